	.target	sm_100a

	.elftype	@"ET_EXEC"


//--------------------- .note.nv.tkinfo           --------------------------
	.section	.note.nv.tkinfo,"",@"SHT_NOTE"
	.sectionflags	@"SHF_NOTE_NV_TKINFO"
	.tkinfo
        /*0018*/ 	.word	0x00000002
        /*0030*/ 	.string	""
        /*0030*/ 	.string	"ptxas"
        /*0030*/ 	.string	"Cuda compilation tools, release 13.0, V13.0.88"
        /*0030*/ 	.string	"Build cuda_13.0.r13.0/compiler.36424714_0"
        /*0030*/ 	.string	"-arch sm_100a -m 64 "



//--------------------- .note.nv.cuinfo           --------------------------
	.section	.note.nv.cuinfo,"",@"SHT_NOTE"
	.sectionflags	@"SHF_NOTE_NV_CUINFO"
        /*0018*/ 	.short	0x0002
        /*001a*/ 	.short	0x0064
        /*001c*/ 	.short	0x0082
	.zero		2


//--------------------- .nv.info                  --------------------------
	.section	.nv.info,"",@"SHT_CUDA_INFO"
	.align	4


	//----- nvinfo : EIATTR_REGCOUNT
	.align		4
        /*0000*/ 	.byte	0x04, 0x2f
        /*0002*/ 	.short	(.L_29 - .L_28)
	.align		4
.L_28:
        /*0004*/ 	.word	index@(_ZN4vllm4gptq33gemm_half_q_half_gptq_2bit_kernelILb1ELi1EEEvPK6__halfPKjS6_S4_PS2_iiiibPKi)
        /*0008*/ 	.word	0x00000030


	//----- nvinfo : EIATTR_FRAME_SIZE
	.align		4
.L_29:
        /*000c*/ 	.byte	0x04, 0x11
        /*000e*/ 	.short	(.L_31 - .L_30)
	.align		4
.L_30:
        /*0010*/ 	.word	index@(_ZN4vllm4gptq33gemm_half_q_half_gptq_2bit_kernelILb1ELi1EEEvPK6__halfPKjS6_S4_PS2_iiiibPKi)
        /*0014*/ 	.word	0x00000000


	//----- nvinfo : EIATTR_REGCOUNT
	.align		4
.L_31:
        /*0018*/ 	.byte	0x04, 0x2f
        /*001a*/ 	.short	(.L_33 - .L_32)
	.align		4
.L_32:
        /*001c*/ 	.word	index@(_ZN4vllm4gptq33gemm_half_q_half_gptq_3bit_kernelILb1ELi1EEEvPK6__halfPKjS6_S4_PS2_iiiibPKi)
        /*0020*/ 	.word	0x00000038


	//----- nvinfo : EIATTR_FRAME_SIZE
	.align		4
.L_33:
        /*0024*/ 	.byte	0x04, 0x11
        /*0026*/ 	.short	(.L_35 - .L_34)
	.align		4
.L_34:
        /*0028*/ 	.word	index@(_ZN4vllm4gptq33gemm_half_q_half_gptq_3bit_kernelILb1ELi1EEEvPK6__halfPKjS6_S4_PS2_iiiibPKi)
        /*002c*/ 	.word	0x00000000


	//----- nvinfo : EIATTR_REGCOUNT
	.align		4
.L_35:
        /*0030*/ 	.byte	0x04, 0x2f
        /*0032*/ 	.short	(.L_37 - .L_36)
	.align		4
.L_36:
        /*0034*/ 	.word	index@(_ZN4vllm4gptq33gemm_half_q_half_gptq_4bit_kernelILb1ELi1EEEvPK6__halfPKjS6_S4_PS2_iiiibPKi)
        /*0038*/ 	.word	0x00000034


	//----- nvinfo : EIATTR_FRAME_SIZE
	.align		4
.L_37:
        /*003c*/ 	.byte	0x04, 0x11
        /*003e*/ 	.short	(.L_39 - .L_38)
	.align		4
.L_38:
        /*0040*/ 	.word	index@(_ZN4vllm4gptq33gemm_half_q_half_gptq_4bit_kernelILb1ELi1EEEvPK6__halfPKjS6_S4_PS2_iiiibPKi)
        /*0044*/ 	.word	0x00000000


	//----- nvinfo : EIATTR_REGCOUNT
	.align		4
.L_39:
        /*0048*/ 	.byte	0x04, 0x2f
        /*004a*/ 	.short	(.L_41 - .L_40)
	.align		4
.L_40:
        /*004c*/ 	.word	index@(_ZN4vllm4gptq33gemm_half_q_half_gptq_8bit_kernelILb1ELi1EEEvPK6__halfPKjS6_S4_PS2_iiiibPKi)
        /*0050*/ 	.word	0x00000030


	//----- nvinfo : EIATTR_FRAME_SIZE
	.align		4
.L_41:
        /*0054*/ 	.byte	0x04, 0x11
        /*0056*/ 	.short	(.L_43 - .L_42)
	.align		4
.L_42:
        /*0058*/ 	.word	index@(_ZN4vllm4gptq33gemm_half_q_half_gptq_8bit_kernelILb1ELi1EEEvPK6__halfPKjS6_S4_PS2_iiiibPKi)
        /*005c*/ 	.word	0x00000000


	//----- nvinfo : EIATTR_REGCOUNT
	.align		4
.L_43:
        /*0060*/ 	.byte	0x04, 0x2f
        /*0062*/ 	.short	(.L_45 - .L_44)
	.align		4
.L_44:
        /*0064*/ 	.word	index@(_ZN4vllm4gptq33gemm_half_q_half_gptq_2bit_kernelILb1ELi2EEEvPK6__halfPKjS6_S4_PS2_iiiibPKi)
        /*0068*/ 	.word	0x00000040


	//----- nvinfo : EIATTR_FRAME_SIZE
	.align		4
.L_45:
        /*006c*/ 	.byte	0x04, 0x11
        /*006e*/ 	.short	(.L_47 - .L_46)
	.align		4
.L_46:
        /*0070*/ 	.word	index@(_ZN4vllm4gptq33gemm_half_q_half_gptq_2bit_kernelILb1ELi2EEEvPK6__halfPKjS6_S4_PS2_iiiibPKi)
        /*0074*/ 	.word	0x00000000


	//----- nvinfo : EIATTR_REGCOUNT
	.align		4
.L_47:
        /*0078*/ 	.byte	0x04, 0x2f
        /*007a*/ 	.short	(.L_49 - .L_48)
	.align		4
.L_48:
        /*007c*/ 	.word	index@(_ZN4vllm4gptq33gemm_half_q_half_gptq_3bit_kernelILb1ELi2EEEvPK6__halfPKjS6_S4_PS2_iiiibPKi)
        /*0080*/ 	.word	0x00000051


	//----- nvinfo : EIATTR_FRAME_SIZE
	.align		4
.L_49:
        /*0084*/ 	.byte	0x04, 0x11
        /*0086*/ 	.short	(.L_51 - .L_50)
	.align		4
.L_50:
        /*0088*/ 	.word	index@(_ZN4vllm4gptq33gemm_half_q_half_gptq_3bit_kernelILb1ELi2EEEvPK6__halfPKjS6_S4_PS2_iiiibPKi)
        /*008c*/ 	.word	0x00000000


	//----- nvinfo : EIATTR_REGCOUNT
	.align		4
.L_51:
        /*0090*/ 	.byte	0x04, 0x2f
        /*0092*/ 	.short	(.L_53 - .L_52)
	.align		4
.L_52:
        /*0094*/ 	.word	index@(_ZN4vllm4gptq33gemm_half_q_half_gptq_4bit_kernelILb1ELi2EEEvPK6__halfPKjS6_S4_PS2_iiiibPKi)
        /*0098*/ 	.word	0x0000003a


	//----- nvinfo : EIATTR_FRAME_SIZE
	.align		4
.L_53:
        /*009c*/ 	.byte	0x04, 0x11
        /*009e*/ 	.short	(.L_55 - .L_54)
	.align		4
.L_54:
        /*00a0*/ 	.word	index@(_ZN4vllm4gptq33gemm_half_q_half_gptq_4bit_kernelILb1ELi2EEEvPK6__halfPKjS6_S4_PS2_iiiibPKi)
        /*00a4*/ 	.word	0x00000000


	//----- nvinfo : EIATTR_REGCOUNT
	.align		4
.L_55:
        /*00a8*/ 	.byte	0x04, 0x2f
        /*00aa*/ 	.short	(.L_57 - .L_56)
	.align		4
.L_56:
        /*00ac*/ 	.word	index@(_ZN4vllm4gptq33gemm_half_q_half_gptq_8bit_kernelILb1ELi2EEEvPK6__halfPKjS6_S4_PS2_iiiibPKi)
        /*00b0*/ 	.word	0x00000045


	//----- nvinfo : EIATTR_FRAME_SIZE
	.align		4
.L_57:
        /*00b4*/ 	.byte	0x04, 0x11
        /*00b6*/ 	.short	(.L_59 - .L_58)
	.align		4
.L_58:
        /*00b8*/ 	.word	index@(_ZN4vllm4gptq33gemm_half_q_half_gptq_8bit_kernelILb1ELi2EEEvPK6__halfPKjS6_S4_PS2_iiiibPKi)
        /*00bc*/ 	.word	0x00000000


	//----- nvinfo : EIATTR_REGCOUNT
	.align		4
.L_59:
        /*00c0*/ 	.byte	0x04, 0x2f
        /*00c2*/ 	.short	(.L_61 - .L_60)
	.align		4
.L_60:
        /*00c4*/ 	.word	index@(_ZN4vllm4gptq33gemm_half_q_half_gptq_2bit_kernelILb1ELi3EEEvPK6__halfPKjS6_S4_PS2_iiiibPKi)
        /*00c8*/ 	.word	0x00000048


	//----- nvinfo : EIATTR_FRAME_SIZE
	.align		4
.L_61:
        /*00cc*/ 	.byte	0x04, 0x11
        /*00ce*/ 	.short	(.L_63 - .L_62)
	.align		4
.L_62:
        /*00d0*/ 	.word	index@(_ZN4vllm4gptq33gemm_half_q_half_gptq_2bit_kernelILb1ELi3EEEvPK6__halfPKjS6_S4_PS2_iiiibPKi)
        /*00d4*/ 	.word	0x00000000


	//----- nvinfo : EIATTR_REGCOUNT
	.align		4
.L_63:
        /*00d8*/ 	.byte	0x04, 0x2f
        /*00da*/ 	.short	(.L_65 - .L_64)
	.align		4
.L_64:
        /*00dc*/ 	.word	index@(_ZN4vllm4gptq33gemm_half_q_half_gptq_3bit_kernelILb1ELi3EEEvPK6__halfPKjS6_S4_PS2_iiiibPKi)
        /*00e0*/ 	.word	0x00000060


	//----- nvinfo : EIATTR_FRAME_SIZE
	.align		4
.L_65:
        /*00e4*/ 	.byte	0x04, 0x11
        /*00e6*/ 	.short	(.L_67 - .L_66)
	.align		4
.L_66:
        /*00e8*/ 	.word	index@(_ZN4vllm4gptq33gemm_half_q_half_gptq_3bit_kernelILb1ELi3EEEvPK6__halfPKjS6_S4_PS2_iiiibPKi)
        /*00ec*/ 	.word	0x00000000


	//----- nvinfo : EIATTR_REGCOUNT
	.align		4
.L_67:
        /*00f0*/ 	.byte	0x04, 0x2f
        /*00f2*/ 	.short	(.L_69 - .L_68)
	.align		4
.L_68:
        /*00f4*/ 	.word	index@(_ZN4vllm4gptq33gemm_half_q_half_gptq_4bit_kernelILb1ELi3EEEvPK6__halfPKjS6_S4_PS2_iiiibPKi)
        /*00f8*/ 	.word	0x00000048


	//----- nvinfo : EIATTR_FRAME_SIZE
	.align		4
.L_69:
        /*00fc*/ 	.byte	0x04, 0x11
        /*00fe*/ 	.short	(.L_71 - .L_70)
	.align		4
.L_70:
        /*0100*/ 	.word	index@(_ZN4vllm4gptq33gemm_half_q_half_gptq_4bit_kernelILb1ELi3EEEvPK6__halfPKjS6_S4_PS2_iiiibPKi)
        /*0104*/ 	.word	0x00000000


	//----- nvinfo : EIATTR_REGCOUNT
	.align		4
.L_71:
        /*0108*/ 	.byte	0x04, 0x2f
        /*010a*/ 	.short	(.L_73 - .L_72)
	.align		4
.L_72:
        /*010c*/ 	.word	index@(_ZN4vllm4gptq33gemm_half_q_half_gptq_8bit_kernelILb1ELi3EEEvPK6__halfPKjS6_S4_PS2_iiiibPKi)
        /*0110*/ 	.word	0x0000004c


	//----- nvinfo : EIATTR_FRAME_SIZE
	.align		4
.L_73:
        /*0114*/ 	.byte	0x04, 0x11
        /*0116*/ 	.short	(.L_75 - .L_74)
	.align		4
.L_74:
        /*0118*/ 	.word	index@(_ZN4vllm4gptq33gemm_half_q_half_gptq_8bit_kernelILb1ELi3EEEvPK6__halfPKjS6_S4_PS2_iiiibPKi)
        /*011c*/ 	.word	0x00000000


	//----- nvinfo : EIATTR_REGCOUNT
	.align		4
.L_75:
        /*0120*/ 	.byte	0x04, 0x2f
        /*0122*/ 	.short	(.L_77 - .L_76)
	.align		4
.L_76:
        /*0124*/ 	.word	index@(_ZN4vllm4gptq33gemm_half_q_half_gptq_2bit_kernelILb1ELi4EEEvPK6__halfPKjS6_S4_PS2_iiiibPKi)
        /*0128*/ 	.word	0x0000004c


	//----- nvinfo : EIATTR_FRAME_SIZE
	.align		4
.L_77:
        /*012c*/ 	.byte	0x04, 0x11
        /*012e*/ 	.short	(.L_79 - .L_78)
	.align		4
.L_78:
        /*0130*/ 	.word	index@(_ZN4vllm4gptq33gemm_half_q_half_gptq_2bit_kernelILb1ELi4EEEvPK6__halfPKjS6_S4_PS2_iiiibPKi)
        /*0134*/ 	.word	0x00000000


	//----- nvinfo : EIATTR_REGCOUNT
	.align		4
.L_79:
        /*0138*/ 	.byte	0x04, 0x2f
        /*013a*/ 	.short	(.L_81 - .L_80)
	.align		4
.L_80:
        /*013c*/ 	.word	index@(_ZN4vllm4gptq33gemm_half_q_half_gptq_3bit_kernelILb1ELi4EEEvPK6__halfPKjS6_S4_PS2_iiiibPKi)
        /*0140*/ 	.word	0x00000070


	//----- nvinfo : EIATTR_FRAME_SIZE
	.align		4
.L_81:
        /*0144*/ 	.byte	0x04, 0x11
        /*0146*/ 	.short	(.L_83 - .L_82)
	.align		4
.L_82:
        /*0148*/ 	.word	index@(_ZN4vllm4gptq33gemm_half_q_half_gptq_3bit_kernelILb1ELi4EEEvPK6__halfPKjS6_S4_PS2_iiiibPKi)
        /*014c*/ 	.word	0x00000000


	//----- nvinfo : EIATTR_REGCOUNT
	.align		4
.L_83:
        /*0150*/ 	.byte	0x04, 0x2f
        /*0152*/ 	.short	(.L_85 - .L_84)
	.align		4
.L_84:
        /*0154*/ 	.word	index@(_ZN4vllm4gptq33gemm_half_q_half_gptq_4bit_kernelILb1ELi4EEEvPK6__halfPKjS6_S4_PS2_iiiibPKi)
        /*0158*/ 	.word	0x00000048


	//----- nvinfo : EIATTR_FRAME_SIZE
	.align		4
.L_85:
        /*015c*/ 	.byte	0x04, 0x11
        /*015e*/ 	.short	(.L_87 - .L_86)
	.align		4
.L_86:
        /*0160*/ 	.word	index@(_ZN4vllm4gptq33gemm_half_q_half_gptq_4bit_kernelILb1ELi4EEEvPK6__halfPKjS6_S4_PS2_iiiibPKi)
        /*0164*/ 	.word	0x00000000


	//----- nvinfo : EIATTR_REGCOUNT
	.align		4
.L_87:
        /*0168*/ 	.byte	0x04, 0x2f
        /*016a*/ 	.short	(.L_89 - .L_88)
	.align		4
.L_88:
        /*016c*/ 	.word	index@(_ZN4vllm4gptq33gemm_half_q_half_gptq_8bit_kernelILb1ELi4EEEvPK6__halfPKjS6_S4_PS2_iiiibPKi)
        /*0170*/ 	.word	0x00000056


	//----- nvinfo : EIATTR_FRAME_SIZE
	.align		4
.L_89:
        /*0174*/ 	.byte	0x04, 0x11
        /*0176*/ 	.short	(.L_91 - .L_90)
	.align		4
.L_90:
        /*0178*/ 	.word	index@(_ZN4vllm4gptq33gemm_half_q_half_gptq_8bit_kernelILb1ELi4EEEvPK6__halfPKjS6_S4_PS2_iiiibPKi)
        /*017c*/ 	.word	0x00000000


	//----- nvinfo : EIATTR_REGCOUNT
	.align		4
.L_91:
        /*0180*/ 	.byte	0x04, 0x2f
        /*0182*/ 	.short	(.L_93 - .L_92)
	.align		4
.L_92:
        /*0184*/ 	.word	index@(_ZN4vllm4gptq33gemm_half_q_half_gptq_2bit_kernelILb1ELi5EEEvPK6__halfPKjS6_S4_PS2_iiiibPKi)
        /*0188*/ 	.word	0x0000004d


	//----- nvinfo : EIATTR_FRAME_SIZE
	.align		4
.L_93:
        /*018c*/ 	.byte	0x04, 0x11
        /*018e*/ 	.short	(.L_95 - .L_94)
	.align		4
.L_94:
        /*0190*/ 	.word	index@(_ZN4vllm4gptq33gemm_half_q_half_gptq_2bit_kernelILb1ELi5EEEvPK6__halfPKjS6_S4_PS2_iiiibPKi)
        /*0194*/ 	.word	0x00000000


	//----- nvinfo : EIATTR_REGCOUNT
	.align		4
.L_95:
        /*0198*/ 	.byte	0x04, 0x2f
        /*019a*/ 	.short	(.L_97 - .L_96)
	.align		4
.L_96:
        /*019c*/ 	.word	index@(_ZN4vllm4gptq33gemm_half_q_half_gptq_3bit_kernelILb1ELi5EEEvPK6__halfPKjS6_S4_PS2_iiiibPKi)
        /*01a0*/ 	.word	0x00000071


	//----- nvinfo : EIATTR_FRAME_SIZE
	.align		4
.L_97:
        /*01a4*/ 	.byte	0x04, 0x11
        /*01a6*/ 	.short	(.L_99 - .L_98)
	.align		4
.L_98:
        /*01a8*/ 	.word	index@(_ZN4vllm4gptq33gemm_half_q_half_gptq_3bit_kernelILb1ELi5EEEvPK6__halfPKjS6_S4_PS2_iiiibPKi)
        /*01ac*/ 	.word	0x00000000


	//----- nvinfo : EIATTR_REGCOUNT
	.align		4
.L_99:
        /*01b0*/ 	.byte	0x04, 0x2f
        /*01b2*/ 	.short	(.L_101 - .L_100)
	.align		4
.L_100:
        /*01b4*/ 	.word	index@(_ZN4vllm4gptq33gemm_half_q_half_gptq_4bit_kernelILb1ELi5EEEvPK6__halfPKjS6_S4_PS2_iiiibPKi)
        /*01b8*/ 	.word	0x00000050


	//----- nvinfo : EIATTR_FRAME_SIZE
	.align		4
.L_101:
        /*01bc*/ 	.byte	0x04, 0x11
        /*01be*/ 	.short	(.L_103 - .L_102)
	.align		4
.L_102:
        /*01c0*/ 	.word	index@(_ZN4vllm4gptq33gemm_half_q_half_gptq_4bit_kernelILb1ELi5EEEvPK6__halfPKjS6_S4_PS2_iiiibPKi)
        /*01c4*/ 	.word	0x00000000


	//----- nvinfo : EIATTR_REGCOUNT
	.align		4
.L_103:
        /*01c8*/ 	.byte	0x04, 0x2f
        /*01ca*/ 	.short	(.L_105 - .L_104)
	.align		4
.L_104:
        /*01cc*/ 	.word	index@(_ZN4vllm4gptq33gemm_half_q_half_gptq_8bit_kernelILb1ELi5EEEvPK6__halfPKjS6_S4_PS2_iiiibPKi)
        /*01d0*/ 	.word	0x00000054


	//----- nvinfo : EIATTR_FRAME_SIZE
	.align		4
.L_105:
        /*01d4*/ 	.byte	0x04, 0x11
        /*01d6*/ 	.short	(.L_107 - .L_106)
	.align		4
.L_106:
        /*01d8*/ 	.word	index@(_ZN4vllm4gptq33gemm_half_q_half_gptq_8bit_kernelILb1ELi5EEEvPK6__halfPKjS6_S4_PS2_iiiibPKi)
        /*01dc*/ 	.word	0x00000000


	//----- nvinfo : EIATTR_REGCOUNT
	.align		4
.L_107:
        /*01e0*/ 	.byte	0x04, 0x2f
        /*01e2*/ 	.short	(.L_109 - .L_108)
	.align		4
.L_108:
        /*01e4*/ 	.word	index@(_ZN4vllm4gptq33gemm_half_q_half_gptq_2bit_kernelILb1ELi6EEEvPK6__halfPKjS6_S4_PS2_iiiibPKi)
        /*01e8*/ 	.word	0x00000051


	//----- nvinfo : EIATTR_FRAME_SIZE
	.align		4
.L_109:
        /*01ec*/ 	.byte	0x04, 0x11
        /*01ee*/ 	.short	(.L_111 - .L_110)
	.align		4
.L_110:
        /*01f0*/ 	.word	index@(_ZN4vllm4gptq33gemm_half_q_half_gptq_2bit_kernelILb1ELi6EEEvPK6__halfPKjS6_S4_PS2_iiiibPKi)
        /*01f4*/ 	.word	0x00000000


	//----- nvinfo : EIATTR_REGCOUNT
	.align		4
.L_111:
        /*01f8*/ 	.byte	0x04, 0x2f
        /*01fa*/ 	.short	(.L_113 - .L_112)
	.align		4
.L_112:
        /*01fc*/ 	.word	index@(_ZN4vllm4gptq33gemm_half_q_half_gptq_3bit_kernelILb1ELi6EEEvPK6__halfPKjS6_S4_PS2_iiiibPKi)
        /*0200*/ 	.word	0x00000076


	//----- nvinfo : EIATTR_FRAME_SIZE
	.align		4
.L_113:
        /*0204*/ 	.byte	0x04, 0x11
        /*0206*/ 	.short	(.L_115 - .L_114)
	.align		4
.L_114:
        /*0208*/ 	.word	index@(_ZN4vllm4gptq33gemm_half_q_half_gptq_3bit_kernelILb1ELi6EEEvPK6__halfPKjS6_S4_PS2_iiiibPKi)
        /*020c*/ 	.word	0x00000000


	//----- nvinfo : EIATTR_REGCOUNT
	.align		4
.L_115:
        /*0210*/ 	.byte	0x04, 0x2f
        /*0212*/ 	.short	(.L_117 - .L_116)
	.align		4
.L_116:
        /*0214*/ 	.word	index@(_ZN4vllm4gptq33gemm_half_q_half_gptq_4bit_kernelILb1ELi6EEEvPK6__halfPKjS6_S4_PS2_iiiibPKi)
        /*0218*/ 	.word	0x00000050


	//----- nvinfo : EIATTR_FRAME_SIZE
	.align		4
.L_117:
        /*021c*/ 	.byte	0x04, 0x11
        /*021e*/ 	.short	(.L_119 - .L_118)
	.align		4
.L_118:
        /*0220*/ 	.word	index@(_ZN4vllm4gptq33gemm_half_q_half_gptq_4bit_kernelILb1ELi6EEEvPK6__halfPKjS6_S4_PS2_iiiibPKi)
        /*0224*/ 	.word	0x00000000


	//----- nvinfo : EIATTR_REGCOUNT
	.align		4
.L_119:
        /*0228*/ 	.byte	0x04, 0x2f
        /*022a*/ 	.short	(.L_121 - .L_120)
	.align		4
.L_120:
        /*022c*/ 	.word	index@(_ZN4vllm4gptq33gemm_half_q_half_gptq_8bit_kernelILb1ELi6EEEvPK6__halfPKjS6_S4_PS2_iiiibPKi)
        /*0230*/ 	.word	0x00000056


	//----- nvinfo : EIATTR_FRAME_SIZE
	.align		4
.L_121:
        /*0234*/ 	.byte	0x04, 0x11
        /*0236*/ 	.short	(.L_123 - .L_122)
	.align		4
.L_122:
        /*0238*/ 	.word	index@(_ZN4vllm4gptq33gemm_half_q_half_gptq_8bit_kernelILb1ELi6EEEvPK6__halfPKjS6_S4_PS2_iiiibPKi)
        /*023c*/ 	.word	0x00000000


	//----- nvinfo : EIATTR_REGCOUNT
	.align		4
.L_123:
        /*0240*/ 	.byte	0x04, 0x2f
        /*0242*/ 	.short	(.L_125 - .L_124)
	.align		4
.L_124:
        /*0244*/ 	.word	index@(_ZN4vllm4gptq33gemm_half_q_half_gptq_2bit_kernelILb1ELi7EEEvPK6__halfPKjS6_S4_PS2_iiiibPKi)
        /*0248*/ 	.word	0x00000057


	//----- nvinfo : EIATTR_FRAME_SIZE
	.align		4
.L_125:
        /*024c*/ 	.byte	0x04, 0x11
        /*024e*/ 	.short	(.L_127 - .L_126)
	.align		4
.L_126:
        /*0250*/ 	.word	index@(_ZN4vllm4gptq33gemm_half_q_half_gptq_2bit_kernelILb1ELi7EEEvPK6__halfPKjS6_S4_PS2_iiiibPKi)
        /*0254*/ 	.word	0x00000000


	//----- nvinfo : EIATTR_REGCOUNT
	.align		4
.L_127:
        /*0258*/ 	.byte	0x04, 0x2f
        /*025a*/ 	.short	(.L_129 - .L_128)
	.align		4
.L_128:
        /*025c*/ 	.word	index@(_ZN4vllm4gptq33gemm_half_q_half_gptq_3bit_kernelILb1ELi7EEEvPK6__halfPKjS6_S4_PS2_iiiibPKi)
        /*0260*/ 	.word	0x00000078


	//----- nvinfo : EIATTR_FRAME_SIZE
	.align		4
.L_129:
        /*0264*/ 	.byte	0x04, 0x11
        /*0266*/ 	.short	(.L_131 - .L_130)
	.align		4
.L_130:
        /*0268*/ 	.word	index@(_ZN4vllm4gptq33gemm_half_q_half_gptq_3bit_kernelILb1ELi7EEEvPK6__halfPKjS6_S4_PS2_iiiibPKi)
        /*026c*/ 	.word	0x00000000


	//----- nvinfo : EIATTR_REGCOUNT
	.align		4
.L_131:
        /*0270*/ 	.byte	0x04, 0x2f
        /*0272*/ 	.short	(.L_133 - .L_132)
	.align		4
.L_132:
        /*0274*/ 	.word	index@(_ZN4vllm4gptq33gemm_half_q_half_gptq_4bit_kernelILb1ELi7EEEvPK6__halfPKjS6_S4_PS2_iiiibPKi)
        /*0278*/ 	.word	0x00000050


	//----- nvinfo : EIATTR_FRAME_SIZE
	.align		4
.L_133:
        /*027c*/ 	.byte	0x04, 0x11
        /*027e*/ 	.short	(.L_135 - .L_134)
	.align		4
.L_134:
        /*0280*/ 	.word	index@(_ZN4vllm4gptq33gemm_half_q_half_gptq_4bit_kernelILb1ELi7EEEvPK6__halfPKjS6_S4_PS2_iiiibPKi)
        /*0284*/ 	.word	0x00000000


	//----- nvinfo : EIATTR_REGCOUNT
	.align		4
.L_135:
        /*0288*/ 	.byte	0x04, 0x2f
        /*028a*/ 	.short	(.L_137 - .L_136)
	.align		4
.L_136:
        /*028c*/ 	.word	index@(_ZN4vllm4gptq33gemm_half_q_half_gptq_8bit_kernelILb1ELi7EEEvPK6__halfPKjS6_S4_PS2_iiiibPKi)
        /*0290*/ 	.word	0x00000056


	//----- nvinfo : EIATTR_FRAME_SIZE
	.align		4
.L_137:
        /*0294*/ 	.byte	0x04, 0x11
        /*0296*/ 	.short	(.L_139 - .L_138)
	.align		4
.L_138:
        /*0298*/ 	.word	index@(_ZN4vllm4gptq33gemm_half_q_half_gptq_8bit_kernelILb1ELi7EEEvPK6__halfPKjS6_S4_PS2_iiiibPKi)
        /*029c*/ 	.word	0x00000000


	//----- nvinfo : EIATTR_REGCOUNT
	.align		4
.L_139:
        /*02a0*/ 	.byte	0x04, 0x2f
        /*02a2*/ 	.short	(.L_141 - .L_140)
	.align		4
.L_140:
        /*02a4*/ 	.word	index@(_ZN4vllm4gptq33gemm_half_q_half_gptq_2bit_kernelILb1ELi8EEEvPK6__halfPKjS6_S4_PS2_iiiibPKi)
        /*02a8*/ 	.word	0x0000005e


	//----- nvinfo : EIATTR_FRAME_SIZE
	.align		4
.L_141:
        /*02ac*/ 	.byte	0x04, 0x11
        /*02ae*/ 	.short	(.L_143 - .L_142)
	.align		4
.L_142:
        /*02b0*/ 	.word	index@(_ZN4vllm4gptq33gemm_half_q_half_gptq_2bit_kernelILb1ELi8EEEvPK6__halfPKjS6_S4_PS2_iiiibPKi)
        /*02b4*/ 	.word	0x00000000


	//----- nvinfo : EIATTR_REGCOUNT
	.align		4
.L_143:
        /*02b8*/ 	.byte	0x04, 0x2f
        /*02ba*/ 	.short	(.L_145 - .L_144)
	.align		4
.L_144:
        /*02bc*/ 	.word	index@(_ZN4vllm4gptq33gemm_half_q_half_gptq_3bit_kernelILb1ELi8EEEvPK6__halfPKjS6_S4_PS2_iiiibPKi)
        /*02c0*/ 	.word	0x0000007b


	//----- nvinfo : EIATTR_FRAME_SIZE
	.align		4
.L_145:
        /*02c4*/ 	.byte	0x04, 0x11
        /*02c6*/ 	.short	(.L_147 - .L_146)
	.align		4
.L_146:
        /*02c8*/ 	.word	index@(_ZN4vllm4gptq33gemm_half_q_half_gptq_3bit_kernelILb1ELi8EEEvPK6__halfPKjS6_S4_PS2_iiiibPKi)
        /*02cc*/ 	.word	0x00000000


	//----- nvinfo : EIATTR_REGCOUNT
	.align		4
.L_147:
        /*02d0*/ 	.byte	0x04, 0x2f
        /*02d2*/ 	.short	(.L_149 - .L_148)
	.align		4
.L_148:
        /*02d4*/ 	.word	index@(_ZN4vllm4gptq33gemm_half_q_half_gptq_4bit_kernelILb1ELi8EEEvPK6__halfPKjS6_S4_PS2_iiiibPKi)
        /*02d8*/ 	.word	0x0000005f


	//----- nvinfo : EIATTR_FRAME_SIZE
	.align		4
.L_149:
        /*02dc*/ 	.byte	0x04, 0x11
        /*02de*/ 	.short	(.L_151 - .L_150)
	.align		4
.L_150:
        /*02e0*/ 	.word	index@(_ZN4vllm4gptq33gemm_half_q_half_gptq_4bit_kernelILb1ELi8EEEvPK6__halfPKjS6_S4_PS2_iiiibPKi)
        /*02e4*/ 	.word	0x00000000


	//----- nvinfo : EIATTR_REGCOUNT
	.align		4
.L_151:
        /*02e8*/ 	.byte	0x04, 0x2f
        /*02ea*/ 	.short	(.L_153 - .L_152)
	.align		4
.L_152:
        /*02ec*/ 	.word	index@(_ZN4vllm4gptq33gemm_half_q_half_gptq_8bit_kernelILb1ELi8EEEvPK6__halfPKjS6_S4_PS2_iiiibPKi)
        /*02f0*/ 	.word	0x00000054


	//----- nvinfo : EIATTR_FRAME_SIZE
	.align		4
.L_153:
        /*02f4*/ 	.byte	0x04, 0x11
        /*02f6*/ 	.short	(.L_155 - .L_154)
	.align		4
.L_154:
        /*02f8*/ 	.word	index@(_ZN4vllm4gptq33gemm_half_q_half_gptq_8bit_kernelILb1ELi8EEEvPK6__halfPKjS6_S4_PS2_iiiibPKi)
        /*02fc*/ 	.word	0x00000000


	//----- nvinfo : EIATTR_REGCOUNT
	.align		4
.L_155:
        /*0300*/ 	.byte	0x04, 0x2f
        /*0302*/ 	.short	(.L_157 - .L_156)
	.align		4
.L_156:
        /*0304*/ 	.word	index@(_ZN4vllm4gptq31reconstruct_exllama_8bit_kernelEPKjPKiS2_PK6__halfiiibPS5_)
        /*0308*/ 	.word	0x00000028


	//----- nvinfo : EIATTR_FRAME_SIZE
	.align		4
.L_157:
        /*030c*/ 	.byte	0x04, 0x11
        /*030e*/ 	.short	(.L_159 - .L_158)
	.align		4
.L_158:
        /*0310*/ 	.word	index@(_ZN4vllm4gptq31reconstruct_exllama_8bit_kernelEPKjPKiS2_PK6__halfiiibPS5_)
        /*0314*/ 	.word	0x00000000


	//----- nvinfo : EIATTR_REGCOUNT
	.align		4
.L_159:
        /*0318*/ 	.byte	0x04, 0x2f
        /*031a*/ 	.short	(.L_161 - .L_160)
	.align		4
.L_160:
        /*031c*/ 	.word	index@(_ZN4vllm4gptq31reconstruct_exllama_4bit_kernelEPKjPKiS2_PK6__halfiiibPS5_)
        /*0320*/ 	.word	0x00000030


	//----- nvinfo : EIATTR_FRAME_SIZE
	.align		4
.L_161:
        /*0324*/ 	.byte	0x04, 0x11
        /*0326*/ 	.short	(.L_163 - .L_162)
	.align		4
.L_162:
        /*0328*/ 	.word	index@(_ZN4vllm4gptq31reconstruct_exllama_4bit_kernelEPKjPKiS2_PK6__halfiiibPS5_)
        /*032c*/ 	.word	0x00000000


	//----- nvinfo : EIATTR_REGCOUNT
	.align		4
.L_163:
        /*0330*/ 	.byte	0x04, 0x2f
        /*0332*/ 	.short	(.L_165 - .L_164)
	.align		4
.L_164:
        /*0334*/ 	.word	index@(_ZN4vllm4gptq31reconstruct_exllama_3bit_kernelEPKjPKiS2_PK6__halfiiibPS5_)
        /*0338*/ 	.word	0x00000060


	//----- nvinfo : EIATTR_FRAME_SIZE
	.align		4
.L_165:
        /*033c*/ 	.byte	0x04, 0x11
        /*033e*/ 	.short	(.L_167 - .L_166)
	.align		4
.L_166:
        /*0340*/ 	.word	index@(_ZN4vllm4gptq31reconstruct_exllama_3bit_kernelEPKjPKiS2_PK6__halfiiibPS5_)
        /*0344*/ 	.word	0x00000000


	//----- nvinfo : EIATTR_REGCOUNT
	.align		4
.L_167:
        /*0348*/ 	.byte	0x04, 0x2f
        /*034a*/ 	.short	(.L_169 - .L_168)
	.align		4
.L_168:
        /*034c*/ 	.word	index@(_ZN4vllm4gptq31reconstruct_exllama_2bit_kernelEPKjPKiS2_PK6__halfiiibPS5_)
        /*0350*/ 	.word	0x00000038


	//----- nvinfo : EIATTR_FRAME_SIZE
	.align		4
.L_169:
        /*0354*/ 	.byte	0x04, 0x11
        /*0356*/ 	.short	(.L_171 - .L_170)
	.align		4
.L_170:
        /*0358*/ 	.word	index@(_ZN4vllm4gptq31reconstruct_exllama_2bit_kernelEPKjPKiS2_PK6__halfiiibPS5_)
        /*035c*/ 	.word	0x00000000


	//----- nvinfo : EIATTR_REGCOUNT
	.align		4
.L_171:
        /*0360*/ 	.byte	0x04, 0x2f
        /*0362*/ 	.short	(.L_173 - .L_172)
	.align		4
.L_172:
        /*0364*/ 	.word	index@(_ZN4vllm4gptq32gemm_half_q_half_alt_4bit_kernelEPK7__half2PKjP6__halfPKS6_S5_PKiiiib)
        /*0368*/ 	.word	0x00000038


	//----- nvinfo : EIATTR_FRAME_SIZE
	.align		4
.L_173:
        /*036c*/ 	.byte	0x04, 0x11
        /*036e*/ 	.short	(.L_175 - .L_174)
	.align		4
.L_174:
        /*0370*/ 	.word	index@(_ZN4vllm4gptq32gemm_half_q_half_alt_4bit_kernelEPK7__half2PKjP6__halfPKS6_S5_PKiiiib)
        /*0374*/ 	.word	0x00000000


	//----- nvinfo : EIATTR_REGCOUNT
	.align		4
.L_175:
        /*0378*/ 	.byte	0x04, 0x2f
        /*037a*/ 	.short	(.L_177 - .L_176)
	.align		4
.L_176:
        /*037c*/ 	.word	index@(_ZN4vllm4gptq32gemm_half_q_half_alt_8bit_kernelEPK7__half2PKjP6__halfPKS6_S5_PKiiiib)
        /*0380*/ 	.word	0x00000028


	//----- nvinfo : EIATTR_FRAME_SIZE
	.align		4
.L_177:
        /*0384*/ 	.byte	0x04, 0x11
        /*0386*/ 	.short	(.L_179 - .L_178)
	.align		4
.L_178:
        /*0388*/ 	.word	index@(_ZN4vllm4gptq32gemm_half_q_half_alt_8bit_kernelEPK7__half2PKjP6__halfPKS6_S5_PKiiiib)
        /*038c*/ 	.word	0x00000000


	//----- nvinfo : EIATTR_REGCOUNT
	.align		4
.L_179:
        /*0390*/ 	.byte	0x04, 0x2f
        /*0392*/ 	.short	(.L_181 - .L_180)
	.align		4
.L_180:
        /*0394*/ 	.word	index@(_ZN4vllm4gptq28reconstruct_gptq_3bit_kernelEPKjPK6__halfS2_PKiiiibPS3_)
        /*0398*/ 	.word	0x0000001d


	//----- nvinfo : EIATTR_FRAME_SIZE
	.align		4
.L_181:
        /*039c*/ 	.byte	0x04, 0x11
        /*039e*/ 	.short	(.L_183 - .L_182)
	.align		4
.L_182:
        /*03a0*/ 	.word	index@(_ZN4vllm4gptq28reconstruct_gptq_3bit_kernelEPKjPK6__halfS2_PKiiiibPS3_)
        /*03a4*/ 	.word	0x00000000


	//----- nvinfo : EIATTR_REGCOUNT
	.align		4
.L_183:
        /*03a8*/ 	.byte	0x04, 0x2f
        /*03aa*/ 	.short	(.L_185 - .L_184)
	.align		4
.L_184:
        /*03ac*/ 	.word	index@(_ZN4vllm4gptq23reconstruct_gptq_kernelINS0_17MatrixView_q4_rowELi4EEEvPKjPK6__halfS4_PKiiiibPS5_)
        /*03b0*/ 	.word	0x00000020


	//----- nvinfo : EIATTR_FRAME_SIZE
	.align		4
.L_185:
        /*03b4*/ 	.byte	0x04, 0x11
        /*03b6*/ 	.short	(.L_187 - .L_186)
	.align		4
.L_186:
        /*03b8*/ 	.word	index@(_ZN4vllm4gptq23reconstruct_gptq_kernelINS0_17MatrixView_q4_rowELi4EEEvPKjPK6__halfS4_PKiiiibPS5_)
        /*03bc*/ 	.word	0x00000000


	//----- nvinfo : EIATTR_REGCOUNT
	.align		4
.L_187:
        /*03c0*/ 	.byte	0x04, 0x2f
        /*03c2*/ 	.short	(.L_189 - .L_188)
	.align		4
.L_188:
        /*03c4*/ 	.word	index@(_ZN4vllm4gptq23reconstruct_gptq_kernelINS0_17MatrixView_q2_rowELi2EEEvPKjPK6__halfS4_PKiiiibPS5_)
        /*03c8*/ 	.word	0x00000026


	//----- nvinfo : EIATTR_FRAME_SIZE
	.align		4
.L_189:
        /*03cc*/ 	.byte	0x04, 0x11
        /*03ce*/ 	.short	(.L_191 - .L_190)
	.align		4
.L_190:
        /*03d0*/ 	.word	index@(_ZN4vllm4gptq23reconstruct_gptq_kernelINS0_17MatrixView_q2_rowELi2EEEvPKjPK6__halfS4_PKiiiibPS5_)
        /*03d4*/ 	.word	0x00000000


	//----- nvinfo : EIATTR_REGCOUNT
	.align		4
.L_191:
        /*03d8*/ 	.byte	0x04, 0x2f
        /*03da*/ 	.short	(.L_193 - .L_192)
	.align		4
.L_192:
        /*03dc*/ 	.word	index@(_ZN4vllm4gptq23reconstruct_gptq_kernelINS0_17MatrixView_q8_rowELi8EEEvPKjPK6__halfS4_PKiiiibPS5_)
        /*03e0*/ 	.word	0x0000001e


	//----- nvinfo : EIATTR_FRAME_SIZE
	.align		4
.L_193:
        /*03e4*/ 	.byte	0x04, 0x11
        /*03e6*/ 	.short	(.L_195 - .L_194)
	.align		4
.L_194:
        /*03e8*/ 	.word	index@(_ZN4vllm4gptq23reconstruct_gptq_kernelINS0_17MatrixView_q8_rowELi8EEEvPKjPK6__halfS4_PKiiiibPS5_)
        /*03ec*/ 	.word	0x00000000


	//----- nvinfo : EIATTR_REGCOUNT
	.align		4
.L_195:
        /*03f0*/ 	.byte	0x04, 0x2f
        /*03f2*/ 	.short	(.L_197 - .L_196)
	.align		4
.L_196:
        /*03f4*/ 	.word	index@(_ZN4vllm4gptq19shuffle_4bit_kernelEPjii)
        /*03f8*/ 	.word	0x00000014


	//----- nvinfo : EIATTR_FRAME_SIZE
	.align		4
.L_197:
        /*03fc*/ 	.byte	0x04, 0x11
        /*03fe*/ 	.short	(.L_199 - .L_198)
	.align		4
.L_198:
        /*0400*/ 	.word	index@(_ZN4vllm4gptq19shuffle_4bit_kernelEPjii)
        /*0404*/ 	.word	0x00000000


	//----- nvinfo : EIATTR_REGCOUNT
	.align		4
.L_199:
        /*0408*/ 	.byte	0x04, 0x2f
        /*040a*/ 	.short	(.L_201 - .L_200)
	.align		4
.L_200:
        /*040c*/ 	.word	index@(_ZN4vllm4gptq19shuffle_8bit_kernelEPjii)
        /*0410*/ 	.word	0x00000004


	//----- nvinfo : EIATTR_FRAME_SIZE
	.align		4
.L_201:
        /*0414*/ 	.byte	0x04, 0x11
        /*0416*/ 	.short	(.L_203 - .L_202)
	.align		4
.L_202:
        /*0418*/ 	.word	index@(_ZN4vllm4gptq19shuffle_8bit_kernelEPjii)
        /*041c*/ 	.word	0x00000000


	//----- nvinfo : EIATTR_REGCOUNT
	.align		4
.L_203:
        /*0420*/ 	.byte	0x04, 0x2f
        /*0422*/ 	.short	(.L_205 - .L_204)
	.align		4
.L_204:
        /*0424*/ 	.word	index@(_ZN4vllm4gptq19shuffle_2bit_kernelEPjii)
        /*0428*/ 	.word	0x00000014


	//----- nvinfo : EIATTR_FRAME_SIZE
	.align		4
.L_205:
        /*042c*/ 	.byte	0x04, 0x11
        /*042e*/ 	.short	(.L_207 - .L_206)
	.align		4
.L_206:
        /*0430*/ 	.word	index@(_ZN4vllm4gptq19shuffle_2bit_kernelEPjii)
        /*0434*/ 	.word	0x00000000


	//----- nvinfo : EIATTR_REGCOUNT
	.align		4
.L_207:
        /*0438*/ 	.byte	0x04, 0x2f
        /*043a*/ 	.short	(.L_209 - .L_208)
	.align		4
.L_208:
        /*043c*/ 	.word	index@(_ZN4vllm4gptq19shuffle_3bit_kernelEPjii)
        /*0440*/ 	.word	0x00000018


	//----- nvinfo : EIATTR_FRAME_SIZE
	.align		4
.L_209:
        /*0444*/ 	.byte	0x04, 0x11
        /*0446*/ 	.short	(.L_211 - .L_210)
	.align		4
.L_210:
        /*0448*/ 	.word	index@(_ZN4vllm4gptq19shuffle_3bit_kernelEPjii)
        /*044c*/ 	.word	0x00000000


	//----- nvinfo : EIATTR_REGCOUNT
	.align		4
.L_211:
        /*0450*/ 	.byte	0x04, 0x2f
        /*0452*/ 	.short	(.L_213 - .L_212)
	.align		4
.L_212:
        /*0454*/ 	.word	index@(_ZN4vllm4gptq27make_sequential_4bit_kernelEPKjPjPKii)
        /*0458*/ 	.word	0x0000001e


	//----- nvinfo : EIATTR_FRAME_SIZE
	.align		4
.L_213:
        /*045c*/ 	.byte	0x04, 0x11
        /*045e*/ 	.short	(.L_215 - .L_214)
	.align		4
.L_214:
        /*0460*/ 	.word	index@(_ZN4vllm4gptq27make_sequential_4bit_kernelEPKjPjPKii)
        /*0464*/ 	.word	0x00000000


	//----- nvinfo : EIATTR_REGCOUNT
	.align		4
.L_215:
        /*0468*/ 	.byte	0x04, 0x2f
        /*046a*/ 	.short	(.L_217 - .L_216)
	.align		4
.L_216:
        /*046c*/ 	.word	index@(_ZN4vllm4gptq27make_sequential_2bit_kernelEPKjPjPKii)
        /*0470*/ 	.word	0x00000020


	//----- nvinfo : EIATTR_FRAME_SIZE
	.align		4
.L_217:
        /*0474*/ 	.byte	0x04, 0x11
        /*0476*/ 	.short	(.L_219 - .L_218)
	.align		4
.L_218:
        /*0478*/ 	.word	index@(_ZN4vllm4gptq27make_sequential_2bit_kernelEPKjPjPKii)
        /*047c*/ 	.word	0x00000000


	//----- nvinfo : EIATTR_REGCOUNT
	.align		4
.L_219:
        /*0480*/ 	.byte	0x04, 0x2f
        /*0482*/ 	.short	(.L_221 - .L_220)
	.align		4
.L_220:
        /*0484*/ 	.word	index@(_ZN4vllm4gptq27make_sequential_3bit_kernelEPKjPjPKii)
        /*0488*/ 	.word	0x00000011


	//----- nvinfo : EIATTR_FRAME_SIZE
	.align		4
.L_221:
        /*048c*/ 	.byte	0x04, 0x11
        /*048e*/ 	.short	(.L_223 - .L_222)
	.align		4
.L_222:
        /*0490*/ 	.word	index@(_ZN4vllm4gptq27make_sequential_3bit_kernelEPKjPjPKii)
        /*0494*/ 	.word	0x00000000


	//----- nvinfo : EIATTR_REGCOUNT
	.align		4
.L_223:
        /*0498*/ 	.byte	0x04, 0x2f
        /*049a*/ 	.short	(.L_225 - .L_224)
	.align		4
.L_224:
        /*049c*/ 	.word	index@(_ZN4vllm4gptq27make_sequential_8bit_kernelEPKjPjPKii)
        /*04a0*/ 	.word	0x00000016


	//----- nvinfo : EIATTR_FRAME_SIZE
	.align		4
.L_225:
        /*04a4*/ 	.byte	0x04, 0x11
        /*04a6*/ 	.short	(.L_227 - .L_226)
	.align		4
.L_226:
        /*04a8*/ 	.word	index@(_ZN4vllm4gptq27make_sequential_8bit_kernelEPKjPjPKii)
        /*04ac*/ 	.word	0x00000000


	//----- nvinfo : EIATTR_MIN_STACK_SIZE
	.align		4
.L_227:
        /*04b0*/ 	.byte	0x04, 0x12
        /*04b2*/ 	.short	(.L_229 - .L_228)
	.align		4
.L_228:
        /*04b4*/ 	.word	index@(_ZN4vllm4gptq27make_sequential_8bit_kernelEPKjPjPKii)
        /*04b8*/ 	.word	0x00000000


	//----- nvinfo : EIATTR_MIN_STACK_SIZE
	.align		4
.L_229:
        /*04bc*/ 	.byte	0x04, 0x12
        /*04be*/ 	.short	(.L_231 - .L_230)
	.align		4
.L_230:
        /*04c0*/ 	.word	index@(_ZN4vllm4gptq27make_sequential_3bit_kernelEPKjPjPKii)
        /*04c4*/ 	.word	0x00000000


	//----- nvinfo : EIATTR_MIN_STACK_SIZE
	.align		4
.L_231:
        /*04c8*/ 	.byte	0x04, 0x12
        /*04ca*/ 	.short	(.L_233 - .L_232)
	.align		4
.L_232:
        /*04cc*/ 	.word	index@(_ZN4vllm4gptq27make_sequential_2bit_kernelEPKjPjPKii)
        /*04d0*/ 	.word	0x00000000


	//----- nvinfo : EIATTR_MIN_STACK_SIZE
	.align		4
.L_233:
        /*04d4*/ 	.byte	0x04, 0x12
        /*04d6*/ 	.short	(.L_235 - .L_234)
	.align		4
.L_234:
        /*04d8*/ 	.word	index@(_ZN4vllm4gptq27make_sequential_4bit_kernelEPKjPjPKii)
        /*04dc*/ 	.word	0x00000000


	//----- nvinfo : EIATTR_MIN_STACK_SIZE
	.align		4
.L_235:
        /*04e0*/ 	.byte	0x04, 0x12
        /*04e2*/ 	.short	(.L_237 - .L_236)
	.align		4
.L_236:
        /*04e4*/ 	.word	index@(_ZN4vllm4gptq19shuffle_3bit_kernelEPjii)
        /*04e8*/ 	.word	0x00000000


	//----- nvinfo : EIATTR_MIN_STACK_SIZE
	.align		4
.L_237:
        /*04ec*/ 	.byte	0x04, 0x12
        /*04ee*/ 	.short	(.L_239 - .L_238)
	.align		4
.L_238:
        /*04f0*/ 	.word	index@(_ZN4vllm4gptq19shuffle_2bit_kernelEPjii)
        /*04f4*/ 	.word	0x00000000


	//----- nvinfo : EIATTR_MIN_STACK_SIZE
	.align		4
.L_239:
        /*04f8*/ 	.byte	0x04, 0x12
        /*04fa*/ 	.short	(.L_241 - .L_240)
	.align		4
.L_240:
        /*04fc*/ 	.word	index@(_ZN4vllm4gptq19shuffle_8bit_kernelEPjii)
        /*0500*/ 	.word	0x00000000


	//----- nvinfo : EIATTR_MIN_STACK_SIZE
	.align		4
.L_241:
        /*0504*/ 	.byte	0x04, 0x12
        /*0506*/ 	.short	(.L_243 - .L_242)
	.align		4
.L_242:
        /*0508*/ 	.word	index@(_ZN4vllm4gptq19shuffle_4bit_kernelEPjii)
        /*050c*/ 	.word	0x00000000


	//----- nvinfo : EIATTR_MIN_STACK_SIZE
	.align		4
.L_243:
        /*0510*/ 	.byte	0x04, 0x12
        /*0512*/ 	.short	(.L_245 - .L_244)
	.align		4
.L_244:
        /*0514*/ 	.word	index@(_ZN4vllm4gptq23reconstruct_gptq_kernelINS0_17MatrixView_q8_rowELi8EEEvPKjPK6__halfS4_PKiiiibPS5_)
        /*0518*/ 	.word	0x00000000


	//----- nvinfo : EIATTR_MIN_STACK_SIZE
	.align		4
.L_245:
        /*051c*/ 	.byte	0x04, 0x12
        /*051e*/ 	.short	(.L_247 - .L_246)
	.align		4
.L_246:
        /*0520*/ 	.word	index@(_ZN4vllm4gptq23reconstruct_gptq_kernelINS0_17MatrixView_q2_rowELi2EEEvPKjPK6__halfS4_PKiiiibPS5_)
        /*0524*/ 	.word	0x00000000


	//----- nvinfo : EIATTR_MIN_STACK_SIZE
	.align		4
.L_247:
        /*0528*/ 	.byte	0x04, 0x12
        /*052a*/ 	.short	(.L_249 - .L_248)
	.align		4
.L_248:
        /*052c*/ 	.word	index@(_ZN4vllm4gptq23reconstruct_gptq_kernelINS0_17MatrixView_q4_rowELi4EEEvPKjPK6__halfS4_PKiiiibPS5_)
        /*0530*/ 	.word	0x00000000


	//----- nvinfo : EIATTR_MIN_STACK_SIZE
	.align		4
.L_249:
        /*0534*/ 	.byte	0x04, 0x12
        /*0536*/ 	.short	(.L_251 - .L_250)
	.align		4
.L_250:
        /*0538*/ 	.word	index@(_ZN4vllm4gptq28reconstruct_gptq_3bit_kernelEPKjPK6__halfS2_PKiiiibPS3_)
        /*053c*/ 	.word	0x00000000


	//----- nvinfo : EIATTR_MIN_STACK_SIZE
	.align		4
.L_251:
        /*0540*/ 	.byte	0x04, 0x12
        /*0542*/ 	.short	(.L_253 - .L_252)
	.align		4
.L_252:
        /*0544*/ 	.word	index@(_ZN4vllm4gptq32gemm_half_q_half_alt_8bit_kernelEPK7__half2PKjP6__halfPKS6_S5_PKiiiib)
        /*0548*/ 	.word	0x00000000


	//----- nvinfo : EIATTR_MIN_STACK_SIZE
	.align		4
.L_253:
        /*054c*/ 	.byte	0x04, 0x12
        /*054e*/ 	.short	(.L_255 - .L_254)
	.align		4
.L_254:
        /*0550*/ 	.word	index@(_ZN4vllm4gptq32gemm_half_q_half_alt_4bit_kernelEPK7__half2PKjP6__halfPKS6_S5_PKiiiib)
        /*0554*/ 	.word	0x00000000


	//----- nvinfo : EIATTR_MIN_STACK_SIZE
	.align		4
.L_255:
        /*0558*/ 	.byte	0x04, 0x12
        /*055a*/ 	.short	(.L_257 - .L_256)
	.align		4
.L_256:
        /*055c*/ 	.word	index@(_ZN4vllm4gptq31reconstruct_exllama_2bit_kernelEPKjPKiS2_PK6__halfiiibPS5_)
        /*0560*/ 	.word	0x00000000


	//----- nvinfo : EIATTR_MIN_STACK_SIZE
	.align		4
.L_257:
        /*0564*/ 	.byte	0x04, 0x12
        /*0566*/ 	.short	(.L_259 - .L_258)
	.align		4
.L_258:
        /*0568*/ 	.word	index@(_ZN4vllm4gptq31reconstruct_exllama_3bit_kernelEPKjPKiS2_PK6__halfiiibPS5_)
        /*056c*/ 	.word	0x00000000


	//----- nvinfo : EIATTR_MIN_STACK_SIZE
	.align		4
.L_259:
        /*0570*/ 	.byte	0x04, 0x12
        /*0572*/ 	.short	(.L_261 - .L_260)
	.align		4
.L_260:
        /*0574*/ 	.word	index@(_ZN4vllm4gptq31reconstruct_exllama_4bit_kernelEPKjPKiS2_PK6__halfiiibPS5_)
        /*0578*/ 	.word	0x00000000


	//----- nvinfo : EIATTR_MIN_STACK_SIZE
	.align		4
.L_261:
        /*057c*/ 	.byte	0x04, 0x12
        /*057e*/ 	.short	(.L_263 - .L_262)
	.align		4
.L_262:
        /*0580*/ 	.word	index@(_ZN4vllm4gptq31reconstruct_exllama_8bit_kernelEPKjPKiS2_PK6__halfiiibPS5_)
        /*0584*/ 	.word	0x00000000


	//----- nvinfo : EIATTR_MIN_STACK_SIZE
	.align		4
.L_263:
        /*0588*/ 	.byte	0x04, 0x12
        /*058a*/ 	.short	(.L_265 - .L_264)
	.align		4
.L_264:
        /*058c*/ 	.word	index@(_ZN4vllm4gptq33gemm_half_q_half_gptq_8bit_kernelILb1ELi8EEEvPK6__halfPKjS6_S4_PS2_iiiibPKi)
        /*0590*/ 	.word	0x00000000


	//----- nvinfo : EIATTR_MIN_STACK_SIZE
	.align		4
.L_265:
        /*0594*/ 	.byte	0x04, 0x12
        /*0596*/ 	.short	(.L_267 - .L_266)
	.align		4
.L_266:
        /*0598*/ 	.word	index@(_ZN4vllm4gptq33gemm_half_q_half_gptq_4bit_kernelILb1ELi8EEEvPK6__halfPKjS6_S4_PS2_iiiibPKi)
        /*059c*/ 	.word	0x00000000


	//----- nvinfo : EIATTR_MIN_STACK_SIZE
	.align		4
.L_267:
        /*05a0*/ 	.byte	0x04, 0x12
        /*05a2*/ 	.short	(.L_269 - .L_268)
	.align		4
.L_268:
        /*05a4*/ 	.word	index@(_ZN4vllm4gptq33gemm_half_q_half_gptq_3bit_kernelILb1ELi8EEEvPK6__halfPKjS6_S4_PS2_iiiibPKi)
        /*05a8*/ 	.word	0x00000000


	//----- nvinfo : EIATTR_MIN_STACK_SIZE
	.align		4
.L_269:
        /*05ac*/ 	.byte	0x04, 0x12
        /*05ae*/ 	.short	(.L_271 - .L_270)
	.align		4
.L_270:
        /*05b0*/ 	.word	index@(_ZN4vllm4gptq33gemm_half_q_half_gptq_2bit_kernelILb1ELi8EEEvPK6__halfPKjS6_S4_PS2_iiiibPKi)
        /*05b4*/ 	.word	0x00000000


	//----- nvinfo : EIATTR_MIN_STACK_SIZE
	.align		4
.L_271:
        /*05b8*/ 	.byte	0x04, 0x12
        /*05ba*/ 	.short	(.L_273 - .L_272)
	.align		4
.L_272:
        /*05bc*/ 	.word	index@(_ZN4vllm4gptq33gemm_half_q_half_gptq_8bit_kernelILb1ELi7EEEvPK6__halfPKjS6_S4_PS2_iiiibPKi)
        /*05c0*/ 	.word	0x00000000


	//----- nvinfo : EIATTR_MIN_STACK_SIZE
	.align		4
.L_273:
        /*05c4*/ 	.byte	0x04, 0x12
        /*05c6*/ 	.short	(.L_275 - .L_274)
	.align		4
.L_274:
        /*05c8*/ 	.word	index@(_ZN4vllm4gptq33gemm_half_q_half_gptq_4bit_kernelILb1ELi7EEEvPK6__halfPKjS6_S4_PS2_iiiibPKi)
        /*05cc*/ 	.word	0x00000000


	//----- nvinfo : EIATTR_MIN_STACK_SIZE
	.align		4
.L_275:
        /*05d0*/ 	.byte	0x04, 0x12
        /*05d2*/ 	.short	(.L_277 - .L_276)
	.align		4
.L_276:
        /*05d4*/ 	.word	index@(_ZN4vllm4gptq33gemm_half_q_half_gptq_3bit_kernelILb1ELi7EEEvPK6__halfPKjS6_S4_PS2_iiiibPKi)
        /*05d8*/ 	.word	0x00000000


	//----- nvinfo : EIATTR_MIN_STACK_SIZE
	.align		4
.L_277:
        /*05dc*/ 	.byte	0x04, 0x12
        /*05de*/ 	.short	(.L_279 - .L_278)
	.align		4
.L_278:
        /*05e0*/ 	.word	index@(_ZN4vllm4gptq33gemm_half_q_half_gptq_2bit_kernelILb1ELi7EEEvPK6__halfPKjS6_S4_PS2_iiiibPKi)
        /*05e4*/ 	.word	0x00000000


	//----- nvinfo : EIATTR_MIN_STACK_SIZE
	.align		4
.L_279:
        /*05e8*/ 	.byte	0x04, 0x12
        /*05ea*/ 	.short	(.L_281 - .L_280)
	.align		4
.L_280:
        /*05ec*/ 	.word	index@(_ZN4vllm4gptq33gemm_half_q_half_gptq_8bit_kernelILb1ELi6EEEvPK6__halfPKjS6_S4_PS2_iiiibPKi)
        /*05f0*/ 	.word	0x00000000


	//----- nvinfo : EIATTR_MIN_STACK_SIZE
	.align		4
.L_281:
        /*05f4*/ 	.byte	0x04, 0x12
        /*05f6*/ 	.short	(.L_283 - .L_282)
	.align		4
.L_282:
        /*05f8*/ 	.word	index@(_ZN4vllm4gptq33gemm_half_q_half_gptq_4bit_kernelILb1ELi6EEEvPK6__halfPKjS6_S4_PS2_iiiibPKi)
        /*05fc*/ 	.word	0x00000000


	//----- nvinfo : EIATTR_MIN_STACK_SIZE
	.align		4
.L_283:
        /*0600*/ 	.byte	0x04, 0x12
        /*0602*/ 	.short	(.L_285 - .L_284)
	.align		4
.L_284:
        /*0604*/ 	.word	index@(_ZN4vllm4gptq33gemm_half_q_half_gptq_3bit_kernelILb1ELi6EEEvPK6__halfPKjS6_S4_PS2_iiiibPKi)
        /*0608*/ 	.word	0x00000000


	//----- nvinfo : EIATTR_MIN_STACK_SIZE
	.align		4
.L_285:
        /*060c*/ 	.byte	0x04, 0x12
        /*060e*/ 	.short	(.L_287 - .L_286)
	.align		4
.L_286:
        /*0610*/ 	.word	index@(_ZN4vllm4gptq33gemm_half_q_half_gptq_2bit_kernelILb1ELi6EEEvPK6__halfPKjS6_S4_PS2_iiiibPKi)
        /*0614*/ 	.word	0x00000000


	//----- nvinfo : EIATTR_MIN_STACK_SIZE
	.align		4
.L_287:
        /*0618*/ 	.byte	0x04, 0x12
        /*061a*/ 	.short	(.L_289 - .L_288)
	.align		4
.L_288:
        /*061c*/ 	.word	index@(_ZN4vllm4gptq33gemm_half_q_half_gptq_8bit_kernelILb1ELi5EEEvPK6__halfPKjS6_S4_PS2_iiiibPKi)
        /*0620*/ 	.word	0x00000000


	//----- nvinfo : EIATTR_MIN_STACK_SIZE
	.align		4
.L_289:
        /*0624*/ 	.byte	0x04, 0x12
        /*0626*/ 	.short	(.L_291 - .L_290)
	.align		4
.L_290:
        /*0628*/ 	.word	index@(_ZN4vllm4gptq33gemm_half_q_half_gptq_4bit_kernelILb1ELi5EEEvPK6__halfPKjS6_S4_PS2_iiiibPKi)
        /*062c*/ 	.word	0x00000000


	//----- nvinfo : EIATTR_MIN_STACK_SIZE
	.align		4
.L_291:
        /*0630*/ 	.byte	0x04, 0x12
        /*0632*/ 	.short	(.L_293 - .L_292)
	.align		4
.L_292:
        /*0634*/ 	.word	index@(_ZN4vllm4gptq33gemm_half_q_half_gptq_3bit_kernelILb1ELi5EEEvPK6__halfPKjS6_S4_PS2_iiiibPKi)
        /*0638*/ 	.word	0x00000000


	//----- nvinfo : EIATTR_MIN_STACK_SIZE
	.align		4
.L_293:
        /*063c*/ 	.byte	0x04, 0x12
        /*063e*/ 	.short	(.L_295 - .L_294)
	.align		4
.L_294:
        /*0640*/ 	.word	index@(_ZN4vllm4gptq33gemm_half_q_half_gptq_2bit_kernelILb1ELi5EEEvPK6__halfPKjS6_S4_PS2_iiiibPKi)
        /*0644*/ 	.word	0x00000000


	//----- nvinfo : EIATTR_MIN_STACK_SIZE
	.align		4
.L_295:
        /*0648*/ 	.byte	0x04, 0x12
        /*064a*/ 	.short	(.L_297 - .L_296)
	.align		4
.L_296:
        /*064c*/ 	.word	index@(_ZN4vllm4gptq33gemm_half_q_half_gptq_8bit_kernelILb1ELi4EEEvPK6__halfPKjS6_S4_PS2_iiiibPKi)
        /*0650*/ 	.word	0x00000000


	//----- nvinfo : EIATTR_MIN_STACK_SIZE
	.align		4
.L_297:
        /*0654*/ 	.byte	0x04, 0x12
        /*0656*/ 	.short	(.L_299 - .L_298)
	.align		4
.L_298:
        /*0658*/ 	.word	index@(_ZN4vllm4gptq33gemm_half_q_half_gptq_4bit_kernelILb1ELi4EEEvPK6__halfPKjS6_S4_PS2_iiiibPKi)
        /*065c*/ 	.word	0x00000000


	//----- nvinfo : EIATTR_MIN_STACK_SIZE
	.align		4
.L_299:
        /*0660*/ 	.byte	0x04, 0x12
        /*0662*/ 	.short	(.L_301 - .L_300)
	.align		4
.L_300:
        /*0664*/ 	.word	index@(_ZN4vllm4gptq33gemm_half_q_half_gptq_3bit_kernelILb1ELi4EEEvPK6__halfPKjS6_S4_PS2_iiiibPKi)
        /*0668*/ 	.word	0x00000000


	//----- nvinfo : EIATTR_MIN_STACK_SIZE
	.align		4
.L_301:
        /*066c*/ 	.byte	0x04, 0x12
        /*066e*/ 	.short	(.L_303 - .L_302)
	.align		4
.L_302:
        /*0670*/ 	.word	index@(_ZN4vllm4gptq33gemm_half_q_half_gptq_2bit_kernelILb1ELi4EEEvPK6__halfPKjS6_S4_PS2_iiiibPKi)
        /*0674*/ 	.word	0x00000000


	//----- nvinfo : EIATTR_MIN_STACK_SIZE
	.align		4
.L_303:
        /*0678*/ 	.byte	0x04, 0x12
        /*067a*/ 	.short	(.L_305 - .L_304)
	.align		4
.L_304:
        /*067c*/ 	.word	index@(_ZN4vllm4gptq33gemm_half_q_half_gptq_8bit_kernelILb1ELi3EEEvPK6__halfPKjS6_S4_PS2_iiiibPKi)
        /*0680*/ 	.word	0x00000000


	//----- nvinfo : EIATTR_MIN_STACK_SIZE
	.align		4
.L_305:
        /*0684*/ 	.byte	0x04, 0x12
        /*0686*/ 	.short	(.L_307 - .L_306)
	.align		4
.L_306:
        /*0688*/ 	.word	index@(_ZN4vllm4gptq33gemm_half_q_half_gptq_4bit_kernelILb1ELi3EEEvPK6__halfPKjS6_S4_PS2_iiiibPKi)
        /*068c*/ 	.word	0x00000000


	//----- nvinfo : EIATTR_MIN_STACK_SIZE
	.align		4
.L_307:
        /*0690*/ 	.byte	0x04, 0x12
        /*0692*/ 	.short	(.L_309 - .L_308)
	.align		4
.L_308:
        /*0694*/ 	.word	index@(_ZN4vllm4gptq33gemm_half_q_half_gptq_3bit_kernelILb1ELi3EEEvPK6__halfPKjS6_S4_PS2_iiiibPKi)
        /*0698*/ 	.word	0x00000000


	//----- nvinfo : EIATTR_MIN_STACK_SIZE
	.align		4
.L_309:
        /*069c*/ 	.byte	0x04, 0x12
        /*069e*/ 	.short	(.L_311 - .L_310)
	.align		4
.L_310:
        /*06a0*/ 	.word	index@(_ZN4vllm4gptq33gemm_half_q_half_gptq_2bit_kernelILb1ELi3EEEvPK6__halfPKjS6_S4_PS2_iiiibPKi)
        /*06a4*/ 	.word	0x00000000


	//----- nvinfo : EIATTR_MIN_STACK_SIZE
	.align		4
.L_311:
        /*06a8*/ 	.byte	0x04, 0x12
        /*06aa*/ 	.short	(.L_313 - .L_312)
	.align		4
.L_312:
        /*06ac*/ 	.word	index@(_ZN4vllm4gptq33gemm_half_q_half_gptq_8bit_kernelILb1ELi2EEEvPK6__halfPKjS6_S4_PS2_iiiibPKi)
        /*06b0*/ 	.word	0x00000000


	//----- nvinfo : EIATTR_MIN_STACK_SIZE
	.align		4
.L_313:
        /*06b4*/ 	.byte	0x04, 0x12
        /*06b6*/ 	.short	(.L_315 - .L_314)
	.align		4
.L_314:
        /*06b8*/ 	.word	index@(_ZN4vllm4gptq33gemm_half_q_half_gptq_4bit_kernelILb1ELi2EEEvPK6__halfPKjS6_S4_PS2_iiiibPKi)
        /*06bc*/ 	.word	0x00000000


	//----- nvinfo : EIATTR_MIN_STACK_SIZE
	.align		4
.L_315:
        /*06c0*/ 	.byte	0x04, 0x12
        /*06c2*/ 	.short	(.L_317 - .L_316)
	.align		4
.L_316:
        /*06c4*/ 	.word	index@(_ZN4vllm4gptq33gemm_half_q_half_gptq_3bit_kernelILb1ELi2EEEvPK6__halfPKjS6_S4_PS2_iiiibPKi)
        /*06c8*/ 	.word	0x00000000


	//----- nvinfo : EIATTR_MIN_STACK_SIZE
	.align		4
.L_317:
        /*06cc*/ 	.byte	0x04, 0x12
        /*06ce*/ 	.short	(.L_319 - .L_318)
	.align		4
.L_318:
        /*06d0*/ 	.word	index@(_ZN4vllm4gptq33gemm_half_q_half_gptq_2bit_kernelILb1ELi2EEEvPK6__halfPKjS6_S4_PS2_iiiibPKi)
        /*06d4*/ 	.word	0x00000000


	//----- nvinfo : EIATTR_MIN_STACK_SIZE
	.align		4
.L_319:
        /*06d8*/ 	.byte	0x04, 0x12
        /*06da*/ 	.short	(.L_321 - .L_320)
	.align		4
.L_320:
        /*06dc*/ 	.word	index@(_ZN4vllm4gptq33gemm_half_q_half_gptq_8bit_kernelILb1ELi1EEEvPK6__halfPKjS6_S4_PS2_iiiibPKi)
        /*06e0*/ 	.word	0x00000000


	//----- nvinfo : EIATTR_MIN_STACK_SIZE
	.align		4
.L_321:
        /*06e4*/ 	.byte	0x04, 0x12
        /*06e6*/ 	.short	(.L_323 - .L_322)
	.align		4
.L_322:
        /*06e8*/ 	.word	index@(_ZN4vllm4gptq33gemm_half_q_half_gptq_4bit_kernelILb1ELi1EEEvPK6__halfPKjS6_S4_PS2_iiiibPKi)
        /*06ec*/ 	.word	0x00000000


	//----- nvinfo : EIATTR_MIN_STACK_SIZE
	.align		4
.L_323:
        /*06f0*/ 	.byte	0x04, 0x12
        /*06f2*/ 	.short	(.L_325 - .L_324)
	.align		4
.L_324:
        /*06f4*/ 	.word	index@(_ZN4vllm4gptq33gemm_half_q_half_gptq_3bit_kernelILb1ELi1EEEvPK6__halfPKjS6_S4_PS2_iiiibPKi)
        /*06f8*/ 	.word	0x00000000


	//----- nvinfo : EIATTR_MIN_STACK_SIZE
	.align		4
.L_325:
        /*06fc*/ 	.byte	0x04, 0x12
        /*06fe*/ 	.short	(.L_327 - .L_326)
	.align		4
.L_326:
        /*0700*/ 	.word	index@(_ZN4vllm4gptq33gemm_half_q_half_gptq_2bit_kernelILb1ELi1EEEvPK6__halfPKjS6_S4_PS2_iiiibPKi)
        /*0704*/ 	.word	0x00000000
.L_327:


//--------------------- .nv.compat                --------------------------
	.section	.nv.compat,"",@"SHT_CUDA_COMPAT_INFO"
	.align	4
        /*0000*/ 	.byte	0x02, 0x09, 0x01, 0x00, 0x02, 0x02, 0x01, 0x00, 0x02, 0x05, 0x05, 0x00, 0x03, 0x07, 0x01, 0x01
        /*0010*/ 	.byte	0x02, 0x03, 0x00, 0x00, 0x02, 0x06, 0x01, 0x00, 0x04, 0x0b, 0x08, 0x00, 0x09, 0x00, 0x00, 0x00
        /*0020*/ 	.byte	0x00, 0x00, 0x00, 0x00


//--------------------- .nv.info._ZN4vllm4gptq27make_sequential_8bit_kernelEPKjPjPKii --------------------------
	.section	.nv.info._ZN4vllm4gptq27make_sequential_8bit_kernelEPKjPjPKii,"",@"SHT_CUDA_INFO"
	.sectionflags	@""
	.align	4


	//----- nvinfo : EIATTR_CUDA_API_VERSION
	.align		4
        /*0000*/ 	.byte	0x04, 0x37
        /*0002*/ 	.short	(.L_329 - .L_328)
.L_328:
        /*0004*/ 	.word	0x00000082


	//----- nvinfo : EIATTR_KPARAM_INFO
	.align		4
.L_329:
        /*0008*/ 	.byte	0x04, 0x17
        /*000a*/ 	.short	(.L_331 - .L_330)
.L_330:
        /*000c*/ 	.word	0x00000000
        /*0010*/ 	.short	0x0003
        /*0012*/ 	.short	0x0018
        /*0014*/ 	.byte	0x00, 0xf0, 0x11, 0x00


	//----- nvinfo : EIATTR_KPARAM_INFO
	.align		4
.L_331:
        /*0018*/ 	.byte	0x04, 0x17
        /*001a*/ 	.short	(.L_333 - .L_332)
.L_332:
        /*001c*/ 	.word	0x00000000
        /*0020*/ 	.short	0x0002
        /*0022*/ 	.short	0x0010
        /*0024*/ 	.byte	0x00, 0xf5, 0x21, 0x00


	//----- nvinfo : EIATTR_KPARAM_INFO
	.align		4
.L_333:
        /*0028*/ 	.byte	0x04, 0x17
        /*002a*/ 	.short	(.L_335 - .L_334)
.L_334:
        /*002c*/ 	.word	0x00000000
        /*0030*/ 	.short	0x0001
        /*0032*/ 	.short	0x0008
        /*0034*/ 	.byte	0x00, 0xf5, 0x21, 0x00


	//----- nvinfo : EIATTR_KPARAM_INFO
	.align		4
.L_335:
        /*0038*/ 	.byte	0x04, 0x17
        /*003a*/ 	.short	(.L_337 - .L_336)
.L_336:
        /*003c*/ 	.word	0x00000000
        /*0040*/ 	.short	0x0000
        /*0042*/ 	.short	0x0000
        /*0044*/ 	.byte	0x00, 0xf5, 0x21, 0x00


	//----- nvinfo : EIATTR_SPARSE_MMA_MASK
	.align		4
.L_337:
        /*0048*/ 	.byte	0x03, 0x50
        /*004a*/ 	.short	0x0000


	//----- nvinfo : EIATTR_MAXREG_COUNT
	.align		4
        /*004c*/ 	.byte	0x03, 0x1b
        /*004e*/ 	.short	0x00ff


	//----- nvinfo : EIATTR_MERCURY_ISA_VERSION
	.align		4
        /*0050*/ 	.byte	0x03, 0x5f
        /*0052*/ 	.short	0x0101


	//----- nvinfo : EIATTR_VRC_CTA_INIT_COUNT
	.align		4
        /*0054*/ 	.byte	0x02, 0x4a
	.zero		1
	.zero		1


	//----- nvinfo : EIATTR_EXIT_INSTR_OFFSETS
	.align		4
        /*0058*/ 	.byte	0x04, 0x1c
        /*005a*/ 	.short	(.L_339 - .L_338)


	//   ....[0]....
.L_338:
        /*005c*/ 	.word	0x00000070


	//   ....[1]....
        /*0060*/ 	.word	0x00000440


	//----- nvinfo : EIATTR_CBANK_PARAM_SIZE
	.align		4
.L_339:
        /*0064*/ 	.byte	0x03, 0x19
        /*0066*/ 	.short	0x001c


	//----- nvinfo : EIATTR_PARAM_CBANK
	.align		4
        /*0068*/ 	.byte	0x04, 0x0a
        /*006a*/ 	.short	(.L_341 - .L_340)
	.align		4
.L_340:
        /*006c*/ 	.word	index@(.nv.constant0._ZN4vllm4gptq27make_sequential_8bit_kernelEPKjPjPKii)
        /*0070*/ 	.short	0x0380
        /*0072*/ 	.short	0x001c


	//----- nvinfo : EIATTR_SW_WAR
	.align		4
.L_341:
        /*0074*/ 	.byte	0x04, 0x36
        /*0076*/ 	.short	(.L_343 - .L_342)
.L_342:
        /*0078*/ 	.word	0x00000008
.L_343:


//--------------------- .nv.info._ZN4vllm4gptq27make_sequential_3bit_kernelEPKjPjPKii --------------------------
	.section	.nv.info._ZN4vllm4gptq27make_sequential_3bit_kernelEPKjPjPKii,"",@"SHT_CUDA_INFO"
	.sectionflags	@""
	.align	4


	//----- nvinfo : EIATTR_CUDA_API_VERSION
	.align		4
        /*0000*/ 	.byte	0x04, 0x37
        /*0002*/ 	.short	(.L_345 - .L_344)
.L_344:
        /*0004*/ 	.word	0x00000082


	//----- nvinfo : EIATTR_KPARAM_INFO
	.align		4
.L_345:
        /*0008*/ 	.byte	0x04, 0x17
        /*000a*/ 	.short	(.L_347 - .L_346)
.L_346:
        /*000c*/ 	.word	0x00000000
        /*0010*/ 	.short	0x0003
        /*0012*/ 	.short	0x0018
        /*0014*/ 	.byte	0x00, 0xf0, 0x11, 0x00


	//----- nvinfo : EIATTR_KPARAM_INFO
	.align		4
.L_347:
        /*0018*/ 	.byte	0x04, 0x17
        /*001a*/ 	.short	(.L_349 - .L_348)
.L_348:
        /*001c*/ 	.word	0x00000000
        /*0020*/ 	.short	0x0002
        /*0022*/ 	.short	0x0010
        /*0024*/ 	.byte	0x00, 0xf5, 0x21, 0x00


	//----- nvinfo : EIATTR_KPARAM_INFO
	.align		4
.L_349:
        /*0028*/ 	.byte	0x04, 0x17
        /*002a*/ 	.short	(.L_351 - .L_350)
.L_350:
        /*002c*/ 	.word	0x00000000
        /*0030*/ 	.short	0x0001
        /*0032*/ 	.short	0x0008
        /*0034*/ 	.byte	0x00, 0xf5, 0x21, 0x00


	//----- nvinfo : EIATTR_KPARAM_INFO
	.align		4
.L_351:
        /*0038*/ 	.byte	0x04, 0x17
        /*003a*/ 	.short	(.L_353 - .L_352)
.L_352:
        /*003c*/ 	.word	0x00000000
        /*0040*/ 	.short	0x0000
        /*0042*/ 	.short	0x0000
        /*0044*/ 	.byte	0x00, 0xf5, 0x21, 0x00


	//----- nvinfo : EIATTR_SPARSE_MMA_MASK
	.align		4
.L_353:
        /*0048*/ 	.byte	0x03, 0x50
        /*004a*/ 	.short	0x0000


	//----- nvinfo : EIATTR_MAXREG_COUNT
	.align		4
        /*004c*/ 	.byte	0x03, 0x1b
        /*004e*/ 	.short	0x00ff


	//----- nvinfo : EIATTR_MERCURY_ISA_VERSION
	.align		4
        /*0050*/ 	.byte	0x03, 0x5f
        /*0052*/ 	.short	0x0101


	//----- nvinfo : EIATTR_VRC_CTA_INIT_COUNT
	.align		4
        /*0054*/ 	.byte	0x02, 0x4a
	.zero		1
	.zero		1


	//----- nvinfo : EIATTR_EXIT_INSTR_OFFSETS
	.align		4
        /*0058*/ 	.byte	0x04, 0x1c
        /*005a*/ 	.short	(.L_355 - .L_354)


	//   ....[0]....
.L_354:
        /*005c*/ 	.word	0x00000060


	//   ....[1]....
        /*0060*/ 	.word	0x000065d0


	//----- nvinfo : EIATTR_CBANK_PARAM_SIZE
	.align		4
.L_355:
        /*0064*/ 	.byte	0x03, 0x19
        /*0066*/ 	.short	0x001c


	//----- nvinfo : EIATTR_PARAM_CBANK
	.align		4
        /*0068*/ 	.byte	0x04, 0x0a
        /*006a*/ 	.short	(.L_357 - .L_356)
	.align		4
.L_356:
        /*006c*/ 	.word	index@(.nv.constant0._ZN4vllm4gptq27make_sequential_3bit_kernelEPKjPjPKii)
        /*0070*/ 	.short	0x0380
        /*0072*/ 	.short	0x001c


	//----- nvinfo : EIATTR_SW_WAR
	.align		4
.L_357:
        /*0074*/ 	.byte	0x04, 0x36
        /*0076*/ 	.short	(.L_359 - .L_358)
.L_358:
        /*0078*/ 	.word	0x00000008
.L_359:


//--------------------- .nv.info._ZN4vllm4gptq27make_sequential_2bit_kernelEPKjPjPKii --------------------------
	.section	.nv.info._ZN4vllm4gptq27make_sequential_2bit_kernelEPKjPjPKii,"",@"SHT_CUDA_INFO"
	.sectionflags	@""
	.align	4


	//----- nvinfo : EIATTR_CUDA_API_VERSION
	.align		4
        /*0000*/ 	.byte	0x04, 0x37
        /*0002*/ 	.short	(.L_361 - .L_360)
.L_360:
        /*0004*/ 	.word	0x00000082


	//----- nvinfo : EIATTR_KPARAM_INFO
	.align		4
.L_361:
        /*0008*/ 	.byte	0x04, 0x17
        /*000a*/ 	.short	(.L_363 - .L_362)
.L_362:
        /*000c*/ 	.word	0x00000000
        /*0010*/ 	.short	0x0003
        /*0012*/ 	.short	0x0018
        /*0014*/ 	.byte	0x00, 0xf0, 0x11, 0x00


	//----- nvinfo : EIATTR_KPARAM_INFO
	.align		4
.L_363:
        /*0018*/ 	.byte	0x04, 0x17
        /*001a*/ 	.short	(.L_365 - .L_364)
.L_364:
        /*001c*/ 	.word	0x00000000
        /*0020*/ 	.short	0x0002
        /*0022*/ 	.short	0x0010
        /*0024*/ 	.byte	0x00, 0xf5, 0x21, 0x00


	//----- nvinfo : EIATTR_KPARAM_INFO
	.align		4
.L_365:
        /*0028*/ 	.byte	0x04, 0x17
        /*002a*/ 	.short	(.L_367 - .L_366)
.L_366:
        /*002c*/ 	.word	0x00000000
        /*0030*/ 	.short	0x0001
        /*0032*/ 	.short	0x0008
        /*0034*/ 	.byte	0x00, 0xf5, 0x21, 0x00


	//----- nvinfo : EIATTR_KPARAM_INFO
	.align		4
.L_367:
        /*0038*/ 	.byte	0x04, 0x17
        /*003a*/ 	.short	(.L_369 - .L_368)
.L_368:
        /*003c*/ 	.word	0x00000000
        /*0040*/ 	.short	0x0000
        /*0042*/ 	.short	0x0000
        /*0044*/ 	.byte	0x00, 0xf5, 0x21, 0x00


	//----- nvinfo : EIATTR_SPARSE_MMA_MASK
	.align		4
.L_369:
        /*0048*/ 	.byte	0x03, 0x50
        /*004a*/ 	.short	0x0000


	//----- nvinfo : EIATTR_MAXREG_COUNT
	.align		4
        /*004c*/ 	.byte	0x03, 0x1b
        /*004e*/ 	.short	0x00ff


	//----- nvinfo : EIATTR_MERCURY_ISA_VERSION
	.align		4
        /*0050*/ 	.byte	0x03, 0x5f
        /*0052*/ 	.short	0x0101


	//----- nvinfo : EIATTR_VRC_CTA_INIT_COUNT
	.align		4
        /*0054*/ 	.byte	0x02, 0x4a
	.zero		1
	.zero		1


	//----- nvinfo : EIATTR_EXIT_INSTR_OFFSETS
	.align		4
        /*0058*/ 	.byte	0x04, 0x1c
        /*005a*/ 	.short	(.L_371 - .L_370)


	//   ....[0]....
.L_370:
        /*005c*/ 	.word	0x00000070


	//   ....[1]....
        /*0060*/ 	.word	0x00000e00


	//----- nvinfo : EIATTR_CBANK_PARAM_SIZE
	.align		4
.L_371:
        /*0064*/ 	.byte	0x03, 0x19
        /*0066*/ 	.short	0x001c


	//----- nvinfo : EIATTR_PARAM_CBANK
	.align		4
        /*0068*/ 	.byte	0x04, 0x0a
        /*006a*/ 	.short	(.L_373 - .L_372)
	.align		4
.L_372:
        /*006c*/ 	.word	index@(.nv.constant0._ZN4vllm4gptq27make_sequential_2bit_kernelEPKjPjPKii)
        /*0070*/ 	.short	0x0380
        /*0072*/ 	.short	0x001c


	//----- nvinfo : EIATTR_SW_WAR
	.align		4
.L_373:
        /*0074*/ 	.byte	0x04, 0x36
        /*0076*/ 	.short	(.L_375 - .L_374)
.L_374:
        /*0078*/ 	.word	0x00000008
.L_375:


//--------------------- .nv.info._ZN4vllm4gptq27make_sequential_4bit_kernelEPKjPjPKii --------------------------
	.section	.nv.info._ZN4vllm4gptq27make_sequential_4bit_kernelEPKjPjPKii,"",@"SHT_CUDA_INFO"
	.sectionflags	@""
	.align	4


	//----- nvinfo : EIATTR_CUDA_API_VERSION
	.align		4
        /*0000*/ 	.byte	0x04, 0x37
        /*0002*/ 	.short	(.L_377 - .L_376)
.L_376:
        /*0004*/ 	.word	0x00000082


	//----- nvinfo : EIATTR_KPARAM_INFO
	.align		4
.L_377:
        /*0008*/ 	.byte	0x04, 0x17
        /*000a*/ 	.short	(.L_379 - .L_378)
.L_378:
        /*000c*/ 	.word	0x00000000
        /*0010*/ 	.short	0x0003
        /*0012*/ 	.short	0x0018
        /*0014*/ 	.byte	0x00, 0xf0, 0x11, 0x00


	//----- nvinfo : EIATTR_KPARAM_INFO
	.align		4
.L_379:
        /*0018*/ 	.byte	0x04, 0x17
        /*001a*/ 	.short	(.L_381 - .L_380)
.L_380:
        /*001c*/ 	.word	0x00000000
        /*0020*/ 	.short	0x0002
        /*0022*/ 	.short	0x0010
        /*0024*/ 	.byte	0x00, 0xf5, 0x21, 0x00


	//----- nvinfo : EIATTR_KPARAM_INFO
	.align		4
.L_381:
        /*0028*/ 	.byte	0x04, 0x17
        /*002a*/ 	.short	(.L_383 - .L_382)
.L_382:
        /*002c*/ 	.word	0x00000000
        /*0030*/ 	.short	0x0001
        /*0032*/ 	.short	0x0008
        /*0034*/ 	.byte	0x00, 0xf5, 0x21, 0x00


	//----- nvinfo : EIATTR_KPARAM_INFO
	.align		4
.L_383:
        /*0038*/ 	.byte	0x04, 0x17
        /*003a*/ 	.short	(.L_385 - .L_384)
.L_384:
        /*003c*/ 	.word	0x00000000
        /*0040*/ 	.short	0x0000
        /*0042*/ 	.short	0x0000
        /*0044*/ 	.byte	0x00, 0xf5, 0x21, 0x00


	//----- nvinfo : EIATTR_SPARSE_MMA_MASK
	.align		4
.L_385:
        /*0048*/ 	.byte	0x03, 0x50
        /*004a*/ 	.short	0x0000


	//----- nvinfo : EIATTR_MAXREG_COUNT
	.align		4
        /*004c*/ 	.byte	0x03, 0x1b
        /*004e*/ 	.short	0x00ff


	//----- nvinfo : EIATTR_MERCURY_ISA_VERSION
	.align		4
        /*0050*/ 	.byte	0x03, 0x5f
        /*0052*/ 	.short	0x0101


	//----- nvinfo : EIATTR_VRC_CTA_INIT_COUNT
	.align		4
        /*0054*/ 	.byte	0x02, 0x4a
	.zero		1
	.zero		1


	//----- nvinfo : EIATTR_EXIT_INSTR_OFFSETS
	.align		4
        /*0058*/ 	.byte	0x04, 0x1c
        /*005a*/ 	.short	(.L_387 - .L_386)


	//   ....[0]....
.L_386:
        /*005c*/ 	.word	0x00000070


	//   ....[1]....
        /*0060*/ 	.word	0x00000780


	//----- nvinfo : EIATTR_CBANK_PARAM_SIZE
	.align		4
.L_387:
        /*0064*/ 	.byte	0x03, 0x19
        /*0066*/ 	.short	0x001c


	//----- nvinfo : EIATTR_PARAM_CBANK
	.align		4
        /*0068*/ 	.byte	0x04, 0x0a
        /*006a*/ 	.short	(.L_389 - .L_388)
	.align		4
.L_388:
        /*006c*/ 	.word	index@(.nv.constant0._ZN4vllm4gptq27make_sequential_4bit_kernelEPKjPjPKii)
        /*0070*/ 	.short	0x0380
        /*0072*/ 	.short	0x001c


	//----- nvinfo : EIATTR_SW_WAR
	.align		4
.L_389:
        /*0074*/ 	.byte	0x04, 0x36
        /*0076*/ 	.short	(.L_391 - .L_390)
.L_390:
        /*0078*/ 	.word	0x00000008
.L_391:


//--------------------- .nv.info._ZN4vllm4gptq19shuffle_3bit_kernelEPjii --------------------------
	.section	.nv.info._ZN4vllm4gptq19shuffle_3bit_kernelEPjii,"",@"SHT_CUDA_INFO"
	.sectionflags	@""
	.align	4


	//----- nvinfo : EIATTR_CUDA_API_VERSION
	.align		4
        /*0000*/ 	.byte	0x04, 0x37
        /*0002*/ 	.short	(.L_393 - .L_392)
.L_392:
        /*0004*/ 	.word	0x00000082


	//----- nvinfo : EIATTR_KPARAM_INFO
	.align		4
.L_393:
        /*0008*/ 	.byte	0x04, 0x17
        /*000a*/ 	.short	(.L_395 - .L_394)
.L_394:
        /*000c*/ 	.word	0x00000000
        /*0010*/ 	.short	0x0002
        /*0012*/ 	.short	0x000c
        /*0014*/ 	.byte	0x00, 0xf0, 0x11, 0x00


	//----- nvinfo : EIATTR_KPARAM_INFO
	.align		4
.L_395:
        /*0018*/ 	.byte	0x04, 0x17
        /*001a*/ 	.short	(.L_397 - .L_396)
.L_396:
        /*001c*/ 	.word	0x00000000
        /*0020*/ 	.short	0x0001
        /*0022*/ 	.short	0x0008
        /*0024*/ 	.byte	0x00, 0xf0, 0x11, 0x00


	//----- nvinfo : EIATTR_KPARAM_INFO
	.align		4
.L_397:
        /*0028*/ 	.byte	0x04, 0x17
        /*002a*/ 	.short	(.L_399 - .L_398)
.L_398:
        /*002c*/ 	.word	0x00000000
        /*0030*/ 	.short	0x0000
        /*0032*/ 	.short	0x0000
        /*0034*/ 	.byte	0x00, 0xf5, 0x21, 0x00


	//----- nvinfo : EIATTR_SPARSE_MMA_MASK
	.align		4
.L_399:
        /*0038*/ 	.byte	0x03, 0x50
        /*003a*/ 	.short	0x0000


	//----- nvinfo : EIATTR_MAXREG_COUNT
	.align		4
        /*003c*/ 	.byte	0x03, 0x1b
        /*003e*/ 	.short	0x00ff


	//----- nvinfo : EIATTR_MERCURY_ISA_VERSION
	.align		4
        /*0040*/ 	.byte	0x03, 0x5f
        /*0042*/ 	.short	0x0101


	//----- nvinfo : EIATTR_VRC_CTA_INIT_COUNT
	.align		4
        /*0044*/ 	.byte	0x02, 0x4a
	.zero		1
	.zero		1


	//----- nvinfo : EIATTR_EXIT_INSTR_OFFSETS
	.align		4
        /*0048*/ 	.byte	0x04, 0x1c
        /*004a*/ 	.short	(.L_401 - .L_400)


	//   ....[0]....
.L_400:
        /*004c*/ 	.word	0x00000060


	//   ....[1]....
        /*0050*/ 	.word	0x000000a0


	//   ....[2]....
        /*0054*/ 	.word	0x00000630


	//----- nvinfo : EIATTR_CBANK_PARAM_SIZE
	.align		4
.L_401:
        /*0058*/ 	.byte	0x03, 0x19
        /*005a*/ 	.short	0x0010


	//----- nvinfo : EIATTR_PARAM_CBANK
	.align		4
        /*005c*/ 	.byte	0x04, 0x0a
        /*005e*/ 	.short	(.L_403 - .L_402)
	.align		4
.L_402:
        /*0060*/ 	.word	index@(.nv.constant0._ZN4vllm4gptq19shuffle_3bit_kernelEPjii)
        /*0064*/ 	.short	0x0380
        /*0066*/ 	.short	0x0010


	//----- nvinfo : EIATTR_SW_WAR
	.align		4
.L_403:
        /*0068*/ 	.byte	0x04, 0x36
        /*006a*/ 	.short	(.L_405 - .L_404)
.L_404:
        /*006c*/ 	.word	0x00000008
.L_405:


//--------------------- .nv.info._ZN4vllm4gptq19shuffle_2bit_kernelEPjii --------------------------
	.section	.nv.info._ZN4vllm4gptq19shuffle_2bit_kernelEPjii,"",@"SHT_CUDA_INFO"
	.sectionflags	@""
	.align	4


	//----- nvinfo : EIATTR_CUDA_API_VERSION
	.align		4
        /*0000*/ 	.byte	0x04, 0x37
        /*0002*/ 	.short	(.L_407 - .L_406)
.L_406:
        /*0004*/ 	.word	0x00000082


	//----- nvinfo : EIATTR_KPARAM_INFO
	.align		4
.L_407:
        /*0008*/ 	.byte	0x04, 0x17
        /*000a*/ 	.short	(.L_409 - .L_408)
.L_408:
        /*000c*/ 	.word	0x00000000
        /*0010*/ 	.short	0x0002
        /*0012*/ 	.short	0x000c
        /*0014*/ 	.byte	0x00, 0xf0, 0x11, 0x00


	//----- nvinfo : EIATTR_KPARAM_INFO
	.align		4
.L_409:
        /*0018*/ 	.byte	0x04, 0x17
        /*001a*/ 	.short	(.L_411 - .L_410)
.L_410:
        /*001c*/ 	.word	0x00000000
        /*0020*/ 	.short	0x0001
        /*0022*/ 	.short	0x0008
        /*0024*/ 	.byte	0x00, 0xf0, 0x11, 0x00


	//----- nvinfo : EIATTR_KPARAM_INFO
	.align		4
.L_411:
        /*0028*/ 	.byte	0x04, 0x17
        /*002a*/ 	.short	(.L_413 - .L_412)
.L_412:
        /*002c*/ 	.word	0x00000000
        /*0030*/ 	.short	0x0000
        /*0032*/ 	.short	0x0000
        /*0034*/ 	.byte	0x00, 0xf5, 0x21, 0x00


	//----- nvinfo : EIATTR_SPARSE_MMA_MASK
	.align		4
.L_413:
        /*0038*/ 	.byte	0x03, 0x50
        /*003a*/ 	.short	0x0000


	//----- nvinfo : EIATTR_MAXREG_COUNT
	.align		4
        /*003c*/ 	.byte	0x03, 0x1b
        /*003e*/ 	.short	0x00ff


	//----- nvinfo : EIATTR_MERCURY_ISA_VERSION
	.align		4
        /*0040*/ 	.byte	0x03, 0x5f
        /*0042*/ 	.short	0x0101


	//----- nvinfo : EIATTR_VRC_CTA_INIT_COUNT
	.align		4
        /*0044*/ 	.byte	0x02, 0x4a
	.zero		1
	.zero		1


	//----- nvinfo : EIATTR_EXIT_INSTR_OFFSETS
	.align		4
        /*0048*/ 	.byte	0x04, 0x1c
        /*004a*/ 	.short	(.L_415 - .L_414)


	//   ....[0]....
.L_414:
        /*004c*/ 	.word	0x00000060


	//   ....[1]....
        /*0050*/ 	.word	0x000000a0


	//   ....[2]....
        /*0054*/ 	.word	0x000005f0


	//   ....[3]....
        /*0058*/ 	.word	0x00000830


	//----- nvinfo : EIATTR_CBANK_PARAM_SIZE
	.align		4
.L_415:
        /*005c*/ 	.byte	0x03, 0x19
        /*005e*/ 	.short	0x0010


	//----- nvinfo : EIATTR_PARAM_CBANK
	.align		4
        /*0060*/ 	.byte	0x04, 0x0a
        /*0062*/ 	.short	(.L_417 - .L_416)
	.align		4
.L_416:
        /*0064*/ 	.word	index@(.nv.constant0._ZN4vllm4gptq19shuffle_2bit_kernelEPjii)
        /*0068*/ 	.short	0x0380
        /*006a*/ 	.short	0x0010


	//----- nvinfo : EIATTR_SW_WAR
	.align		4
.L_417:
        /*006c*/ 	.byte	0x04, 0x36
        /*006e*/ 	.short	(.L_419 - .L_418)
.L_418:
        /*0070*/ 	.word	0x00000008
.L_419:


//--------------------- .nv.info._ZN4vllm4gptq19shuffle_8bit_kernelEPjii --------------------------
	.section	.nv.info._ZN4vllm4gptq19shuffle_8bit_kernelEPjii,"",@"SHT_CUDA_INFO"
	.sectionflags	@""
	.align	4


	//----- nvinfo : EIATTR_CUDA_API_VERSION
	.align		4
        /*0000*/ 	.byte	0x04, 0x37
        /*0002*/ 	.short	(.L_421 - .L_420)
.L_420:
        /*0004*/ 	.word	0x00000082


	//----- nvinfo : EIATTR_KPARAM_INFO
	.align		4
.L_421:
        /*0008*/ 	.byte	0x04, 0x17
        /*000a*/ 	.short	(.L_423 - .L_422)
.L_422:
        /*000c*/ 	.word	0x00000000
        /*0010*/ 	.short	0x0002
        /*0012*/ 	.short	0x000c
        /*0014*/ 	.byte	0x00, 0xf0, 0x11, 0x00


	//----- nvinfo : EIATTR_KPARAM_INFO
	.align		4
.L_423:
        /*0018*/ 	.byte	0x04, 0x17
        /*001a*/ 	.short	(.L_425 - .L_424)
.L_424:
        /*001c*/ 	.word	0x00000000
        /*0020*/ 	.short	0x0001
        /*0022*/ 	.short	0x0008
        /*0024*/ 	.byte	0x00, 0xf0, 0x11, 0x00


	//----- nvinfo : EIATTR_KPARAM_INFO
	.align		4
.L_425:
        /*0028*/ 	.byte	0x04, 0x17
        /*002a*/ 	.short	(.L_427 - .L_426)
.L_426:
        /*002c*/ 	.word	0x00000000
        /*0030*/ 	.short	0x0000
        /*0032*/ 	.short	0x0000
        /*0034*/ 	.byte	0x00, 0xf5, 0x21, 0x00


	//----- nvinfo : EIATTR_SPARSE_MMA_MASK
	.align		4
.L_427:
        /*0038*/ 	.byte	0x03, 0x50
        /*003a*/ 	.short	0x0000


	//----- nvinfo : EIATTR_MAXREG_COUNT
	.align		4
        /*003c*/ 	.byte	0x03, 0x1b
        /*003e*/ 	.short	0x00ff


	//----- nvinfo : EIATTR_MERCURY_ISA_VERSION
	.align		4
        /*0040*/ 	.byte	0x03, 0x5f
        /*0042*/ 	.short	0x0101


	//----- nvinfo : EIATTR_VRC_CTA_INIT_COUNT
	.align		4
        /*0044*/ 	.byte	0x02, 0x4a
	.zero		1
	.zero		1


	//----- nvinfo : EIATTR_EXIT_INSTR_OFFSETS
	.align		4
        /*0048*/ 	.byte	0x04, 0x1c
        /*004a*/ 	.short	(.L_429 - .L_428)


	//   ....[0]....
.L_428:
        /*004c*/ 	.word	0x00000010


	//----- nvinfo : EIATTR_CBANK_PARAM_SIZE
	.align		4
.L_429:
        /*0050*/ 	.byte	0x03, 0x19
        /*0052*/ 	.short	0x0010


	//----- nvinfo : EIATTR_PARAM_CBANK
	.align		4
        /*0054*/ 	.byte	0x04, 0x0a
        /*0056*/ 	.short	(.L_431 - .L_430)
	.align		4
.L_430:
        /*0058*/ 	.word	index@(.nv.constant0._ZN4vllm4gptq19shuffle_8bit_kernelEPjii)
        /*005c*/ 	.short	0x0380
        /*005e*/ 	.short	0x0010


	//----- nvinfo : EIATTR_SW_WAR
	.align		4
.L_431:
        /*0060*/ 	.byte	0x04, 0x36
        /*0062*/ 	.short	(.L_433 - .L_432)
.L_432:
        /*0064*/ 	.word	0x00000008
.L_433:


//--------------------- .nv.info._ZN4vllm4gptq19shuffle_4bit_kernelEPjii --------------------------
	.section	.nv.info._ZN4vllm4gptq19shuffle_4bit_kernelEPjii,"",@"SHT_CUDA_INFO"
	.sectionflags	@""
	.align	4


	//----- nvinfo : EIATTR_CUDA_API_VERSION
	.align		4
        /*0000*/ 	.byte	0x04, 0x37
        /*0002*/ 	.short	(.L_435 - .L_434)
.L_434:
        /*0004*/ 	.word	0x00000082


	//----- nvinfo : EIATTR_KPARAM_INFO
	.align		4
.L_435:
        /*0008*/ 	.byte	0x04, 0x17
        /*000a*/ 	.short	(.L_437 - .L_436)
.L_436:
        /*000c*/ 	.word	0x00000000
        /*0010*/ 	.short	0x0002
        /*0012*/ 	.short	0x000c
        /*0014*/ 	.byte	0x00, 0xf0, 0x11, 0x00


	//----- nvinfo : EIATTR_KPARAM_INFO
	.align		4
.L_437:
        /*0018*/ 	.byte	0x04, 0x17
        /*001a*/ 	.short	(.L_439 - .L_438)
.L_438:
        /*001c*/ 	.word	0x00000000
        /*0020*/ 	.short	0x0001
        /*0022*/ 	.short	0x0008
        /*0024*/ 	.byte	0x00, 0xf0, 0x11, 0x00


	//----- nvinfo : EIATTR_KPARAM_INFO
	.align		4
.L_439:
        /*0028*/ 	.byte	0x04, 0x17
        /*002a*/ 	.short	(.L_441 - .L_440)
.L_440:
        /*002c*/ 	.word	0x00000000
        /*0030*/ 	.short	0x0000
        /*0032*/ 	.short	0x0000
        /*0034*/ 	.byte	0x00, 0xf5, 0x21, 0x00


	//----- nvinfo : EIATTR_SPARSE_MMA_MASK
	.align		4
.L_441:
        /*0038*/ 	.byte	0x03, 0x50
        /*003a*/ 	.short	0x0000


	//----- nvinfo : EIATTR_MAXREG_COUNT
	.align		4
        /*003c*/ 	.byte	0x03, 0x1b
        /*003e*/ 	.short	0x00ff


	//----- nvinfo : EIATTR_MERCURY_ISA_VERSION
	.align		4
        /*0040*/ 	.byte	0x03, 0x5f
        /*0042*/ 	.short	0x0101


	//----- nvinfo : EIATTR_VRC_CTA_INIT_COUNT
	.align		4
        /*0044*/ 	.byte	0x02, 0x4a
	.zero		1
	.zero		1


	//----- nvinfo : EIATTR_EXIT_INSTR_OFFSETS
	.align		4
        /*0048*/ 	.byte	0x04, 0x1c
        /*004a*/ 	.short	(.L_443 - .L_442)


	//   ....[0]....
.L_442:
        /*004c*/ 	.word	0x00000060


	//   ....[1]....
        /*0050*/ 	.word	0x000000a0


	//   ....[2]....
        /*0054*/ 	.word	0x00000620


	//   ....[3]....
        /*0058*/ 	.word	0x000008a0


	//   ....[4]....
        /*005c*/ 	.word	0x000009c0


	//----- nvinfo : EIATTR_CBANK_PARAM_SIZE
	.align		4
.L_443:
        /*0060*/ 	.byte	0x03, 0x19
        /*0062*/ 	.short	0x0010


	//----- nvinfo : EIATTR_PARAM_CBANK
	.align		4
        /*0064*/ 	.byte	0x04, 0x0a
        /*0066*/ 	.short	(.L_445 - .L_444)
	.align		4
.L_444:
        /*0068*/ 	.word	index@(.nv.constant0._ZN4vllm4gptq19shuffle_4bit_kernelEPjii)
        /*006c*/ 	.short	0x0380
        /*006e*/ 	.short	0x0010


	//----- nvinfo : EIATTR_SW_WAR
	.align		4
.L_445:
        /*0070*/ 	.byte	0x04, 0x36
        /*0072*/ 	.short	(.L_447 - .L_446)
.L_446:
        /*0074*/ 	.word	0x00000008
.L_447:


//--------------------- .nv.info._ZN4vllm4gptq23reconstruct_gptq_kernelINS0_17MatrixView_q8_rowELi8EEEvPKjPK6__halfS4_PKiiiibPS5_ --------------------------
	.section	.nv.info._ZN4vllm4gptq23reconstruct_gptq_kernelINS0_17MatrixView_q8_rowELi8EEEvPKjPK6__halfS4_PKiiiibPS5_,"",@"SHT_CUDA_INFO"
	.sectionflags	@""
	.align	4


	//----- nvinfo : EIATTR_CUDA_API_VERSION
	.align		4
        /*0000*/ 	.byte	0x04, 0x37
        /*0002*/ 	.short	(.L_449 - .L_448)
.L_448:
        /*0004*/ 	.word	0x00000082


	//----- nvinfo : EIATTR_KPARAM_INFO
	.align		4
.L_449:
        /*0008*/ 	.byte	0x04, 0x17
        /*000a*/ 	.short	(.L_451 - .L_450)
.L_450:
        /*000c*/ 	.word	0x00000000
        /*0010*/ 	.short	0x0008
        /*0012*/ 	.short	0x0030
        /*0014*/ 	.byte	0x00, 0xf5, 0x21, 0x00


	//----- nvinfo : EIATTR_KPARAM_INFO
	.align		4
.L_451:
        /*0018*/ 	.byte	0x04, 0x17
        /*001a*/ 	.short	(.L_453 - .L_452)
.L_452:
        /*001c*/ 	.word	0x00000000
        /*0020*/ 	.short	0x0007
        /*0022*/ 	.short	0x002c
        /*0024*/ 	.byte	0x00, 0xf0, 0x05, 0x00


	//----- nvinfo : EIATTR_KPARAM_INFO
	.align		4
.L_453:
        /*0028*/ 	.byte	0x04, 0x17
        /*002a*/ 	.short	(.L_455 - .L_454)
.L_454:
        /*002c*/ 	.word	0x00000000
        /*0030*/ 	.short	0x0006
        /*0032*/ 	.short	0x0028
        /*0034*/ 	.byte	0x00, 0xf0, 0x11, 0x00


	//----- nvinfo : EIATTR_KPARAM_INFO
	.align		4
.L_455:
        /*0038*/ 	.byte	0x04, 0x17
        /*003a*/ 	.short	(.L_457 - .L_456)
.L_456:
        /*003c*/ 	.word	0x00000000
        /*0040*/ 	.short	0x0005
        /*0042*/ 	.short	0x0024
        /*0044*/ 	.byte	0x00, 0xf0, 0x11, 0x00


	//----- nvinfo : EIATTR_KPARAM_INFO
	.align		4
.L_457:
        /*0048*/ 	.byte	0x04, 0x17
        /*004a*/ 	.short	(.L_459 - .L_458)
.L_458:
        /*004c*/ 	.word	0x00000000
        /*0050*/ 	.short	0x0004
        /*0052*/ 	.short	0x0020
        /*0054*/ 	.byte	0x00, 0xf0, 0x11, 0x00


	//----- nvinfo : EIATTR_KPARAM_INFO
	.align		4
.L_459:
        /*0058*/ 	.byte	0x04, 0x17
        /*005a*/ 	.short	(.L_461 - .L_460)
.L_460:
        /*005c*/ 	.word	0x00000000
        /*0060*/ 	.short	0x0003
        /*0062*/ 	.short	0x0018
        /*0064*/ 	.byte	0x00, 0xf5, 0x21, 0x00


	//----- nvinfo : EIATTR_KPARAM_INFO
	.align		4
.L_461:
        /*0068*/ 	.byte	0x04, 0x17
        /*006a*/ 	.short	(.L_463 - .L_462)
.L_462:
        /*006c*/ 	.word	0x00000000
        /*0070*/ 	.short	0x0002
        /*0072*/ 	.short	0x0010
        /*0074*/ 	.byte	0x00, 0xf5, 0x21, 0x00


	//----- nvinfo : EIATTR_KPARAM_INFO
	.align		4
.L_463:
        /*0078*/ 	.byte	0x04, 0x17
        /*007a*/ 	.short	(.L_465 - .L_464)
.L_464:
        /*007c*/ 	.word	0x00000000
        /*0080*/ 	.short	0x0001
        /*0082*/ 	.short	0x0008
        /*0084*/ 	.byte	0x00, 0xf5, 0x21, 0x00


	//----- nvinfo : EIATTR_KPARAM_INFO
	.align		4
.L_465:
        /*0088*/ 	.byte	0x04, 0x17
        /*008a*/ 	.short	(.L_467 - .L_466)
.L_466:
        /*008c*/ 	.word	0x00000000
        /*0090*/ 	.short	0x0000
        /*0092*/ 	.short	0x0000
        /*0094*/ 	.byte	0x00, 0xf5, 0x21, 0x00


	//----- nvinfo : EIATTR_SPARSE_MMA_MASK
	.align		4
.L_467:
        /*0098*/ 	.byte	0x03, 0x50
        /*009a*/ 	.short	0x0000


	//----- nvinfo : EIATTR_MAXREG_COUNT
	.align		4
        /*009c*/ 	.byte	0x03, 0x1b
        /*009e*/ 	.short	0x00ff


	//----- nvinfo : EIATTR_MERCURY_ISA_VERSION
	.align		4
        /*00a0*/ 	.byte	0x03, 0x5f
        /*00a2*/ 	.short	0x0101


	//----- nvinfo : EIATTR_VRC_CTA_INIT_COUNT
	.align		4
        /*00a4*/ 	.byte	0x02, 0x4a
	.zero		1
	.zero		1


	//----- nvinfo : EIATTR_EXIT_INSTR_OFFSETS
	.align		4
        /*00a8*/ 	.byte	0x04, 0x1c
        /*00aa*/ 	.short	(.L_469 - .L_468)


	//   ....[0]....
.L_468:
        /*00ac*/ 	.word	0x00000060


	//   ....[1]....
        /*00b0*/ 	.word	0x00000670


	//----- nvinfo : EIATTR_CBANK_PARAM_SIZE
	.align		4
.L_469:
        /*00b4*/ 	.byte	0x03, 0x19
        /*00b6*/ 	.short	0x0038


	//----- nvinfo : EIATTR_PARAM_CBANK
	.align		4
        /*00b8*/ 	.byte	0x04, 0x0a
        /*00ba*/ 	.short	(.L_471 - .L_470)
	.align		4
.L_470:
        /*00bc*/ 	.word	index@(.nv.constant0._ZN4vllm4gptq23reconstruct_gptq_kernelINS0_17MatrixView_q8_rowELi8EEEvPKjPK6__halfS4_PKiiiibPS5_)
        /*00c0*/ 	.short	0x0380
        /*00c2*/ 	.short	0x0038


	//----- nvinfo : EIATTR_SW_WAR
	.align		4
.L_471:
        /*00c4*/ 	.byte	0x04, 0x36
        /*00c6*/ 	.short	(.L_473 - .L_472)
.L_472:
        /*00c8*/ 	.word	0x00000008
.L_473:


//--------------------- .nv.info._ZN4vllm4gptq23reconstruct_gptq_kernelINS0_17MatrixView_q2_rowELi2EEEvPKjPK6__halfS4_PKiiiibPS5_ --------------------------
	.section	.nv.info._ZN4vllm4gptq23reconstruct_gptq_kernelINS0_17MatrixView_q2_rowELi2EEEvPKjPK6__halfS4_PKiiiibPS5_,"",@"SHT_CUDA_INFO"
	.sectionflags	@""
	.align	4


	//----- nvinfo : EIATTR_CUDA_API_VERSION
	.align		4
        /*0000*/ 	.byte	0x04, 0x37
        /*0002*/ 	.short	(.L_475 - .L_474)
.L_474:
        /*0004*/ 	.word	0x00000082


	//----- nvinfo : EIATTR_KPARAM_INFO
	.align		4
.L_475:
        /*0008*/ 	.byte	0x04, 0x17
        /*000a*/ 	.short	(.L_477 - .L_476)
.L_476:
        /*000c*/ 	.word	0x00000000
        /*0010*/ 	.short	0x0008
        /*0012*/ 	.short	0x0030
        /*0014*/ 	.byte	0x00, 0xf5, 0x21, 0x00


	//----- nvinfo : EIATTR_KPARAM_INFO
	.align		4
.L_477:
        /*0018*/ 	.byte	0x04, 0x17
        /*001a*/ 	.short	(.L_479 - .L_478)
.L_478:
        /*001c*/ 	.word	0x00000000
        /*0020*/ 	.short	0x0007
        /*0022*/ 	.short	0x002c
        /*0024*/ 	.byte	0x00, 0xf0, 0x05, 0x00


	//----- nvinfo : EIATTR_KPARAM_INFO
	.align		4
.L_479:
        /*0028*/ 	.byte	0x04, 0x17
        /*002a*/ 	.short	(.L_481 - .L_480)
.L_480:
        /*002c*/ 	.word	0x00000000
        /*0030*/ 	.short	0x0006
        /*0032*/ 	.short	0x0028
        /*0034*/ 	.byte	0x00, 0xf0, 0x11, 0x00


	//----- nvinfo : EIATTR_KPARAM_INFO
	.align		4
.L_481:
        /*0038*/ 	.byte	0x04, 0x17
        /*003a*/ 	.short	(.L_483 - .L_482)
.L_482:
        /*003c*/ 	.word	0x00000000
        /*0040*/ 	.short	0x0005
        /*0042*/ 	.short	0x0024
        /*0044*/ 	.byte	0x00, 0xf0, 0x11, 0x00


	//----- nvinfo : EIATTR_KPARAM_INFO
	.align		4
.L_483:
        /*0048*/ 	.byte	0x04, 0x17
        /*004a*/ 	.short	(.L_485 - .L_484)
.L_484:
        /*004c*/ 	.word	0x00000000
        /*0050*/ 	.short	0x0004
        /*0052*/ 	.short	0x0020
        /*0054*/ 	.byte	0x00, 0xf0, 0x11, 0x00


	//----- nvinfo : EIATTR_KPARAM_INFO
	.align		4
.L_485:
        /*0058*/ 	.byte	0x04, 0x17
        /*005a*/ 	.short	(.L_487 - .L_486)
.L_486:
        /*005c*/ 	.word	0x00000000
        /*0060*/ 	.short	0x0003
        /*0062*/ 	.short	0x0018
        /*0064*/ 	.byte	0x00, 0xf5, 0x21, 0x00


	//----- nvinfo : EIATTR_KPARAM_INFO
	.align		4
.L_487:
        /*0068*/ 	.byte	0x04, 0x17
        /*006a*/ 	.short	(.L_489 - .L_488)
.L_488:
        /*006c*/ 	.word	0x00000000
        /*0070*/ 	.short	0x0002
        /*0072*/ 	.short	0x0010
        /*0074*/ 	.byte	0x00, 0xf5, 0x21, 0x00


	//----- nvinfo : EIATTR_KPARAM_INFO
	.align		4
.L_489:
        /*0078*/ 	.byte	0x04, 0x17
        /*007a*/ 	.short	(.L_491 - .L_490)
.L_490:
        /*007c*/ 	.word	0x00000000
        /*0080*/ 	.short	0x0001
        /*0082*/ 	.short	0x0008
        /*0084*/ 	.byte	0x00, 0xf5, 0x21, 0x00


	//----- nvinfo : EIATTR_KPARAM_INFO
	.align		4
.L_491:
        /*0088*/ 	.byte	0x04, 0x17
        /*008a*/ 	.short	(.L_493 - .L_492)
.L_492:
        /*008c*/ 	.word	0x00000000
        /*0090*/ 	.short	0x0000
        /*0092*/ 	.short	0x0000
        /*0094*/ 	.byte	0x00, 0xf5, 0x21, 0x00


	//----- nvinfo : EIATTR_SPARSE_MMA_MASK
	.align		4
.L_493:
        /*0098*/ 	.byte	0x03, 0x50
        /*009a*/ 	.short	0x0000


	//----- nvinfo : EIATTR_MAXREG_COUNT
	.align		4
        /*009c*/ 	.byte	0x03, 0x1b
        /*009e*/ 	.short	0x00ff


	//----- nvinfo : EIATTR_MERCURY_ISA_VERSION
	.align		4
        /*00a0*/ 	.byte	0x03, 0x5f
        /*00a2*/ 	.short	0x0101


	//----- nvinfo : EIATTR_VRC_CTA_INIT_COUNT
	.align		4
        /*00a4*/ 	.byte	0x02, 0x4a
	.zero		1
	.zero		1


	//----- nvinfo : EIATTR_EXIT_INSTR_OFFSETS
	.align		4
        /*00a8*/ 	.byte	0x04, 0x1c
        /*00aa*/ 	.short	(.L_495 - .L_494)


	//   ....[0]....
.L_494:
        /*00ac*/ 	.word	0x00000060


	//   ....[1]....
        /*00b0*/ 	.word	0x000014f0


	//----- nvinfo : EIATTR_CBANK_PARAM_SIZE
	.align		4
.L_495:
        /*00b4*/ 	.byte	0x03, 0x19
        /*00b6*/ 	.short	0x0038


	//----- nvinfo : EIATTR_PARAM_CBANK
	.align		4
        /*00b8*/ 	.byte	0x04, 0x0a
        /*00ba*/ 	.short	(.L_497 - .L_496)
	.align		4
.L_496:
        /*00bc*/ 	.word	index@(.nv.constant0._ZN4vllm4gptq23reconstruct_gptq_kernelINS0_17MatrixView_q2_rowELi2EEEvPKjPK6__halfS4_PKiiiibPS5_)
        /*00c0*/ 	.short	0x0380
        /*00c2*/ 	.short	0x0038


	//----- nvinfo : EIATTR_SW_WAR
	.align		4
.L_497:
        /*00c4*/ 	.byte	0x04, 0x36
        /*00c6*/ 	.short	(.L_499 - .L_498)
.L_498:
        /*00c8*/ 	.word	0x00000008
.L_499:


//--------------------- .nv.info._ZN4vllm4gptq23reconstruct_gptq_kernelINS0_17MatrixView_q4_rowELi4EEEvPKjPK6__halfS4_PKiiiibPS5_ --------------------------
	.section	.nv.info._ZN4vllm4gptq23reconstruct_gptq_kernelINS0_17MatrixView_q4_rowELi4EEEvPKjPK6__halfS4_PKiiiibPS5_,"",@"SHT_CUDA_INFO"
	.sectionflags	@""
	.align	4


	//----- nvinfo : EIATTR_CUDA_API_VERSION
	.align		4
        /*0000*/ 	.byte	0x04, 0x37
        /*0002*/ 	.short	(.L_501 - .L_500)
.L_500:
        /*0004*/ 	.word	0x00000082


	//----- nvinfo : EIATTR_KPARAM_INFO
	.align		4
.L_501:
        /*0008*/ 	.byte	0x04, 0x17
        /*000a*/ 	.short	(.L_503 - .L_502)
.L_502:
        /*000c*/ 	.word	0x00000000
        /*0010*/ 	.short	0x0008
        /*0012*/ 	.short	0x0030
        /*0014*/ 	.byte	0x00, 0xf5, 0x21, 0x00


	//----- nvinfo : EIATTR_KPARAM_INFO
	.align		4
.L_503:
        /*0018*/ 	.byte	0x04, 0x17
        /*001a*/ 	.short	(.L_505 - .L_504)
.L_504:
        /*001c*/ 	.word	0x00000000
        /*0020*/ 	.short	0x0007
        /*0022*/ 	.short	0x002c
        /*0024*/ 	.byte	0x00, 0xf0, 0x05, 0x00


	//----- nvinfo : EIATTR_KPARAM_INFO
	.align		4
.L_505:
        /*0028*/ 	.byte	0x04, 0x17
        /*002a*/ 	.short	(.L_507 - .L_506)
.L_506:
        /*002c*/ 	.word	0x00000000
        /*0030*/ 	.short	0x0006
        /*0032*/ 	.short	0x0028
        /*0034*/ 	.byte	0x00, 0xf0, 0x11, 0x00


	//----- nvinfo : EIATTR_KPARAM_INFO
	.align		4
.L_507:
        /*0038*/ 	.byte	0x04, 0x17
        /*003a*/ 	.short	(.L_509 - .L_508)
.L_508:
        /*003c*/ 	.word	0x00000000
        /*0040*/ 	.short	0x0005
        /*0042*/ 	.short	0x0024
        /*0044*/ 	.byte	0x00, 0xf0, 0x11, 0x00


	//----- nvinfo : EIATTR_KPARAM_INFO
	.align		4
.L_509:
        /*0048*/ 	.byte	0x04, 0x17
        /*004a*/ 	.short	(.L_511 - .L_510)
.L_510:
        /*004c*/ 	.word	0x00000000
        /*0050*/ 	.short	0x0004
        /*0052*/ 	.short	0x0020
        /*0054*/ 	.byte	0x00, 0xf0, 0x11, 0x00


	//----- nvinfo : EIATTR_KPARAM_INFO
	.align		4
.L_511:
        /*0058*/ 	.byte	0x04, 0x17
        /*005a*/ 	.short	(.L_513 - .L_512)
.L_512:
        /*005c*/ 	.word	0x00000000
        /*0060*/ 	.short	0x0003
        /*0062*/ 	.short	0x0018
        /*0064*/ 	.byte	0x00, 0xf5, 0x21, 0x00


	//----- nvinfo : EIATTR_KPARAM_INFO
	.align		4
.L_513:
        /*0068*/ 	.byte	0x04, 0x17
        /*006a*/ 	.short	(.L_515 - .L_514)
.L_514:
        /*006c*/ 	.word	0x00000000
        /*0070*/ 	.short	0x0002
        /*0072*/ 	.short	0x0010
        /*0074*/ 	.byte	0x00, 0xf5, 0x21, 0x00


	//----- nvinfo : EIATTR_KPARAM_INFO
	.align		4
.L_515:
        /*0078*/ 	.byte	0x04, 0x17
        /*007a*/ 	.short	(.L_517 - .L_516)
.L_516:
        /*007c*/ 	.word	0x00000000
        /*0080*/ 	.short	0x0001
        /*0082*/ 	.short	0x0008
        /*0084*/ 	.byte	0x00, 0xf5, 0x21, 0x00


	//----- nvinfo : EIATTR_KPARAM_INFO
	.align		4
.L_517:
        /*0088*/ 	.byte	0x04, 0x17
        /*008a*/ 	.short	(.L_519 - .L_518)
.L_518:
        /*008c*/ 	.word	0x00000000
        /*0090*/ 	.short	0x0000
        /*0092*/ 	.short	0x0000
        /*0094*/ 	.byte	0x00, 0xf5, 0x21, 0x00


	//----- nvinfo : EIATTR_SPARSE_MMA_MASK
	.align		4
.L_519:
        /*0098*/ 	.byte	0x03, 0x50
        /*009a*/ 	.short	0x0000


	//----- nvinfo : EIATTR_MAXREG_COUNT
	.align		4
        /*009c*/ 	.byte	0x03, 0x1b
        /*009e*/ 	.short	0x00ff


	//----- nvinfo : EIATTR_MERCURY_ISA_VERSION
	.align		4
        /*00a0*/ 	.byte	0x03, 0x5f
        /*00a2*/ 	.short	0x0101


	//----- nvinfo : EIATTR_VRC_CTA_INIT_COUNT
	.align		4
        /*00a4*/ 	.byte	0x02, 0x4a
	.zero		1
	.zero		1


	//----- nvinfo : EIATTR_EXIT_INSTR_OFFSETS
	.align		4
        /*00a8*/ 	.byte	0x04, 0x1c
        /*00aa*/ 	.short	(.L_521 - .L_520)


	//   ....[0]....
.L_520:
        /*00ac*/ 	.word	0x00000060


	//   ....[1]....
        /*00b0*/ 	.word	0x00000b60


	//----- nvinfo : EIATTR_CBANK_PARAM_SIZE
	.align		4
.L_521:
        /*00b4*/ 	.byte	0x03, 0x19
        /*00b6*/ 	.short	0x0038


	//----- nvinfo : EIATTR_PARAM_CBANK
	.align		4
        /*00b8*/ 	.byte	0x04, 0x0a
        /*00ba*/ 	.short	(.L_523 - .L_522)
	.align		4
.L_522:
        /*00bc*/ 	.word	index@(.nv.constant0._ZN4vllm4gptq23reconstruct_gptq_kernelINS0_17MatrixView_q4_rowELi4EEEvPKjPK6__halfS4_PKiiiibPS5_)
        /*00c0*/ 	.short	0x0380
        /*00c2*/ 	.short	0x0038


	//----- nvinfo : EIATTR_SW_WAR
	.align		4
.L_523:
        /*00c4*/ 	.byte	0x04, 0x36
        /*00c6*/ 	.short	(.L_525 - .L_524)
.L_524:
        /*00c8*/ 	.word	0x00000008
.L_525:


//--------------------- .nv.info._ZN4vllm4gptq28reconstruct_gptq_3bit_kernelEPKjPK6__halfS2_PKiiiibPS3_ --------------------------
	.section	.nv.info._ZN4vllm4gptq28reconstruct_gptq_3bit_kernelEPKjPK6__halfS2_PKiiiibPS3_,"",@"SHT_CUDA_INFO"
	.sectionflags	@""
	.align	4


	//----- nvinfo : EIATTR_CUDA_API_VERSION
	.align		4
        /*0000*/ 	.byte	0x04, 0x37
        /*0002*/ 	.short	(.L_527 - .L_526)
.L_526:
        /*0004*/ 	.word	0x00000082


	//----- nvinfo : EIATTR_KPARAM_INFO
	.align		4
.L_527:
        /*0008*/ 	.byte	0x04, 0x17
        /*000a*/ 	.short	(.L_529 - .L_528)
.L_528:
        /*000c*/ 	.word	0x00000000
        /*0010*/ 	.short	0x0008
        /*0012*/ 	.short	0x0030
        /*0014*/ 	.byte	0x00, 0xf5, 0x21, 0x00


	//----- nvinfo : EIATTR_KPARAM_INFO
	.align		4
.L_529:
        /*0018*/ 	.byte	0x04, 0x17
        /*001a*/ 	.short	(.L_531 - .L_530)
.L_530:
        /*001c*/ 	.word	0x00000000
        /*0020*/ 	.short	0x0007
        /*0022*/ 	.short	0x002c
        /*0024*/ 	.byte	0x00, 0xf0, 0x05, 0x00


	//----- nvinfo : EIATTR_KPARAM_INFO
	.align		4
.L_531:
        /*0028*/ 	.byte	0x04, 0x17
        /*002a*/ 	.short	(.L_533 - .L_532)
.L_532:
        /*002c*/ 	.word	0x00000000
        /*0030*/ 	.short	0x0006
        /*0032*/ 	.short	0x0028
        /*0034*/ 	.byte	0x00, 0xf0, 0x11, 0x00


	//----- nvinfo : EIATTR_KPARAM_INFO
	.align		4
.L_533:
        /*0038*/ 	.byte	0x04, 0x17
        /*003a*/ 	.short	(.L_535 - .L_534)
.L_534:
        /*003c*/ 	.word	0x00000000
        /*0040*/ 	.short	0x0005
        /*0042*/ 	.short	0x0024
        /*0044*/ 	.byte	0x00, 0xf0, 0x11, 0x00


	//----- nvinfo : EIATTR_KPARAM_INFO
	.align		4
.L_535:
        /*0048*/ 	.byte	0x04, 0x17
        /*004a*/ 	.short	(.L_537 - .L_536)
.L_536:
        /*004c*/ 	.word	0x00000000
        /*0050*/ 	.short	0x0004
        /*0052*/ 	.short	0x0020
        /*0054*/ 	.byte	0x00, 0xf0, 0x11, 0x00


	//----- nvinfo : EIATTR_KPARAM_INFO
	.align		4
.L_537:
        /*0058*/ 	.byte	0x04, 0x17
        /*005a*/ 	.short	(.L_539 - .L_538)
.L_538:
        /*005c*/ 	.word	0x00000000
        /*0060*/ 	.short	0x0003
        /*0062*/ 	.short	0x0018
        /*0064*/ 	.byte	0x00, 0xf5, 0x21, 0x00


	//----- nvinfo : EIATTR_KPARAM_INFO
	.align		4
.L_539:
        /*0068*/ 	.byte	0x04, 0x17
        /*006a*/ 	.short	(.L_541 - .L_540)
.L_540:
        /*006c*/ 	.word	0x00000000
        /*0070*/ 	.short	0x0002
        /*0072*/ 	.short	0x0010
        /*0074*/ 	.byte	0x00, 0xf5, 0x21, 0x00


	//----- nvinfo : EIATTR_KPARAM_INFO
	.align		4
.L_541:
        /*0078*/ 	.byte	0x04, 0x17
        /*007a*/ 	.short	(.L_543 - .L_542)
.L_542:
        /*007c*/ 	.word	0x00000000
        /*0080*/ 	.short	0x0001
        /*0082*/ 	.short	0x0008
        /*0084*/ 	.byte	0x00, 0xf5, 0x21, 0x00


	//----- nvinfo : EIATTR_KPARAM_INFO
	.align		4
.L_543:
        /*0088*/ 	.byte	0x04, 0x17
        /*008a*/ 	.short	(.L_545 - .L_544)
.L_544:
        /*008c*/ 	.word	0x00000000
        /*0090*/ 	.short	0x0000
        /*0092*/ 	.short	0x0000
        /*0094*/ 	.byte	0x00, 0xf5, 0x21, 0x00


	//----- nvinfo : EIATTR_SPARSE_MMA_MASK
	.align		4
.L_545:
        /*0098*/ 	.byte	0x03, 0x50
        /*009a*/ 	.short	0x0000


	//----- nvinfo : EIATTR_MAXREG_COUNT
	.align		4
        /*009c*/ 	.byte	0x03, 0x1b
        /*009e*/ 	.short	0x00ff


	//----- nvinfo : EIATTR_MERCURY_ISA_VERSION
	.align		4
        /*00a0*/ 	.byte	0x03, 0x5f
        /*00a2*/ 	.short	0x0101


	//----- nvinfo : EIATTR_VRC_CTA_INIT_COUNT
	.align		4
        /*00a4*/ 	.byte	0x02, 0x4a
	.zero		1
	.zero		1


	//----- nvinfo : EIATTR_EXIT_INSTR_OFFSETS
	.align		4
        /*00a8*/ 	.byte	0x04, 0x1c
        /*00aa*/ 	.short	(.L_547 - .L_546)


	//   ....[0]....
.L_546:
        /*00ac*/ 	.word	0x00000060


	//   ....[1]....
        /*00b0*/ 	.word	0x00007960


	//----- nvinfo : EIATTR_CRS_STACK_SIZE
	.align		4
.L_547:
        /*00b4*/ 	.byte	0x04, 0x1e
        /*00b6*/ 	.short	(.L_549 - .L_548)
.L_548:
        /*00b8*/ 	.word	0x00000000


	//----- nvinfo : EIATTR_CBANK_PARAM_SIZE
	.align		4
.L_549:
        /*00bc*/ 	.byte	0x03, 0x19
        /*00be*/ 	.short	0x0038


	//----- nvinfo : EIATTR_PARAM_CBANK
	.align		4
        /*00c0*/ 	.byte	0x04, 0x0a
        /*00c2*/ 	.short	(.L_551 - .L_550)
	.align		4
.L_550:
        /*00c4*/ 	.word	index@(.nv.constant0._ZN4vllm4gptq28reconstruct_gptq_3bit_kernelEPKjPK6__halfS2_PKiiiibPS3_)
        /*00c8*/ 	.short	0x0380
        /*00ca*/ 	.short	0x0038


	//----- nvinfo : EIATTR_SW_WAR
	.align		4
.L_551:
        /*00cc*/ 	.byte	0x04, 0x36
        /*00ce*/ 	.short	(.L_553 - .L_552)
.L_552:
        /*00d0*/ 	.word	0x00000008
.L_553:


//--------------------- .nv.info._ZN4vllm4gptq32gemm_half_q_half_alt_8bit_kernelEPK7__half2PKjP6__halfPKS6_S5_PKiiiib --------------------------
	.section	.nv.info._ZN4vllm4gptq32gemm_half_q_half_alt_8bit_kernelEPK7__half2PKjP6__halfPKS6_S5_PKiiiib,"",@"SHT_CUDA_INFO"
	.sectionflags	@""
	.align	4


	//----- nvinfo : EIATTR_CUDA_API_VERSION
	.align		4
        /*0000*/ 	.byte	0x04, 0x37
        /*0002*/ 	.short	(.L_555 - .L_554)
.L_554:
        /*0004*/ 	.word	0x00000082


	//----- nvinfo : EIATTR_KPARAM_INFO
	.align		4
.L_555:
        /*0008*/ 	.byte	0x04, 0x17
        /*000a*/ 	.short	(.L_557 - .L_556)
.L_556:
        /*000c*/ 	.word	0x00000000
        /*0010*/ 	.short	0x0009
        /*0012*/ 	.short	0x003c
        /*0014*/ 	.byte	0x00, 0xf0, 0x05, 0x00


	//----- nvinfo : EIATTR_KPARAM_INFO
	.align		4
.L_557:
        /*0018*/ 	.byte	0x04, 0x17
        /*001a*/ 	.short	(.L_559 - .L_558)
.L_558:
        /*001c*/ 	.word	0x00000000
        /*0020*/ 	.short	0x0008
        /*0022*/ 	.short	0x0038
        /*0024*/ 	.byte	0x00, 0xf0, 0x11, 0x00


	//----- nvinfo : EIATTR_KPARAM_INFO
	.align		4
.L_559:
        /*0028*/ 	.byte	0x04, 0x17
        /*002a*/ 	.short	(.L_561 - .L_560)
.L_560:
        /*002c*/ 	.word	0x00000000
        /*0030*/ 	.short	0x0007
        /*0032*/ 	.short	0x0034
        /*0034*/ 	.byte	0x00, 0xf0, 0x11, 0x00


	//----- nvinfo : EIATTR_KPARAM_INFO
	.align		4
.L_561:
        /*0038*/ 	.byte	0x04, 0x17
        /*003a*/ 	.short	(.L_563 - .L_562)
.L_562:
        /*003c*/ 	.word	0x00000000
        /*0040*/ 	.short	0x0006
        /*0042*/ 	.short	0x0030
        /*0044*/ 	.byte	0x00, 0xf0, 0x11, 0x00


	//----- nvinfo : EIATTR_KPARAM_INFO
	.align		4
.L_563:
        /*0048*/ 	.byte	0x04, 0x17
        /*004a*/ 	.short	(.L_565 - .L_564)
.L_564:
        /*004c*/ 	.word	0x00000000
        /*0050*/ 	.short	0x0005
        /*0052*/ 	.short	0x0028
        /*0054*/ 	.byte	0x00, 0xf5, 0x21, 0x00


	//----- nvinfo : EIATTR_KPARAM_INFO
	.align		4
.L_565:
        /*0058*/ 	.byte	0x04, 0x17
        /*005a*/ 	.short	(.L_567 - .L_566)
.L_566:
        /*005c*/ 	.word	0x00000000
        /*0060*/ 	.short	0x0004
        /*0062*/ 	.short	0x0020
        /*0064*/ 	.byte	0x00, 0xf5, 0x21, 0x00


	//----- nvinfo : EIATTR_KPARAM_INFO
	.align		4
.L_567:
        /*0068*/ 	.byte	0x04, 0x17
        /*006a*/ 	.short	(.L_569 - .L_568)
.L_568:
        /*006c*/ 	.word	0x00000000
        /*0070*/ 	.short	0x0003
        /*0072*/ 	.short	0x0018
        /*0074*/ 	.byte	0x00, 0xf5, 0x21, 0x00


	//----- nvinfo : EIATTR_KPARAM_INFO
	.align		4
.L_569:
        /*0078*/ 	.byte	0x04, 0x17
        /*007a*/ 	.short	(.L_571 - .L_570)
.L_570:
        /*007c*/ 	.word	0x00000000
        /*0080*/ 	.short	0x0002
        /*0082*/ 	.short	0x0010
        /*0084*/ 	.byte	0x00, 0xf5, 0x21, 0x00


	//----- nvinfo : EIATTR_KPARAM_INFO
	.align		4
.L_571:
        /*0088*/ 	.byte	0x04, 0x17
        /*008a*/ 	.short	(.L_573 - .L_572)
.L_572:
        /*008c*/ 	.word	0x00000000
        /*0090*/ 	.short	0x0001
        /*0092*/ 	.short	0x0008
        /*0094*/ 	.byte	0x00, 0xf5, 0x21, 0x00


	//----- nvinfo : EIATTR_KPARAM_INFO
	.align		4
.L_573:
        /*0098*/ 	.byte	0x04, 0x17
        /*009a*/ 	.short	(.L_575 - .L_574)
.L_574:
        /*009c*/ 	.word	0x00000000
        /*00a0*/ 	.short	0x0000
        /*00a2*/ 	.short	0x0000
        /*00a4*/ 	.byte	0x00, 0xf5, 0x21, 0x00


	//----- nvinfo : EIATTR_SPARSE_MMA_MASK
	.align		4
.L_575:
        /*00a8*/ 	.byte	0x03, 0x50
        /*00aa*/ 	.short	0x0000


	//----- nvinfo : EIATTR_MAXREG_COUNT
	.align		4
        /*00ac*/ 	.byte	0x03, 0x1b
        /*00ae*/ 	.short	0x00ff


	//----- nvinfo : EIATTR_NUM_BARRIERS
	.align		4
        /*00b0*/ 	.byte	0x02, 0x4c
        /*00b2*/ 	.byte	0x01
	.zero		1


	//----- nvinfo : EIATTR_MERCURY_ISA_VERSION
	.align		4
        /*00b4*/ 	.byte	0x03, 0x5f
        /*00b6*/ 	.short	0x0101


	//----- nvinfo : EIATTR_VRC_CTA_INIT_COUNT
	.align		4
        /*00b8*/ 	.byte	0x02, 0x4a
	.zero		1
	.zero		1


	//----- nvinfo : EIATTR_ATOM16_EMUL_INSTR_REG_MAP
	.align		4
        /*00bc*/ 	.byte	0x04, 0x2e
        /*00be*/ 	.short	(.L_577 - .L_576)


	//   ....[0]....
.L_576:
        /*00c0*/ 	.word	0x00001020
        /*00c4*/ 	.short	0x000e
        /*00c6*/ 	.short	0x0000


	//   ....[1]....
        /*00c8*/ 	.word	0x00001080
        /*00cc*/ 	.short	0x000e
        /*00ce*/ 	.short	0x0000


	//   ....[2]....
        /*00d0*/ 	.word	0x00001150
        /*00d4*/ 	.short	0x000e
        /*00d6*/ 	.short	0x0000


	//   ....[3]....
        /*00d8*/ 	.word	0x000011a0
        /*00dc*/ 	.short	0x000e
        /*00de*/ 	.short	0x0000


	//   ....[4]....
        /*00e0*/ 	.word	0x00001270
        /*00e4*/ 	.short	0x000e
        /*00e6*/ 	.short	0x0000


	//   ....[5]....
        /*00e8*/ 	.word	0x000012c0
        /*00ec*/ 	.short	0x000e
        /*00ee*/ 	.short	0x0000


	//   ....[6]....
        /*00f0*/ 	.word	0x00001390
        /*00f4*/ 	.short	0x000e
        /*00f6*/ 	.short	0x0000


	//   ....[7]....
        /*00f8*/ 	.word	0x000013e0
        /*00fc*/ 	.short	0x000e
        /*00fe*/ 	.short	0x0000


	//   ....[8]....
        /*0100*/ 	.word	0x000014b0
        /*0104*/ 	.short	0x0006
        /*0106*/ 	.short	0x0000


	//   ....[9]....
        /*0108*/ 	.word	0x00001500
        /*010c*/ 	.short	0x0006
        /*010e*/ 	.short	0x0000


	//   ....[10]....
        /*0110*/ 	.word	0x000015d0
        /*0114*/ 	.short	0x0006
        /*0116*/ 	.short	0x0000


	//   ....[11]....
        /*0118*/ 	.word	0x00001620
        /*011c*/ 	.short	0x0006
        /*011e*/ 	.short	0x0000


	//   ....[12]....
        /*0120*/ 	.word	0x000016f0
        /*0124*/ 	.short	0x0006
        /*0126*/ 	.short	0x0000


	//   ....[13]....
        /*0128*/ 	.word	0x00001740
        /*012c*/ 	.short	0x0006
        /*012e*/ 	.short	0x0000


	//   ....[14]....
        /*0130*/ 	.word	0x00001800
        /*0134*/ 	.short	0x0002
        /*0136*/ 	.short	0x0000


	//   ....[15]....
        /*0138*/ 	.word	0x00001850
        /*013c*/ 	.short	0x0002
        /*013e*/ 	.short	0x0000


	//----- nvinfo : EIATTR_EXIT_INSTR_OFFSETS
	.align		4
.L_577:
        /*0140*/ 	.byte	0x04, 0x1c
        /*0142*/ 	.short	(.L_579 - .L_578)


	//   ....[0]....
.L_578:
        /*0144*/ 	.word	0x00000f90


	//   ....[1]....
        /*0148*/ 	.word	0x000010e0


	//   ....[2]....
        /*014c*/ 	.word	0x00001200


	//   ....[3]....
        /*0150*/ 	.word	0x00001320


	//   ....[4]....
        /*0154*/ 	.word	0x00001440


	//   ....[5]....
        /*0158*/ 	.word	0x00001560


	//   ....[6]....
        /*015c*/ 	.word	0x00001680


	//   ....[7]....
        /*0160*/ 	.word	0x000017a0


	//   ....[8]....
        /*0164*/ 	.word	0x00001890


	//----- nvinfo : EIATTR_CRS_STACK_SIZE
	.align		4
.L_579:
        /*0168*/ 	.byte	0x04, 0x1e
        /*016a*/ 	.short	(.L_581 - .L_580)
.L_580:
        /*016c*/ 	.word	0x00000000


	//----- nvinfo : EIATTR_CBANK_PARAM_SIZE
	.align		4
.L_581:
        /*0170*/ 	.byte	0x03, 0x19
        /*0172*/ 	.short	0x003d


	//----- nvinfo : EIATTR_PARAM_CBANK
	.align		4
        /*0174*/ 	.byte	0x04, 0x0a
        /*0176*/ 	.short	(.L_583 - .L_582)
	.align		4
.L_582:
        /*0178*/ 	.word	index@(.nv.constant0._ZN4vllm4gptq32gemm_half_q_half_alt_8bit_kernelEPK7__half2PKjP6__halfPKS6_S5_PKiiiib)
        /*017c*/ 	.short	0x0380
        /*017e*/ 	.short	0x003d


	//----- nvinfo : EIATTR_SW_WAR
	.align		4
.L_583:
        /*0180*/ 	.byte	0x04, 0x36
        /*0182*/ 	.short	(.L_585 - .L_584)
.L_584:
        /*0184*/ 	.word	0x00000008
.L_585:


//--------------------- .nv.info._ZN4vllm4gptq32gemm_half_q_half_alt_4bit_kernelEPK7__half2PKjP6__halfPKS6_S5_PKiiiib --------------------------
	.section	.nv.info._ZN4vllm4gptq32gemm_half_q_half_alt_4bit_kernelEPK7__half2PKjP6__halfPKS6_S5_PKiiiib,"",@"SHT_CUDA_INFO"
	.sectionflags	@""
	.align	4


	//----- nvinfo : EIATTR_CUDA_API_VERSION
	.align		4
        /*0000*/ 	.byte	0x04, 0x37
        /*0002*/ 	.short	(.L_587 - .L_586)
.L_586:
        /*0004*/ 	.word	0x00000082


	//----- nvinfo : EIATTR_KPARAM_INFO
	.align		4
.L_587:
        /*0008*/ 	.byte	0x04, 0x17
        /*000a*/ 	.short	(.L_589 - .L_588)
.L_588:
        /*000c*/ 	.word	0x00000000
        /*0010*/ 	.short	0x0009
        /*0012*/ 	.short	0x003c
        /*0014*/ 	.byte	0x00, 0xf0, 0x05, 0x00


	//----- nvinfo : EIATTR_KPARAM_INFO
	.align		4
.L_589:
        /*0018*/ 	.byte	0x04, 0x17
        /*001a*/ 	.short	(.L_591 - .L_590)
.L_590:
        /*001c*/ 	.word	0x00000000
        /*0020*/ 	.short	0x0008
        /*0022*/ 	.short	0x0038
        /*0024*/ 	.byte	0x00, 0xf0, 0x11, 0x00


	//----- nvinfo : EIATTR_KPARAM_INFO
	.align		4
.L_591:
        /*0028*/ 	.byte	0x04, 0x17
        /*002a*/ 	.short	(.L_593 - .L_592)
.L_592:
        /*002c*/ 	.word	0x00000000
        /*0030*/ 	.short	0x0007
        /*0032*/ 	.short	0x0034
        /*0034*/ 	.byte	0x00, 0xf0, 0x11, 0x00


	//----- nvinfo : EIATTR_KPARAM_INFO
	.align		4
.L_593:
        /*0038*/ 	.byte	0x04, 0x17
        /*003a*/ 	.short	(.L_595 - .L_594)
.L_594:
        /*003c*/ 	.word	0x00000000
        /*0040*/ 	.short	0x0006
        /*0042*/ 	.short	0x0030
        /*0044*/ 	.byte	0x00, 0xf0, 0x11, 0x00


	//----- nvinfo : EIATTR_KPARAM_INFO
	.align		4
.L_595:
        /*0048*/ 	.byte	0x04, 0x17
        /*004a*/ 	.short	(.L_597 - .L_596)
.L_596:
        /*004c*/ 	.word	0x00000000
        /*0050*/ 	.short	0x0005
        /*0052*/ 	.short	0x0028
        /*0054*/ 	.byte	0x00, 0xf5, 0x21, 0x00


	//----- nvinfo : EIATTR_KPARAM_INFO
	.align		4
.L_597:
        /*0058*/ 	.byte	0x04, 0x17
        /*005a*/ 	.short	(.L_599 - .L_598)
.L_598:
        /*005c*/ 	.word	0x00000000
        /*0060*/ 	.short	0x0004
        /*0062*/ 	.short	0x0020
        /*0064*/ 	.byte	0x00, 0xf5, 0x21, 0x00


	//----- nvinfo : EIATTR_KPARAM_INFO
	.align		4
.L_599:
        /*0068*/ 	.byte	0x04, 0x17
        /*006a*/ 	.short	(.L_601 - .L_600)
.L_600:
        /*006c*/ 	.word	0x00000000
        /*0070*/ 	.short	0x0003
        /*0072*/ 	.short	0x0018
        /*0074*/ 	.byte	0x00, 0xf5, 0x21, 0x00


	//----- nvinfo : EIATTR_KPARAM_INFO
	.align		4
.L_601:
        /*0078*/ 	.byte	0x04, 0x17
        /*007a*/ 	.short	(.L_603 - .L_602)
.L_602:
        /*007c*/ 	.word	0x00000000
        /*0080*/ 	.short	0x0002
        /*0082*/ 	.short	0x0010
        /*0084*/ 	.byte	0x00, 0xf5, 0x21, 0x00


	//----- nvinfo : EIATTR_KPARAM_INFO
	.align		4
.L_603:
        /*0088*/ 	.byte	0x04, 0x17
        /*008a*/ 	.short	(.L_605 - .L_604)
.L_604:
        /*008c*/ 	.word	0x00000000
        /*0090*/ 	.short	0x0001
        /*0092*/ 	.short	0x0008
        /*0094*/ 	.byte	0x00, 0xf5, 0x21, 0x00


	//----- nvinfo : EIATTR_KPARAM_INFO
	.align		4
.L_605:
        /*0098*/ 	.byte	0x04, 0x17
        /*009a*/ 	.short	(.L_607 - .L_606)
.L_606:
        /*009c*/ 	.word	0x00000000
        /*00a0*/ 	.short	0x0000
        /*00a2*/ 	.short	0x0000
        /*00a4*/ 	.byte	0x00, 0xf5, 0x21, 0x00


	//----- nvinfo : EIATTR_SPARSE_MMA_MASK
	.align		4
.L_607:
        /*00a8*/ 	.byte	0x03, 0x50
        /*00aa*/ 	.short	0x0000


	//----- nvinfo : EIATTR_MAXREG_COUNT
	.align		4
        /*00ac*/ 	.byte	0x03, 0x1b
        /*00ae*/ 	.short	0x00ff


	//----- nvinfo : EIATTR_NUM_BARRIERS
	.align		4
        /*00b0*/ 	.byte	0x02, 0x4c
        /*00b2*/ 	.byte	0x01
	.zero		1


	//----- nvinfo : EIATTR_MERCURY_ISA_VERSION
	.align		4
        /*00b4*/ 	.byte	0x03, 0x5f
        /*00b6*/ 	.short	0x0101


	//----- nvinfo : EIATTR_VRC_CTA_INIT_COUNT
	.align		4
        /*00b8*/ 	.byte	0x02, 0x4a
	.zero		1
	.zero		1


	//----- nvinfo : EIATTR_ATOM16_EMUL_INSTR_REG_MAP
	.align		4
        /*00bc*/ 	.byte	0x04, 0x2e
        /*00be*/ 	.short	(.L_609 - .L_608)


	//   ....[0]....
.L_608:
        /*00c0*/ 	.word	0x00001610
        /*00c4*/ 	.short	0x000e
        /*00c6*/ 	.short	0x0000


	//   ....[1]....
        /*00c8*/ 	.word	0x00001670
        /*00cc*/ 	.short	0x000e
        /*00ce*/ 	.short	0x0000


	//   ....[2]....
        /*00d0*/ 	.word	0x00001740
        /*00d4*/ 	.short	0x000e
        /*00d6*/ 	.short	0x0000


	//   ....[3]....
        /*00d8*/ 	.word	0x00001790
        /*00dc*/ 	.short	0x000e
        /*00de*/ 	.short	0x0000


	//   ....[4]....
        /*00e0*/ 	.word	0x00001860
        /*00e4*/ 	.short	0x000a
        /*00e6*/ 	.short	0x0000


	//   ....[5]....
        /*00e8*/ 	.word	0x000018b0
        /*00ec*/ 	.short	0x000a
        /*00ee*/ 	.short	0x0000


	//   ....[6]....
        /*00f0*/ 	.word	0x00001980
        /*00f4*/ 	.short	0x000a
        /*00f6*/ 	.short	0x0000


	//   ....[7]....
        /*00f8*/ 	.word	0x000019d0
        /*00fc*/ 	.short	0x000a
        /*00fe*/ 	.short	0x0000


	//   ....[8]....
        /*0100*/ 	.word	0x00001aa0
        /*0104*/ 	.short	0x0008
        /*0106*/ 	.short	0x0000


	//   ....[9]....
        /*0108*/ 	.word	0x00001af0
        /*010c*/ 	.short	0x0008
        /*010e*/ 	.short	0x0000


	//   ....[10]....
        /*0110*/ 	.word	0x00001bc0
        /*0114*/ 	.short	0x0008
        /*0116*/ 	.short	0x0000


	//   ....[11]....
        /*0118*/ 	.word	0x00001c10
        /*011c*/ 	.short	0x0008
        /*011e*/ 	.short	0x0000


	//   ....[12]....
        /*0120*/ 	.word	0x00001ce0
        /*0124*/ 	.short	0x0006
        /*0126*/ 	.short	0x0000


	//   ....[13]....
        /*0128*/ 	.word	0x00001d30
        /*012c*/ 	.short	0x0006
        /*012e*/ 	.short	0x0000


	//   ....[14]....
        /*0130*/ 	.word	0x00001df0
        /*0134*/ 	.short	0x0002
        /*0136*/ 	.short	0x0000


	//   ....[15]....
        /*0138*/ 	.word	0x00001e40
        /*013c*/ 	.short	0x0002
        /*013e*/ 	.short	0x0000


	//----- nvinfo : EIATTR_EXIT_INSTR_OFFSETS
	.align		4
.L_609:
        /*0140*/ 	.byte	0x04, 0x1c
        /*0142*/ 	.short	(.L_611 - .L_610)


	//   ....[0]....
.L_610:
        /*0144*/ 	.word	0x00001580


	//   ....[1]....
        /*0148*/ 	.word	0x000016d0


	//   ....[2]....
        /*014c*/ 	.word	0x000017f0


	//   ....[3]....
        /*0150*/ 	.word	0x00001910


	//   ....[4]....
        /*0154*/ 	.word	0x00001a30


	//   ....[5]....
        /*0158*/ 	.word	0x00001b50


	//   ....[6]....
        /*015c*/ 	.word	0x00001c70


	//   ....[7]....
        /*0160*/ 	.word	0x00001d90


	//   ....[8]....
        /*0164*/ 	.word	0x00001e80


	//----- nvinfo : EIATTR_CRS_STACK_SIZE
	.align		4
.L_611:
        /*0168*/ 	.byte	0x04, 0x1e
        /*016a*/ 	.short	(.L_613 - .L_612)
.L_612:
        /*016c*/ 	.word	0x00000000


	//----- nvinfo : EIATTR_CBANK_PARAM_SIZE
	.align		4
.L_613:
        /*0170*/ 	.byte	0x03, 0x19
        /*0172*/ 	.short	0x003d


	//----- nvinfo : EIATTR_PARAM_CBANK
	.align		4
        /*0174*/ 	.byte	0x04, 0x0a
        /*0176*/ 	.short	(.L_615 - .L_614)
	.align		4
.L_614:
        /*0178*/ 	.word	index@(.nv.constant0._ZN4vllm4gptq32gemm_half_q_half_alt_4bit_kernelEPK7__half2PKjP6__halfPKS6_S5_PKiiiib)
        /*017c*/ 	.short	0x0380
        /*017e*/ 	.short	0x003d


	//----- nvinfo : EIATTR_SW_WAR
	.align		4
.L_615:
        /*0180*/ 	.byte	0x04, 0x36
        /*0182*/ 	.short	(.L_617 - .L_616)
.L_616:
        /*0184*/ 	.word	0x00000008
.L_617:


//--------------------- .nv.info._ZN4vllm4gptq31reconstruct_exllama_2bit_kernelEPKjPKiS2_PK6__halfiiibPS5_ --------------------------
	.section	.nv.info._ZN4vllm4gptq31reconstruct_exllama_2bit_kernelEPKjPKiS2_PK6__halfiiibPS5_,"",@"SHT_CUDA_INFO"
	.sectionflags	@""
	.align	4


	//----- nvinfo : EIATTR_CUDA_API_VERSION
	.align		4
        /*0000*/ 	.byte	0x04, 0x37
        /*0002*/ 	.short	(.L_619 - .L_618)
.L_618:
        /*0004*/ 	.word	0x00000082


	//----- nvinfo : EIATTR_KPARAM_INFO
	.align		4
.L_619:
        /*0008*/ 	.byte	0x04, 0x17
        /*000a*/ 	.short	(.L_621 - .L_620)
.L_620:
        /*000c*/ 	.word	0x00000000
        /*0010*/ 	.short	0x0008
        /*0012*/ 	.short	0x0030
        /*0014*/ 	.byte	0x00, 0xf5, 0x21, 0x00


	//----- nvinfo : EIATTR_KPARAM_INFO
	.align		4
.L_621:
        /*0018*/ 	.byte	0x04, 0x17
        /*001a*/ 	.short	(.L_623 - .L_622)
.L_622:
        /*001c*/ 	.word	0x00000000
        /*0020*/ 	.short	0x0007
        /*0022*/ 	.short	0x002c
        /*0024*/ 	.byte	0x00, 0xf0, 0x05, 0x00


	//----- nvinfo : EIATTR_KPARAM_INFO
	.align		4
.L_623:
        /*0028*/ 	.byte	0x04, 0x17
        /*002a*/ 	.short	(.L_625 - .L_624)
.L_624:
        /*002c*/ 	.word	0x00000000
        /*0030*/ 	.short	0x0006
        /*0032*/ 	.short	0x0028
        /*0034*/ 	.byte	0x00, 0xf0, 0x11, 0x00


	//----- nvinfo : EIATTR_KPARAM_INFO
	.align		4
.L_625:
        /*0038*/ 	.byte	0x04, 0x17
        /*003a*/ 	.short	(.L_627 - .L_626)
.L_626:
        /*003c*/ 	.word	0x00000000
        /*0040*/ 	.short	0x0005
        /*0042*/ 	.short	0x0024
        /*0044*/ 	.byte	0x00, 0xf0, 0x11, 0x00


	//----- nvinfo : EIATTR_KPARAM_INFO
	.align		4
.L_627:
        /*0048*/ 	.byte	0x04, 0x17
        /*004a*/ 	.short	(.L_629 - .L_628)
.L_628:
        /*004c*/ 	.word	0x00000000
        /*0050*/ 	.short	0x0004
        /*0052*/ 	.short	0x0020
        /*0054*/ 	.byte	0x00, 0xf0, 0x11, 0x00


	//----- nvinfo : EIATTR_KPARAM_INFO
	.align		4
.L_629:
        /*0058*/ 	.byte	0x04, 0x17
        /*005a*/ 	.short	(.L_631 - .L_630)
.L_630:
        /*005c*/ 	.word	0x00000000
        /*0060*/ 	.short	0x0003
        /*0062*/ 	.short	0x0018
        /*0064*/ 	.byte	0x00, 0xf5, 0x21, 0x00


	//----- nvinfo : EIATTR_KPARAM_INFO
	.align		4
.L_631:
        /*0068*/ 	.byte	0x04, 0x17
        /*006a*/ 	.short	(.L_633 - .L_632)
.L_632:
        /*006c*/ 	.word	0x00000000
        /*0070*/ 	.short	0x0002
        /*0072*/ 	.short	0x0010
        /*0074*/ 	.byte	0x00, 0xf5, 0x21, 0x00


	//----- nvinfo : EIATTR_KPARAM_INFO
	.align		4
.L_633:
        /*0078*/ 	.byte	0x04, 0x17
        /*007a*/ 	.short	(.L_635 - .L_634)
.L_634:
        /*007c*/ 	.word	0x00000000
        /*0080*/ 	.short	0x0001
        /*0082*/ 	.short	0x0008
        /*0084*/ 	.byte	0x00, 0xf5, 0x21, 0x00


	//----- nvinfo : EIATTR_KPARAM_INFO
	.align		4
.L_635:
        /*0088*/ 	.byte	0x04, 0x17
        /*008a*/ 	.short	(.L_637 - .L_636)
.L_636:
        /*008c*/ 	.word	0x00000000
        /*0090*/ 	.short	0x0000
        /*0092*/ 	.short	0x0000
        /*0094*/ 	.byte	0x00, 0xf5, 0x21, 0x00


	//----- nvinfo : EIATTR_SPARSE_MMA_MASK
	.align		4
.L_637:
        /*0098*/ 	.byte	0x03, 0x50
        /*009a*/ 	.short	0x0000


	//----- nvinfo : EIATTR_MAXREG_COUNT
	.align		4
        /*009c*/ 	.byte	0x03, 0x1b
        /*009e*/ 	.short	0x00ff


	//----- nvinfo : EIATTR_NUM_BARRIERS
	.align		4
        /*00a0*/ 	.byte	0x02, 0x4c
        /*00a2*/ 	.byte	0x01
	.zero		1


	//----- nvinfo : EIATTR_MERCURY_ISA_VERSION
	.align		4
        /*00a4*/ 	.byte	0x03, 0x5f
        /*00a6*/ 	.short	0x0101


	//----- nvinfo : EIATTR_VRC_CTA_INIT_COUNT
	.align		4
        /*00a8*/ 	.byte	0x02, 0x4a
	.zero		1
	.zero		1


	//----- nvinfo : EIATTR_EXIT_INSTR_OFFSETS
	.align		4
        /*00ac*/ 	.byte	0x04, 0x1c
        /*00ae*/ 	.short	(.L_639 - .L_638)


	//   ....[0]....
.L_638:
        /*00b0*/ 	.word	0x00000180


	//   ....[1]....
        /*00b4*/ 	.word	0x00000580


	//   ....[2]....
        /*00b8*/ 	.word	0x00001ab0


	//   ....[3]....
        /*00bc*/ 	.word	0x00002cd0


	//----- nvinfo : EIATTR_CBANK_PARAM_SIZE
	.align		4
.L_639:
        /*00c0*/ 	.byte	0x03, 0x19
        /*00c2*/ 	.short	0x0038


	//----- nvinfo : EIATTR_PARAM_CBANK
	.align		4
        /*00c4*/ 	.byte	0x04, 0x0a
        /*00c6*/ 	.short	(.L_641 - .L_640)
	.align		4
.L_640:
        /*00c8*/ 	.word	index@(.nv.constant0._ZN4vllm4gptq31reconstruct_exllama_2bit_kernelEPKjPKiS2_PK6__halfiiibPS5_)
        /*00cc*/ 	.short	0x0380
        /*00ce*/ 	.short	0x0038


	//----- nvinfo : EIATTR_SW_WAR
	.align		4
.L_641:
        /*00d0*/ 	.byte	0x04, 0x36
        /*00d2*/ 	.short	(.L_643 - .L_642)
.L_642:
        /*00d4*/ 	.word	0x00000008
.L_643:


//--------------------- .nv.info._ZN4vllm4gptq31reconstruct_exllama_3bit_kernelEPKjPKiS2_PK6__halfiiibPS5_ --------------------------
	.section	.nv.info._ZN4vllm4gptq31reconstruct_exllama_3bit_kernelEPKjPKiS2_PK6__halfiiibPS5_,"",@"SHT_CUDA_INFO"
	.sectionflags	@""
	.align	4


	//----- nvinfo : EIATTR_CUDA_API_VERSION
	.align		4
        /*0000*/ 	.byte	0x04, 0x37
        /*0002*/ 	.short	(.L_645 - .L_644)
.L_644:
        /*0004*/ 	.word	0x00000082


	//----- nvinfo : EIATTR_KPARAM_INFO
	.align		4
.L_645:
        /*0008*/ 	.byte	0x04, 0x17
        /*000a*/ 	.short	(.L_647 - .L_646)
.L_646:
        /*000c*/ 	.word	0x00000000
        /*0010*/ 	.short	0x0008
        /*0012*/ 	.short	0x0030
        /*0014*/ 	.byte	0x00, 0xf5, 0x21, 0x00


	//----- nvinfo : EIATTR_KPARAM_INFO
	.align		4
.L_647:
        /*0018*/ 	.byte	0x04, 0x17
        /*001a*/ 	.short	(.L_649 - .L_648)
.L_648:
        /*001c*/ 	.word	0x00000000
        /*0020*/ 	.short	0x0007
        /*0022*/ 	.short	0x002c
        /*0024*/ 	.byte	0x00, 0xf0, 0x05, 0x00


	//----- nvinfo : EIATTR_KPARAM_INFO
	.align		4
.L_649:
        /*0028*/ 	.byte	0x04, 0x17
        /*002a*/ 	.short	(.L_651 - .L_650)
.L_650:
        /*002c*/ 	.word	0x00000000
        /*0030*/ 	.short	0x0006
        /*0032*/ 	.short	0x0028
        /*0034*/ 	.byte	0x00, 0xf0, 0x11, 0x00


	//----- nvinfo : EIATTR_KPARAM_INFO
	.align		4
.L_651:
        /*0038*/ 	.byte	0x04, 0x17
        /*003a*/ 	.short	(.L_653 - .L_652)
.L_652:
        /*003c*/ 	.word	0x00000000
        /*0040*/ 	.short	0x0005
        /*0042*/ 	.short	0x0024
        /*0044*/ 	.byte	0x00, 0xf0, 0x11, 0x00


	//----- nvinfo : EIATTR_KPARAM_INFO
	.align		4
.L_653:
        /*0048*/ 	.byte	0x04, 0x17
        /*004a*/ 	.short	(.L_655 - .L_654)
.L_654:
        /*004c*/ 	.word	0x00000000
        /*0050*/ 	.short	0x0004
        /*0052*/ 	.short	0x0020
        /*0054*/ 	.byte	0x00, 0xf0, 0x11, 0x00


	//----- nvinfo : EIATTR_KPARAM_INFO
	.align		4
.L_655:
        /*0058*/ 	.byte	0x04, 0x17
        /*005a*/ 	.short	(.L_657 - .L_656)
.L_656:
        /*005c*/ 	.word	0x00000000
        /*0060*/ 	.short	0x0003
        /*0062*/ 	.short	0x0018
        /*0064*/ 	.byte	0x00, 0xf5, 0x21, 0x00


	//----- nvinfo : EIATTR_KPARAM_INFO
	.align		4
.L_657:
        /*0068*/ 	.byte	0x04, 0x17
        /*006a*/ 	.short	(.L_659 - .L_658)
.L_658:
        /*006c*/ 	.word	0x00000000
        /*0070*/ 	.short	0x0002
        /*0072*/ 	.short	0x0010
        /*0074*/ 	.byte	0x00, 0xf5, 0x21, 0x00


	//----- nvinfo : EIATTR_KPARAM_INFO
	.align		4
.L_659:
        /*0078*/ 	.byte	0x04, 0x17
        /*007a*/ 	.short	(.L_661 - .L_660)
.L_660:
        /*007c*/ 	.word	0x00000000
        /*0080*/ 	.short	0x0001
        /*0082*/ 	.short	0x0008
        /*0084*/ 	.byte	0x00, 0xf5, 0x21, 0x00


	//----- nvinfo : EIATTR_KPARAM_INFO
	.align		4
.L_661:
        /*0088*/ 	.byte	0x04, 0x17
        /*008a*/ 	.short	(.L_663 - .L_662)
.L_662:
        /*008c*/ 	.word	0x00000000
        /*0090*/ 	.short	0x0000
        /*0092*/ 	.short	0x0000
        /*0094*/ 	.byte	0x00, 0xf5, 0x21, 0x00


	//----- nvinfo : EIATTR_SPARSE_MMA_MASK
	.align		4
.L_663:
        /*0098*/ 	.byte	0x03, 0x50
        /*009a*/ 	.short	0x0000


	//----- nvinfo : EIATTR_MAXREG_COUNT
	.align		4
        /*009c*/ 	.byte	0x03, 0x1b
        /*009e*/ 	.short	0x00ff


	//----- nvinfo : EIATTR_NUM_BARRIERS
	.align		4
        /*00a0*/ 	.byte	0x02, 0x4c
        /*00a2*/ 	.byte	0x01
	.zero		1


	//----- nvinfo : EIATTR_MERCURY_ISA_VERSION
	.align		4
        /*00a4*/ 	.byte	0x03, 0x5f
        /*00a6*/ 	.short	0x0101


	//----- nvinfo : EIATTR_VRC_CTA_INIT_COUNT
	.align		4
        /*00a8*/ 	.byte	0x02, 0x4a
	.zero		1
	.zero		1


	//----- nvinfo : EIATTR_EXIT_INSTR_OFFSETS
	.align		4
        /*00ac*/ 	.byte	0x04, 0x1c
        /*00ae*/ 	.short	(.L_665 - .L_664)


	//   ....[0]....
.L_664:
        /*00b0*/ 	.word	0x000001a0


	//   ....[1]....
        /*00b4*/ 	.word	0x000009a0


	//   ....[2]....
        /*00b8*/ 	.word	0x000041e0


	//----- nvinfo : EIATTR_CRS_STACK_SIZE
	.align		4
.L_665:
        /*00bc*/ 	.byte	0x04, 0x1e
        /*00be*/ 	.short	(.L_667 - .L_666)
.L_666:
        /*00c0*/ 	.word	0x00000000


	//----- nvinfo : EIATTR_CBANK_PARAM_SIZE
	.align		4
.L_667:
        /*00c4*/ 	.byte	0x03, 0x19
        /*00c6*/ 	.short	0x0038


	//----- nvinfo : EIATTR_PARAM_CBANK
	.align		4
        /*00c8*/ 	.byte	0x04, 0x0a
        /*00ca*/ 	.short	(.L_669 - .L_668)
	.align		4
.L_668:
        /*00cc*/ 	.word	index@(.nv.constant0._ZN4vllm4gptq31reconstruct_exllama_3bit_kernelEPKjPKiS2_PK6__halfiiibPS5_)
        /*00d0*/ 	.short	0x0380
        /*00d2*/ 	.short	0x0038


	//----- nvinfo : EIATTR_SW_WAR
	.align		4
.L_669:
        /*00d4*/ 	.byte	0x04, 0x36
        /*00d6*/ 	.short	(.L_671 - .L_670)
.L_670:
        /*00d8*/ 	.word	0x00000008
.L_671:


//--------------------- .nv.info._ZN4vllm4gptq31reconstruct_exllama_4bit_kernelEPKjPKiS2_PK6__halfiiibPS5_ --------------------------
	.section	.nv.info._ZN4vllm4gptq31reconstruct_exllama_4bit_kernelEPKjPKiS2_PK6__halfiiibPS5_,"",@"SHT_CUDA_INFO"
	.sectionflags	@""
	.align	4


	//----- nvinfo : EIATTR_CUDA_API_VERSION
	.align		4
        /*0000*/ 	.byte	0x04, 0x37
        /*0002*/ 	.short	(.L_673 - .L_672)
.L_672:
        /*0004*/ 	.word	0x00000082


	//----- nvinfo : EIATTR_KPARAM_INFO
	.align		4
.L_673:
        /*0008*/ 	.byte	0x04, 0x17
        /*000a*/ 	.short	(.L_675 - .L_674)
.L_674:
        /*000c*/ 	.word	0x00000000
        /*0010*/ 	.short	0x0008
        /*0012*/ 	.short	0x0030
        /*0014*/ 	.byte	0x00, 0xf5, 0x21, 0x00


	//----- nvinfo : EIATTR_KPARAM_INFO
	.align		4
.L_675:
        /*0018*/ 	.byte	0x04, 0x17
        /*001a*/ 	.short	(.L_677 - .L_676)
.L_676:
        /*001c*/ 	.word	0x00000000
        /*0020*/ 	.short	0x0007
        /*0022*/ 	.short	0x002c
        /*0024*/ 	.byte	0x00, 0xf0, 0x05, 0x00


	//----- nvinfo : EIATTR_KPARAM_INFO
	.align		4
.L_677:
        /*0028*/ 	.byte	0x04, 0x17
        /*002a*/ 	.short	(.L_679 - .L_678)
.L_678:
        /*002c*/ 	.word	0x00000000
        /*0030*/ 	.short	0x0006
        /*0032*/ 	.short	0x0028
        /*0034*/ 	.byte	0x00, 0xf0, 0x11, 0x00


	//----- nvinfo : EIATTR_KPARAM_INFO
	.align		4
.L_679:
        /*0038*/ 	.byte	0x04, 0x17
        /*003a*/ 	.short	(.L_681 - .L_680)
.L_680:
        /*003c*/ 	.word	0x00000000
        /*0040*/ 	.short	0x0005
        /*0042*/ 	.short	0x0024
        /*0044*/ 	.byte	0x00, 0xf0, 0x11, 0x00


	//----- nvinfo : EIATTR_KPARAM_INFO
	.align		4
.L_681:
        /*0048*/ 	.byte	0x04, 0x17
        /*004a*/ 	.short	(.L_683 - .L_682)
.L_682:
        /*004c*/ 	.word	0x00000000
        /*0050*/ 	.short	0x0004
        /*0052*/ 	.short	0x0020
        /*0054*/ 	.byte	0x00, 0xf0, 0x11, 0x00


	//----- nvinfo : EIATTR_KPARAM_INFO
	.align		4
.L_683:
        /*0058*/ 	.byte	0x04, 0x17
        /*005a*/ 	.short	(.L_685 - .L_684)
.L_684:
        /*005c*/ 	.word	0x00000000
        /*0060*/ 	.short	0x0003
        /*0062*/ 	.short	0x0018
        /*0064*/ 	.byte	0x00, 0xf5, 0x21, 0x00


	//----- nvinfo : EIATTR_KPARAM_INFO
	.align		4
.L_685:
        /*0068*/ 	.byte	0x04, 0x17
        /*006a*/ 	.short	(.L_687 - .L_686)
.L_686:
        /*006c*/ 	.word	0x00000000
        /*0070*/ 	.short	0x0002
        /*0072*/ 	.short	0x0010
        /*0074*/ 	.byte	0x00, 0xf5, 0x21, 0x00


	//----- nvinfo : EIATTR_KPARAM_INFO
	.align		4
.L_687:
        /*0078*/ 	.byte	0x04, 0x17
        /*007a*/ 	.short	(.L_689 - .L_688)
.L_688:
        /*007c*/ 	.word	0x00000000
        /*0080*/ 	.short	0x0001
        /*0082*/ 	.short	0x0008
        /*0084*/ 	.byte	0x00, 0xf5, 0x21, 0x00


	//----- nvinfo : EIATTR_KPARAM_INFO
	.align		4
.L_689:
        /*0088*/ 	.byte	0x04, 0x17
        /*008a*/ 	.short	(.L_691 - .L_690)
.L_690:
        /*008c*/ 	.word	0x00000000
        /*0090*/ 	.short	0x0000
        /*0092*/ 	.short	0x0000
        /*0094*/ 	.byte	0x00, 0xf5, 0x21, 0x00


	//----- nvinfo : EIATTR_SPARSE_MMA_MASK
	.align		4
.L_691:
        /*0098*/ 	.byte	0x03, 0x50
        /*009a*/ 	.short	0x0000


	//----- nvinfo : EIATTR_MAXREG_COUNT
	.align		4
        /*009c*/ 	.byte	0x03, 0x1b
        /*009e*/ 	.short	0x00ff


	//----- nvinfo : EIATTR_NUM_BARRIERS
	.align		4
        /*00a0*/ 	.byte	0x02, 0x4c
        /*00a2*/ 	.byte	0x01
	.zero		1


	//----- nvinfo : EIATTR_MERCURY_ISA_VERSION
	.align		4
        /*00a4*/ 	.byte	0x03, 0x5f
        /*00a6*/ 	.short	0x0101


	//----- nvinfo : EIATTR_VRC_CTA_INIT_COUNT
	.align		4
        /*00a8*/ 	.byte	0x02, 0x4a
	.zero		1
	.zero		1


	//----- nvinfo : EIATTR_EXIT_INSTR_OFFSETS
	.align		4
        /*00ac*/ 	.byte	0x04, 0x1c
        /*00ae*/ 	.short	(.L_693 - .L_692)


	//   ....[0]....
.L_692:
        /*00b0*/ 	.word	0x00000180


	//   ....[1]....
        /*00b4*/ 	.word	0x00000770


	//   ....[2]....
        /*00b8*/ 	.word	0x00001510


	//   ....[3]....
        /*00bc*/ 	.word	0x00002080


	//----- nvinfo : EIATTR_CBANK_PARAM_SIZE
	.align		4
.L_693:
        /*00c0*/ 	.byte	0x03, 0x19
        /*00c2*/ 	.short	0x0038


	//----- nvinfo : EIATTR_PARAM_CBANK
	.align		4
        /*00c4*/ 	.byte	0x04, 0x0a
        /*00c6*/ 	.short	(.L_695 - .L_694)
	.align		4
.L_694:
        /*00c8*/ 	.word	index@(.nv.constant0._ZN4vllm4gptq31reconstruct_exllama_4bit_kernelEPKjPKiS2_PK6__halfiiibPS5_)
        /*00cc*/ 	.short	0x0380
        /*00ce*/ 	.short	0x0038


	//----- nvinfo : EIATTR_SW_WAR
	.align		4
.L_695:
        /*00d0*/ 	.byte	0x04, 0x36
        /*00d2*/ 	.short	(.L_697 - .L_696)
.L_696:
        /*00d4*/ 	.word	0x00000008
.L_697:


//--------------------- .nv.info._ZN4vllm4gptq31reconstruct_exllama_8bit_kernelEPKjPKiS2_PK6__halfiiibPS5_ --------------------------
	.section	.nv.info._ZN4vllm4gptq31reconstruct_exllama_8bit_kernelEPKjPKiS2_PK6__halfiiibPS5_,"",@"SHT_CUDA_INFO"
	.sectionflags	@""
	.align	4


	//----- nvinfo : EIATTR_CUDA_API_VERSION
	.align		4
        /*0000*/ 	.byte	0x04, 0x37
        /*0002*/ 	.short	(.L_699 - .L_698)
.L_698:
        /*0004*/ 	.word	0x00000082


	//----- nvinfo : EIATTR_KPARAM_INFO
	.align		4
.L_699:
        /*0008*/ 	.byte	0x04, 0x17
        /*000a*/ 	.short	(.L_701 - .L_700)
.L_700:
        /*000c*/ 	.word	0x00000000
        /*0010*/ 	.short	0x0008
        /*0012*/ 	.short	0x0030
        /*0014*/ 	.byte	0x00, 0xf5, 0x21, 0x00


	//----- nvinfo : EIATTR_KPARAM_INFO
	.align		4
.L_701:
        /*0018*/ 	.byte	0x04, 0x17
        /*001a*/ 	.short	(.L_703 - .L_702)
.L_702:
        /*001c*/ 	.word	0x00000000
        /*0020*/ 	.short	0x0007
        /*0022*/ 	.short	0x002c
        /*0024*/ 	.byte	0x00, 0xf0, 0x05, 0x00


	//----- nvinfo : EIATTR_KPARAM_INFO
	.align		4
.L_703:
        /*0028*/ 	.byte	0x04, 0x17
        /*002a*/ 	.short	(.L_705 - .L_704)
.L_704:
        /*002c*/ 	.word	0x00000000
        /*0030*/ 	.short	0x0006
        /*0032*/ 	.short	0x0028
        /*0034*/ 	.byte	0x00, 0xf0, 0x11, 0x00


	//----- nvinfo : EIATTR_KPARAM_INFO
	.align		4
.L_705:
        /*0038*/ 	.byte	0x04, 0x17
        /*003a*/ 	.short	(.L_707 - .L_706)
.L_706:
        /*003c*/ 	.word	0x00000000
        /*0040*/ 	.short	0x0005
        /*0042*/ 	.short	0x0024
        /*0044*/ 	.byte	0x00, 0xf0, 0x11, 0x00


	//----- nvinfo : EIATTR_KPARAM_INFO
	.align		4
.L_707:
        /*0048*/ 	.byte	0x04, 0x17
        /*004a*/ 	.short	(.L_709 - .L_708)
.L_708:
        /*004c*/ 	.word	0x00000000
        /*0050*/ 	.short	0x0004
        /*0052*/ 	.short	0x0020
        /*0054*/ 	.byte	0x00, 0xf0, 0x11, 0x00


	//----- nvinfo : EIATTR_KPARAM_INFO
	.align		4
.L_709:
        /*0058*/ 	.byte	0x04, 0x17
        /*005a*/ 	.short	(.L_711 - .L_710)
.L_710:
        /*005c*/ 	.word	0x00000000
        /*0060*/ 	.short	0x0003
        /*0062*/ 	.short	0x0018
        /*0064*/ 	.byte	0x00, 0xf5, 0x21, 0x00


	//----- nvinfo : EIATTR_KPARAM_INFO
	.align		4
.L_711:
        /*0068*/ 	.byte	0x04, 0x17
        /*006a*/ 	.short	(.L_713 - .L_712)
.L_712:
        /*006c*/ 	.word	0x00000000
        /*0070*/ 	.short	0x0002
        /*0072*/ 	.short	0x0010
        /*0074*/ 	.byte	0x00, 0xf5, 0x21, 0x00


	//----- nvinfo : EIATTR_KPARAM_INFO
	.align		4
.L_713:
        /*0078*/ 	.byte	0x04, 0x17
        /*007a*/ 	.short	(.L_715 - .L_714)
.L_714:
        /*007c*/ 	.word	0x00000000
        /*0080*/ 	.short	0x0001
        /*0082*/ 	.short	0x0008
        /*0084*/ 	.byte	0x00, 0xf5, 0x21, 0x00


	//----- nvinfo : EIATTR_KPARAM_INFO
	.align		4
.L_715:
        /*0088*/ 	.byte	0x04, 0x17
        /*008a*/ 	.short	(.L_717 - .L_716)
.L_716:
        /*008c*/ 	.word	0x00000000
        /*0090*/ 	.short	0x0000
        /*0092*/ 	.short	0x0000
        /*0094*/ 	.byte	0x00, 0xf5, 0x21, 0x00


	//----- nvinfo : EIATTR_SPARSE_MMA_MASK
	.align		4
.L_717:
        /*0098*/ 	.byte	0x03, 0x50
        /*009a*/ 	.short	0x0000


	//----- nvinfo : EIATTR_MAXREG_COUNT
	.align		4
        /*009c*/ 	.byte	0x03, 0x1b
        /*009e*/ 	.short	0x00ff


	//----- nvinfo : EIATTR_NUM_BARRIERS
	.align		4
        /*00a0*/ 	.byte	0x02, 0x4c
        /*00a2*/ 	.byte	0x01
	.zero		1


	//----- nvinfo : EIATTR_MERCURY_ISA_VERSION
	.align		4
        /*00a4*/ 	.byte	0x03, 0x5f
        /*00a6*/ 	.short	0x0101


	//----- nvinfo : EIATTR_VRC_CTA_INIT_COUNT
	.align		4
        /*00a8*/ 	.byte	0x02, 0x4a
	.zero		1
	.zero		1


	//----- nvinfo : EIATTR_EXIT_INSTR_OFFSETS
	.align		4
        /*00ac*/ 	.byte	0x04, 0x1c
        /*00ae*/ 	.short	(.L_719 - .L_718)


	//   ....[0]....
.L_718:
        /*00b0*/ 	.word	0x00000180


	//   ....[1]....
        /*00b4*/ 	.word	0x00000640


	//   ....[2]....
        /*00b8*/ 	.word	0x000016a0


	//   ....[3]....
        /*00bc*/ 	.word	0x00002510


	//----- nvinfo : EIATTR_CBANK_PARAM_SIZE
	.align		4
.L_719:
        /*00c0*/ 	.byte	0x03, 0x19
        /*00c2*/ 	.short	0x0038


	//----- nvinfo : EIATTR_PARAM_CBANK
	.align		4
        /*00c4*/ 	.byte	0x04, 0x0a
        /*00c6*/ 	.short	(.L_721 - .L_720)
	.align		4
.L_720:
        /*00c8*/ 	.word	index@(.nv.constant0._ZN4vllm4gptq31reconstruct_exllama_8bit_kernelEPKjPKiS2_PK6__halfiiibPS5_)
        /*00cc*/ 	.short	0x0380
        /*00ce*/ 	.short	0x0038


	//----- nvinfo : EIATTR_SW_WAR
	.align		4
.L_721:
        /*00d0*/ 	.byte	0x04, 0x36
        /*00d2*/ 	.short	(.L_723 - .L_722)
.L_722:
        /*00d4*/ 	.word	0x00000008
.L_723:


//--------------------- .nv.info._ZN4vllm4gptq33gemm_half_q_half_gptq_8bit_kernelILb1ELi8EEEvPK6__halfPKjS6_S4_PS2_iiiibPKi --------------------------
	.section	.nv.info._ZN4vllm4gptq33gemm_half_q_half_gptq_8bit_kernelILb1ELi8EEEvPK6__halfPKjS6_S4_PS2_iiiibPKi,"",@"SHT_CUDA_INFO"
	.sectionflags	@""
	.align	4


	//----- nvinfo : EIATTR_CUDA_API_VERSION
	.align		4
        /*0000*/ 	.byte	0x04, 0x37
        /*0002*/ 	.short	(.L_725 - .L_724)
.L_724:
        /*0004*/ 	.word	0x00000082


	//----- nvinfo : EIATTR_KPARAM_INFO
	.align		4
.L_725:
        /*0008*/ 	.byte	0x04, 0x17
        /*000a*/ 	.short	(.L_727 - .L_726)
.L_726:
        /*000c*/ 	.word	0x00000000
        /*0010*/ 	.short	0x000a
        /*0012*/ 	.short	0x0040
        /*0014*/ 	.byte	0x00, 0xf5, 0x21, 0x00


	//----- nvinfo : EIATTR_KPARAM_INFO
	.align		4
.L_727:
        /*0018*/ 	.byte	0x04, 0x17
        /*001a*/ 	.short	(.L_729 - .L_728)
.L_728:
        /*001c*/ 	.word	0x00000000
        /*0020*/ 	.short	0x0009
        /*0022*/ 	.short	0x0038
        /*0024*/ 	.byte	0x00, 0xf0, 0x05, 0x00


	//----- nvinfo : EIATTR_KPARAM_INFO
	.align		4
.L_729:
        /*0028*/ 	.byte	0x04, 0x17
        /*002a*/ 	.short	(.L_731 - .L_730)
.L_730:
        /*002c*/ 	.word	0x00000000
        /*0030*/ 	.short	0x0008
        /*0032*/ 	.short	0x0034
        /*0034*/ 	.byte	0x00, 0xf0, 0x11, 0x00


	//----- nvinfo : EIATTR_KPARAM_INFO
	.align		4
.L_731:
        /*0038*/ 	.byte	0x04, 0x17
        /*003a*/ 	.short	(.L_733 - .L_732)
.L_732:
        /*003c*/ 	.word	0x00000000
        /*0040*/ 	.short	0x0007
        /*0042*/ 	.short	0x0030
        /*0044*/ 	.byte	0x00, 0xf0, 0x11, 0x00


	//----- nvinfo : EIATTR_KPARAM_INFO
	.align		4
.L_733:
        /*0048*/ 	.byte	0x04, 0x17
        /*004a*/ 	.short	(.L_735 - .L_734)
.L_734:
        /*004c*/ 	.word	0x00000000
        /*0050*/ 	.short	0x0006
        /*0052*/ 	.short	0x002c
        /*0054*/ 	.byte	0x00, 0xf0, 0x11, 0x00


	//----- nvinfo : EIATTR_KPARAM_INFO
	.align		4
.L_735:
        /*0058*/ 	.byte	0x04, 0x17
        /*005a*/ 	.short	(.L_737 - .L_736)
.L_736:
        /*005c*/ 	.word	0x00000000
        /*0060*/ 	.short	0x0005
        /*0062*/ 	.short	0x0028
        /*0064*/ 	.byte	0x00, 0xf0, 0x11, 0x00


	//----- nvinfo : EIATTR_KPARAM_INFO
	.align		4
.L_737:
        /*0068*/ 	.byte	0x04, 0x17
        /*006a*/ 	.short	(.L_739 - .L_738)
.L_738:
        /*006c*/ 	.word	0x00000000
        /*0070*/ 	.short	0x0004
        /*0072*/ 	.short	0x0020
        /*0074*/ 	.byte	0x00, 0xf5, 0x21, 0x00


	//----- nvinfo : EIATTR_KPARAM_INFO
	.align		4
.L_739:
        /*0078*/ 	.byte	0x04, 0x17
        /*007a*/ 	.short	(.L_741 - .L_740)
.L_740:
        /*007c*/ 	.word	0x00000000
        /*0080*/ 	.short	0x0003
        /*0082*/ 	.short	0x0018
        /*0084*/ 	.byte	0x00, 0xf5, 0x21, 0x00


	//----- nvinfo : EIATTR_KPARAM_INFO
	.align		4
.L_741:
        /*0088*/ 	.byte	0x04, 0x17
        /*008a*/ 	.short	(.L_743 - .L_742)
.L_742:
        /*008c*/ 	.word	0x00000000
        /*0090*/ 	.short	0x0002
        /*0092*/ 	.short	0x0010
        /*0094*/ 	.byte	0x00, 0xf5, 0x21, 0x00


	//----- nvinfo : EIATTR_KPARAM_INFO
	.align		4
.L_743:
        /*0098*/ 	.byte	0x04, 0x17
        /*009a*/ 	.short	(.L_745 - .L_744)
.L_744:
        /*009c*/ 	.word	0x00000000
        /*00a0*/ 	.short	0x0001
        /*00a2*/ 	.short	0x0008
        /*00a4*/ 	.byte	0x00, 0xf5, 0x21, 0x00


	//----- nvinfo : EIATTR_KPARAM_INFO
	.align		4
.L_745:
        /*00a8*/ 	.byte	0x04, 0x17
        /*00aa*/ 	.short	(.L_747 - .L_746)
.L_746:
        /*00ac*/ 	.word	0x00000000
        /*00b0*/ 	.short	0x0000
        /*00b2*/ 	.short	0x0000
        /*00b4*/ 	.byte	0x00, 0xf5, 0x21, 0x00


	//----- nvinfo : EIATTR_SPARSE_MMA_MASK
	.align		4
.L_747:
        /*00b8*/ 	.byte	0x03, 0x50
        /*00ba*/ 	.short	0x0000


	//----- nvinfo : EIATTR_MAXREG_COUNT
	.align		4
        /*00bc*/ 	.byte	0x03, 0x1b
        /*00be*/ 	.short	0x00ff


	//----- nvinfo : EIATTR_NUM_BARRIERS
	.align		4
        /*00c0*/ 	.byte	0x02, 0x4c
        /*00c2*/ 	.byte	0x01
	.zero		1


	//----- nvinfo : EIATTR_MERCURY_ISA_VERSION
	.align		4
        /*00c4*/ 	.byte	0x03, 0x5f
        /*00c6*/ 	.short	0x0101


	//----- nvinfo : EIATTR_VRC_CTA_INIT_COUNT
	.align		4
        /*00c8*/ 	.byte	0x02, 0x4a
	.zero		1
	.zero		1


	//----- nvinfo : EIATTR_EXIT_INSTR_OFFSETS
	.align		4
        /*00cc*/ 	.byte	0x04, 0x1c
        /*00ce*/ 	.short	(.L_749 - .L_748)


	//   ....[0]....
.L_748:
        /*00d0*/ 	.word	0x00000940


	//   ....[1]....
        /*00d4*/ 	.word	0x0000b190


	//   ....[2]....
        /*00d8*/ 	.word	0x0000b220


	//   ....[3]....
        /*00dc*/ 	.word	0x0000b260


	//----- nvinfo : EIATTR_CRS_STACK_SIZE
	.align		4
.L_749:
        /*00e0*/ 	.byte	0x04, 0x1e
        /*00e2*/ 	.short	(.L_751 - .L_750)
.L_750:
        /*00e4*/ 	.word	0x00000000


	//----- nvinfo : EIATTR_CBANK_PARAM_SIZE
	.align		4
.L_751:
        /*00e8*/ 	.byte	0x03, 0x19
        /*00ea*/ 	.short	0x0048


	//----- nvinfo : EIATTR_PARAM_CBANK
	.align		4
        /*00ec*/ 	.byte	0x04, 0x0a
        /*00ee*/ 	.short	(.L_753 - .L_752)
	.align		4
.L_752:
        /*00f0*/ 	.word	index@(.nv.constant0._ZN4vllm4gptq33gemm_half_q_half_gptq_8bit_kernelILb1ELi8EEEvPK6__halfPKjS6_S4_PS2_iiiibPKi)
        /*00f4*/ 	.short	0x0380
        /*00f6*/ 	.short	0x0048


	//----- nvinfo : EIATTR_SW_WAR
	.align		4
.L_753:
        /*00f8*/ 	.byte	0x04, 0x36
        /*00fa*/ 	.short	(.L_755 - .L_754)
.L_754:
        /*00fc*/ 	.word	0x00000008
.L_755:


//--------------------- .nv.info._ZN4vllm4gptq33gemm_half_q_half_gptq_4bit_kernelILb1ELi8EEEvPK6__halfPKjS6_S4_PS2_iiiibPKi --------------------------
	.section	.nv.info._ZN4vllm4gptq33gemm_half_q_half_gptq_4bit_kernelILb1ELi8EEEvPK6__halfPKjS6_S4_PS2_iiiibPKi,"",@"SHT_CUDA_INFO"
	.sectionflags	@""
	.align	4


	//----- nvinfo : EIATTR_CUDA_API_VERSION
	.align		4
        /*0000*/ 	.byte	0x04, 0x37
        /*0002*/ 	.short	(.L_757 - .L_756)
.L_756:
        /*0004*/ 	.word	0x00000082


	//----- nvinfo : EIATTR_KPARAM_INFO
	.align		4
.L_757:
        /*0008*/ 	.byte	0x04, 0x17
        /*000a*/ 	.short	(.L_759 - .L_758)
.L_758:
        /*000c*/ 	.word	0x00000000
        /*0010*/ 	.short	0x000a
        /*0012*/ 	.short	0x0040
        /*0014*/ 	.byte	0x00, 0xf5, 0x21, 0x00


	//----- nvinfo : EIATTR_KPARAM_INFO
	.align		4
.L_759:
        /*0018*/ 	.byte	0x04, 0x17
        /*001a*/ 	.short	(.L_761 - .L_760)
.L_760:
        /*001c*/ 	.word	0x00000000
        /*0020*/ 	.short	0x0009
        /*0022*/ 	.short	0x0038
        /*0024*/ 	.byte	0x00, 0xf0, 0x05, 0x00


	//----- nvinfo : EIATTR_KPARAM_INFO
	.align		4
.L_761:
        /*0028*/ 	.byte	0x04, 0x17
        /*002a*/ 	.short	(.L_763 - .L_762)
.L_762:
        /*002c*/ 	.word	0x00000000
        /*0030*/ 	.short	0x0008
        /*0032*/ 	.short	0x0034
        /*0034*/ 	.byte	0x00, 0xf0, 0x11, 0x00


	//----- nvinfo : EIATTR_KPARAM_INFO
	.align		4
.L_763:
        /*0038*/ 	.byte	0x04, 0x17
        /*003a*/ 	.short	(.L_765 - .L_764)
.L_764:
        /*003c*/ 	.word	0x00000000
        /*0040*/ 	.short	0x0007
        /*0042*/ 	.short	0x0030
        /*0044*/ 	.byte	0x00, 0xf0, 0x11, 0x00


	//----- nvinfo : EIATTR_KPARAM_INFO
	.align		4
.L_765:
        /*0048*/ 	.byte	0x04, 0x17
        /*004a*/ 	.short	(.L_767 - .L_766)
.L_766:
        /*004c*/ 	.word	0x00000000
        /*0050*/ 	.short	0x0006
        /*0052*/ 	.short	0x002c
        /*0054*/ 	.byte	0x00, 0xf0, 0x11, 0x00


	//----- nvinfo : EIATTR_KPARAM_INFO
	.align		4
.L_767:
        /*0058*/ 	.byte	0x04, 0x17
        /*005a*/ 	.short	(.L_769 - .L_768)
.L_768:
        /*005c*/ 	.word	0x00000000
        /*0060*/ 	.short	0x0005
        /*0062*/ 	.short	0x0028
        /*0064*/ 	.byte	0x00, 0xf0, 0x11, 0x00


	//----- nvinfo : EIATTR_KPARAM_INFO
	.align		4
.L_769:
        /*0068*/ 	.byte	0x04, 0x17
        /*006a*/ 	.short	(.L_771 - .L_770)
.L_770:
        /*006c*/ 	.word	0x00000000
        /*0070*/ 	.short	0x0004
        /*0072*/ 	.short	0x0020
        /*0074*/ 	.byte	0x00, 0xf5, 0x21, 0x00


	//----- nvinfo : EIATTR_KPARAM_INFO
	.align		4
.L_771:
        /*0078*/ 	.byte	0x04, 0x17
        /*007a*/ 	.short	(.L_773 - .L_772)
.L_772:
        /*007c*/ 	.word	0x00000000
        /*0080*/ 	.short	0x0003
        /*0082*/ 	.short	0x0018
        /*0084*/ 	.byte	0x00, 0xf5, 0x21, 0x00


	//----- nvinfo : EIATTR_KPARAM_INFO
	.align		4
.L_773:
        /*0088*/ 	.byte	0x04, 0x17
        /*008a*/ 	.short	(.L_775 - .L_774)
.L_774:
        /*008c*/ 	.word	0x00000000
        /*0090*/ 	.short	0x0002
        /*0092*/ 	.short	0x0010
        /*0094*/ 	.byte	0x00, 0xf5, 0x21, 0x00


	//----- nvinfo : EIATTR_KPARAM_INFO
	.align		4
.L_775:
        /*0098*/ 	.byte	0x04, 0x17
        /*009a*/ 	.short	(.L_777 - .L_776)
.L_776:
        /*009c*/ 	.word	0x00000000
        /*00a0*/ 	.short	0x0001
        /*00a2*/ 	.short	0x0008
        /*00a4*/ 	.byte	0x00, 0xf5, 0x21, 0x00


	//----- nvinfo : EIATTR_KPARAM_INFO
	.align		4
.L_777:
        /*00a8*/ 	.byte	0x04, 0x17
        /*00aa*/ 	.short	(.L_779 - .L_778)
.L_778:
        /*00ac*/ 	.word	0x00000000
        /*00b0*/ 	.short	0x0000
        /*00b2*/ 	.short	0x0000
        /*00b4*/ 	.byte	0x00, 0xf5, 0x21, 0x00


	//----- nvinfo : EIATTR_SPARSE_MMA_MASK
	.align		4
.L_779:
        /*00b8*/ 	.byte	0x03, 0x50
        /*00ba*/ 	.short	0x0000


	//----- nvinfo : EIATTR_MAXREG_COUNT
	.align		4
        /*00bc*/ 	.byte	0x03, 0x1b
        /*00be*/ 	.short	0x00ff


	//----- nvinfo : EIATTR_NUM_BARRIERS
	.align		4
        /*00c0*/ 	.byte	0x02, 0x4c
        /*00c2*/ 	.byte	0x01
	.zero		1


	//----- nvinfo : EIATTR_MERCURY_ISA_VERSION
	.align		4
        /*00c4*/ 	.byte	0x03, 0x5f
        /*00c6*/ 	.short	0x0101


	//----- nvinfo : EIATTR_VRC_CTA_INIT_COUNT
	.align		4
        /*00c8*/ 	.byte	0x02, 0x4a
	.zero		1
	.zero		1


	//----- nvinfo : EIATTR_EXIT_INSTR_OFFSETS
	.align		4
        /*00cc*/ 	.byte	0x04, 0x1c
        /*00ce*/ 	.short	(.L_781 - .L_780)


	//   ....[0]....
.L_780:
        /*00d0*/ 	.word	0x00000930


	//   ....[1]....
        /*00d4*/ 	.word	0x00007790


	//   ....[2]....
        /*00d8*/ 	.word	0x00007820


	//   ....[3]....
        /*00dc*/ 	.word	0x00007860


	//----- nvinfo : EIATTR_CRS_STACK_SIZE
	.align		4
.L_781:
        /*00e0*/ 	.byte	0x04, 0x1e
        /*00e2*/ 	.short	(.L_783 - .L_782)
.L_782:
        /*00e4*/ 	.word	0x00000000


	//----- nvinfo : EIATTR_CBANK_PARAM_SIZE
	.align		4
.L_783:
        /*00e8*/ 	.byte	0x03, 0x19
        /*00ea*/ 	.short	0x0048


	//----- nvinfo : EIATTR_PARAM_CBANK
	.align		4
        /*00ec*/ 	.byte	0x04, 0x0a
        /*00ee*/ 	.short	(.L_785 - .L_784)
	.align		4
.L_784:
        /*00f0*/ 	.word	index@(.nv.constant0._ZN4vllm4gptq33gemm_half_q_half_gptq_4bit_kernelILb1ELi8EEEvPK6__halfPKjS6_S4_PS2_iiiibPKi)
        /*00f4*/ 	.short	0x0380
        /*00f6*/ 	.short	0x0048


	//----- nvinfo : EIATTR_SW_WAR
	.align		4
.L_785:
        /*00f8*/ 	.byte	0x04, 0x36
        /*00fa*/ 	.short	(.L_787 - .L_786)
.L_786:
        /*00fc*/ 	.word	0x00000008
.L_787:


//--------------------- .nv.info._ZN4vllm4gptq33gemm_half_q_half_gptq_3bit_kernelILb1ELi8EEEvPK6__halfPKjS6_S4_PS2_iiiibPKi --------------------------
	.section	.nv.info._ZN4vllm4gptq33gemm_half_q_half_gptq_3bit_kernelILb1ELi8EEEvPK6__halfPKjS6_S4_PS2_iiiibPKi,"",@"SHT_CUDA_INFO"
	.sectionflags	@""
	.align	4


	//----- nvinfo : EIATTR_CUDA_API_VERSION
	.align		4
        /*0000*/ 	.byte	0x04, 0x37
        /*0002*/ 	.short	(.L_789 - .L_788)
.L_788:
        /*0004*/ 	.word	0x00000082


	//----- nvinfo : EIATTR_KPARAM_INFO
	.align		4
.L_789:
        /*0008*/ 	.byte	0x04, 0x17
        /*000a*/ 	.short	(.L_791 - .L_790)
.L_790:
        /*000c*/ 	.word	0x00000000
        /*0010*/ 	.short	0x000a
        /*0012*/ 	.short	0x0040
        /*0014*/ 	.byte	0x00, 0xf5, 0x21, 0x00


	//----- nvinfo : EIATTR_KPARAM_INFO
	.align		4
.L_791:
        /*0018*/ 	.byte	0x04, 0x17
        /*001a*/ 	.short	(.L_793 - .L_792)
.L_792:
        /*001c*/ 	.word	0x00000000
        /*0020*/ 	.short	0x0009
        /*0022*/ 	.short	0x0038
        /*0024*/ 	.byte	0x00, 0xf0, 0x05, 0x00


	//----- nvinfo : EIATTR_KPARAM_INFO
	.align		4
.L_793:
        /*0028*/ 	.byte	0x04, 0x17
        /*002a*/ 	.short	(.L_795 - .L_794)
.L_794:
        /*002c*/ 	.word	0x00000000
        /*0030*/ 	.short	0x0008
        /*0032*/ 	.short	0x0034
        /*0034*/ 	.byte	0x00, 0xf0, 0x11, 0x00


	//----- nvinfo : EIATTR_KPARAM_INFO
	.align		4
.L_795:
        /*0038*/ 	.byte	0x04, 0x17
        /*003a*/ 	.short	(.L_797 - .L_796)
.L_796:
        /*003c*/ 	.word	0x00000000
        /*0040*/ 	.short	0x0007
        /*0042*/ 	.short	0x0030
        /*0044*/ 	.byte	0x00, 0xf0, 0x11, 0x00


	//----- nvinfo : EIATTR_KPARAM_INFO
	.align		4
.L_797:
        /*0048*/ 	.byte	0x04, 0x17
        /*004a*/ 	.short	(.L_799 - .L_798)
.L_798:
        /*004c*/ 	.word	0x00000000
        /*0050*/ 	.short	0x0006
        /*0052*/ 	.short	0x002c
        /*0054*/ 	.byte	0x00, 0xf0, 0x11, 0x00


	//----- nvinfo : EIATTR_KPARAM_INFO
	.align		4
.L_799:
        /*0058*/ 	.byte	0x04, 0x17
        /*005a*/ 	.short	(.L_801 - .L_800)
.L_800:
        /*005c*/ 	.word	0x00000000
        /*0060*/ 	.short	0x0005
        /*0062*/ 	.short	0x0028
        /*0064*/ 	.byte	0x00, 0xf0, 0x11, 0x00


	//----- nvinfo : EIATTR_KPARAM_INFO
	.align		4
.L_801:
        /*0068*/ 	.byte	0x04, 0x17
        /*006a*/ 	.short	(.L_803 - .L_802)
.L_802:
        /*006c*/ 	.word	0x00000000
        /*0070*/ 	.short	0x0004
        /*0072*/ 	.short	0x0020
        /*0074*/ 	.byte	0x00, 0xf5, 0x21, 0x00


	//----- nvinfo : EIATTR_KPARAM_INFO
	.align		4
.L_803:
        /*0078*/ 	.byte	0x04, 0x17
        /*007a*/ 	.short	(.L_805 - .L_804)
.L_804:
        /*007c*/ 	.word	0x00000000
        /*0080*/ 	.short	0x0003
        /*0082*/ 	.short	0x0018
        /*0084*/ 	.byte	0x00, 0xf5, 0x21, 0x00


	//----- nvinfo : EIATTR_KPARAM_INFO
	.align		4
.L_805:
        /*0088*/ 	.byte	0x04, 0x17
        /*008a*/ 	.short	(.L_807 - .L_806)
.L_806:
        /*008c*/ 	.word	0x00000000
        /*0090*/ 	.short	0x0002
        /*0092*/ 	.short	0x0010
        /*0094*/ 	.byte	0x00, 0xf5, 0x21, 0x00


	//----- nvinfo : EIATTR_KPARAM_INFO
	.align		4
.L_807:
        /*0098*/ 	.byte	0x04, 0x17
        /*009a*/ 	.short	(.L_809 - .L_808)
.L_808:
        /*009c*/ 	.word	0x00000000
        /*00a0*/ 	.short	0x0001
        /*00a2*/ 	.short	0x0008
        /*00a4*/ 	.byte	0x00, 0xf5, 0x21, 0x00


	//----- nvinfo : EIATTR_KPARAM_INFO
	.align		4
.L_809:
        /*00a8*/ 	.byte	0x04, 0x17
        /*00aa*/ 	.short	(.L_811 - .L_810)
.L_810:
        /*00ac*/ 	.word	0x00000000
        /*00b0*/ 	.short	0x0000
        /*00b2*/ 	.short	0x0000
        /*00b4*/ 	.byte	0x00, 0xf5, 0x21, 0x00


	//----- nvinfo : EIATTR_SPARSE_MMA_MASK
	.align		4
.L_811:
        /*00b8*/ 	.byte	0x03, 0x50
        /*00ba*/ 	.short	0x0000


	//----- nvinfo : EIATTR_MAXREG_COUNT
	.align		4
        /*00bc*/ 	.byte	0x03, 0x1b
        /*00be*/ 	.short	0x00ff


	//----- nvinfo : EIATTR_NUM_BARRIERS
	.align		4
        /*00c0*/ 	.byte	0x02, 0x4c
        /*00c2*/ 	.byte	0x01
	.zero		1


	//----- nvinfo : EIATTR_MERCURY_ISA_VERSION
	.align		4
        /*00c4*/ 	.byte	0x03, 0x5f
        /*00c6*/ 	.short	0x0101


	//----- nvinfo : EIATTR_VRC_CTA_INIT_COUNT
	.align		4
        /*00c8*/ 	.byte	0x02, 0x4a
	.zero		1
	.zero		1


	//----- nvinfo : EIATTR_EXIT_INSTR_OFFSETS
	.align		4
        /*00cc*/ 	.byte	0x04, 0x1c
        /*00ce*/ 	.short	(.L_813 - .L_812)


	//   ....[0]....
.L_812:
        /*00d0*/ 	.word	0x00000930


	//   ....[1]....
        /*00d4*/ 	.word	0x00005f70


	//   ....[2]....
        /*00d8*/ 	.word	0x00006000


	//   ....[3]....
        /*00dc*/ 	.word	0x00006040


	//----- nvinfo : EIATTR_CRS_STACK_SIZE
	.align		4
.L_813:
        /*00e0*/ 	.byte	0x04, 0x1e
        /*00e2*/ 	.short	(.L_815 - .L_814)
.L_814:
        /*00e4*/ 	.word	0x00000000


	//----- nvinfo : EIATTR_CBANK_PARAM_SIZE
	.align		4
.L_815:
        /*00e8*/ 	.byte	0x03, 0x19
        /*00ea*/ 	.short	0x0048


	//----- nvinfo : EIATTR_PARAM_CBANK
	.align		4
        /*00ec*/ 	.byte	0x04, 0x0a
        /*00ee*/ 	.short	(.L_817 - .L_816)
	.align		4
.L_816:
        /*00f0*/ 	.word	index@(.nv.constant0._ZN4vllm4gptq33gemm_half_q_half_gptq_3bit_kernelILb1ELi8EEEvPK6__halfPKjS6_S4_PS2_iiiibPKi)
        /*00f4*/ 	.short	0x0380
        /*00f6*/ 	.short	0x0048


	//----- nvinfo : EIATTR_SW_WAR
	.align		4
.L_817:
        /*00f8*/ 	.byte	0x04, 0x36
        /*00fa*/ 	.short	(.L_819 - .L_818)
.L_818:
        /*00fc*/ 	.word	0x00000008
.L_819:


//--------------------- .nv.info._ZN4vllm4gptq33gemm_half_q_half_gptq_2bit_kernelILb1ELi8EEEvPK6__halfPKjS6_S4_PS2_iiiibPKi --------------------------
	.section	.nv.info._ZN4vllm4gptq33gemm_half_q_half_gptq_2bit_kernelILb1ELi8EEEvPK6__halfPKjS6_S4_PS2_iiiibPKi,"",@"SHT_CUDA_INFO"
	.sectionflags	@""
	.align	4


	//----- nvinfo : EIATTR_CUDA_API_VERSION
	.align		4
        /*0000*/ 	.byte	0x04, 0x37
        /*0002*/ 	.short	(.L_821 - .L_820)
.L_820:
        /*0004*/ 	.word	0x00000082


	//----- nvinfo : EIATTR_KPARAM_INFO
	.align		4
.L_821:
        /*0008*/ 	.byte	0x04, 0x17
        /*000a*/ 	.short	(.L_823 - .L_822)
.L_822:
        /*000c*/ 	.word	0x00000000
        /*0010*/ 	.short	0x000a
        /*0012*/ 	.short	0x0040
        /*0014*/ 	.byte	0x00, 0xf5, 0x21, 0x00


	//----- nvinfo : EIATTR_KPARAM_INFO
	.align		4
.L_823:
        /*0018*/ 	.byte	0x04, 0x17
        /*001a*/ 	.short	(.L_825 - .L_824)
.L_824:
        /*001c*/ 	.word	0x00000000
        /*0020*/ 	.short	0x0009
        /*0022*/ 	.short	0x0038
        /*0024*/ 	.byte	0x00, 0xf0, 0x05, 0x00


	//----- nvinfo : EIATTR_KPARAM_INFO
	.align		4
.L_825:
        /*0028*/ 	.byte	0x04, 0x17
        /*002a*/ 	.short	(.L_827 - .L_826)
.L_826:
        /*002c*/ 	.word	0x00000000
        /*0030*/ 	.short	0x0008
        /*0032*/ 	.short	0x0034
        /*0034*/ 	.byte	0x00, 0xf0, 0x11, 0x00


	//----- nvinfo : EIATTR_KPARAM_INFO
	.align		4
.L_827:
        /*0038*/ 	.byte	0x04, 0x17
        /*003a*/ 	.short	(.L_829 - .L_828)
.L_828:
        /*003c*/ 	.word	0x00000000
        /*0040*/ 	.short	0x0007
        /*0042*/ 	.short	0x0030
        /*0044*/ 	.byte	0x00, 0xf0, 0x11, 0x00


	//----- nvinfo : EIATTR_KPARAM_INFO
	.align		4
.L_829:
        /*0048*/ 	.byte	0x04, 0x17
        /*004a*/ 	.short	(.L_831 - .L_830)
.L_830:
        /*004c*/ 	.word	0x00000000
        /*0050*/ 	.short	0x0006
        /*0052*/ 	.short	0x002c
        /*0054*/ 	.byte	0x00, 0xf0, 0x11, 0x00


	//----- nvinfo : EIATTR_KPARAM_INFO
	.align		4
.L_831:
        /*0058*/ 	.byte	0x04, 0x17
        /*005a*/ 	.short	(.L_833 - .L_832)
.L_832:
        /*005c*/ 	.word	0x00000000
        /*0060*/ 	.short	0x0005
        /*0062*/ 	.short	0x0028
        /*0064*/ 	.byte	0x00, 0xf0, 0x11, 0x00


	//----- nvinfo : EIATTR_KPARAM_INFO
	.align		4
.L_833:
        /*0068*/ 	.byte	0x04, 0x17
        /*006a*/ 	.short	(.L_835 - .L_834)
.L_834:
        /*006c*/ 	.word	0x00000000
        /*0070*/ 	.short	0x0004
        /*0072*/ 	.short	0x0020
        /*0074*/ 	.byte	0x00, 0xf5, 0x21, 0x00


	//----- nvinfo : EIATTR_KPARAM_INFO
	.align		4
.L_835:
        /*0078*/ 	.byte	0x04, 0x17
        /*007a*/ 	.short	(.L_837 - .L_836)
.L_836:
        /*007c*/ 	.word	0x00000000
        /*0080*/ 	.short	0x0003
        /*0082*/ 	.short	0x0018
        /*0084*/ 	.byte	0x00, 0xf5, 0x21, 0x00


	//----- nvinfo : EIATTR_KPARAM_INFO
	.align		4
.L_837:
        /*0088*/ 	.byte	0x04, 0x17
        /*008a*/ 	.short	(.L_839 - .L_838)
.L_838:
        /*008c*/ 	.word	0x00000000
        /*0090*/ 	.short	0x0002
        /*0092*/ 	.short	0x0010
        /*0094*/ 	.byte	0x00, 0xf5, 0x21, 0x00


	//----- nvinfo : EIATTR_KPARAM_INFO
	.align		4
.L_839:
        /*0098*/ 	.byte	0x04, 0x17
        /*009a*/ 	.short	(.L_841 - .L_840)
.L_840:
        /*009c*/ 	.word	0x00000000
        /*00a0*/ 	.short	0x0001
        /*00a2*/ 	.short	0x0008
        /*00a4*/ 	.byte	0x00, 0xf5, 0x21, 0x00


	//----- nvinfo : EIATTR_KPARAM_INFO
	.align		4
.L_841:
        /*00a8*/ 	.byte	0x04, 0x17
        /*00aa*/ 	.short	(.L_843 - .L_842)
.L_842:
        /*00ac*/ 	.word	0x00000000
        /*00b0*/ 	.short	0x0000
        /*00b2*/ 	.short	0x0000
        /*00b4*/ 	.byte	0x00, 0xf5, 0x21, 0x00


	//----- nvinfo : EIATTR_SPARSE_MMA_MASK
	.align		4
.L_843:
        /*00b8*/ 	.byte	0x03, 0x50
        /*00ba*/ 	.short	0x0000


	//----- nvinfo : EIATTR_MAXREG_COUNT
	.align		4
        /*00bc*/ 	.byte	0x03, 0x1b
        /*00be*/ 	.short	0x00ff


	//----- nvinfo : EIATTR_NUM_BARRIERS
	.align		4
        /*00c0*/ 	.byte	0x02, 0x4c
        /*00c2*/ 	.byte	0x01
	.zero		1


	//----- nvinfo : EIATTR_MERCURY_ISA_VERSION
	.align		4
        /*00c4*/ 	.byte	0x03, 0x5f
        /*00c6*/ 	.short	0x0101


	//----- nvinfo : EIATTR_VRC_CTA_INIT_COUNT
	.align		4
        /*00c8*/ 	.byte	0x02, 0x4a
	.zero		1
	.zero		1


	//----- nvinfo : EIATTR_EXIT_INSTR_OFFSETS
	.align		4
        /*00cc*/ 	.byte	0x04, 0x1c
        /*00ce*/ 	.short	(.L_845 - .L_844)


	//   ....[0]....
.L_844:
        /*00d0*/ 	.word	0x00000930


	//   ....[1]....
        /*00d4*/ 	.word	0x00003f70


	//   ....[2]....
        /*00d8*/ 	.word	0x00004000


	//   ....[3]....
        /*00dc*/ 	.word	0x00004040


	//----- nvinfo : EIATTR_CRS_STACK_SIZE
	.align		4
.L_845:
        /*00e0*/ 	.byte	0x04, 0x1e
        /*00e2*/ 	.short	(.L_847 - .L_846)
.L_846:
        /*00e4*/ 	.word	0x00000000


	//----- nvinfo : EIATTR_CBANK_PARAM_SIZE
	.align		4
.L_847:
        /*00e8*/ 	.byte	0x03, 0x19
        /*00ea*/ 	.short	0x0048


	//----- nvinfo : EIATTR_PARAM_CBANK
	.align		4
        /*00ec*/ 	.byte	0x04, 0x0a
        /*00ee*/ 	.short	(.L_849 - .L_848)
	.align		4
.L_848:
        /*00f0*/ 	.word	index@(.nv.constant0._ZN4vllm4gptq33gemm_half_q_half_gptq_2bit_kernelILb1ELi8EEEvPK6__halfPKjS6_S4_PS2_iiiibPKi)
        /*00f4*/ 	.short	0x0380
        /*00f6*/ 	.short	0x0048


	//----- nvinfo : EIATTR_SW_WAR
	.align		4
.L_849:
        /*00f8*/ 	.byte	0x04, 0x36
        /*00fa*/ 	.short	(.L_851 - .L_850)
.L_850:
        /*00fc*/ 	.word	0x00000008
.L_851:


//--------------------- .nv.info._ZN4vllm4gptq33gemm_half_q_half_gptq_8bit_kernelILb1ELi7EEEvPK6__halfPKjS6_S4_PS2_iiiibPKi --------------------------
	.section	.nv.info._ZN4vllm4gptq33gemm_half_q_half_gptq_8bit_kernelILb1ELi7EEEvPK6__halfPKjS6_S4_PS2_iiiibPKi,"",@"SHT_CUDA_INFO"
	.sectionflags	@""
	.align	4


	//----- nvinfo : EIATTR_CUDA_API_VERSION
	.align		4
        /*0000*/ 	.byte	0x04, 0x37
        /*0002*/ 	.short	(.L_853 - .L_852)
.L_852:
        /*0004*/ 	.word	0x00000082


	//----- nvinfo : EIATTR_KPARAM_INFO
	.align		4
.L_853:
        /*0008*/ 	.byte	0x04, 0x17
        /*000a*/ 	.short	(.L_855 - .L_854)
.L_854:
        /*000c*/ 	.word	0x00000000
        /*0010*/ 	.short	0x000a
        /*0012*/ 	.short	0x0040
        /*0014*/ 	.byte	0x00, 0xf5, 0x21, 0x00


	//----- nvinfo : EIATTR_KPARAM_INFO
	.align		4
.L_855:
        /*0018*/ 	.byte	0x04, 0x17
        /*001a*/ 	.short	(.L_857 - .L_856)
.L_856:
        /*001c*/ 	.word	0x00000000
        /*0020*/ 	.short	0x0009
        /*0022*/ 	.short	0x0038
        /*0024*/ 	.byte	0x00, 0xf0, 0x05, 0x00


	//----- nvinfo : EIATTR_KPARAM_INFO
	.align		4
.L_857:
        /*0028*/ 	.byte	0x04, 0x17
        /*002a*/ 	.short	(.L_859 - .L_858)
.L_858:
        /*002c*/ 	.word	0x00000000
        /*0030*/ 	.short	0x0008
        /*0032*/ 	.short	0x0034
        /*0034*/ 	.byte	0x00, 0xf0, 0x11, 0x00


	//----- nvinfo : EIATTR_KPARAM_INFO
	.align		4
.L_859:
        /*0038*/ 	.byte	0x04, 0x17
        /*003a*/ 	.short	(.L_861 - .L_860)
.L_860:
        /*003c*/ 	.word	0x00000000
        /*0040*/ 	.short	0x0007
        /*0042*/ 	.short	0x0030
        /*0044*/ 	.byte	0x00, 0xf0, 0x11, 0x00


	//----- nvinfo : EIATTR_KPARAM_INFO
	.align		4
.L_861:
        /*0048*/ 	.byte	0x04, 0x17
        /*004a*/ 	.short	(.L_863 - .L_862)
.L_862:
        /*004c*/ 	.word	0x00000000
        /*0050*/ 	.short	0x0006
        /*0052*/ 	.short	0x002c
        /*0054*/ 	.byte	0x00, 0xf0, 0x11, 0x00


	//----- nvinfo : EIATTR_KPARAM_INFO
	.align		4
.L_863:
        /*0058*/ 	.byte	0x04, 0x17
        /*005a*/ 	.short	(.L_865 - .L_864)
.L_864:
        /*005c*/ 	.word	0x00000000
        /*0060*/ 	.short	0x0005
        /*0062*/ 	.short	0x0028
        /*0064*/ 	.byte	0x00, 0xf0, 0x11, 0x00


	//----- nvinfo : EIATTR_KPARAM_INFO
	.align		4
.L_865:
        /*0068*/ 	.byte	0x04, 0x17
        /*006a*/ 	.short	(.L_867 - .L_866)
.L_866:
        /*006c*/ 	.word	0x00000000
        /*0070*/ 	.short	0x0004
        /*0072*/ 	.short	0x0020
        /*0074*/ 	.byte	0x00, 0xf5, 0x21, 0x00


	//----- nvinfo : EIATTR_KPARAM_INFO
	.align		4
.L_867:
        /*0078*/ 	.byte	0x04, 0x17
        /*007a*/ 	.short	(.L_869 - .L_868)
.L_868:
        /*007c*/ 	.word	0x00000000
        /*0080*/ 	.short	0x0003
        /*0082*/ 	.short	0x0018
        /*0084*/ 	.byte	0x00, 0xf5, 0x21, 0x00


	//----- nvinfo : EIATTR_KPARAM_INFO
	.align		4
.L_869:
        /*0088*/ 	.byte	0x04, 0x17
        /*008a*/ 	.short	(.L_871 - .L_870)
.L_870:
        /*008c*/ 	.word	0x00000000
        /*0090*/ 	.short	0x0002
        /*0092*/ 	.short	0x0010
        /*0094*/ 	.byte	0x00, 0xf5, 0x21, 0x00


	//----- nvinfo : EIATTR_KPARAM_INFO
	.align		4
.L_871:
        /*0098*/ 	.byte	0x04, 0x17
        /*009a*/ 	.short	(.L_873 - .L_872)
.L_872:
        /*009c*/ 	.word	0x00000000
        /*00a0*/ 	.short	0x0001
        /*00a2*/ 	.short	0x0008
        /*00a4*/ 	.byte	0x00, 0xf5, 0x21, 0x00


	//----- nvinfo : EIATTR_KPARAM_INFO
	.align		4
.L_873:
        /*00a8*/ 	.byte	0x04, 0x17
        /*00aa*/ 	.short	(.L_875 - .L_874)
.L_874:
        /*00ac*/ 	.word	0x00000000
        /*00b0*/ 	.short	0x0000
        /*00b2*/ 	.short	0x0000
        /*00b4*/ 	.byte	0x00, 0xf5, 0x21, 0x00


	//----- nvinfo : EIATTR_SPARSE_MMA_MASK
	.align		4
.L_875:
        /*00b8*/ 	.byte	0x03, 0x50
        /*00ba*/ 	.short	0x0000


	//----- nvinfo : EIATTR_MAXREG_COUNT
	.align		4
        /*00bc*/ 	.byte	0x03, 0x1b
        /*00be*/ 	.short	0x00ff


	//----- nvinfo : EIATTR_NUM_BARRIERS
	.align		4
        /*00c0*/ 	.byte	0x02, 0x4c
        /*00c2*/ 	.byte	0x01
	.zero		1


	//----- nvinfo : EIATTR_MERCURY_ISA_VERSION
	.align		4
        /*00c4*/ 	.byte	0x03, 0x5f
        /*00c6*/ 	.short	0x0101


	//----- nvinfo : EIATTR_VRC_CTA_INIT_COUNT
	.align		4
        /*00c8*/ 	.byte	0x02, 0x4a
	.zero		1
	.zero		1


	//----- nvinfo : EIATTR_EXIT_INSTR_OFFSETS
	.align		4
        /*00cc*/ 	.byte	0x04, 0x1c
        /*00ce*/ 	.short	(.L_877 - .L_876)


	//   ....[0]....
.L_876:
        /*00d0*/ 	.word	0x00000850


	//   ....[1]....
        /*00d4*/ 	.word	0x0000a290


	//   ....[2]....
        /*00d8*/ 	.word	0x0000a320


	//   ....[3]....
        /*00dc*/ 	.word	0x0000a360


	//----- nvinfo : EIATTR_CRS_STACK_SIZE
	.align		4
.L_877:
        /*00e0*/ 	.byte	0x04, 0x1e
        /*00e2*/ 	.short	(.L_879 - .L_878)
.L_878:
        /*00e4*/ 	.word	0x00000000


	//----- nvinfo : EIATTR_CBANK_PARAM_SIZE
	.align		4
.L_879:
        /*00e8*/ 	.byte	0x03, 0x19
        /*00ea*/ 	.short	0x0048


	//----- nvinfo : EIATTR_PARAM_CBANK
	.align		4
        /*00ec*/ 	.byte	0x04, 0x0a
        /*00ee*/ 	.short	(.L_881 - .L_880)
	.align		4
.L_880:
        /*00f0*/ 	.word	index@(.nv.constant0._ZN4vllm4gptq33gemm_half_q_half_gptq_8bit_kernelILb1ELi7EEEvPK6__halfPKjS6_S4_PS2_iiiibPKi)
        /*00f4*/ 	.short	0x0380
        /*00f6*/ 	.short	0x0048


	//----- nvinfo : EIATTR_SW_WAR
	.align		4
.L_881:
        /*00f8*/ 	.byte	0x04, 0x36
        /*00fa*/ 	.short	(.L_883 - .L_882)
.L_882:
        /*00fc*/ 	.word	0x00000008
.L_883:


//--------------------- .nv.info._ZN4vllm4gptq33gemm_half_q_half_gptq_4bit_kernelILb1ELi7EEEvPK6__halfPKjS6_S4_PS2_iiiibPKi --------------------------
	.section	.nv.info._ZN4vllm4gptq33gemm_half_q_half_gptq_4bit_kernelILb1ELi7EEEvPK6__halfPKjS6_S4_PS2_iiiibPKi,"",@"SHT_CUDA_INFO"
	.sectionflags	@""
	.align	4


	//----- nvinfo : EIATTR_CUDA_API_VERSION
	.align		4
        /*0000*/ 	.byte	0x04, 0x37
        /*0002*/ 	.short	(.L_885 - .L_884)
.L_884:
        /*0004*/ 	.word	0x00000082


	//----- nvinfo : EIATTR_KPARAM_INFO
	.align		4
.L_885:
        /*0008*/ 	.byte	0x04, 0x17
        /*000a*/ 	.short	(.L_887 - .L_886)
.L_886:
        /*000c*/ 	.word	0x00000000
        /*0010*/ 	.short	0x000a
        /*0012*/ 	.short	0x0040
        /*0014*/ 	.byte	0x00, 0xf5, 0x21, 0x00


	//----- nvinfo : EIATTR_KPARAM_INFO
	.align		4
.L_887:
        /*0018*/ 	.byte	0x04, 0x17
        /*001a*/ 	.short	(.L_889 - .L_888)
.L_888:
        /*001c*/ 	.word	0x00000000
        /*0020*/ 	.short	0x0009
        /*0022*/ 	.short	0x0038
        /*0024*/ 	.byte	0x00, 0xf0, 0x05, 0x00


	//----- nvinfo : EIATTR_KPARAM_INFO
	.align		4
.L_889:
        /*0028*/ 	.byte	0x04, 0x17
        /*002a*/ 	.short	(.L_891 - .L_890)
.L_890:
        /*002c*/ 	.word	0x00000000
        /*0030*/ 	.short	0x0008
        /*0032*/ 	.short	0x0034
        /*0034*/ 	.byte	0x00, 0xf0, 0x11, 0x00


	//----- nvinfo : EIATTR_KPARAM_INFO
	.align		4
.L_891:
        /*0038*/ 	.byte	0x04, 0x17
        /*003a*/ 	.short	(.L_893 - .L_892)
.L_892:
        /*003c*/ 	.word	0x00000000
        /*0040*/ 	.short	0x0007
        /*0042*/ 	.short	0x0030
        /*0044*/ 	.byte	0x00, 0xf0, 0x11, 0x00


	//----- nvinfo : EIATTR_KPARAM_INFO
	.align		4
.L_893:
        /*0048*/ 	.byte	0x04, 0x17
        /*004a*/ 	.short	(.L_895 - .L_894)
.L_894:
        /*004c*/ 	.word	0x00000000
        /*0050*/ 	.short	0x0006
        /*0052*/ 	.short	0x002c
        /*0054*/ 	.byte	0x00, 0xf0, 0x11, 0x00


	//----- nvinfo : EIATTR_KPARAM_INFO
	.align		4
.L_895:
        /*0058*/ 	.byte	0x04, 0x17
        /*005a*/ 	.short	(.L_897 - .L_896)
.L_896:
        /*005c*/ 	.word	0x00000000
        /*0060*/ 	.short	0x0005
        /*0062*/ 	.short	0x0028
        /*0064*/ 	.byte	0x00, 0xf0, 0x11, 0x00


	//----- nvinfo : EIATTR_KPARAM_INFO
	.align		4
.L_897:
        /*0068*/ 	.byte	0x04, 0x17
        /*006a*/ 	.short	(.L_899 - .L_898)
.L_898:
        /*006c*/ 	.word	0x00000000
        /*0070*/ 	.short	0x0004
        /*0072*/ 	.short	0x0020
        /*0074*/ 	.byte	0x00, 0xf5, 0x21, 0x00


	//----- nvinfo : EIATTR_KPARAM_INFO
	.align		4
.L_899:
        /*0078*/ 	.byte	0x04, 0x17
        /*007a*/ 	.short	(.L_901 - .L_900)
.L_900:
        /*007c*/ 	.word	0x00000000
        /*0080*/ 	.short	0x0003
        /*0082*/ 	.short	0x0018
        /*0084*/ 	.byte	0x00, 0xf5, 0x21, 0x00


	//----- nvinfo : EIATTR_KPARAM_INFO
	.align		4
.L_901:
        /*0088*/ 	.byte	0x04, 0x17
        /*008a*/ 	.short	(.L_903 - .L_902)
.L_902:
        /*008c*/ 	.word	0x00000000
        /*0090*/ 	.short	0x0002
        /*0092*/ 	.short	0x0010
        /*0094*/ 	.byte	0x00, 0xf5, 0x21, 0x00


	//----- nvinfo : EIATTR_KPARAM_INFO
	.align		4
.L_903:
        /*0098*/ 	.byte	0x04, 0x17
        /*009a*/ 	.short	(.L_905 - .L_904)
.L_904:
        /*009c*/ 	.word	0x00000000
        /*00a0*/ 	.short	0x0001
        /*00a2*/ 	.short	0x0008
        /*00a4*/ 	.byte	0x00, 0xf5, 0x21, 0x00


	//----- nvinfo : EIATTR_KPARAM_INFO
	.align		4
.L_905:
        /*00a8*/ 	.byte	0x04, 0x17
        /*00aa*/ 	.short	(.L_907 - .L_906)
.L_906:
        /*00ac*/ 	.word	0x00000000
        /*00b0*/ 	.short	0x0000
        /*00b2*/ 	.short	0x0000
        /*00b4*/ 	.byte	0x00, 0xf5, 0x21, 0x00


	//----- nvinfo : EIATTR_SPARSE_MMA_MASK
	.align		4
.L_907:
        /*00b8*/ 	.byte	0x03, 0x50
        /*00ba*/ 	.short	0x0000


	//----- nvinfo : EIATTR_MAXREG_COUNT
	.align		4
        /*00bc*/ 	.byte	0x03, 0x1b
        /*00be*/ 	.short	0x00ff


	//----- nvinfo : EIATTR_NUM_BARRIERS
	.align		4
        /*00c0*/ 	.byte	0x02, 0x4c
        /*00c2*/ 	.byte	0x01
	.zero		1


	//----- nvinfo : EIATTR_MERCURY_ISA_VERSION
	.align		4
        /*00c4*/ 	.byte	0x03, 0x5f
        /*00c6*/ 	.short	0x0101


	//----- nvinfo : EIATTR_VRC_CTA_INIT_COUNT
	.align		4
        /*00c8*/ 	.byte	0x02, 0x4a
	.zero		1
	.zero		1


	//----- nvinfo : EIATTR_EXIT_INSTR_OFFSETS
	.align		4
        /*00cc*/ 	.byte	0x04, 0x1c
        /*00ce*/ 	.short	(.L_909 - .L_908)


	//   ....[0]....
.L_908:
        /*00d0*/ 	.word	0x00000850


	//   ....[1]....
        /*00d4*/ 	.word	0x00006b20


	//   ....[2]....
        /*00d8*/ 	.word	0x00006bb0


	//   ....[3]....
        /*00dc*/ 	.word	0x00006bf0


	//----- nvinfo : EIATTR_CRS_STACK_SIZE
	.align		4
.L_909:
        /*00e0*/ 	.byte	0x04, 0x1e
        /*00e2*/ 	.short	(.L_911 - .L_910)
.L_910:
        /*00e4*/ 	.word	0x00000000


	//----- nvinfo : EIATTR_CBANK_PARAM_SIZE
	.align		4
.L_911:
        /*00e8*/ 	.byte	0x03, 0x19
        /*00ea*/ 	.short	0x0048


	//----- nvinfo : EIATTR_PARAM_CBANK
	.align		4
        /*00ec*/ 	.byte	0x04, 0x0a
        /*00ee*/ 	.short	(.L_913 - .L_912)
	.align		4
.L_912:
        /*00f0*/ 	.word	index@(.nv.constant0._ZN4vllm4gptq33gemm_half_q_half_gptq_4bit_kernelILb1ELi7EEEvPK6__halfPKjS6_S4_PS2_iiiibPKi)
        /*00f4*/ 	.short	0x0380
        /*00f6*/ 	.short	0x0048


	//----- nvinfo : EIATTR_SW_WAR
	.align		4
.L_913:
        /*00f8*/ 	.byte	0x04, 0x36
        /*00fa*/ 	.short	(.L_915 - .L_914)
.L_914:
        /*00fc*/ 	.word	0x00000008
.L_915:


//--------------------- .nv.info._ZN4vllm4gptq33gemm_half_q_half_gptq_3bit_kernelILb1ELi7EEEvPK6__halfPKjS6_S4_PS2_iiiibPKi --------------------------
	.section	.nv.info._ZN4vllm4gptq33gemm_half_q_half_gptq_3bit_kernelILb1ELi7EEEvPK6__halfPKjS6_S4_PS2_iiiibPKi,"",@"SHT_CUDA_INFO"
	.sectionflags	@""
	.align	4


	//----- nvinfo : EIATTR_CUDA_API_VERSION
	.align		4
        /*0000*/ 	.byte	0x04, 0x37
        /*0002*/ 	.short	(.L_917 - .L_916)
.L_916:
        /*0004*/ 	.word	0x00000082


	//----- nvinfo : EIATTR_KPARAM_INFO
	.align		4
.L_917:
        /*0008*/ 	.byte	0x04, 0x17
        /*000a*/ 	.short	(.L_919 - .L_918)
.L_918:
        /*000c*/ 	.word	0x00000000
        /*0010*/ 	.short	0x000a
        /*0012*/ 	.short	0x0040
        /*0014*/ 	.byte	0x00, 0xf5, 0x21, 0x00


	//----- nvinfo : EIATTR_KPARAM_INFO
	.align		4
.L_919:
        /*0018*/ 	.byte	0x04, 0x17
        /*001a*/ 	.short	(.L_921 - .L_920)
.L_920:
        /*001c*/ 	.word	0x00000000
        /*0020*/ 	.short	0x0009
        /*0022*/ 	.short	0x0038
        /*0024*/ 	.byte	0x00, 0xf0, 0x05, 0x00


	//----- nvinfo : EIATTR_KPARAM_INFO
	.align		4
.L_921:
        /*0028*/ 	.byte	0x04, 0x17
        /*002a*/ 	.short	(.L_923 - .L_922)
.L_922:
        /*002c*/ 	.word	0x00000000
        /*0030*/ 	.short	0x0008
        /*0032*/ 	.short	0x0034
        /*0034*/ 	.byte	0x00, 0xf0, 0x11, 0x00


	//----- nvinfo : EIATTR_KPARAM_INFO
	.align		4
.L_923:
        /*0038*/ 	.byte	0x04, 0x17
        /*003a*/ 	.short	(.L_925 - .L_924)
.L_924:
        /*003c*/ 	.word	0x00000000
        /*0040*/ 	.short	0x0007
        /*0042*/ 	.short	0x0030
        /*0044*/ 	.byte	0x00, 0xf0, 0x11, 0x00


	//----- nvinfo : EIATTR_KPARAM_INFO
	.align		4
.L_925:
        /*0048*/ 	.byte	0x04, 0x17
        /*004a*/ 	.short	(.L_927 - .L_926)
.L_926:
        /*004c*/ 	.word	0x00000000
        /*0050*/ 	.short	0x0006
        /*0052*/ 	.short	0x002c
        /*0054*/ 	.byte	0x00, 0xf0, 0x11, 0x00


	//----- nvinfo : EIATTR_KPARAM_INFO
	.align		4
.L_927:
        /*0058*/ 	.byte	0x04, 0x17
        /*005a*/ 	.short	(.L_929 - .L_928)
.L_928:
        /*005c*/ 	.word	0x00000000
        /*0060*/ 	.short	0x0005
        /*0062*/ 	.short	0x0028
        /*0064*/ 	.byte	0x00, 0xf0, 0x11, 0x00


	//----- nvinfo : EIATTR_KPARAM_INFO
	.align		4
.L_929:
        /*0068*/ 	.byte	0x04, 0x17
        /*006a*/ 	.short	(.L_931 - .L_930)
.L_930:
        /*006c*/ 	.word	0x00000000
        /*0070*/ 	.short	0x0004
        /*0072*/ 	.short	0x0020
        /*0074*/ 	.byte	0x00, 0xf5, 0x21, 0x00


	//----- nvinfo : EIATTR_KPARAM_INFO
	.align		4
.L_931:
        /*0078*/ 	.byte	0x04, 0x17
        /*007a*/ 	.short	(.L_933 - .L_932)
.L_932:
        /*007c*/ 	.word	0x00000000
        /*0080*/ 	.short	0x0003
        /*0082*/ 	.short	0x0018
        /*0084*/ 	.byte	0x00, 0xf5, 0x21, 0x00


	//----- nvinfo : EIATTR_KPARAM_INFO
	.align		4
.L_933:
        /*0088*/ 	.byte	0x04, 0x17
        /*008a*/ 	.short	(.L_935 - .L_934)
.L_934:
        /*008c*/ 	.word	0x00000000
        /*0090*/ 	.short	0x0002
        /*0092*/ 	.short	0x0010
        /*0094*/ 	.byte	0x00, 0xf5, 0x21, 0x00


	//----- nvinfo : EIATTR_KPARAM_INFO
	.align		4
.L_935:
        /*0098*/ 	.byte	0x04, 0x17
        /*009a*/ 	.short	(.L_937 - .L_936)
.L_936:
        /*009c*/ 	.word	0x00000000
        /*00a0*/ 	.short	0x0001
        /*00a2*/ 	.short	0x0008
        /*00a4*/ 	.byte	0x00, 0xf5, 0x21, 0x00


	//----- nvinfo : EIATTR_KPARAM_INFO
	.align		4
.L_937:
        /*00a8*/ 	.byte	0x04, 0x17
        /*00aa*/ 	.short	(.L_939 - .L_938)
.L_938:
        /*00ac*/ 	.word	0x00000000
        /*00b0*/ 	.short	0x0000
        /*00b2*/ 	.short	0x0000
        /*00b4*/ 	.byte	0x00, 0xf5, 0x21, 0x00


	//----- nvinfo : EIATTR_SPARSE_MMA_MASK
	.align		4
.L_939:
        /*00b8*/ 	.byte	0x03, 0x50
        /*00ba*/ 	.short	0x0000


	//----- nvinfo : EIATTR_MAXREG_COUNT
	.align		4
        /*00bc*/ 	.byte	0x03, 0x1b
        /*00be*/ 	.short	0x00ff


	//----- nvinfo : EIATTR_NUM_BARRIERS
	.align		4
        /*00c0*/ 	.byte	0x02, 0x4c
        /*00c2*/ 	.byte	0x01
	.zero		1


	//----- nvinfo : EIATTR_MERCURY_ISA_VERSION
	.align		4
        /*00c4*/ 	.byte	0x03, 0x5f
        /*00c6*/ 	.short	0x0101


	//----- nvinfo : EIATTR_VRC_CTA_INIT_COUNT
	.align		4
        /*00c8*/ 	.byte	0x02, 0x4a
	.zero		1
	.zero		1


	//----- nvinfo : EIATTR_EXIT_INSTR_OFFSETS
	.align		4
        /*00cc*/ 	.byte	0x04, 0x1c
        /*00ce*/ 	.short	(.L_941 - .L_940)


	//   ....[0]....
.L_940:
        /*00d0*/ 	.word	0x00000850


	//   ....[1]....
        /*00d4*/ 	.word	0x00005750


	//   ....[2]....
        /*00d8*/ 	.word	0x000057e0


	//   ....[3]....
        /*00dc*/ 	.word	0x00005820


	//----- nvinfo : EIATTR_CRS_STACK_SIZE
	.align		4
.L_941:
        /*00e0*/ 	.byte	0x04, 0x1e
        /*00e2*/ 	.short	(.L_943 - .L_942)
.L_942:
        /*00e4*/ 	.word	0x00000000


	//----- nvinfo : EIATTR_CBANK_PARAM_SIZE
	.align		4
.L_943:
        /*00e8*/ 	.byte	0x03, 0x19
        /*00ea*/ 	.short	0x0048


	//----- nvinfo : EIATTR_PARAM_CBANK
	.align		4
        /*00ec*/ 	.byte	0x04, 0x0a
        /*00ee*/ 	.short	(.L_945 - .L_944)
	.align		4
.L_944:
        /*00f0*/ 	.word	index@(.nv.constant0._ZN4vllm4gptq33gemm_half_q_half_gptq_3bit_kernelILb1ELi7EEEvPK6__halfPKjS6_S4_PS2_iiiibPKi)
        /*00f4*/ 	.short	0x0380
        /*00f6*/ 	.short	0x0048


	//----- nvinfo : EIATTR_SW_WAR
	.align		4
.L_945:
        /*00f8*/ 	.byte	0x04, 0x36
        /*00fa*/ 	.short	(.L_947 - .L_946)
.L_946:
        /*00fc*/ 	.word	0x00000008
.L_947:


//--------------------- .nv.info._ZN4vllm4gptq33gemm_half_q_half_gptq_2bit_kernelILb1ELi7EEEvPK6__halfPKjS6_S4_PS2_iiiibPKi --------------------------
	.section	.nv.info._ZN4vllm4gptq33gemm_half_q_half_gptq_2bit_kernelILb1ELi7EEEvPK6__halfPKjS6_S4_PS2_iiiibPKi,"",@"SHT_CUDA_INFO"
	.sectionflags	@""
	.align	4


	//----- nvinfo : EIATTR_CUDA_API_VERSION
	.align		4
        /*0000*/ 	.byte	0x04, 0x37
        /*0002*/ 	.short	(.L_949 - .L_948)
.L_948:
        /*0004*/ 	.word	0x00000082


	//----- nvinfo : EIATTR_KPARAM_INFO
	.align		4
.L_949:
        /*0008*/ 	.byte	0x04, 0x17
        /*000a*/ 	.short	(.L_951 - .L_950)
.L_950:
        /*000c*/ 	.word	0x00000000
        /*0010*/ 	.short	0x000a
        /*0012*/ 	.short	0x0040
        /*0014*/ 	.byte	0x00, 0xf5, 0x21, 0x00


	//----- nvinfo : EIATTR_KPARAM_INFO
	.align		4
.L_951:
        /*0018*/ 	.byte	0x04, 0x17
        /*001a*/ 	.short	(.L_953 - .L_952)
.L_952:
        /*001c*/ 	.word	0x00000000
        /*0020*/ 	.short	0x0009
        /*0022*/ 	.short	0x0038
        /*0024*/ 	.byte	0x00, 0xf0, 0x05, 0x00


	//----- nvinfo : EIATTR_KPARAM_INFO
	.align		4
.L_953:
        /*0028*/ 	.byte	0x04, 0x17
        /*002a*/ 	.short	(.L_955 - .L_954)
.L_954:
        /*002c*/ 	.word	0x00000000
        /*0030*/ 	.short	0x0008
        /*0032*/ 	.short	0x0034
        /*0034*/ 	.byte	0x00, 0xf0, 0x11, 0x00


	//----- nvinfo : EIATTR_KPARAM_INFO
	.align		4
.L_955:
        /*0038*/ 	.byte	0x04, 0x17
        /*003a*/ 	.short	(.L_957 - .L_956)
.L_956:
        /*003c*/ 	.word	0x00000000
        /*0040*/ 	.short	0x0007
        /*0042*/ 	.short	0x0030
        /*0044*/ 	.byte	0x00, 0xf0, 0x11, 0x00


	//----- nvinfo : EIATTR_KPARAM_INFO
	.align		4
.L_957:
        /*0048*/ 	.byte	0x04, 0x17
        /*004a*/ 	.short	(.L_959 - .L_958)
.L_958:
        /*004c*/ 	.word	0x00000000
        /*0050*/ 	.short	0x0006
        /*0052*/ 	.short	0x002c
        /*0054*/ 	.byte	0x00, 0xf0, 0x11, 0x00


	//----- nvinfo : EIATTR_KPARAM_INFO
	.align		4
.L_959:
        /*0058*/ 	.byte	0x04, 0x17
        /*005a*/ 	.short	(.L_961 - .L_960)
.L_960:
        /*005c*/ 	.word	0x00000000
        /*0060*/ 	.short	0x0005
        /*0062*/ 	.short	0x0028
        /*0064*/ 	.byte	0x00, 0xf0, 0x11, 0x00


	//----- nvinfo : EIATTR_KPARAM_INFO
	.align		4
.L_961:
        /*0068*/ 	.byte	0x04, 0x17
        /*006a*/ 	.short	(.L_963 - .L_962)
.L_962:
        /*006c*/ 	.word	0x00000000
        /*0070*/ 	.short	0x0004
        /*0072*/ 	.short	0x0020
        /*0074*/ 	.byte	0x00, 0xf5, 0x21, 0x00


	//----- nvinfo : EIATTR_KPARAM_INFO
	.align		4
.L_963:
        /*0078*/ 	.byte	0x04, 0x17
        /*007a*/ 	.short	(.L_965 - .L_964)
.L_964:
        /*007c*/ 	.word	0x00000000
        /*0080*/ 	.short	0x0003
        /*0082*/ 	.short	0x0018
        /*0084*/ 	.byte	0x00, 0xf5, 0x21, 0x00


	//----- nvinfo : EIATTR_KPARAM_INFO
	.align		4
.L_965:
        /*0088*/ 	.byte	0x04, 0x17
        /*008a*/ 	.short	(.L_967 - .L_966)
.L_966:
        /*008c*/ 	.word	0x00000000
        /*0090*/ 	.short	0x0002
        /*0092*/ 	.short	0x0010
        /*0094*/ 	.byte	0x00, 0xf5, 0x21, 0x00


	//----- nvinfo : EIATTR_KPARAM_INFO
	.align		4
.L_967:
        /*0098*/ 	.byte	0x04, 0x17
        /*009a*/ 	.short	(.L_969 - .L_968)
.L_968:
        /*009c*/ 	.word	0x00000000
        /*00a0*/ 	.short	0x0001
        /*00a2*/ 	.short	0x0008
        /*00a4*/ 	.byte	0x00, 0xf5, 0x21, 0x00


	//----- nvinfo : EIATTR_KPARAM_INFO
	.align		4
.L_969:
        /*00a8*/ 	.byte	0x04, 0x17
        /*00aa*/ 	.short	(.L_971 - .L_970)
.L_970:
        /*00ac*/ 	.word	0x00000000
        /*00b0*/ 	.short	0x0000
        /*00b2*/ 	.short	0x0000
        /*00b4*/ 	.byte	0x00, 0xf5, 0x21, 0x00


	//----- nvinfo : EIATTR_SPARSE_MMA_MASK
	.align		4
.L_971:
        /*00b8*/ 	.byte	0x03, 0x50
        /*00ba*/ 	.short	0x0000


	//----- nvinfo : EIATTR_MAXREG_COUNT
	.align		4
        /*00bc*/ 	.byte	0x03, 0x1b
        /*00be*/ 	.short	0x00ff


	//----- nvinfo : EIATTR_NUM_BARRIERS
	.align		4
        /*00c0*/ 	.byte	0x02, 0x4c
        /*00c2*/ 	.byte	0x01
	.zero		1


	//----- nvinfo : EIATTR_MERCURY_ISA_VERSION
	.align		4
        /*00c4*/ 	.byte	0x03, 0x5f
        /*00c6*/ 	.short	0x0101


	//----- nvinfo : EIATTR_VRC_CTA_INIT_COUNT
	.align		4
        /*00c8*/ 	.byte	0x02, 0x4a
	.zero		1
	.zero		1


	//----- nvinfo : EIATTR_EXIT_INSTR_OFFSETS
	.align		4
        /*00cc*/ 	.byte	0x04, 0x1c
        /*00ce*/ 	.short	(.L_973 - .L_972)


	//   ....[0]....
.L_972:
        /*00d0*/ 	.word	0x00000850


	//   ....[1]....
        /*00d4*/ 	.word	0x00003a50


	//   ....[2]....
        /*00d8*/ 	.word	0x00003ae0


	//   ....[3]....
        /*00dc*/ 	.word	0x00003b20


	//----- nvinfo : EIATTR_CRS_STACK_SIZE
	.align		4
.L_973:
        /*00e0*/ 	.byte	0x04, 0x1e
        /*00e2*/ 	.short	(.L_975 - .L_974)
.L_974:
        /*00e4*/ 	.word	0x00000000


	//----- nvinfo : EIATTR_CBANK_PARAM_SIZE
	.align		4
.L_975:
        /*00e8*/ 	.byte	0x03, 0x19
        /*00ea*/ 	.short	0x0048


	//----- nvinfo : EIATTR_PARAM_CBANK
	.align		4
        /*00ec*/ 	.byte	0x04, 0x0a
        /*00ee*/ 	.short	(.L_977 - .L_976)
	.align		4
.L_976:
        /*00f0*/ 	.word	index@(.nv.constant0._ZN4vllm4gptq33gemm_half_q_half_gptq_2bit_kernelILb1ELi7EEEvPK6__halfPKjS6_S4_PS2_iiiibPKi)
        /*00f4*/ 	.short	0x0380
        /*00f6*/ 	.short	0x0048


	//----- nvinfo : EIATTR_SW_WAR
	.align		4
.L_977:
        /*00f8*/ 	.byte	0x04, 0x36
        /*00fa*/ 	.short	(.L_979 - .L_978)
.L_978:
        /*00fc*/ 	.word	0x00000008
.L_979:


//--------------------- .nv.info._ZN4vllm4gptq33gemm_half_q_half_gptq_8bit_kernelILb1ELi6EEEvPK6__halfPKjS6_S4_PS2_iiiibPKi --------------------------
	.section	.nv.info._ZN4vllm4gptq33gemm_half_q_half_gptq_8bit_kernelILb1ELi6EEEvPK6__halfPKjS6_S4_PS2_iiiibPKi,"",@"SHT_CUDA_INFO"
	.sectionflags	@""
	.align	4


	//----- nvinfo : EIATTR_CUDA_API_VERSION
	.align		4
        /*0000*/ 	.byte	0x04, 0x37
        /*0002*/ 	.short	(.L_981 - .L_980)
.L_980:
        /*0004*/ 	.word	0x00000082


	//----- nvinfo : EIATTR_KPARAM_INFO
	.align		4
.L_981:
        /*0008*/ 	.byte	0x04, 0x17
        /*000a*/ 	.short	(.L_983 - .L_982)
.L_982:
        /*000c*/ 	.word	0x00000000
        /*0010*/ 	.short	0x000a
        /*0012*/ 	.short	0x0040
        /*0014*/ 	.byte	0x00, 0xf5, 0x21, 0x00


	//----- nvinfo : EIATTR_KPARAM_INFO
	.align		4
.L_983:
        /*0018*/ 	.byte	0x04, 0x17
        /*001a*/ 	.short	(.L_985 - .L_984)
.L_984:
        /*001c*/ 	.word	0x00000000
        /*0020*/ 	.short	0x0009
        /*0022*/ 	.short	0x0038
        /*0024*/ 	.byte	0x00, 0xf0, 0x05, 0x00


	//----- nvinfo : EIATTR_KPARAM_INFO
	.align		4
.L_985:
        /*0028*/ 	.byte	0x04, 0x17
        /*002a*/ 	.short	(.L_987 - .L_986)
.L_986:
        /*002c*/ 	.word	0x00000000
        /*0030*/ 	.short	0x0008
        /*0032*/ 	.short	0x0034
        /*0034*/ 	.byte	0x00, 0xf0, 0x11, 0x00


	//----- nvinfo : EIATTR_KPARAM_INFO
	.align		4
.L_987:
        /*0038*/ 	.byte	0x04, 0x17
        /*003a*/ 	.short	(.L_989 - .L_988)
.L_988:
        /*003c*/ 	.word	0x00000000
        /*0040*/ 	.short	0x0007
        /*0042*/ 	.short	0x0030
        /*0044*/ 	.byte	0x00, 0xf0, 0x11, 0x00


	//----- nvinfo : EIATTR_KPARAM_INFO
	.align		4
.L_989:
        /*0048*/ 	.byte	0x04, 0x17
        /*004a*/ 	.short	(.L_991 - .L_990)
.L_990:
        /*004c*/ 	.word	0x00000000
        /*0050*/ 	.short	0x0006
        /*0052*/ 	.short	0x002c
        /*0054*/ 	.byte	0x00, 0xf0, 0x11, 0x00


	//----- nvinfo : EIATTR_KPARAM_INFO
	.align		4
.L_991:
        /*0058*/ 	.byte	0x04, 0x17
        /*005a*/ 	.short	(.L_993 - .L_992)
.L_992:
        /*005c*/ 	.word	0x00000000
        /*0060*/ 	.short	0x0005
        /*0062*/ 	.short	0x0028
        /*0064*/ 	.byte	0x00, 0xf0, 0x11, 0x00


	//----- nvinfo : EIATTR_KPARAM_INFO
	.align		4
.L_993:
        /*0068*/ 	.byte	0x04, 0x17
        /*006a*/ 	.short	(.L_995 - .L_994)
.L_994:
        /*006c*/ 	.word	0x00000000
        /*0070*/ 	.short	0x0004
        /*0072*/ 	.short	0x0020
        /*0074*/ 	.byte	0x00, 0xf5, 0x21, 0x00


	//----- nvinfo : EIATTR_KPARAM_INFO
	.align		4
.L_995:
        /*0078*/ 	.byte	0x04, 0x17
        /*007a*/ 	.short	(.L_997 - .L_996)
.L_996:
        /*007c*/ 	.word	0x00000000
        /*0080*/ 	.short	0x0003
        /*0082*/ 	.short	0x0018
        /*0084*/ 	.byte	0x00, 0xf5, 0x21, 0x00


	//----- nvinfo : EIATTR_KPARAM_INFO
	.align		4
.L_997:
        /*0088*/ 	.byte	0x04, 0x17
        /*008a*/ 	.short	(.L_999 - .L_998)
.L_998:
        /*008c*/ 	.word	0x00000000
        /*0090*/ 	.short	0x0002
        /*0092*/ 	.short	0x0010
        /*0094*/ 	.byte	0x00, 0xf5, 0x21, 0x00


	//----- nvinfo : EIATTR_KPARAM_INFO
	.align		4
.L_999:
        /*0098*/ 	.byte	0x04, 0x17
        /*009a*/ 	.short	(.L_1001 - .L_1000)
.L_1000:
        /*009c*/ 	.word	0x00000000
        /*00a0*/ 	.short	0x0001
        /*00a2*/ 	.short	0x0008
        /*00a4*/ 	.byte	0x00, 0xf5, 0x21, 0x00


	//----- nvinfo : EIATTR_KPARAM_INFO
	.align		4
.L_1001:
        /*00a8*/ 	.byte	0x04, 0x17
        /*00aa*/ 	.short	(.L_1003 - .L_1002)
.L_1002:
        /*00ac*/ 	.word	0x00000000
        /*00b0*/ 	.short	0x0000
        /*00b2*/ 	.short	0x0000
        /*00b4*/ 	.byte	0x00, 0xf5, 0x21, 0x00


	//----- nvinfo : EIATTR_SPARSE_MMA_MASK
	.align		4
.L_1003:
        /*00b8*/ 	.byte	0x03, 0x50
        /*00ba*/ 	.short	0x0000


	//----- nvinfo : EIATTR_MAXREG_COUNT
	.align		4
        /*00bc*/ 	.byte	0x03, 0x1b
        /*00be*/ 	.short	0x00ff


	//----- nvinfo : EIATTR_NUM_BARRIERS
	.align		4
        /*00c0*/ 	.byte	0x02, 0x4c
        /*00c2*/ 	.byte	0x01
	.zero		1


	//----- nvinfo : EIATTR_MERCURY_ISA_VERSION
	.align		4
        /*00c4*/ 	.byte	0x03, 0x5f
        /*00c6*/ 	.short	0x0101


	//----- nvinfo : EIATTR_VRC_CTA_INIT_COUNT
	.align		4
        /*00c8*/ 	.byte	0x02, 0x4a
	.zero		1
	.zero		1


	//----- nvinfo : EIATTR_EXIT_INSTR_OFFSETS
	.align		4
        /*00cc*/ 	.byte	0x04, 0x1c
        /*00ce*/ 	.short	(.L_1005 - .L_1004)


	//   ....[0]....
.L_1004:
        /*00d0*/ 	.word	0x00000770


	//   ....[1]....
        /*00d4*/ 	.word	0x00009260


	//   ....[2]....
        /*00d8*/ 	.word	0x000092f0


	//   ....[3]....
        /*00dc*/ 	.word	0x00009330


	//----- nvinfo : EIATTR_CRS_STACK_SIZE
	.align		4
.L_1005:
        /*00e0*/ 	.byte	0x04, 0x1e
        /*00e2*/ 	.short	(.L_1007 - .L_1006)
.L_1006:
        /*00e4*/ 	.word	0x00000000


	//----- nvinfo : EIATTR_CBANK_PARAM_SIZE
	.align		4
.L_1007:
        /*00e8*/ 	.byte	0x03, 0x19
        /*00ea*/ 	.short	0x0048


	//----- nvinfo : EIATTR_PARAM_CBANK
	.align		4
        /*00ec*/ 	.byte	0x04, 0x0a
        /*00ee*/ 	.short	(.L_1009 - .L_1008)
	.align		4
.L_1008:
        /*00f0*/ 	.word	index@(.nv.constant0._ZN4vllm4gptq33gemm_half_q_half_gptq_8bit_kernelILb1ELi6EEEvPK6__halfPKjS6_S4_PS2_iiiibPKi)
        /*00f4*/ 	.short	0x0380
        /*00f6*/ 	.short	0x0048


	//----- nvinfo : EIATTR_SW_WAR
	.align		4
.L_1009:
        /*00f8*/ 	.byte	0x04, 0x36
        /*00fa*/ 	.short	(.L_1011 - .L_1010)
.L_1010:
        /*00fc*/ 	.word	0x00000008
.L_1011:


//--------------------- .nv.info._ZN4vllm4gptq33gemm_half_q_half_gptq_4bit_kernelILb1ELi6EEEvPK6__halfPKjS6_S4_PS2_iiiibPKi --------------------------
	.section	.nv.info._ZN4vllm4gptq33gemm_half_q_half_gptq_4bit_kernelILb1ELi6EEEvPK6__halfPKjS6_S4_PS2_iiiibPKi,"",@"SHT_CUDA_INFO"
	.sectionflags	@""
	.align	4


	//----- nvinfo : EIATTR_CUDA_API_VERSION
	.align		4
        /*0000*/ 	.byte	0x04, 0x37
        /*0002*/ 	.short	(.L_1013 - .L_1012)
.L_1012:
        /*0004*/ 	.word	0x00000082


	//----- nvinfo : EIATTR_KPARAM_INFO
	.align		4
.L_1013:
        /*0008*/ 	.byte	0x04, 0x17
        /*000a*/ 	.short	(.L_1015 - .L_1014)
.L_1014:
        /*000c*/ 	.word	0x00000000
        /*0010*/ 	.short	0x000a
        /*0012*/ 	.short	0x0040
        /*0014*/ 	.byte	0x00, 0xf5, 0x21, 0x00


	//----- nvinfo : EIATTR_KPARAM_INFO
	.align		4
.L_1015:
        /*0018*/ 	.byte	0x04, 0x17
        /*001a*/ 	.short	(.L_1017 - .L_1016)
.L_1016:
        /*001c*/ 	.word	0x00000000
        /*0020*/ 	.short	0x0009
        /*0022*/ 	.short	0x0038
        /*0024*/ 	.byte	0x00, 0xf0, 0x05, 0x00


	//----- nvinfo : EIATTR_KPARAM_INFO
	.align		4
.L_1017:
        /*0028*/ 	.byte	0x04, 0x17
        /*002a*/ 	.short	(.L_1019 - .L_1018)
.L_1018:
        /*002c*/ 	.word	0x00000000
        /*0030*/ 	.short	0x0008
        /*0032*/ 	.short	0x0034
        /*0034*/ 	.byte	0x00, 0xf0, 0x11, 0x00


	//----- nvinfo : EIATTR_KPARAM_INFO
	.align		4
.L_1019:
        /*0038*/ 	.byte	0x04, 0x17
        /*003a*/ 	.short	(.L_1021 - .L_1020)
.L_1020:
        /*003c*/ 	.word	0x00000000
        /*0040*/ 	.short	0x0007
        /*0042*/ 	.short	0x0030
        /*0044*/ 	.byte	0x00, 0xf0, 0x11, 0x00


	//----- nvinfo : EIATTR_KPARAM_INFO
	.align		4
.L_1021:
        /*0048*/ 	.byte	0x04, 0x17
        /*004a*/ 	.short	(.L_1023 - .L_1022)
.L_1022:
        /*004c*/ 	.word	0x00000000
        /*0050*/ 	.short	0x0006
        /*0052*/ 	.short	0x002c
        /*0054*/ 	.byte	0x00, 0xf0, 0x11, 0x00


	//----- nvinfo : EIATTR_KPARAM_INFO
	.align		4
.L_1023:
        /*0058*/ 	.byte	0x04, 0x17
        /*005a*/ 	.short	(.L_1025 - .L_1024)
.L_1024:
        /*005c*/ 	.word	0x00000000
        /*0060*/ 	.short	0x0005
        /*0062*/ 	.short	0x0028
        /*0064*/ 	.byte	0x00, 0xf0, 0x11, 0x00


	//----- nvinfo : EIATTR_KPARAM_INFO
	.align		4
.L_1025:
        /*0068*/ 	.byte	0x04, 0x17
        /*006a*/ 	.short	(.L_1027 - .L_1026)
.L_1026:
        /*006c*/ 	.word	0x00000000
        /*0070*/ 	.short	0x0004
        /*0072*/ 	.short	0x0020
        /*0074*/ 	.byte	0x00, 0xf5, 0x21, 0x00


	//----- nvinfo : EIATTR_KPARAM_INFO
	.align		4
.L_1027:
        /*0078*/ 	.byte	0x04, 0x17
        /*007a*/ 	.short	(.L_1029 - .L_1028)
.L_1028:
        /*007c*/ 	.word	0x00000000
        /*0080*/ 	.short	0x0003
        /*0082*/ 	.short	0x0018
        /*0084*/ 	.byte	0x00, 0xf5, 0x21, 0x00


	//----- nvinfo : EIATTR_KPARAM_INFO
	.align		4
.L_1029:
        /*0088*/ 	.byte	0x04, 0x17
        /*008a*/ 	.short	(.L_1031 - .L_1030)
.L_1030:
        /*008c*/ 	.word	0x00000000
        /*0090*/ 	.short	0x0002
        /*0092*/ 	.short	0x0010
        /*0094*/ 	.byte	0x00, 0xf5, 0x21, 0x00


	//----- nvinfo : EIATTR_KPARAM_INFO
	.align		4
.L_1031:
        /*0098*/ 	.byte	0x04, 0x17
        /*009a*/ 	.short	(.L_1033 - .L_1032)
.L_1032:
        /*009c*/ 	.word	0x00000000
        /*00a0*/ 	.short	0x0001
        /*00a2*/ 	.short	0x0008
        /*00a4*/ 	.byte	0x00, 0xf5, 0x21, 0x00


	//----- nvinfo : EIATTR_KPARAM_INFO
	.align		4
.L_1033:
        /*00a8*/ 	.byte	0x04, 0x17
        /*00aa*/ 	.short	(.L_1035 - .L_1034)
.L_1034:
        /*00ac*/ 	.word	0x00000000
        /*00b0*/ 	.short	0x0000
        /*00b2*/ 	.short	0x0000
        /*00b4*/ 	.byte	0x00, 0xf5, 0x21, 0x00


	//----- nvinfo : EIATTR_SPARSE_MMA_MASK
	.align		4
.L_1035:
        /*00b8*/ 	.byte	0x03, 0x50
        /*00ba*/ 	.short	0x0000


	//----- nvinfo : EIATTR_MAXREG_COUNT
	.align		4
        /*00bc*/ 	.byte	0x03, 0x1b
        /*00be*/ 	.short	0x00ff


	//----- nvinfo : EIATTR_NUM_BARRIERS
	.align		4
        /*00c0*/ 	.byte	0x02, 0x4c
        /*00c2*/ 	.byte	0x01
	.zero		1


	//----- nvinfo : EIATTR_MERCURY_ISA_VERSION
	.align		4
        /*00c4*/ 	.byte	0x03, 0x5f
        /*00c6*/ 	.short	0x0101


	//----- nvinfo : EIATTR_VRC_CTA_INIT_COUNT
	.align		4
        /*00c8*/ 	.byte	0x02, 0x4a
	.zero		1
	.zero		1


	//----- nvinfo : EIATTR_EXIT_INSTR_OFFSETS
	.align		4
        /*00cc*/ 	.byte	0x04, 0x1c
        /*00ce*/ 	.short	(.L_1037 - .L_1036)


	//   ....[0]....
.L_1036:
        /*00d0*/ 	.word	0x00000770


	//   ....[1]....
        /*00d4*/ 	.word	0x00005ec0


	//   ....[2]....
        /*00d8*/ 	.word	0x00005f50


	//   ....[3]....
        /*00dc*/ 	.word	0x00005f90


	//----- nvinfo : EIATTR_CRS_STACK_SIZE
	.align		4
.L_1037:
        /*00e0*/ 	.byte	0x04, 0x1e
        /*00e2*/ 	.short	(.L_1039 - .L_1038)
.L_1038:
        /*00e4*/ 	.word	0x00000000


	//----- nvinfo : EIATTR_CBANK_PARAM_SIZE
	.align		4
.L_1039:
        /*00e8*/ 	.byte	0x03, 0x19
        /*00ea*/ 	.short	0x0048


	//----- nvinfo : EIATTR_PARAM_CBANK
	.align		4
        /*00ec*/ 	.byte	0x04, 0x0a
        /*00ee*/ 	.short	(.L_1041 - .L_1040)
	.align		4
.L_1040:
        /*00f0*/ 	.word	index@(.nv.constant0._ZN4vllm4gptq33gemm_half_q_half_gptq_4bit_kernelILb1ELi6EEEvPK6__halfPKjS6_S4_PS2_iiiibPKi)
        /*00f4*/ 	.short	0x0380
        /*00f6*/ 	.short	0x0048


	//----- nvinfo : EIATTR_SW_WAR
	.align		4
.L_1041:
        /*00f8*/ 	.byte	0x04, 0x36
        /*00fa*/ 	.short	(.L_1043 - .L_1042)
.L_1042:
        /*00fc*/ 	.word	0x00000008
.L_1043:


//--------------------- .nv.info._ZN4vllm4gptq33gemm_half_q_half_gptq_3bit_kernelILb1ELi6EEEvPK6__halfPKjS6_S4_PS2_iiiibPKi --------------------------
	.section	.nv.info._ZN4vllm4gptq33gemm_half_q_half_gptq_3bit_kernelILb1ELi6EEEvPK6__halfPKjS6_S4_PS2_iiiibPKi,"",@"SHT_CUDA_INFO"
	.sectionflags	@""
	.align	4


	//----- nvinfo : EIATTR_CUDA_API_VERSION
	.align		4
        /*0000*/ 	.byte	0x04, 0x37
        /*0002*/ 	.short	(.L_1045 - .L_1044)
.L_1044:
        /*0004*/ 	.word	0x00000082


	//----- nvinfo : EIATTR_KPARAM_INFO
	.align		4
.L_1045:
        /*0008*/ 	.byte	0x04, 0x17
        /*000a*/ 	.short	(.L_1047 - .L_1046)
.L_1046:
        /*000c*/ 	.word	0x00000000
        /*0010*/ 	.short	0x000a
        /*0012*/ 	.short	0x0040
        /*0014*/ 	.byte	0x00, 0xf5, 0x21, 0x00


	//----- nvinfo : EIATTR_KPARAM_INFO
	.align		4
.L_1047:
        /*0018*/ 	.byte	0x04, 0x17
        /*001a*/ 	.short	(.L_1049 - .L_1048)
.L_1048:
        /*001c*/ 	.word	0x00000000
        /*0020*/ 	.short	0x0009
        /*0022*/ 	.short	0x0038
        /*0024*/ 	.byte	0x00, 0xf0, 0x05, 0x00


	//----- nvinfo : EIATTR_KPARAM_INFO
	.align		4
.L_1049:
        /*0028*/ 	.byte	0x04, 0x17
        /*002a*/ 	.short	(.L_1051 - .L_1050)
.L_1050:
        /*002c*/ 	.word	0x00000000
        /*0030*/ 	.short	0x0008
        /*0032*/ 	.short	0x0034
        /*0034*/ 	.byte	0x00, 0xf0, 0x11, 0x00


	//----- nvinfo : EIATTR_KPARAM_INFO
	.align		4
.L_1051:
        /*0038*/ 	.byte	0x04, 0x17
        /*003a*/ 	.short	(.L_1053 - .L_1052)
.L_1052:
        /*003c*/ 	.word	0x00000000
        /*0040*/ 	.short	0x0007
        /*0042*/ 	.short	0x0030
        /*0044*/ 	.byte	0x00, 0xf0, 0x11, 0x00


	//----- nvinfo : EIATTR_KPARAM_INFO
	.align		4
.L_1053:
        /*0048*/ 	.byte	0x04, 0x17
        /*004a*/ 	.short	(.L_1055 - .L_1054)
.L_1054:
        /*004c*/ 	.word	0x00000000
        /*0050*/ 	.short	0x0006
        /*0052*/ 	.short	0x002c
        /*0054*/ 	.byte	0x00, 0xf0, 0x11, 0x00


	//----- nvinfo : EIATTR_KPARAM_INFO
	.align		4
.L_1055:
        /*0058*/ 	.byte	0x04, 0x17
        /*005a*/ 	.short	(.L_1057 - .L_1056)
.L_1056:
        /*005c*/ 	.word	0x00000000
        /*0060*/ 	.short	0x0005
        /*0062*/ 	.short	0x0028
        /*0064*/ 	.byte	0x00, 0xf0, 0x11, 0x00


	//----- nvinfo : EIATTR_KPARAM_INFO
	.align		4
.L_1057:
        /*0068*/ 	.byte	0x04, 0x17
        /*006a*/ 	.short	(.L_1059 - .L_1058)
.L_1058:
        /*006c*/ 	.word	0x00000000
        /*0070*/ 	.short	0x0004
        /*0072*/ 	.short	0x0020
        /*0074*/ 	.byte	0x00, 0xf5, 0x21, 0x00


	//----- nvinfo : EIATTR_KPARAM_INFO
	.align		4
.L_1059:
        /*0078*/ 	.byte	0x04, 0x17
        /*007a*/ 	.short	(.L_1061 - .L_1060)
.L_1060:
        /*007c*/ 	.word	0x00000000
        /*0080*/ 	.short	0x0003
        /*0082*/ 	.short	0x0018
        /*0084*/ 	.byte	0x00, 0xf5, 0x21, 0x00


	//----- nvinfo : EIATTR_KPARAM_INFO
	.align		4
.L_1061:
        /*0088*/ 	.byte	0x04, 0x17
        /*008a*/ 	.short	(.L_1063 - .L_1062)
.L_1062:
        /*008c*/ 	.word	0x00000000
        /*0090*/ 	.short	0x0002
        /*0092*/ 	.short	0x0010
        /*0094*/ 	.byte	0x00, 0xf5, 0x21, 0x00


	//----- nvinfo : EIATTR_KPARAM_INFO
	.align		4
.L_1063:
        /*0098*/ 	.byte	0x04, 0x17
        /*009a*/ 	.short	(.L_1065 - .L_1064)
.L_1064:
        /*009c*/ 	.word	0x00000000
        /*00a0*/ 	.short	0x0001
        /*00a2*/ 	.short	0x0008
        /*00a4*/ 	.byte	0x00, 0xf5, 0x21, 0x00


	//----- nvinfo : EIATTR_KPARAM_INFO
	.align		4
.L_1065:
        /*00a8*/ 	.byte	0x04, 0x17
        /*00aa*/ 	.short	(.L_1067 - .L_1066)
.L_1066:
        /*00ac*/ 	.word	0x00000000
        /*00b0*/ 	.short	0x0000
        /*00b2*/ 	.short	0x0000
        /*00b4*/ 	.byte	0x00, 0xf5, 0x21, 0x00


	//----- nvinfo : EIATTR_SPARSE_MMA_MASK
	.align		4
.L_1067:
        /*00b8*/ 	.byte	0x03, 0x50
        /*00ba*/ 	.short	0x0000


	//----- nvinfo : EIATTR_MAXREG_COUNT
	.align		4
        /*00bc*/ 	.byte	0x03, 0x1b
        /*00be*/ 	.short	0x00ff


	//----- nvinfo : EIATTR_NUM_BARRIERS
	.align		4
        /*00c0*/ 	.byte	0x02, 0x4c
        /*00c2*/ 	.byte	0x01
	.zero		1


	//----- nvinfo : EIATTR_MERCURY_ISA_VERSION
	.align		4
        /*00c4*/ 	.byte	0x03, 0x5f
        /*00c6*/ 	.short	0x0101


	//----- nvinfo : EIATTR_VRC_CTA_INIT_COUNT
	.align		4
        /*00c8*/ 	.byte	0x02, 0x4a
	.zero		1
	.zero		1


	//----- nvinfo : EIATTR_EXIT_INSTR_OFFSETS
	.align		4
        /*00cc*/ 	.byte	0x04, 0x1c
        /*00ce*/ 	.short	(.L_1069 - .L_1068)


	//   ....[0]....
.L_1068:
        /*00d0*/ 	.word	0x00000770


	//   ....[1]....
        /*00d4*/ 	.word	0x00004fe0


	//   ....[2]....
        /*00d8*/ 	.word	0x00005070


	//   ....[3]....
        /*00dc*/ 	.word	0x000050b0


	//----- nvinfo : EIATTR_CRS_STACK_SIZE
	.align		4
.L_1069:
        /*00e0*/ 	.byte	0x04, 0x1e
        /*00e2*/ 	.short	(.L_1071 - .L_1070)
.L_1070:
        /*00e4*/ 	.word	0x00000000


	//----- nvinfo : EIATTR_CBANK_PARAM_SIZE
	.align		4
.L_1071:
        /*00e8*/ 	.byte	0x03, 0x19
        /*00ea*/ 	.short	0x0048


	//----- nvinfo : EIATTR_PARAM_CBANK
	.align		4
        /*00ec*/ 	.byte	0x04, 0x0a
        /*00ee*/ 	.short	(.L_1073 - .L_1072)
	.align		4
.L_1072:
        /*00f0*/ 	.word	index@(.nv.constant0._ZN4vllm4gptq33gemm_half_q_half_gptq_3bit_kernelILb1ELi6EEEvPK6__halfPKjS6_S4_PS2_iiiibPKi)
        /*00f4*/ 	.short	0x0380
        /*00f6*/ 	.short	0x0048


	//----- nvinfo : EIATTR_SW_WAR
	.align		4
.L_1073:
        /*00f8*/ 	.byte	0x04, 0x36
        /*00fa*/ 	.short	(.L_1075 - .L_1074)
.L_1074:
        /*00fc*/ 	.word	0x00000008
.L_1075:


//--------------------- .nv.info._ZN4vllm4gptq33gemm_half_q_half_gptq_2bit_kernelILb1ELi6EEEvPK6__halfPKjS6_S4_PS2_iiiibPKi --------------------------
	.section	.nv.info._ZN4vllm4gptq33gemm_half_q_half_gptq_2bit_kernelILb1ELi6EEEvPK6__halfPKjS6_S4_PS2_iiiibPKi,"",@"SHT_CUDA_INFO"
	.sectionflags	@""
	.align	4


	//----- nvinfo : EIATTR_CUDA_API_VERSION
	.align		4
        /*0000*/ 	.byte	0x04, 0x37
        /*0002*/ 	.short	(.L_1077 - .L_1076)
.L_1076:
        /*0004*/ 	.word	0x00000082


	//----- nvinfo : EIATTR_KPARAM_INFO
	.align		4
.L_1077:
        /*0008*/ 	.byte	0x04, 0x17
        /*000a*/ 	.short	(.L_1079 - .L_1078)
.L_1078:
        /*000c*/ 	.word	0x00000000
        /*0010*/ 	.short	0x000a
        /*0012*/ 	.short	0x0040
        /*0014*/ 	.byte	0x00, 0xf5, 0x21, 0x00


	//----- nvinfo : EIATTR_KPARAM_INFO
	.align		4
.L_1079:
        /*0018*/ 	.byte	0x04, 0x17
        /*001a*/ 	.short	(.L_1081 - .L_1080)
.L_1080:
        /*001c*/ 	.word	0x00000000
        /*0020*/ 	.short	0x0009
        /*0022*/ 	.short	0x0038
        /*0024*/ 	.byte	0x00, 0xf0, 0x05, 0x00


	//----- nvinfo : EIATTR_KPARAM_INFO
	.align		4
.L_1081:
        /*0028*/ 	.byte	0x04, 0x17
        /*002a*/ 	.short	(.L_1083 - .L_1082)
.L_1082:
        /*002c*/ 	.word	0x00000000
        /*0030*/ 	.short	0x0008
        /*0032*/ 	.short	0x0034
        /*0034*/ 	.byte	0x00, 0xf0, 0x11, 0x00


	//----- nvinfo : EIATTR_KPARAM_INFO
	.align		4
.L_1083:
        /*0038*/ 	.byte	0x04, 0x17
        /*003a*/ 	.short	(.L_1085 - .L_1084)
.L_1084:
        /*003c*/ 	.word	0x00000000
        /*0040*/ 	.short	0x0007
        /*0042*/ 	.short	0x0030
        /*0044*/ 	.byte	0x00, 0xf0, 0x11, 0x00


	//----- nvinfo : EIATTR_KPARAM_INFO
	.align		4
.L_1085:
        /*0048*/ 	.byte	0x04, 0x17
        /*004a*/ 	.short	(.L_1087 - .L_1086)
.L_1086:
        /*004c*/ 	.word	0x00000000
        /*0050*/ 	.short	0x0006
        /*0052*/ 	.short	0x002c
        /*0054*/ 	.byte	0x00, 0xf0, 0x11, 0x00


	//----- nvinfo : EIATTR_KPARAM_INFO
	.align		4
.L_1087:
        /*0058*/ 	.byte	0x04, 0x17
        /*005a*/ 	.short	(.L_1089 - .L_1088)
.L_1088:
        /*005c*/ 	.word	0x00000000
        /*0060*/ 	.short	0x0005
        /*0062*/ 	.short	0x0028
        /*0064*/ 	.byte	0x00, 0xf0, 0x11, 0x00


	//----- nvinfo : EIATTR_KPARAM_INFO
	.align		4
.L_1089:
        /*0068*/ 	.byte	0x04, 0x17
        /*006a*/ 	.short	(.L_1091 - .L_1090)
.L_1090:
        /*006c*/ 	.word	0x00000000
        /*0070*/ 	.short	0x0004
        /*0072*/ 	.short	0x0020
        /*0074*/ 	.byte	0x00, 0xf5, 0x21, 0x00


	//----- nvinfo : EIATTR_KPARAM_INFO
	.align		4
.L_1091:
        /*0078*/ 	.byte	0x04, 0x17
        /*007a*/ 	.short	(.L_1093 - .L_1092)
.L_1092:
        /*007c*/ 	.word	0x00000000
        /*0080*/ 	.short	0x0003
        /*0082*/ 	.short	0x0018
        /*0084*/ 	.byte	0x00, 0xf5, 0x21, 0x00


	//----- nvinfo : EIATTR_KPARAM_INFO
	.align		4
.L_1093:
        /*0088*/ 	.byte	0x04, 0x17
        /*008a*/ 	.short	(.L_1095 - .L_1094)
.L_1094:
        /*008c*/ 	.word	0x00000000
        /*0090*/ 	.short	0x0002
        /*0092*/ 	.short	0x0010
        /*0094*/ 	.byte	0x00, 0xf5, 0x21, 0x00


	//----- nvinfo : EIATTR_KPARAM_INFO
	.align		4
.L_1095:
        /*0098*/ 	.byte	0x04, 0x17
        /*009a*/ 	.short	(.L_1097 - .L_1096)
.L_1096:
        /*009c*/ 	.word	0x00000000
        /*00a0*/ 	.short	0x0001
        /*00a2*/ 	.short	0x0008
        /*00a4*/ 	.byte	0x00, 0xf5, 0x21, 0x00


	//----- nvinfo : EIATTR_KPARAM_INFO
	.align		4
.L_1097:
        /*00a8*/ 	.byte	0x04, 0x17
        /*00aa*/ 	.short	(.L_1099 - .L_1098)
.L_1098:
        /*00ac*/ 	.word	0x00000000
        /*00b0*/ 	.short	0x0000
        /*00b2*/ 	.short	0x0000
        /*00b4*/ 	.byte	0x00, 0xf5, 0x21, 0x00


	//----- nvinfo : EIATTR_SPARSE_MMA_MASK
	.align		4
.L_1099:
        /*00b8*/ 	.byte	0x03, 0x50
        /*00ba*/ 	.short	0x0000


	//----- nvinfo : EIATTR_MAXREG_COUNT
	.align		4
        /*00bc*/ 	.byte	0x03, 0x1b
        /*00be*/ 	.short	0x00ff


	//----- nvinfo : EIATTR_NUM_BARRIERS
	.align		4
        /*00c0*/ 	.byte	0x02, 0x4c
        /*00c2*/ 	.byte	0x01
	.zero		1


	//----- nvinfo : EIATTR_MERCURY_ISA_VERSION
	.align		4
        /*00c4*/ 	.byte	0x03, 0x5f
        /*00c6*/ 	.short	0x0101


	//----- nvinfo : EIATTR_VRC_CTA_INIT_COUNT
	.align		4
        /*00c8*/ 	.byte	0x02, 0x4a
	.zero		1
	.zero		1


	//----- nvinfo : EIATTR_EXIT_INSTR_OFFSETS
	.align		4
        /*00cc*/ 	.byte	0x04, 0x1c
        /*00ce*/ 	.short	(.L_1101 - .L_1100)


	//   ....[0]....
.L_1100:
        /*00d0*/ 	.word	0x00000770


	//   ....[1]....
        /*00d4*/ 	.word	0x00003420


	//   ....[2]....
        /*00d8*/ 	.word	0x000034c0


	//   ....[3]....
        /*00dc*/ 	.word	0x00003500


	//----- nvinfo : EIATTR_CRS_STACK_SIZE
	.align		4
.L_1101:
        /*00e0*/ 	.byte	0x04, 0x1e
        /*00e2*/ 	.short	(.L_1103 - .L_1102)
.L_1102:
        /*00e4*/ 	.word	0x00000000


	//----- nvinfo : EIATTR_CBANK_PARAM_SIZE
	.align		4
.L_1103:
        /*00e8*/ 	.byte	0x03, 0x19
        /*00ea*/ 	.short	0x0048


	//----- nvinfo : EIATTR_PARAM_CBANK
	.align		4
        /*00ec*/ 	.byte	0x04, 0x0a
        /*00ee*/ 	.short	(.L_1105 - .L_1104)
	.align		4
.L_1104:
        /*00f0*/ 	.word	index@(.nv.constant0._ZN4vllm4gptq33gemm_half_q_half_gptq_2bit_kernelILb1ELi6EEEvPK6__halfPKjS6_S4_PS2_iiiibPKi)
        /*00f4*/ 	.short	0x0380
        /*00f6*/ 	.short	0x0048


	//----- nvinfo : EIATTR_SW_WAR
	.align		4
.L_1105:
        /*00f8*/ 	.byte	0x04, 0x36
        /*00fa*/ 	.short	(.L_1107 - .L_1106)
.L_1106:
        /*00fc*/ 	.word	0x00000008
.L_1107:


//--------------------- .nv.info._ZN4vllm4gptq33gemm_half_q_half_gptq_8bit_kernelILb1ELi5EEEvPK6__halfPKjS6_S4_PS2_iiiibPKi --------------------------
	.section	.nv.info._ZN4vllm4gptq33gemm_half_q_half_gptq_8bit_kernelILb1ELi5EEEvPK6__halfPKjS6_S4_PS2_iiiibPKi,"",@"SHT_CUDA_INFO"
	.sectionflags	@""
	.align	4


	//----- nvinfo : EIATTR_CUDA_API_VERSION
	.align		4
        /*0000*/ 	.byte	0x04, 0x37
        /*0002*/ 	.short	(.L_1109 - .L_1108)
.L_1108:
        /*0004*/ 	.word	0x00000082


	//----- nvinfo : EIATTR_KPARAM_INFO
	.align		4
.L_1109:
        /*0008*/ 	.byte	0x04, 0x17
        /*000a*/ 	.short	(.L_1111 - .L_1110)
.L_1110:
        /*000c*/ 	.word	0x00000000
        /*0010*/ 	.short	0x000a
        /*0012*/ 	.short	0x0040
        /*0014*/ 	.byte	0x00, 0xf5, 0x21, 0x00


	//----- nvinfo : EIATTR_KPARAM_INFO
	.align		4
.L_1111:
        /*0018*/ 	.byte	0x04, 0x17
        /*001a*/ 	.short	(.L_1113 - .L_1112)
.L_1112:
        /*001c*/ 	.word	0x00000000
        /*0020*/ 	.short	0x0009
        /*0022*/ 	.short	0x0038
        /*0024*/ 	.byte	0x00, 0xf0, 0x05, 0x00


	//----- nvinfo : EIATTR_KPARAM_INFO
	.align		4
.L_1113:
        /*0028*/ 	.byte	0x04, 0x17
        /*002a*/ 	.short	(.L_1115 - .L_1114)
.L_1114:
        /*002c*/ 	.word	0x00000000
        /*0030*/ 	.short	0x0008
        /*0032*/ 	.short	0x0034
        /*0034*/ 	.byte	0x00, 0xf0, 0x11, 0x00


	//----- nvinfo : EIATTR_KPARAM_INFO
	.align		4
.L_1115:
        /*0038*/ 	.byte	0x04, 0x17
        /*003a*/ 	.short	(.L_1117 - .L_1116)
.L_1116:
        /*003c*/ 	.word	0x00000000
        /*0040*/ 	.short	0x0007
        /*0042*/ 	.short	0x0030
        /*0044*/ 	.byte	0x00, 0xf0, 0x11, 0x00


	//----- nvinfo : EIATTR_KPARAM_INFO
	.align		4
.L_1117:
        /*0048*/ 	.byte	0x04, 0x17
        /*004a*/ 	.short	(.L_1119 - .L_1118)
.L_1118:
        /*004c*/ 	.word	0x00000000
        /*0050*/ 	.short	0x0006
        /*0052*/ 	.short	0x002c
        /*0054*/ 	.byte	0x00, 0xf0, 0x11, 0x00


	//----- nvinfo : EIATTR_KPARAM_INFO
	.align		4
.L_1119:
        /*0058*/ 	.byte	0x04, 0x17
        /*005a*/ 	.short	(.L_1121 - .L_1120)
.L_1120:
        /*005c*/ 	.word	0x00000000
        /*0060*/ 	.short	0x0005
        /*0062*/ 	.short	0x0028
        /*0064*/ 	.byte	0x00, 0xf0, 0x11, 0x00


	//----- nvinfo : EIATTR_KPARAM_INFO
	.align		4
.L_1121:
        /*0068*/ 	.byte	0x04, 0x17
        /*006a*/ 	.short	(.L_1123 - .L_1122)
.L_1122:
        /*006c*/ 	.word	0x00000000
        /*0070*/ 	.short	0x0004
        /*0072*/ 	.short	0x0020
        /*0074*/ 	.byte	0x00, 0xf5, 0x21, 0x00


	//----- nvinfo : EIATTR_KPARAM_INFO
	.align		4
.L_1123:
        /*0078*/ 	.byte	0x04, 0x17
        /*007a*/ 	.short	(.L_1125 - .L_1124)
.L_1124:
        /*007c*/ 	.word	0x00000000
        /*0080*/ 	.short	0x0003
        /*0082*/ 	.short	0x0018
        /*0084*/ 	.byte	0x00, 0xf5, 0x21, 0x00


	//----- nvinfo : EIATTR_KPARAM_INFO
	.align		4
.L_1125:
        /*0088*/ 	.byte	0x04, 0x17
        /*008a*/ 	.short	(.L_1127 - .L_1126)
.L_1126:
        /*008c*/ 	.word	0x00000000
        /*0090*/ 	.short	0x0002
        /*0092*/ 	.short	0x0010
        /*0094*/ 	.byte	0x00, 0xf5, 0x21, 0x00


	//----- nvinfo : EIATTR_KPARAM_INFO
	.align		4
.L_1127:
        /*0098*/ 	.byte	0x04, 0x17
        /*009a*/ 	.short	(.L_1129 - .L_1128)
.L_1128:
        /*009c*/ 	.word	0x00000000
        /*00a0*/ 	.short	0x0001
        /*00a2*/ 	.short	0x0008
        /*00a4*/ 	.byte	0x00, 0xf5, 0x21, 0x00


	//----- nvinfo : EIATTR_KPARAM_INFO
	.align		4
.L_1129:
        /*00a8*/ 	.byte	0x04, 0x17
        /*00aa*/ 	.short	(.L_1131 - .L_1130)
.L_1130:
        /*00ac*/ 	.word	0x00000000
        /*00b0*/ 	.short	0x0000
        /*00b2*/ 	.short	0x0000
        /*00b4*/ 	.byte	0x00, 0xf5, 0x21, 0x00


	//----- nvinfo : EIATTR_SPARSE_MMA_MASK
	.align		4
.L_1131:
        /*00b8*/ 	.byte	0x03, 0x50
        /*00ba*/ 	.short	0x0000


	//----- nvinfo : EIATTR_MAXREG_COUNT
	.align		4
        /*00bc*/ 	.byte	0x03, 0x1b
        /*00be*/ 	.short	0x00ff


	//----- nvinfo : EIATTR_NUM_BARRIERS
	.align		4
        /*00c0*/ 	.byte	0x02, 0x4c
        /*00c2*/ 	.byte	0x01
	.zero		1


	//----- nvinfo : EIATTR_MERCURY_ISA_VERSION
	.align		4
        /*00c4*/ 	.byte	0x03, 0x5f
        /*00c6*/ 	.short	0x0101


	//----- nvinfo : EIATTR_VRC_CTA_INIT_COUNT
	.align		4
        /*00c8*/ 	.byte	0x02, 0x4a
	.zero		1
	.zero		1


	//----- nvinfo : EIATTR_EXIT_INSTR_OFFSETS
	.align		4
        /*00cc*/ 	.byte	0x04, 0x1c
        /*00ce*/ 	.short	(.L_1133 - .L_1132)


	//   ....[0]....
.L_1132:
        /*00d0*/ 	.word	0x00000690


	//   ....[1]....
        /*00d4*/ 	.word	0x000080a0


	//   ....[2]....
        /*00d8*/ 	.word	0x00008130


	//   ....[3]....
        /*00dc*/ 	.word	0x00008170


	//----- nvinfo : EIATTR_CRS_STACK_SIZE
	.align		4
.L_1133:
        /*00e0*/ 	.byte	0x04, 0x1e
        /*00e2*/ 	.short	(.L_1135 - .L_1134)
.L_1134:
        /*00e4*/ 	.word	0x00000000


	//----- nvinfo : EIATTR_CBANK_PARAM_SIZE
	.align		4
.L_1135:
        /*00e8*/ 	.byte	0x03, 0x19
        /*00ea*/ 	.short	0x0048


	//----- nvinfo : EIATTR_PARAM_CBANK
	.align		4
        /*00ec*/ 	.byte	0x04, 0x0a
        /*00ee*/ 	.short	(.L_1137 - .L_1136)
	.align		4
.L_1136:
        /*00f0*/ 	.word	index@(.nv.constant0._ZN4vllm4gptq33gemm_half_q_half_gptq_8bit_kernelILb1ELi5EEEvPK6__halfPKjS6_S4_PS2_iiiibPKi)
        /*00f4*/ 	.short	0x0380
        /*00f6*/ 	.short	0x0048


	//----- nvinfo : EIATTR_SW_WAR
	.align		4
.L_1137:
        /*00f8*/ 	.byte	0x04, 0x36
        /*00fa*/ 	.short	(.L_1139 - .L_1138)
.L_1138:
        /*00fc*/ 	.word	0x00000008
.L_1139:


//--------------------- .nv.info._ZN4vllm4gptq33gemm_half_q_half_gptq_4bit_kernelILb1ELi5EEEvPK6__halfPKjS6_S4_PS2_iiiibPKi --------------------------
	.section	.nv.info._ZN4vllm4gptq33gemm_half_q_half_gptq_4bit_kernelILb1ELi5EEEvPK6__halfPKjS6_S4_PS2_iiiibPKi,"",@"SHT_CUDA_INFO"
	.sectionflags	@""
	.align	4


	//----- nvinfo : EIATTR_CUDA_API_VERSION
	.align		4
        /*0000*/ 	.byte	0x04, 0x37
        /*0002*/ 	.short	(.L_1141 - .L_1140)
.L_1140:
        /*0004*/ 	.word	0x00000082


	//----- nvinfo : EIATTR_KPARAM_INFO
	.align		4
.L_1141:
        /*0008*/ 	.byte	0x04, 0x17
        /*000a*/ 	.short	(.L_1143 - .L_1142)
.L_1142:
        /*000c*/ 	.word	0x00000000
        /*0010*/ 	.short	0x000a
        /*0012*/ 	.short	0x0040
        /*0014*/ 	.byte	0x00, 0xf5, 0x21, 0x00


	//----- nvinfo : EIATTR_KPARAM_INFO
	.align		4
.L_1143:
        /*0018*/ 	.byte	0x04, 0x17
        /*001a*/ 	.short	(.L_1145 - .L_1144)
.L_1144:
        /*001c*/ 	.word	0x00000000
        /*0020*/ 	.short	0x0009
        /*0022*/ 	.short	0x0038
        /*0024*/ 	.byte	0x00, 0xf0, 0x05, 0x00


	//----- nvinfo : EIATTR_KPARAM_INFO
	.align		4
.L_1145:
        /*0028*/ 	.byte	0x04, 0x17
        /*002a*/ 	.short	(.L_1147 - .L_1146)
.L_1146:
        /*002c*/ 	.word	0x00000000
        /*0030*/ 	.short	0x0008
        /*0032*/ 	.short	0x0034
        /*0034*/ 	.byte	0x00, 0xf0, 0x11, 0x00


	//----- nvinfo : EIATTR_KPARAM_INFO
	.align		4
.L_1147:
        /*0038*/ 	.byte	0x04, 0x17
        /*003a*/ 	.short	(.L_1149 - .L_1148)
.L_1148:
        /*003c*/ 	.word	0x00000000
        /*0040*/ 	.short	0x0007
        /*0042*/ 	.short	0x0030
        /*0044*/ 	.byte	0x00, 0xf0, 0x11, 0x00


	//----- nvinfo : EIATTR_KPARAM_INFO
	.align		4
.L_1149:
        /*0048*/ 	.byte	0x04, 0x17
        /*004a*/ 	.short	(.L_1151 - .L_1150)
.L_1150:
        /*004c*/ 	.word	0x00000000
        /*0050*/ 	.short	0x0006
        /*0052*/ 	.short	0x002c
        /*0054*/ 	.byte	0x00, 0xf0, 0x11, 0x00


	//----- nvinfo : EIATTR_KPARAM_INFO
	.align		4
.L_1151:
        /*0058*/ 	.byte	0x04, 0x17
        /*005a*/ 	.short	(.L_1153 - .L_1152)
.L_1152:
        /*005c*/ 	.word	0x00000000
        /*0060*/ 	.short	0x0005
        /*0062*/ 	.short	0x0028
        /*0064*/ 	.byte	0x00, 0xf0, 0x11, 0x00


	//----- nvinfo : EIATTR_KPARAM_INFO
	.align		4
.L_1153:
        /*0068*/ 	.byte	0x04, 0x17
        /*006a*/ 	.short	(.L_1155 - .L_1154)
.L_1154:
        /*006c*/ 	.word	0x00000000
        /*0070*/ 	.short	0x0004
        /*0072*/ 	.short	0x0020
        /*0074*/ 	.byte	0x00, 0xf5, 0x21, 0x00


	//----- nvinfo : EIATTR_KPARAM_INFO
	.align		4
.L_1155:
        /*0078*/ 	.byte	0x04, 0x17
        /*007a*/ 	.short	(.L_1157 - .L_1156)
.L_1156:
        /*007c*/ 	.word	0x00000000
        /*0080*/ 	.short	0x0003
        /*0082*/ 	.short	0x0018
        /*0084*/ 	.byte	0x00, 0xf5, 0x21, 0x00


	//----- nvinfo : EIATTR_KPARAM_INFO
	.align		4
.L_1157:
        /*0088*/ 	.byte	0x04, 0x17
        /*008a*/ 	.short	(.L_1159 - .L_1158)
.L_1158:
        /*008c*/ 	.word	0x00000000
        /*0090*/ 	.short	0x0002
        /*0092*/ 	.short	0x0010
        /*0094*/ 	.byte	0x00, 0xf5, 0x21, 0x00


	//----- nvinfo : EIATTR_KPARAM_INFO
	.align		4
.L_1159:
        /*0098*/ 	.byte	0x04, 0x17
        /*009a*/ 	.short	(.L_1161 - .L_1160)
.L_1160:
        /*009c*/ 	.word	0x00000000
        /*00a0*/ 	.short	0x0001
        /*00a2*/ 	.short	0x0008
        /*00a4*/ 	.byte	0x00, 0xf5, 0x21, 0x00


	//----- nvinfo : EIATTR_KPARAM_INFO
	.align		4
.L_1161:
        /*00a8*/ 	.byte	0x04, 0x17
        /*00aa*/ 	.short	(.L_1163 - .L_1162)
.L_1162:
        /*00ac*/ 	.word	0x00000000
        /*00b0*/ 	.short	0x0000
        /*00b2*/ 	.short	0x0000
        /*00b4*/ 	.byte	0x00, 0xf5, 0x21, 0x00


	//----- nvinfo : EIATTR_SPARSE_MMA_MASK
	.align		4
.L_1163:
        /*00b8*/ 	.byte	0x03, 0x50
        /*00ba*/ 	.short	0x0000


	//----- nvinfo : EIATTR_MAXREG_COUNT
	.align		4
        /*00bc*/ 	.byte	0x03, 0x1b
        /*00be*/ 	.short	0x00ff


	//----- nvinfo : EIATTR_NUM_BARRIERS
	.align		4
        /*00c0*/ 	.byte	0x02, 0x4c
        /*00c2*/ 	.byte	0x01
	.zero		1


	//----- nvinfo : EIATTR_MERCURY_ISA_VERSION
	.align		4
        /*00c4*/ 	.byte	0x03, 0x5f
        /*00c6*/ 	.short	0x0101


	//----- nvinfo : EIATTR_VRC_CTA_INIT_COUNT
	.align		4
        /*00c8*/ 	.byte	0x02, 0x4a
	.zero		1
	.zero		1


	//----- nvinfo : EIATTR_EXIT_INSTR_OFFSETS
	.align		4
        /*00cc*/ 	.byte	0x04, 0x1c
        /*00ce*/ 	.short	(.L_1165 - .L_1164)


	//   ....[0]....
.L_1164:
        /*00d0*/ 	.word	0x00000690


	//   ....[1]....
        /*00d4*/ 	.word	0x000053e0


	//   ....[2]....
        /*00d8*/ 	.word	0x00005470


	//   ....[3]....
        /*00dc*/ 	.word	0x000054b0


	//----- nvinfo : EIATTR_CRS_STACK_SIZE
	.align		4
.L_1165:
        /*00e0*/ 	.byte	0x04, 0x1e
        /*00e2*/ 	.short	(.L_1167 - .L_1166)
.L_1166:
        /*00e4*/ 	.word	0x00000000


	//----- nvinfo : EIATTR_CBANK_PARAM_SIZE
	.align		4
.L_1167:
        /*00e8*/ 	.byte	0x03, 0x19
        /*00ea*/ 	.short	0x0048


	//----- nvinfo : EIATTR_PARAM_CBANK
	.align		4
        /*00ec*/ 	.byte	0x04, 0x0a
        /*00ee*/ 	.short	(.L_1169 - .L_1168)
	.align		4
.L_1168:
        /*00f0*/ 	.word	index@(.nv.constant0._ZN4vllm4gptq33gemm_half_q_half_gptq_4bit_kernelILb1ELi5EEEvPK6__halfPKjS6_S4_PS2_iiiibPKi)
        /*00f4*/ 	.short	0x0380
        /*00f6*/ 	.short	0x0048


	//----- nvinfo : EIATTR_SW_WAR
	.align		4
.L_1169:
        /*00f8*/ 	.byte	0x04, 0x36
        /*00fa*/ 	.short	(.L_1171 - .L_1170)
.L_1170:
        /*00fc*/ 	.word	0x00000008
.L_1171:


//--------------------- .nv.info._ZN4vllm4gptq33gemm_half_q_half_gptq_3bit_kernelILb1ELi5EEEvPK6__halfPKjS6_S4_PS2_iiiibPKi --------------------------
	.section	.nv.info._ZN4vllm4gptq33gemm_half_q_half_gptq_3bit_kernelILb1ELi5EEEvPK6__halfPKjS6_S4_PS2_iiiibPKi,"",@"SHT_CUDA_INFO"
	.sectionflags	@""
	.align	4


	//----- nvinfo : EIATTR_CUDA_API_VERSION
	.align		4
        /*0000*/ 	.byte	0x04, 0x37
        /*0002*/ 	.short	(.L_1173 - .L_1172)
.L_1172:
        /*0004*/ 	.word	0x00000082


	//----- nvinfo : EIATTR_KPARAM_INFO
	.align		4
.L_1173:
        /*0008*/ 	.byte	0x04, 0x17
        /*000a*/ 	.short	(.L_1175 - .L_1174)
.L_1174:
        /*000c*/ 	.word	0x00000000
        /*0010*/ 	.short	0x000a
        /*0012*/ 	.short	0x0040
        /*0014*/ 	.byte	0x00, 0xf5, 0x21, 0x00


	//----- nvinfo : EIATTR_KPARAM_INFO
	.align		4
.L_1175:
        /*0018*/ 	.byte	0x04, 0x17
        /*001a*/ 	.short	(.L_1177 - .L_1176)
.L_1176:
        /*001c*/ 	.word	0x00000000
        /*0020*/ 	.short	0x0009
        /*0022*/ 	.short	0x0038
        /*0024*/ 	.byte	0x00, 0xf0, 0x05, 0x00


	//----- nvinfo : EIATTR_KPARAM_INFO
	.align		4
.L_1177:
        /*0028*/ 	.byte	0x04, 0x17
        /*002a*/ 	.short	(.L_1179 - .L_1178)
.L_1178:
        /*002c*/ 	.word	0x00000000
        /*0030*/ 	.short	0x0008
        /*0032*/ 	.short	0x0034
        /*0034*/ 	.byte	0x00, 0xf0, 0x11, 0x00


	//----- nvinfo : EIATTR_KPARAM_INFO
	.align		4
.L_1179:
        /*0038*/ 	.byte	0x04, 0x17
        /*003a*/ 	.short	(.L_1181 - .L_1180)
.L_1180:
        /*003c*/ 	.word	0x00000000
        /*0040*/ 	.short	0x0007
        /*0042*/ 	.short	0x0030
        /*0044*/ 	.byte	0x00, 0xf0, 0x11, 0x00


	//----- nvinfo : EIATTR_KPARAM_INFO
	.align		4
.L_1181:
        /*0048*/ 	.byte	0x04, 0x17
        /*004a*/ 	.short	(.L_1183 - .L_1182)
.L_1182:
        /*004c*/ 	.word	0x00000000
        /*0050*/ 	.short	0x0006
        /*0052*/ 	.short	0x002c
        /*0054*/ 	.byte	0x00, 0xf0, 0x11, 0x00


	//----- nvinfo : EIATTR_KPARAM_INFO
	.align		4
.L_1183:
        /*0058*/ 	.byte	0x04, 0x17
        /*005a*/ 	.short	(.L_1185 - .L_1184)
.L_1184:
        /*005c*/ 	.word	0x00000000
        /*0060*/ 	.short	0x0005
        /*0062*/ 	.short	0x0028
        /*0064*/ 	.byte	0x00, 0xf0, 0x11, 0x00


	//----- nvinfo : EIATTR_KPARAM_INFO
	.align		4
.L_1185:
        /*0068*/ 	.byte	0x04, 0x17
        /*006a*/ 	.short	(.L_1187 - .L_1186)
.L_1186:
        /*006c*/ 	.word	0x00000000
        /*0070*/ 	.short	0x0004
        /*0072*/ 	.short	0x0020
        /*0074*/ 	.byte	0x00, 0xf5, 0x21, 0x00


	//----- nvinfo : EIATTR_KPARAM_INFO
	.align		4
.L_1187:
        /*0078*/ 	.byte	0x04, 0x17
        /*007a*/ 	.short	(.L_1189 - .L_1188)
.L_1188:
        /*007c*/ 	.word	0x00000000
        /*0080*/ 	.short	0x0003
        /*0082*/ 	.short	0x0018
        /*0084*/ 	.byte	0x00, 0xf5, 0x21, 0x00


	//----- nvinfo : EIATTR_KPARAM_INFO
	.align		4
.L_1189:
        /*0088*/ 	.byte	0x04, 0x17
        /*008a*/ 	.short	(.L_1191 - .L_1190)
.L_1190:
        /*008c*/ 	.word	0x00000000
        /*0090*/ 	.short	0x0002
        /*0092*/ 	.short	0x0010
        /*0094*/ 	.byte	0x00, 0xf5, 0x21, 0x00


	//----- nvinfo : EIATTR_KPARAM_INFO
	.align		4
.L_1191:
        /*0098*/ 	.byte	0x04, 0x17
        /*009a*/ 	.short	(.L_1193 - .L_1192)
.L_1192:
        /*009c*/ 	.word	0x00000000
        /*00a0*/ 	.short	0x0001
        /*00a2*/ 	.short	0x0008
        /*00a4*/ 	.byte	0x00, 0xf5, 0x21, 0x00


	//----- nvinfo : EIATTR_KPARAM_INFO
	.align		4
.L_1193:
        /*00a8*/ 	.byte	0x04, 0x17
        /*00aa*/ 	.short	(.L_1195 - .L_1194)
.L_1194:
        /*00ac*/ 	.word	0x00000000
        /*00b0*/ 	.short	0x0000
        /*00b2*/ 	.short	0x0000
        /*00b4*/ 	.byte	0x00, 0xf5, 0x21, 0x00


	//----- nvinfo : EIATTR_SPARSE_MMA_MASK
	.align		4
.L_1195:
        /*00b8*/ 	.byte	0x03, 0x50
        /*00ba*/ 	.short	0x0000


	//----- nvinfo : EIATTR_MAXREG_COUNT
	.align		4
        /*00bc*/ 	.byte	0x03, 0x1b
        /*00be*/ 	.short	0x00ff


	//----- nvinfo : EIATTR_NUM_BARRIERS
	.align		4
        /*00c0*/ 	.byte	0x02, 0x4c
        /*00c2*/ 	.byte	0x01
	.zero		1


	//----- nvinfo : EIATTR_MERCURY_ISA_VERSION
	.align		4
        /*00c4*/ 	.byte	0x03, 0x5f
        /*00c6*/ 	.short	0x0101


	//----- nvinfo : EIATTR_VRC_CTA_INIT_COUNT
	.align		4
        /*00c8*/ 	.byte	0x02, 0x4a
	.zero		1
	.zero		1


	//----- nvinfo : EIATTR_EXIT_INSTR_OFFSETS
	.align		4
        /*00cc*/ 	.byte	0x04, 0x1c
        /*00ce*/ 	.short	(.L_1197 - .L_1196)


	//   ....[0]....
.L_1196:
        /*00d0*/ 	.word	0x00000690


	//   ....[1]....
        /*00d4*/ 	.word	0x000048f0


	//   ....[2]....
        /*00d8*/ 	.word	0x00004980


	//   ....[3]....
        /*00dc*/ 	.word	0x000049c0


	//----- nvinfo : EIATTR_CRS_STACK_SIZE
	.align		4
.L_1197:
        /*00e0*/ 	.byte	0x04, 0x1e
        /*00e2*/ 	.short	(.L_1199 - .L_1198)
.L_1198:
        /*00e4*/ 	.word	0x00000000


	//----- nvinfo : EIATTR_CBANK_PARAM_SIZE
	.align		4
.L_1199:
        /*00e8*/ 	.byte	0x03, 0x19
        /*00ea*/ 	.short	0x0048


	//----- nvinfo : EIATTR_PARAM_CBANK
	.align		4
        /*00ec*/ 	.byte	0x04, 0x0a
        /*00ee*/ 	.short	(.L_1201 - .L_1200)
	.align		4
.L_1200:
        /*00f0*/ 	.word	index@(.nv.constant0._ZN4vllm4gptq33gemm_half_q_half_gptq_3bit_kernelILb1ELi5EEEvPK6__halfPKjS6_S4_PS2_iiiibPKi)
        /*00f4*/ 	.short	0x0380
        /*00f6*/ 	.short	0x0048


	//----- nvinfo : EIATTR_SW_WAR
	.align		4
.L_1201:
        /*00f8*/ 	.byte	0x04, 0x36
        /*00fa*/ 	.short	(.L_1203 - .L_1202)
.L_1202:
        /*00fc*/ 	.word	0x00000008
.L_1203:


//--------------------- .nv.info._ZN4vllm4gptq33gemm_half_q_half_gptq_2bit_kernelILb1ELi5EEEvPK6__halfPKjS6_S4_PS2_iiiibPKi --------------------------
	.section	.nv.info._ZN4vllm4gptq33gemm_half_q_half_gptq_2bit_kernelILb1ELi5EEEvPK6__halfPKjS6_S4_PS2_iiiibPKi,"",@"SHT_CUDA_INFO"
	.sectionflags	@""
	.align	4


	//----- nvinfo : EIATTR_CUDA_API_VERSION
	.align		4
        /*0000*/ 	.byte	0x04, 0x37
        /*0002*/ 	.short	(.L_1205 - .L_1204)
.L_1204:
        /*0004*/ 	.word	0x00000082


	//----- nvinfo : EIATTR_KPARAM_INFO
	.align		4
.L_1205:
        /*0008*/ 	.byte	0x04, 0x17
        /*000a*/ 	.short	(.L_1207 - .L_1206)
.L_1206:
        /*000c*/ 	.word	0x00000000
        /*0010*/ 	.short	0x000a
        /*0012*/ 	.short	0x0040
        /*0014*/ 	.byte	0x00, 0xf5, 0x21, 0x00


	//----- nvinfo : EIATTR_KPARAM_INFO
	.align		4
.L_1207:
        /*0018*/ 	.byte	0x04, 0x17
        /*001a*/ 	.short	(.L_1209 - .L_1208)
.L_1208:
        /*001c*/ 	.word	0x00000000
        /*0020*/ 	.short	0x0009
        /*0022*/ 	.short	0x0038
        /*0024*/ 	.byte	0x00, 0xf0, 0x05, 0x00


	//----- nvinfo : EIATTR_KPARAM_INFO
	.align		4
.L_1209:
        /*0028*/ 	.byte	0x04, 0x17
        /*002a*/ 	.short	(.L_1211 - .L_1210)
.L_1210:
        /*002c*/ 	.word	0x00000000
        /*0030*/ 	.short	0x0008
        /*0032*/ 	.short	0x0034
        /*0034*/ 	.byte	0x00, 0xf0, 0x11, 0x00


	//----- nvinfo : EIATTR_KPARAM_INFO
	.align		4
.L_1211:
        /*0038*/ 	.byte	0x04, 0x17
        /*003a*/ 	.short	(.L_1213 - .L_1212)
.L_1212:
        /*003c*/ 	.word	0x00000000
        /*0040*/ 	.short	0x0007
        /*0042*/ 	.short	0x0030
        /*0044*/ 	.byte	0x00, 0xf0, 0x11, 0x00


	//----- nvinfo : EIATTR_KPARAM_INFO
	.align		4
.L_1213:
        /*0048*/ 	.byte	0x04, 0x17
        /*004a*/ 	.short	(.L_1215 - .L_1214)
.L_1214:
        /*004c*/ 	.word	0x00000000
        /*0050*/ 	.short	0x0006
        /*0052*/ 	.short	0x002c
        /*0054*/ 	.byte	0x00, 0xf0, 0x11, 0x00


	//----- nvinfo : EIATTR_KPARAM_INFO
	.align		4
.L_1215:
        /*0058*/ 	.byte	0x04, 0x17
        /*005a*/ 	.short	(.L_1217 - .L_1216)
.L_1216:
        /*005c*/ 	.word	0x00000000
        /*0060*/ 	.short	0x0005
        /*0062*/ 	.short	0x0028
        /*0064*/ 	.byte	0x00, 0xf0, 0x11, 0x00


	//----- nvinfo : EIATTR_KPARAM_INFO
	.align		4
.L_1217:
        /*0068*/ 	.byte	0x04, 0x17
        /*006a*/ 	.short	(.L_1219 - .L_1218)
.L_1218:
        /*006c*/ 	.word	0x00000000
        /*0070*/ 	.short	0x0004
        /*0072*/ 	.short	0x0020
        /*0074*/ 	.byte	0x00, 0xf5, 0x21, 0x00


	//----- nvinfo : EIATTR_KPARAM_INFO
	.align		4
.L_1219:
        /*0078*/ 	.byte	0x04, 0x17
        /*007a*/ 	.short	(.L_1221 - .L_1220)
.L_1220:
        /*007c*/ 	.word	0x00000000
        /*0080*/ 	.short	0x0003
        /*0082*/ 	.short	0x0018
        /*0084*/ 	.byte	0x00, 0xf5, 0x21, 0x00


	//----- nvinfo : EIATTR_KPARAM_INFO
	.align		4
.L_1221:
        /*0088*/ 	.byte	0x04, 0x17
        /*008a*/ 	.short	(.L_1223 - .L_1222)
.L_1222:
        /*008c*/ 	.word	0x00000000
        /*0090*/ 	.short	0x0002
        /*0092*/ 	.short	0x0010
        /*0094*/ 	.byte	0x00, 0xf5, 0x21, 0x00


	//----- nvinfo : EIATTR_KPARAM_INFO
	.align		4
.L_1223:
        /*0098*/ 	.byte	0x04, 0x17
        /*009a*/ 	.short	(.L_1225 - .L_1224)
.L_1224:
        /*009c*/ 	.word	0x00000000
        /*00a0*/ 	.short	0x0001
        /*00a2*/ 	.short	0x0008
        /*00a4*/ 	.byte	0x00, 0xf5, 0x21, 0x00


	//----- nvinfo : EIATTR_KPARAM_INFO
	.align		4
.L_1225:
        /*00a8*/ 	.byte	0x04, 0x17
        /*00aa*/ 	.short	(.L_1227 - .L_1226)
.L_1226:
        /*00ac*/ 	.word	0x00000000
        /*00b0*/ 	.short	0x0000
        /*00b2*/ 	.short	0x0000
        /*00b4*/ 	.byte	0x00, 0xf5, 0x21, 0x00


	//----- nvinfo : EIATTR_SPARSE_MMA_MASK
	.align		4
.L_1227:
        /*00b8*/ 	.byte	0x03, 0x50
        /*00ba*/ 	.short	0x0000


	//----- nvinfo : EIATTR_MAXREG_COUNT
	.align		4
        /*00bc*/ 	.byte	0x03, 0x1b
        /*00be*/ 	.short	0x00ff


	//----- nvinfo : EIATTR_NUM_BARRIERS
	.align		4
        /*00c0*/ 	.byte	0x02, 0x4c
        /*00c2*/ 	.byte	0x01
	.zero		1


	//----- nvinfo : EIATTR_MERCURY_ISA_VERSION
	.align		4
        /*00c4*/ 	.byte	0x03, 0x5f
        /*00c6*/ 	.short	0x0101


	//----- nvinfo : EIATTR_VRC_CTA_INIT_COUNT
	.align		4
        /*00c8*/ 	.byte	0x02, 0x4a
	.zero		1
	.zero		1


	//----- nvinfo : EIATTR_EXIT_INSTR_OFFSETS
	.align		4
        /*00cc*/ 	.byte	0x04, 0x1c
        /*00ce*/ 	.short	(.L_1229 - .L_1228)


	//   ....[0]....
.L_1228:
        /*00d0*/ 	.word	0x00000690


	//   ....[1]....
        /*00d4*/ 	.word	0x00002eb0


	//   ....[2]....
        /*00d8*/ 	.word	0x00002f40


	//   ....[3]....
        /*00dc*/ 	.word	0x00002f80


	//----- nvinfo : EIATTR_CRS_STACK_SIZE
	.align		4
.L_1229:
        /*00e0*/ 	.byte	0x04, 0x1e
        /*00e2*/ 	.short	(.L_1231 - .L_1230)
.L_1230:
        /*00e4*/ 	.word	0x00000000


	//----- nvinfo : EIATTR_CBANK_PARAM_SIZE
	.align		4
.L_1231:
        /*00e8*/ 	.byte	0x03, 0x19
        /*00ea*/ 	.short	0x0048


	//----- nvinfo : EIATTR_PARAM_CBANK
	.align		4
        /*00ec*/ 	.byte	0x04, 0x0a
        /*00ee*/ 	.short	(.L_1233 - .L_1232)
	.align		4
.L_1232:
        /*00f0*/ 	.word	index@(.nv.constant0._ZN4vllm4gptq33gemm_half_q_half_gptq_2bit_kernelILb1ELi5EEEvPK6__halfPKjS6_S4_PS2_iiiibPKi)
        /*00f4*/ 	.short	0x0380
        /*00f6*/ 	.short	0x0048


	//----- nvinfo : EIATTR_SW_WAR
	.align		4
.L_1233:
        /*00f8*/ 	.byte	0x04, 0x36
        /*00fa*/ 	.short	(.L_1235 - .L_1234)
.L_1234:
        /*00fc*/ 	.word	0x00000008
.L_1235:


//--------------------- .nv.info._ZN4vllm4gptq33gemm_half_q_half_gptq_8bit_kernelILb1ELi4EEEvPK6__halfPKjS6_S4_PS2_iiiibPKi --------------------------
	.section	.nv.info._ZN4vllm4gptq33gemm_half_q_half_gptq_8bit_kernelILb1ELi4EEEvPK6__halfPKjS6_S4_PS2_iiiibPKi,"",@"SHT_CUDA_INFO"
	.sectionflags	@""
	.align	4


	//----- nvinfo : EIATTR_CUDA_API_VERSION
	.align		4
        /*0000*/ 	.byte	0x04, 0x37
        /*0002*/ 	.short	(.L_1237 - .L_1236)
.L_1236:
        /*0004*/ 	.word	0x00000082


	//----- nvinfo : EIATTR_KPARAM_INFO
	.align		4
.L_1237:
        /*0008*/ 	.byte	0x04, 0x17
        /*000a*/ 	.short	(.L_1239 - .L_1238)
.L_1238:
        /*000c*/ 	.word	0x00000000
        /*0010*/ 	.short	0x000a
        /*0012*/ 	.short	0x0040
        /*0014*/ 	.byte	0x00, 0xf5, 0x21, 0x00


	//----- nvinfo : EIATTR_KPARAM_INFO
	.align		4
.L_1239:
        /*0018*/ 	.byte	0x04, 0x17
        /*001a*/ 	.short	(.L_1241 - .L_1240)
.L_1240:
        /*001c*/ 	.word	0x00000000
        /*0020*/ 	.short	0x0009
        /*0022*/ 	.short	0x0038
        /*0024*/ 	.byte	0x00, 0xf0, 0x05, 0x00


	//----- nvinfo : EIATTR_KPARAM_INFO
	.align		4
.L_1241:
        /*0028*/ 	.byte	0x04, 0x17
        /*002a*/ 	.short	(.L_1243 - .L_1242)
.L_1242:
        /*002c*/ 	.word	0x00000000
        /*0030*/ 	.short	0x0008
        /*0032*/ 	.short	0x0034
        /*0034*/ 	.byte	0x00, 0xf0, 0x11, 0x00


	//----- nvinfo : EIATTR_KPARAM_INFO
	.align		4
.L_1243:
        /*0038*/ 	.byte	0x04, 0x17
        /*003a*/ 	.short	(.L_1245 - .L_1244)
.L_1244:
        /*003c*/ 	.word	0x00000000
        /*0040*/ 	.short	0x0007
        /*0042*/ 	.short	0x0030
        /*0044*/ 	.byte	0x00, 0xf0, 0x11, 0x00


	//----- nvinfo : EIATTR_KPARAM_INFO
	.align		4
.L_1245:
        /*0048*/ 	.byte	0x04, 0x17
        /*004a*/ 	.short	(.L_1247 - .L_1246)
.L_1246:
        /*004c*/ 	.word	0x00000000
        /*0050*/ 	.short	0x0006
        /*0052*/ 	.short	0x002c
        /*0054*/ 	.byte	0x00, 0xf0, 0x11, 0x00


	//----- nvinfo : EIATTR_KPARAM_INFO
	.align		4
.L_1247:
        /*0058*/ 	.byte	0x04, 0x17
        /*005a*/ 	.short	(.L_1249 - .L_1248)
.L_1248:
        /*005c*/ 	.word	0x00000000
        /*0060*/ 	.short	0x0005
        /*0062*/ 	.short	0x0028
        /*0064*/ 	.byte	0x00, 0xf0, 0x11, 0x00


	//----- nvinfo : EIATTR_KPARAM_INFO
	.align		4
.L_1249:
        /*0068*/ 	.byte	0x04, 0x17
        /*006a*/ 	.short	(.L_1251 - .L_1250)
.L_1250:
        /*006c*/ 	.word	0x00000000
        /*0070*/ 	.short	0x0004
        /*0072*/ 	.short	0x0020
        /*0074*/ 	.byte	0x00, 0xf5, 0x21, 0x00


	//----- nvinfo : EIATTR_KPARAM_INFO
	.align		4
.L_1251:
        /*0078*/ 	.byte	0x04, 0x17
        /*007a*/ 	.short	(.L_1253 - .L_1252)
.L_1252:
        /*007c*/ 	.word	0x00000000
        /*0080*/ 	.short	0x0003
        /*0082*/ 	.short	0x0018
        /*0084*/ 	.byte	0x00, 0xf5, 0x21, 0x00


	//----- nvinfo : EIATTR_KPARAM_INFO
	.align		4
.L_1253:
        /*0088*/ 	.byte	0x04, 0x17
        /*008a*/ 	.short	(.L_1255 - .L_1254)
.L_1254:
        /*008c*/ 	.word	0x00000000
        /*0090*/ 	.short	0x0002
        /*0092*/ 	.short	0x0010
        /*0094*/ 	.byte	0x00, 0xf5, 0x21, 0x00


	//----- nvinfo : EIATTR_KPARAM_INFO
	.align		4
.L_1255:
        /*0098*/ 	.byte	0x04, 0x17
        /*009a*/ 	.short	(.L_1257 - .L_1256)
.L_1256:
        /*009c*/ 	.word	0x00000000
        /*00a0*/ 	.short	0x0001
        /*00a2*/ 	.short	0x0008
        /*00a4*/ 	.byte	0x00, 0xf5, 0x21, 0x00


	//----- nvinfo : EIATTR_KPARAM_INFO
	.align		4
.L_1257:
        /*00a8*/ 	.byte	0x04, 0x17
        /*00aa*/ 	.short	(.L_1259 - .L_1258)
.L_1258:
        /*00ac*/ 	.word	0x00000000
        /*00b0*/ 	.short	0x0000
        /*00b2*/ 	.short	0x0000
        /*00b4*/ 	.byte	0x00, 0xf5, 0x21, 0x00


	//----- nvinfo : EIATTR_SPARSE_MMA_MASK
	.align		4
.L_1259:
        /*00b8*/ 	.byte	0x03, 0x50
        /*00ba*/ 	.short	0x0000


	//----- nvinfo : EIATTR_MAXREG_COUNT
	.align		4
        /*00bc*/ 	.byte	0x03, 0x1b
        /*00be*/ 	.short	0x00ff


	//----- nvinfo : EIATTR_NUM_BARRIERS
	.align		4
        /*00c0*/ 	.byte	0x02, 0x4c
        /*00c2*/ 	.byte	0x01
	.zero		1


	//----- nvinfo : EIATTR_MERCURY_ISA_VERSION
	.align		4
        /*00c4*/ 	.byte	0x03, 0x5f
        /*00c6*/ 	.short	0x0101


	//----- nvinfo : EIATTR_VRC_CTA_INIT_COUNT
	.align		4
        /*00c8*/ 	.byte	0x02, 0x4a
	.zero		1
	.zero		1


	//----- nvinfo : EIATTR_EXIT_INSTR_OFFSETS
	.align		4
        /*00cc*/ 	.byte	0x04, 0x1c
        /*00ce*/ 	.short	(.L_1261 - .L_1260)


	//   ....[0]....
.L_1260:
        /*00d0*/ 	.word	0x000005b0


	//   ....[1]....
        /*00d4*/ 	.word	0x00007000


	//   ....[2]....
        /*00d8*/ 	.word	0x000070a0


	//   ....[3]....
        /*00dc*/ 	.word	0x000070e0


	//----- nvinfo : EIATTR_CRS_STACK_SIZE
	.align		4
.L_1261:
        /*00e0*/ 	.byte	0x04, 0x1e
        /*00e2*/ 	.short	(.L_1263 - .L_1262)
.L_1262:
        /*00e4*/ 	.word	0x00000000


	//----- nvinfo : EIATTR_CBANK_PARAM_SIZE
	.align		4
.L_1263:
        /*00e8*/ 	.byte	0x03, 0x19
        /*00ea*/ 	.short	0x0048


	//----- nvinfo : EIATTR_PARAM_CBANK
	.align		4
        /*00ec*/ 	.byte	0x04, 0x0a
        /*00ee*/ 	.short	(.L_1265 - .L_1264)
	.align		4
.L_1264:
        /*00f0*/ 	.word	index@(.nv.constant0._ZN4vllm4gptq33gemm_half_q_half_gptq_8bit_kernelILb1ELi4EEEvPK6__halfPKjS6_S4_PS2_iiiibPKi)
        /*00f4*/ 	.short	0x0380
        /*00f6*/ 	.short	0x0048


	//----- nvinfo : EIATTR_SW_WAR
	.align		4
.L_1265:
        /*00f8*/ 	.byte	0x04, 0x36
        /*00fa*/ 	.short	(.L_1267 - .L_1266)
.L_1266:
        /*00fc*/ 	.word	0x00000008
.L_1267:


//--------------------- .nv.info._ZN4vllm4gptq33gemm_half_q_half_gptq_4bit_kernelILb1ELi4EEEvPK6__halfPKjS6_S4_PS2_iiiibPKi --------------------------
	.section	.nv.info._ZN4vllm4gptq33gemm_half_q_half_gptq_4bit_kernelILb1ELi4EEEvPK6__halfPKjS6_S4_PS2_iiiibPKi,"",@"SHT_CUDA_INFO"
	.sectionflags	@""
	.align	4


	//----- nvinfo : EIATTR_CUDA_API_VERSION
	.align		4
        /*0000*/ 	.byte	0x04, 0x37
        /*0002*/ 	.short	(.L_1269 - .L_1268)
.L_1268:
        /*0004*/ 	.word	0x00000082


	//----- nvinfo : EIATTR_KPARAM_INFO
	.align		4
.L_1269:
        /*0008*/ 	.byte	0x04, 0x17
        /*000a*/ 	.short	(.L_1271 - .L_1270)
.L_1270:
        /*000c*/ 	.word	0x00000000
        /*0010*/ 	.short	0x000a
        /*0012*/ 	.short	0x0040
        /*0014*/ 	.byte	0x00, 0xf5, 0x21, 0x00


	//----- nvinfo : EIATTR_KPARAM_INFO
	.align		4
.L_1271:
        /*0018*/ 	.byte	0x04, 0x17
        /*001a*/ 	.short	(.L_1273 - .L_1272)
.L_1272:
        /*001c*/ 	.word	0x00000000
        /*0020*/ 	.short	0x0009
        /*0022*/ 	.short	0x0038
        /*0024*/ 	.byte	0x00, 0xf0, 0x05, 0x00


	//----- nvinfo : EIATTR_KPARAM_INFO
	.align		4
.L_1273:
        /*0028*/ 	.byte	0x04, 0x17
        /*002a*/ 	.short	(.L_1275 - .L_1274)
.L_1274:
        /*002c*/ 	.word	0x00000000
        /*0030*/ 	.short	0x0008
        /*0032*/ 	.short	0x0034
        /*0034*/ 	.byte	0x00, 0xf0, 0x11, 0x00


	//----- nvinfo : EIATTR_KPARAM_INFO
	.align		4
.L_1275:
        /*0038*/ 	.byte	0x04, 0x17
        /*003a*/ 	.short	(.L_1277 - .L_1276)
.L_1276:
        /*003c*/ 	.word	0x00000000
        /*0040*/ 	.short	0x0007
        /*0042*/ 	.short	0x0030
        /*0044*/ 	.byte	0x00, 0xf0, 0x11, 0x00


	//----- nvinfo : EIATTR_KPARAM_INFO
	.align		4
.L_1277:
        /*0048*/ 	.byte	0x04, 0x17
        /*004a*/ 	.short	(.L_1279 - .L_1278)
.L_1278:
        /*004c*/ 	.word	0x00000000
        /*0050*/ 	.short	0x0006
        /*0052*/ 	.short	0x002c
        /*0054*/ 	.byte	0x00, 0xf0, 0x11, 0x00


	//----- nvinfo : EIATTR_KPARAM_INFO
	.align		4
.L_1279:
        /*0058*/ 	.byte	0x04, 0x17
        /*005a*/ 	.short	(.L_1281 - .L_1280)
.L_1280:
        /*005c*/ 	.word	0x00000000
        /*0060*/ 	.short	0x0005
        /*0062*/ 	.short	0x0028
        /*0064*/ 	.byte	0x00, 0xf0, 0x11, 0x00


	//----- nvinfo : EIATTR_KPARAM_INFO
	.align		4
.L_1281:
        /*0068*/ 	.byte	0x04, 0x17
        /*006a*/ 	.short	(.L_1283 - .L_1282)
.L_1282:
        /*006c*/ 	.word	0x00000000
        /*0070*/ 	.short	0x0004
        /*0072*/ 	.short	0x0020
        /*0074*/ 	.byte	0x00, 0xf5, 0x21, 0x00


	//----- nvinfo : EIATTR_KPARAM_INFO
	.align		4
.L_1283:
        /*0078*/ 	.byte	0x04, 0x17
        /*007a*/ 	.short	(.L_1285 - .L_1284)
.L_1284:
        /*007c*/ 	.word	0x00000000
        /*0080*/ 	.short	0x0003
        /*0082*/ 	.short	0x0018
        /*0084*/ 	.byte	0x00, 0xf5, 0x21, 0x00


	//----- nvinfo : EIATTR_KPARAM_INFO
	.align		4
.L_1285:
        /*0088*/ 	.byte	0x04, 0x17
        /*008a*/ 	.short	(.L_1287 - .L_1286)
.L_1286:
        /*008c*/ 	.word	0x00000000
        /*0090*/ 	.short	0x0002
        /*0092*/ 	.short	0x0010
        /*0094*/ 	.byte	0x00, 0xf5, 0x21, 0x00


	//----- nvinfo : EIATTR_KPARAM_INFO
	.align		4
.L_1287:
        /*0098*/ 	.byte	0x04, 0x17
        /*009a*/ 	.short	(.L_1289 - .L_1288)
.L_1288:
        /*009c*/ 	.word	0x00000000
        /*00a0*/ 	.short	0x0001
        /*00a2*/ 	.short	0x0008
        /*00a4*/ 	.byte	0x00, 0xf5, 0x21, 0x00


	//----- nvinfo : EIATTR_KPARAM_INFO
	.align		4
.L_1289:
        /*00a8*/ 	.byte	0x04, 0x17
        /*00aa*/ 	.short	(.L_1291 - .L_1290)
.L_1290:
        /*00ac*/ 	.word	0x00000000
        /*00b0*/ 	.short	0x0000
        /*00b2*/ 	.short	0x0000
        /*00b4*/ 	.byte	0x00, 0xf5, 0x21, 0x00


	//----- nvinfo : EIATTR_SPARSE_MMA_MASK
	.align		4
.L_1291:
        /*00b8*/ 	.byte	0x03, 0x50
        /*00ba*/ 	.short	0x0000


	//----- nvinfo : EIATTR_MAXREG_COUNT
	.align		4
        /*00bc*/ 	.byte	0x03, 0x1b
        /*00be*/ 	.short	0x00ff


	//----- nvinfo : EIATTR_NUM_BARRIERS
	.align		4
        /*00c0*/ 	.byte	0x02, 0x4c
        /*00c2*/ 	.byte	0x01
	.zero		1


	//----- nvinfo : EIATTR_MERCURY_ISA_VERSION
	.align		4
        /*00c4*/ 	.byte	0x03, 0x5f
        /*00c6*/ 	.short	0x0101


	//----- nvinfo : EIATTR_VRC_CTA_INIT_COUNT
	.align		4
        /*00c8*/ 	.byte	0x02, 0x4a
	.zero		1
	.zero		1


	//----- nvinfo : EIATTR_EXIT_INSTR_OFFSETS
	.align		4
        /*00cc*/ 	.byte	0x04, 0x1c
        /*00ce*/ 	.short	(.L_1293 - .L_1292)


	//   ....[0]....
.L_1292:
        /*00d0*/ 	.word	0x000005b0


	//   ....[1]....
        /*00d4*/ 	.word	0x00004840


	//   ....[2]....
        /*00d8*/ 	.word	0x000048d0


	//   ....[3]....
        /*00dc*/ 	.word	0x00004910


	//----- nvinfo : EIATTR_CRS_STACK_SIZE
	.align		4
.L_1293:
        /*00e0*/ 	.byte	0x04, 0x1e
        /*00e2*/ 	.short	(.L_1295 - .L_1294)
.L_1294:
        /*00e4*/ 	.word	0x00000000


	//----- nvinfo : EIATTR_CBANK_PARAM_SIZE
	.align		4
.L_1295:
        /*00e8*/ 	.byte	0x03, 0x19
        /*00ea*/ 	.short	0x0048


	//----- nvinfo : EIATTR_PARAM_CBANK
	.align		4
        /*00ec*/ 	.byte	0x04, 0x0a
        /*00ee*/ 	.short	(.L_1297 - .L_1296)
	.align		4
.L_1296:
        /*00f0*/ 	.word	index@(.nv.constant0._ZN4vllm4gptq33gemm_half_q_half_gptq_4bit_kernelILb1ELi4EEEvPK6__halfPKjS6_S4_PS2_iiiibPKi)
        /*00f4*/ 	.short	0x0380
        /*00f6*/ 	.short	0x0048


	//----- nvinfo : EIATTR_SW_WAR
	.align		4
.L_1297:
        /*00f8*/ 	.byte	0x04, 0x36
        /*00fa*/ 	.short	(.L_1299 - .L_1298)
.L_1298:
        /*00fc*/ 	.word	0x00000008
.L_1299:


//--------------------- .nv.info._ZN4vllm4gptq33gemm_half_q_half_gptq_3bit_kernelILb1ELi4EEEvPK6__halfPKjS6_S4_PS2_iiiibPKi --------------------------
	.section	.nv.info._ZN4vllm4gptq33gemm_half_q_half_gptq_3bit_kernelILb1ELi4EEEvPK6__halfPKjS6_S4_PS2_iiiibPKi,"",@"SHT_CUDA_INFO"
	.sectionflags	@""
	.align	4


	//----- nvinfo : EIATTR_CUDA_API_VERSION
	.align		4
        /*0000*/ 	.byte	0x04, 0x37
        /*0002*/ 	.short	(.L_1301 - .L_1300)
.L_1300:
        /*0004*/ 	.word	0x00000082


	//----- nvinfo : EIATTR_KPARAM_INFO
	.align		4
.L_1301:
        /*0008*/ 	.byte	0x04, 0x17
        /*000a*/ 	.short	(.L_1303 - .L_1302)
.L_1302:
        /*000c*/ 	.word	0x00000000
        /*0010*/ 	.short	0x000a
        /*0012*/ 	.short	0x0040
        /*0014*/ 	.byte	0x00, 0xf5, 0x21, 0x00


	//----- nvinfo : EIATTR_KPARAM_INFO
	.align		4
.L_1303:
        /*0018*/ 	.byte	0x04, 0x17
        /*001a*/ 	.short	(.L_1305 - .L_1304)
.L_1304:
        /*001c*/ 	.word	0x00000000
        /*0020*/ 	.short	0x0009
        /*0022*/ 	.short	0x0038
        /*0024*/ 	.byte	0x00, 0xf0, 0x05, 0x00


	//----- nvinfo : EIATTR_KPARAM_INFO
	.align		4
.L_1305:
        /*0028*/ 	.byte	0x04, 0x17
        /*002a*/ 	.short	(.L_1307 - .L_1306)
.L_1306:
        /*002c*/ 	.word	0x00000000
        /*0030*/ 	.short	0x0008
        /*0032*/ 	.short	0x0034
        /*0034*/ 	.byte	0x00, 0xf0, 0x11, 0x00


	//----- nvinfo : EIATTR_KPARAM_INFO
	.align		4
.L_1307:
        /*0038*/ 	.byte	0x04, 0x17
        /*003a*/ 	.short	(.L_1309 - .L_1308)
.L_1308:
        /*003c*/ 	.word	0x00000000
        /*0040*/ 	.short	0x0007
        /*0042*/ 	.short	0x0030
        /*0044*/ 	.byte	0x00, 0xf0, 0x11, 0x00


	//----- nvinfo : EIATTR_KPARAM_INFO
	.align		4
.L_1309:
        /*0048*/ 	.byte	0x04, 0x17
        /*004a*/ 	.short	(.L_1311 - .L_1310)
.L_1310:
        /*004c*/ 	.word	0x00000000
        /*0050*/ 	.short	0x0006
        /*0052*/ 	.short	0x002c
        /*0054*/ 	.byte	0x00, 0xf0, 0x11, 0x00


	//----- nvinfo : EIATTR_KPARAM_INFO
	.align		4
.L_1311:
        /*0058*/ 	.byte	0x04, 0x17
        /*005a*/ 	.short	(.L_1313 - .L_1312)
.L_1312:
        /*005c*/ 	.word	0x00000000
        /*0060*/ 	.short	0x0005
        /*0062*/ 	.short	0x0028
        /*0064*/ 	.byte	0x00, 0xf0, 0x11, 0x00


	//----- nvinfo : EIATTR_KPARAM_INFO
	.align		4
.L_1313:
        /*0068*/ 	.byte	0x04, 0x17
        /*006a*/ 	.short	(.L_1315 - .L_1314)
.L_1314:
        /*006c*/ 	.word	0x00000000
        /*0070*/ 	.short	0x0004
        /*0072*/ 	.short	0x0020
        /*0074*/ 	.byte	0x00, 0xf5, 0x21, 0x00


	//----- nvinfo : EIATTR_KPARAM_INFO
	.align		4
.L_1315:
        /*0078*/ 	.byte	0x04, 0x17
        /*007a*/ 	.short	(.L_1317 - .L_1316)
.L_1316:
        /*007c*/ 	.word	0x00000000
        /*0080*/ 	.short	0x0003
        /*0082*/ 	.short	0x0018
        /*0084*/ 	.byte	0x00, 0xf5, 0x21, 0x00


	//----- nvinfo : EIATTR_KPARAM_INFO
	.align		4
.L_1317:
        /*0088*/ 	.byte	0x04, 0x17
        /*008a*/ 	.short	(.L_1319 - .L_1318)
.L_1318:
        /*008c*/ 	.word	0x00000000
        /*0090*/ 	.short	0x0002
        /*0092*/ 	.short	0x0010
        /*0094*/ 	.byte	0x00, 0xf5, 0x21, 0x00


	//----- nvinfo : EIATTR_KPARAM_INFO
	.align		4
.L_1319:
        /*0098*/ 	.byte	0x04, 0x17
        /*009a*/ 	.short	(.L_1321 - .L_1320)
.L_1320:
        /*009c*/ 	.word	0x00000000
        /*00a0*/ 	.short	0x0001
        /*00a2*/ 	.short	0x0008
        /*00a4*/ 	.byte	0x00, 0xf5, 0x21, 0x00


	//----- nvinfo : EIATTR_KPARAM_INFO
	.align		4
.L_1321:
        /*00a8*/ 	.byte	0x04, 0x17
        /*00aa*/ 	.short	(.L_1323 - .L_1322)
.L_1322:
        /*00ac*/ 	.word	0x00000000
        /*00b0*/ 	.short	0x0000
        /*00b2*/ 	.short	0x0000
        /*00b4*/ 	.byte	0x00, 0xf5, 0x21, 0x00


	//----- nvinfo : EIATTR_SPARSE_MMA_MASK
	.align		4
.L_1323:
        /*00b8*/ 	.byte	0x03, 0x50
        /*00ba*/ 	.short	0x0000


	//----- nvinfo : EIATTR_MAXREG_COUNT
	.align		4
        /*00bc*/ 	.byte	0x03, 0x1b
        /*00be*/ 	.short	0x00ff


	//----- nvinfo : EIATTR_NUM_BARRIERS
	.align		4
        /*00c0*/ 	.byte	0x02, 0x4c
        /*00c2*/ 	.byte	0x01
	.zero		1


	//----- nvinfo : EIATTR_MERCURY_ISA_VERSION
	.align		4
        /*00c4*/ 	.byte	0x03, 0x5f
        /*00c6*/ 	.short	0x0101


	//----- nvinfo : EIATTR_VRC_CTA_INIT_COUNT
	.align		4
        /*00c8*/ 	.byte	0x02, 0x4a
	.zero		1
	.zero		1


	//----- nvinfo : EIATTR_EXIT_INSTR_OFFSETS
	.align		4
        /*00cc*/ 	.byte	0x04, 0x1c
        /*00ce*/ 	.short	(.L_1325 - .L_1324)


	//   ....[0]....
.L_1324:
        /*00d0*/ 	.word	0x000005b0


	//   ....[1]....
        /*00d4*/ 	.word	0x000040a0


	//   ....[2]....
        /*00d8*/ 	.word	0x00004130


	//   ....[3]....
        /*00dc*/ 	.word	0x00004170


	//----- nvinfo : EIATTR_CRS_STACK_SIZE
	.align		4
.L_1325:
        /*00e0*/ 	.byte	0x04, 0x1e
        /*00e2*/ 	.short	(.L_1327 - .L_1326)
.L_1326:
        /*00e4*/ 	.word	0x00000000


	//----- nvinfo : EIATTR_CBANK_PARAM_SIZE
	.align		4
.L_1327:
        /*00e8*/ 	.byte	0x03, 0x19
        /*00ea*/ 	.short	0x0048


	//----- nvinfo : EIATTR_PARAM_CBANK
	.align		4
        /*00ec*/ 	.byte	0x04, 0x0a
        /*00ee*/ 	.short	(.L_1329 - .L_1328)
	.align		4
.L_1328:
        /*00f0*/ 	.word	index@(.nv.constant0._ZN4vllm4gptq33gemm_half_q_half_gptq_3bit_kernelILb1ELi4EEEvPK6__halfPKjS6_S4_PS2_iiiibPKi)
        /*00f4*/ 	.short	0x0380
        /*00f6*/ 	.short	0x0048


	//----- nvinfo : EIATTR_SW_WAR
	.align		4
.L_1329:
        /*00f8*/ 	.byte	0x04, 0x36
        /*00fa*/ 	.short	(.L_1331 - .L_1330)
.L_1330:
        /*00fc*/ 	.word	0x00000008
.L_1331:


//--------------------- .nv.info._ZN4vllm4gptq33gemm_half_q_half_gptq_2bit_kernelILb1ELi4EEEvPK6__halfPKjS6_S4_PS2_iiiibPKi --------------------------
	.section	.nv.info._ZN4vllm4gptq33gemm_half_q_half_gptq_2bit_kernelILb1ELi4EEEvPK6__halfPKjS6_S4_PS2_iiiibPKi,"",@"SHT_CUDA_INFO"
	.sectionflags	@""
	.align	4


	//----- nvinfo : EIATTR_CUDA_API_VERSION
	.align		4
        /*0000*/ 	.byte	0x04, 0x37
        /*0002*/ 	.short	(.L_1333 - .L_1332)
.L_1332:
        /*0004*/ 	.word	0x00000082


	//----- nvinfo : EIATTR_KPARAM_INFO
	.align		4
.L_1333:
        /*0008*/ 	.byte	0x04, 0x17
        /*000a*/ 	.short	(.L_1335 - .L_1334)
.L_1334:
        /*000c*/ 	.word	0x00000000
        /*0010*/ 	.short	0x000a
        /*0012*/ 	.short	0x0040
        /*0014*/ 	.byte	0x00, 0xf5, 0x21, 0x00


	//----- nvinfo : EIATTR_KPARAM_INFO
	.align		4
.L_1335:
        /*0018*/ 	.byte	0x04, 0x17
        /*001a*/ 	.short	(.L_1337 - .L_1336)
.L_1336:
        /*001c*/ 	.word	0x00000000
        /*0020*/ 	.short	0x0009
        /*0022*/ 	.short	0x0038
        /*0024*/ 	.byte	0x00, 0xf0, 0x05, 0x00


	//----- nvinfo : EIATTR_KPARAM_INFO
	.align		4
.L_1337:
        /*0028*/ 	.byte	0x04, 0x17
        /*002a*/ 	.short	(.L_1339 - .L_1338)
.L_1338:
        /*002c*/ 	.word	0x00000000
        /*0030*/ 	.short	0x0008
        /*0032*/ 	.short	0x0034
        /*0034*/ 	.byte	0x00, 0xf0, 0x11, 0x00


	//----- nvinfo : EIATTR_KPARAM_INFO
	.align		4
.L_1339:
        /*0038*/ 	.byte	0x04, 0x17
        /*003a*/ 	.short	(.L_1341 - .L_1340)
.L_1340:
        /*003c*/ 	.word	0x00000000
        /*0040*/ 	.short	0x0007
        /*0042*/ 	.short	0x0030
        /*0044*/ 	.byte	0x00, 0xf0, 0x11, 0x00


	//----- nvinfo : EIATTR_KPARAM_INFO
	.align		4
.L_1341:
        /*0048*/ 	.byte	0x04, 0x17
        /*004a*/ 	.short	(.L_1343 - .L_1342)
.L_1342:
        /*004c*/ 	.word	0x00000000
        /*0050*/ 	.short	0x0006
        /*0052*/ 	.short	0x002c
        /*0054*/ 	.byte	0x00, 0xf0, 0x11, 0x00


	//----- nvinfo : EIATTR_KPARAM_INFO
	.align		4
.L_1343:
        /*0058*/ 	.byte	0x04, 0x17
        /*005a*/ 	.short	(.L_1345 - .L_1344)
.L_1344:
        /*005c*/ 	.word	0x00000000
        /*0060*/ 	.short	0x0005
        /*0062*/ 	.short	0x0028
        /*0064*/ 	.byte	0x00, 0xf0, 0x11, 0x00


	//----- nvinfo : EIATTR_KPARAM_INFO
	.align		4
.L_1345:
        /*0068*/ 	.byte	0x04, 0x17
        /*006a*/ 	.short	(.L_1347 - .L_1346)
.L_1346:
        /*006c*/ 	.word	0x00000000
        /*0070*/ 	.short	0x0004
        /*0072*/ 	.short	0x0020
        /*0074*/ 	.byte	0x00, 0xf5, 0x21, 0x00


	//----- nvinfo : EIATTR_KPARAM_INFO
	.align		4
.L_1347:
        /*0078*/ 	.byte	0x04, 0x17
        /*007a*/ 	.short	(.L_1349 - .L_1348)
.L_1348:
        /*007c*/ 	.word	0x00000000
        /*0080*/ 	.short	0x0003
        /*0082*/ 	.short	0x0018
        /*0084*/ 	.byte	0x00, 0xf5, 0x21, 0x00


	//----- nvinfo : EIATTR_KPARAM_INFO
	.align		4
.L_1349:
        /*0088*/ 	.byte	0x04, 0x17
        /*008a*/ 	.short	(.L_1351 - .L_1350)
.L_1350:
        /*008c*/ 	.word	0x00000000
        /*0090*/ 	.short	0x0002
        /*0092*/ 	.short	0x0010
        /*0094*/ 	.byte	0x00, 0xf5, 0x21, 0x00


	//----- nvinfo : EIATTR_KPARAM_INFO
	.align		4
.L_1351:
        /*0098*/ 	.byte	0x04, 0x17
        /*009a*/ 	.short	(.L_1353 - .L_1352)
.L_1352:
        /*009c*/ 	.word	0x00000000
        /*00a0*/ 	.short	0x0001
        /*00a2*/ 	.short	0x0008
        /*00a4*/ 	.byte	0x00, 0xf5, 0x21, 0x00


	//----- nvinfo : EIATTR_KPARAM_INFO
	.align		4
.L_1353:
        /*00a8*/ 	.byte	0x04, 0x17
        /*00aa*/ 	.short	(.L_1355 - .L_1354)
.L_1354:
        /*00ac*/ 	.word	0x00000000
        /*00b0*/ 	.short	0x0000
        /*00b2*/ 	.short	0x0000
        /*00b4*/ 	.byte	0x00, 0xf5, 0x21, 0x00


	//----- nvinfo : EIATTR_SPARSE_MMA_MASK
	.align		4
.L_1355:
        /*00b8*/ 	.byte	0x03, 0x50
        /*00ba*/ 	.short	0x0000


	//----- nvinfo : EIATTR_MAXREG_COUNT
	.align		4
        /*00bc*/ 	.byte	0x03, 0x1b
        /*00be*/ 	.short	0x00ff


	//----- nvinfo : EIATTR_NUM_BARRIERS
	.align		4
        /*00c0*/ 	.byte	0x02, 0x4c
        /*00c2*/ 	.byte	0x01
	.zero		1


	//----- nvinfo : EIATTR_MERCURY_ISA_VERSION
	.align		4
        /*00c4*/ 	.byte	0x03, 0x5f
        /*00c6*/ 	.short	0x0101


	//----- nvinfo : EIATTR_VRC_CTA_INIT_COUNT
	.align		4
        /*00c8*/ 	.byte	0x02, 0x4a
	.zero		1
	.zero		1


	//----- nvinfo : EIATTR_EXIT_INSTR_OFFSETS
	.align		4
        /*00cc*/ 	.byte	0x04, 0x1c
        /*00ce*/ 	.short	(.L_1357 - .L_1356)


	//   ....[0]....
.L_1356:
        /*00d0*/ 	.word	0x000005b0


	//   ....[1]....
        /*00d4*/ 	.word	0x000028f0


	//   ....[2]....
        /*00d8*/ 	.word	0x00002980


	//   ....[3]....
        /*00dc*/ 	.word	0x000029c0


	//----- nvinfo : EIATTR_CRS_STACK_SIZE
	.align		4
.L_1357:
        /*00e0*/ 	.byte	0x04, 0x1e
        /*00e2*/ 	.short	(.L_1359 - .L_1358)
.L_1358:
        /*00e4*/ 	.word	0x00000000


	//----- nvinfo : EIATTR_CBANK_PARAM_SIZE
	.align		4
.L_1359:
        /*00e8*/ 	.byte	0x03, 0x19
        /*00ea*/ 	.short	0x0048


	//----- nvinfo : EIATTR_PARAM_CBANK
	.align		4
        /*00ec*/ 	.byte	0x04, 0x0a
        /*00ee*/ 	.short	(.L_1361 - .L_1360)
	.align		4
.L_1360:
        /*00f0*/ 	.word	index@(.nv.constant0._ZN4vllm4gptq33gemm_half_q_half_gptq_2bit_kernelILb1ELi4EEEvPK6__halfPKjS6_S4_PS2_iiiibPKi)
        /*00f4*/ 	.short	0x0380
        /*00f6*/ 	.short	0x0048


	//----- nvinfo : EIATTR_SW_WAR
	.align		4
.L_1361:
        /*00f8*/ 	.byte	0x04, 0x36
        /*00fa*/ 	.short	(.L_1363 - .L_1362)
.L_1362:
        /*00fc*/ 	.word	0x00000008
.L_1363:


//--------------------- .nv.info._ZN4vllm4gptq33gemm_half_q_half_gptq_8bit_kernelILb1ELi3EEEvPK6__halfPKjS6_S4_PS2_iiiibPKi --------------------------
	.section	.nv.info._ZN4vllm4gptq33gemm_half_q_half_gptq_8bit_kernelILb1ELi3EEEvPK6__halfPKjS6_S4_PS2_iiiibPKi,"",@"SHT_CUDA_INFO"
	.sectionflags	@""
	.align	4


	//----- nvinfo : EIATTR_CUDA_API_VERSION
	.align		4
        /*0000*/ 	.byte	0x04, 0x37
        /*0002*/ 	.short	(.L_1365 - .L_1364)
.L_1364:
        /*0004*/ 	.word	0x00000082


	//----- nvinfo : EIATTR_KPARAM_INFO
	.align		4
.L_1365:
        /*0008*/ 	.byte	0x04, 0x17
        /*000a*/ 	.short	(.L_1367 - .L_1366)
.L_1366:
        /*000c*/ 	.word	0x00000000
        /*0010*/ 	.short	0x000a
        /*0012*/ 	.short	0x0040
        /*0014*/ 	.byte	0x00, 0xf5, 0x21, 0x00


	//----- nvinfo : EIATTR_KPARAM_INFO
	.align		4
.L_1367:
        /*0018*/ 	.byte	0x04, 0x17
        /*001a*/ 	.short	(.L_1369 - .L_1368)
.L_1368:
        /*001c*/ 	.word	0x00000000
        /*0020*/ 	.short	0x0009
        /*0022*/ 	.short	0x0038
        /*0024*/ 	.byte	0x00, 0xf0, 0x05, 0x00


	//----- nvinfo : EIATTR_KPARAM_INFO
	.align		4
.L_1369:
        /*0028*/ 	.byte	0x04, 0x17
        /*002a*/ 	.short	(.L_1371 - .L_1370)
.L_1370:
        /*002c*/ 	.word	0x00000000
        /*0030*/ 	.short	0x0008
        /*0032*/ 	.short	0x0034
        /*0034*/ 	.byte	0x00, 0xf0, 0x11, 0x00


	//----- nvinfo : EIATTR_KPARAM_INFO
	.align		4
.L_1371:
        /*0038*/ 	.byte	0x04, 0x17
        /*003a*/ 	.short	(.L_1373 - .L_1372)
.L_1372:
        /*003c*/ 	.word	0x00000000
        /*0040*/ 	.short	0x0007
        /*0042*/ 	.short	0x0030
        /*0044*/ 	.byte	0x00, 0xf0, 0x11, 0x00


	//----- nvinfo : EIATTR_KPARAM_INFO
	.align		4
.L_1373:
        /*0048*/ 	.byte	0x04, 0x17
        /*004a*/ 	.short	(.L_1375 - .L_1374)
.L_1374:
        /*004c*/ 	.word	0x00000000
        /*0050*/ 	.short	0x0006
        /*0052*/ 	.short	0x002c
        /*0054*/ 	.byte	0x00, 0xf0, 0x11, 0x00


	//----- nvinfo : EIATTR_KPARAM_INFO
	.align		4
.L_1375:
        /*0058*/ 	.byte	0x04, 0x17
        /*005a*/ 	.short	(.L_1377 - .L_1376)
.L_1376:
        /*005c*/ 	.word	0x00000000
        /*0060*/ 	.short	0x0005
        /*0062*/ 	.short	0x0028
        /*0064*/ 	.byte	0x00, 0xf0, 0x11, 0x00


	//----- nvinfo : EIATTR_KPARAM_INFO
	.align		4
.L_1377:
        /*0068*/ 	.byte	0x04, 0x17
        /*006a*/ 	.short	(.L_1379 - .L_1378)
.L_1378:
        /*006c*/ 	.word	0x00000000
        /*0070*/ 	.short	0x0004
        /*0072*/ 	.short	0x0020
        /*0074*/ 	.byte	0x00, 0xf5, 0x21, 0x00


	//----- nvinfo : EIATTR_KPARAM_INFO
	.align		4
.L_1379:
        /*0078*/ 	.byte	0x04, 0x17
        /*007a*/ 	.short	(.L_1381 - .L_1380)
.L_1380:
        /*007c*/ 	.word	0x00000000
        /*0080*/ 	.short	0x0003
        /*0082*/ 	.short	0x0018
        /*0084*/ 	.byte	0x00, 0xf5, 0x21, 0x00


	//----- nvinfo : EIATTR_KPARAM_INFO
	.align		4
.L_1381:
        /*0088*/ 	.byte	0x04, 0x17
        /*008a*/ 	.short	(.L_1383 - .L_1382)
.L_1382:
        /*008c*/ 	.word	0x00000000
        /*0090*/ 	.short	0x0002
        /*0092*/ 	.short	0x0010
        /*0094*/ 	.byte	0x00, 0xf5, 0x21, 0x00


	//----- nvinfo : EIATTR_KPARAM_INFO
	.align		4
.L_1383:
        /*0098*/ 	.byte	0x04, 0x17
        /*009a*/ 	.short	(.L_1385 - .L_1384)
.L_1384:
        /*009c*/ 	.word	0x00000000
        /*00a0*/ 	.short	0x0001
        /*00a2*/ 	.short	0x0008
        /*00a4*/ 	.byte	0x00, 0xf5, 0x21, 0x00


	//----- nvinfo : EIATTR_KPARAM_INFO
	.align		4
.L_1385:
        /*00a8*/ 	.byte	0x04, 0x17
        /*00aa*/ 	.short	(.L_1387 - .L_1386)
.L_1386:
        /*00ac*/ 	.word	0x00000000
        /*00b0*/ 	.short	0x0000
        /*00b2*/ 	.short	0x0000
        /*00b4*/ 	.byte	0x00, 0xf5, 0x21, 0x00


	//----- nvinfo : EIATTR_SPARSE_MMA_MASK
	.align		4
.L_1387:
        /*00b8*/ 	.byte	0x03, 0x50
        /*00ba*/ 	.short	0x0000


	//----- nvinfo : EIATTR_MAXREG_COUNT
	.align		4
        /*00bc*/ 	.byte	0x03, 0x1b
        /*00be*/ 	.short	0x00ff


	//----- nvinfo : EIATTR_NUM_BARRIERS
	.align		4
        /*00c0*/ 	.byte	0x02, 0x4c
        /*00c2*/ 	.byte	0x01
	.zero		1


	//----- nvinfo : EIATTR_MERCURY_ISA_VERSION
	.align		4
        /*00c4*/ 	.byte	0x03, 0x5f
        /*00c6*/ 	.short	0x0101


	//----- nvinfo : EIATTR_VRC_CTA_INIT_COUNT
	.align		4
        /*00c8*/ 	.byte	0x02, 0x4a
	.zero		1
	.zero		1


	//----- nvinfo : EIATTR_EXIT_INSTR_OFFSETS
	.align		4
        /*00cc*/ 	.byte	0x04, 0x1c
        /*00ce*/ 	.short	(.L_1389 - .L_1388)


	//   ....[0]....
.L_1388:
        /*00d0*/ 	.word	0x000004d0


	//   ....[1]....
        /*00d4*/ 	.word	0x00005e00


	//   ....[2]....
        /*00d8*/ 	.word	0x00005e90


	//   ....[3]....
        /*00dc*/ 	.word	0x00005ed0


	//----- nvinfo : EIATTR_CRS_STACK_SIZE
	.align		4
.L_1389:
        /*00e0*/ 	.byte	0x04, 0x1e
        /*00e2*/ 	.short	(.L_1391 - .L_1390)
.L_1390:
        /*00e4*/ 	.word	0x00000000


	//----- nvinfo : EIATTR_CBANK_PARAM_SIZE
	.align		4
.L_1391:
        /*00e8*/ 	.byte	0x03, 0x19
        /*00ea*/ 	.short	0x0048


	//----- nvinfo : EIATTR_PARAM_CBANK
	.align		4
        /*00ec*/ 	.byte	0x04, 0x0a
        /*00ee*/ 	.short	(.L_1393 - .L_1392)
	.align		4
.L_1392:
        /*00f0*/ 	.word	index@(.nv.constant0._ZN4vllm4gptq33gemm_half_q_half_gptq_8bit_kernelILb1ELi3EEEvPK6__halfPKjS6_S4_PS2_iiiibPKi)
        /*00f4*/ 	.short	0x0380
        /*00f6*/ 	.short	0x0048


	//----- nvinfo : EIATTR_SW_WAR
	.align		4
.L_1393:
        /*00f8*/ 	.byte	0x04, 0x36
        /*00fa*/ 	.short	(.L_1395 - .L_1394)
.L_1394:
        /*00fc*/ 	.word	0x00000008
.L_1395:


//--------------------- .nv.info._ZN4vllm4gptq33gemm_half_q_half_gptq_4bit_kernelILb1ELi3EEEvPK6__halfPKjS6_S4_PS2_iiiibPKi --------------------------
	.section	.nv.info._ZN4vllm4gptq33gemm_half_q_half_gptq_4bit_kernelILb1ELi3EEEvPK6__halfPKjS6_S4_PS2_iiiibPKi,"",@"SHT_CUDA_INFO"
	.sectionflags	@""
	.align	4


	//----- nvinfo : EIATTR_CUDA_API_VERSION
	.align		4
        /*0000*/ 	.byte	0x04, 0x37
        /*0002*/ 	.short	(.L_1397 - .L_1396)
.L_1396:
        /*0004*/ 	.word	0x00000082


	//----- nvinfo : EIATTR_KPARAM_INFO
	.align		4
.L_1397:
        /*0008*/ 	.byte	0x04, 0x17
        /*000a*/ 	.short	(.L_1399 - .L_1398)
.L_1398:
        /*000c*/ 	.word	0x00000000
        /*0010*/ 	.short	0x000a
        /*0012*/ 	.short	0x0040
        /*0014*/ 	.byte	0x00, 0xf5, 0x21, 0x00


	//----- nvinfo : EIATTR_KPARAM_INFO
	.align		4
.L_1399:
        /*0018*/ 	.byte	0x04, 0x17
        /*001a*/ 	.short	(.L_1401 - .L_1400)
.L_1400:
        /*001c*/ 	.word	0x00000000
        /*0020*/ 	.short	0x0009
        /*0022*/ 	.short	0x0038
        /*0024*/ 	.byte	0x00, 0xf0, 0x05, 0x00


	//----- nvinfo : EIATTR_KPARAM_INFO
	.align		4
.L_1401:
        /*0028*/ 	.byte	0x04, 0x17
        /*002a*/ 	.short	(.L_1403 - .L_1402)
.L_1402:
        /*002c*/ 	.word	0x00000000
        /*0030*/ 	.short	0x0008
        /*0032*/ 	.short	0x0034
        /*0034*/ 	.byte	0x00, 0xf0, 0x11, 0x00


	//----- nvinfo : EIATTR_KPARAM_INFO
	.align		4
.L_1403:
        /*0038*/ 	.byte	0x04, 0x17
        /*003a*/ 	.short	(.L_1405 - .L_1404)
.L_1404:
        /*003c*/ 	.word	0x00000000
        /*0040*/ 	.short	0x0007
        /*0042*/ 	.short	0x0030
        /*0044*/ 	.byte	0x00, 0xf0, 0x11, 0x00


	//----- nvinfo : EIATTR_KPARAM_INFO
	.align		4
.L_1405:
        /*0048*/ 	.byte	0x04, 0x17
        /*004a*/ 	.short	(.L_1407 - .L_1406)
.L_1406:
        /*004c*/ 	.word	0x00000000
        /*0050*/ 	.short	0x0006
        /*0052*/ 	.short	0x002c
        /*0054*/ 	.byte	0x00, 0xf0, 0x11, 0x00


	//----- nvinfo : EIATTR_KPARAM_INFO
	.align		4
.L_1407:
        /*0058*/ 	.byte	0x04, 0x17
        /*005a*/ 	.short	(.L_1409 - .L_1408)
.L_1408:
        /*005c*/ 	.word	0x00000000
        /*0060*/ 	.short	0x0005
        /*0062*/ 	.short	0x0028
        /*0064*/ 	.byte	0x00, 0xf0, 0x11, 0x00


	//----- nvinfo : EIATTR_KPARAM_INFO
	.align		4
.L_1409:
        /*0068*/ 	.byte	0x04, 0x17
        /*006a*/ 	.short	(.L_1411 - .L_1410)
.L_1410:
        /*006c*/ 	.word	0x00000000
        /*0070*/ 	.short	0x0004
        /*0072*/ 	.short	0x0020
        /*0074*/ 	.byte	0x00, 0xf5, 0x21, 0x00


	//----- nvinfo : EIATTR_KPARAM_INFO
	.align		4
.L_1411:
        /*0078*/ 	.byte	0x04, 0x17
        /*007a*/ 	.short	(.L_1413 - .L_1412)
.L_1412:
        /*007c*/ 	.word	0x00000000
        /*0080*/ 	.short	0x0003
        /*0082*/ 	.short	0x0018
        /*0084*/ 	.byte	0x00, 0xf5, 0x21, 0x00


	//----- nvinfo : EIATTR_KPARAM_INFO
	.align		4
.L_1413:
        /*0088*/ 	.byte	0x04, 0x17
        /*008a*/ 	.short	(.L_1415 - .L_1414)
.L_1414:
        /*008c*/ 	.word	0x00000000
        /*0090*/ 	.short	0x0002
        /*0092*/ 	.short	0x0010
        /*0094*/ 	.byte	0x00, 0xf5, 0x21, 0x00


	//----- nvinfo : EIATTR_KPARAM_INFO
	.align		4
.L_1415:
        /*0098*/ 	.byte	0x04, 0x17
        /*009a*/ 	.short	(.L_1417 - .L_1416)
.L_1416:
        /*009c*/ 	.word	0x00000000
        /*00a0*/ 	.short	0x0001
        /*00a2*/ 	.short	0x0008
        /*00a4*/ 	.byte	0x00, 0xf5, 0x21, 0x00


	//----- nvinfo : EIATTR_KPARAM_INFO
	.align		4
.L_1417:
        /*00a8*/ 	.byte	0x04, 0x17
        /*00aa*/ 	.short	(.L_1419 - .L_1418)
.L_1418:
        /*00ac*/ 	.word	0x00000000
        /*00b0*/ 	.short	0x0000
        /*00b2*/ 	.short	0x0000
        /*00b4*/ 	.byte	0x00, 0xf5, 0x21, 0x00


	//----- nvinfo : EIATTR_SPARSE_MMA_MASK
	.align		4
.L_1419:
        /*00b8*/ 	.byte	0x03, 0x50
        /*00ba*/ 	.short	0x0000


	//----- nvinfo : EIATTR_MAXREG_COUNT
	.align		4
        /*00bc*/ 	.byte	0x03, 0x1b
        /*00be*/ 	.short	0x00ff


	//----- nvinfo : EIATTR_NUM_BARRIERS
	.align		4
        /*00c0*/ 	.byte	0x02, 0x4c
        /*00c2*/ 	.byte	0x01
	.zero		1


	//----- nvinfo : EIATTR_MERCURY_ISA_VERSION
	.align		4
        /*00c4*/ 	.byte	0x03, 0x5f
        /*00c6*/ 	.short	0x0101


	//----- nvinfo : EIATTR_VRC_CTA_INIT_COUNT
	.align		4
        /*00c8*/ 	.byte	0x02, 0x4a
	.zero		1
	.zero		1


	//----- nvinfo : EIATTR_EXIT_INSTR_OFFSETS
	.align		4
        /*00cc*/ 	.byte	0x04, 0x1c
        /*00ce*/ 	.short	(.L_1421 - .L_1420)


	//   ....[0]....
.L_1420:
        /*00d0*/ 	.word	0x000004d0


	//   ....[1]....
        /*00d4*/ 	.word	0x00003c60


	//   ....[2]....
        /*00d8*/ 	.word	0x00003cf0


	//   ....[3]....
        /*00dc*/ 	.word	0x00003d30


	//----- nvinfo : EIATTR_CRS_STACK_SIZE
	.align		4
.L_1421:
        /*00e0*/ 	.byte	0x04, 0x1e
        /*00e2*/ 	.short	(.L_1423 - .L_1422)
.L_1422:
        /*00e4*/ 	.word	0x00000000


	//----- nvinfo : EIATTR_CBANK_PARAM_SIZE
	.align		4
.L_1423:
        /*00e8*/ 	.byte	0x03, 0x19
        /*00ea*/ 	.short	0x0048


	//----- nvinfo : EIATTR_PARAM_CBANK
	.align		4
        /*00ec*/ 	.byte	0x04, 0x0a
        /*00ee*/ 	.short	(.L_1425 - .L_1424)
	.align		4
.L_1424:
        /*00f0*/ 	.word	index@(.nv.constant0._ZN4vllm4gptq33gemm_half_q_half_gptq_4bit_kernelILb1ELi3EEEvPK6__halfPKjS6_S4_PS2_iiiibPKi)
        /*00f4*/ 	.short	0x0380
        /*00f6*/ 	.short	0x0048


	//----- nvinfo : EIATTR_SW_WAR
	.align		4
.L_1425:
        /*00f8*/ 	.byte	0x04, 0x36
        /*00fa*/ 	.short	(.L_1427 - .L_1426)
.L_1426:
        /*00fc*/ 	.word	0x00000008
.L_1427:


//--------------------- .nv.info._ZN4vllm4gptq33gemm_half_q_half_gptq_3bit_kernelILb1ELi3EEEvPK6__halfPKjS6_S4_PS2_iiiibPKi --------------------------
	.section	.nv.info._ZN4vllm4gptq33gemm_half_q_half_gptq_3bit_kernelILb1ELi3EEEvPK6__halfPKjS6_S4_PS2_iiiibPKi,"",@"SHT_CUDA_INFO"
	.sectionflags	@""
	.align	4


	//----- nvinfo : EIATTR_CUDA_API_VERSION
	.align		4
        /*0000*/ 	.byte	0x04, 0x37
        /*0002*/ 	.short	(.L_1429 - .L_1428)
.L_1428:
        /*0004*/ 	.word	0x00000082


	//----- nvinfo : EIATTR_KPARAM_INFO
	.align		4
.L_1429:
        /*0008*/ 	.byte	0x04, 0x17
        /*000a*/ 	.short	(.L_1431 - .L_1430)
.L_1430:
        /*000c*/ 	.word	0x00000000
        /*0010*/ 	.short	0x000a
        /*0012*/ 	.short	0x0040
        /*0014*/ 	.byte	0x00, 0xf5, 0x21, 0x00


	//----- nvinfo : EIATTR_KPARAM_INFO
	.align		4
.L_1431:
        /*0018*/ 	.byte	0x04, 0x17
        /*001a*/ 	.short	(.L_1433 - .L_1432)
.L_1432:
        /*001c*/ 	.word	0x00000000
        /*0020*/ 	.short	0x0009
        /*0022*/ 	.short	0x0038
        /*0024*/ 	.byte	0x00, 0xf0, 0x05, 0x00


	//----- nvinfo : EIATTR_KPARAM_INFO
	.align		4
.L_1433:
        /*0028*/ 	.byte	0x04, 0x17
        /*002a*/ 	.short	(.L_1435 - .L_1434)
.L_1434:
        /*002c*/ 	.word	0x00000000
        /*0030*/ 	.short	0x0008
        /*0032*/ 	.short	0x0034
        /*0034*/ 	.byte	0x00, 0xf0, 0x11, 0x00


	//----- nvinfo : EIATTR_KPARAM_INFO
	.align		4
.L_1435:
        /*0038*/ 	.byte	0x04, 0x17
        /*003a*/ 	.short	(.L_1437 - .L_1436)
.L_1436:
        /*003c*/ 	.word	0x00000000
        /*0040*/ 	.short	0x0007
        /*0042*/ 	.short	0x0030
        /*0044*/ 	.byte	0x00, 0xf0, 0x11, 0x00


	//----- nvinfo : EIATTR_KPARAM_INFO
	.align		4
.L_1437:
        /*0048*/ 	.byte	0x04, 0x17
        /*004a*/ 	.short	(.L_1439 - .L_1438)
.L_1438:
        /*004c*/ 	.word	0x00000000
        /*0050*/ 	.short	0x0006
        /*0052*/ 	.short	0x002c
        /*0054*/ 	.byte	0x00, 0xf0, 0x11, 0x00


	//----- nvinfo : EIATTR_KPARAM_INFO
	.align		4
.L_1439:
        /*0058*/ 	.byte	0x04, 0x17
        /*005a*/ 	.short	(.L_1441 - .L_1440)
.L_1440:
        /*005c*/ 	.word	0x00000000
        /*0060*/ 	.short	0x0005
        /*0062*/ 	.short	0x0028
        /*0064*/ 	.byte	0x00, 0xf0, 0x11, 0x00


	//----- nvinfo : EIATTR_KPARAM_INFO
	.align		4
.L_1441:
        /*0068*/ 	.byte	0x04, 0x17
        /*006a*/ 	.short	(.L_1443 - .L_1442)
.L_1442:
        /*006c*/ 	.word	0x00000000
        /*0070*/ 	.short	0x0004
        /*0072*/ 	.short	0x0020
        /*0074*/ 	.byte	0x00, 0xf5, 0x21, 0x00


	//----- nvinfo : EIATTR_KPARAM_INFO
	.align		4
.L_1443:
        /*0078*/ 	.byte	0x04, 0x17
        /*007a*/ 	.short	(.L_1445 - .L_1444)
.L_1444:
        /*007c*/ 	.word	0x00000000
        /*0080*/ 	.short	0x0003
        /*0082*/ 	.short	0x0018
        /*0084*/ 	.byte	0x00, 0xf5, 0x21, 0x00


	//----- nvinfo : EIATTR_KPARAM_INFO
	.align		4
.L_1445:
        /*0088*/ 	.byte	0x04, 0x17
        /*008a*/ 	.short	(.L_1447 - .L_1446)
.L_1446:
        /*008c*/ 	.word	0x00000000
        /*0090*/ 	.short	0x0002
        /*0092*/ 	.short	0x0010
        /*0094*/ 	.byte	0x00, 0xf5, 0x21, 0x00


	//----- nvinfo : EIATTR_KPARAM_INFO
	.align		4
.L_1447:
        /*0098*/ 	.byte	0x04, 0x17
        /*009a*/ 	.short	(.L_1449 - .L_1448)
.L_1448:
        /*009c*/ 	.word	0x00000000
        /*00a0*/ 	.short	0x0001
        /*00a2*/ 	.short	0x0008
        /*00a4*/ 	.byte	0x00, 0xf5, 0x21, 0x00


	//----- nvinfo : EIATTR_KPARAM_INFO
	.align		4
.L_1449:
        /*00a8*/ 	.byte	0x04, 0x17
        /*00aa*/ 	.short	(.L_1451 - .L_1450)
.L_1450:
        /*00ac*/ 	.word	0x00000000
        /*00b0*/ 	.short	0x0000
        /*00b2*/ 	.short	0x0000
        /*00b4*/ 	.byte	0x00, 0xf5, 0x21, 0x00


	//----- nvinfo : EIATTR_SPARSE_MMA_MASK
	.align		4
.L_1451:
        /*00b8*/ 	.byte	0x03, 0x50
        /*00ba*/ 	.short	0x0000


	//----- nvinfo : EIATTR_MAXREG_COUNT
	.align		4
        /*00bc*/ 	.byte	0x03, 0x1b
        /*00be*/ 	.short	0x00ff


	//----- nvinfo : EIATTR_NUM_BARRIERS
	.align		4
        /*00c0*/ 	.byte	0x02, 0x4c
        /*00c2*/ 	.byte	0x01
	.zero		1


	//----- nvinfo : EIATTR_MERCURY_ISA_VERSION
	.align		4
        /*00c4*/ 	.byte	0x03, 0x5f
        /*00c6*/ 	.short	0x0101


	//----- nvinfo : EIATTR_VRC_CTA_INIT_COUNT
	.align		4
        /*00c8*/ 	.byte	0x02, 0x4a
	.zero		1
	.zero		1


	//----- nvinfo : EIATTR_EXIT_INSTR_OFFSETS
	.align		4
        /*00cc*/ 	.byte	0x04, 0x1c
        /*00ce*/ 	.short	(.L_1453 - .L_1452)


	//   ....[0]....
.L_1452:
        /*00d0*/ 	.word	0x000004d0


	//   ....[1]....
        /*00d4*/ 	.word	0x00003870


	//   ....[2]....
        /*00d8*/ 	.word	0x00003900


	//   ....[3]....
        /*00dc*/ 	.word	0x00003940


	//----- nvinfo : EIATTR_CRS_STACK_SIZE
	.align		4
.L_1453:
        /*00e0*/ 	.byte	0x04, 0x1e
        /*00e2*/ 	.short	(.L_1455 - .L_1454)
.L_1454:
        /*00e4*/ 	.word	0x00000000


	//----- nvinfo : EIATTR_CBANK_PARAM_SIZE
	.align		4
.L_1455:
        /*00e8*/ 	.byte	0x03, 0x19
        /*00ea*/ 	.short	0x0048


	//----- nvinfo : EIATTR_PARAM_CBANK
	.align		4
        /*00ec*/ 	.byte	0x04, 0x0a
        /*00ee*/ 	.short	(.L_1457 - .L_1456)
	.align		4
.L_1456:
        /*00f0*/ 	.word	index@(.nv.constant0._ZN4vllm4gptq33gemm_half_q_half_gptq_3bit_kernelILb1ELi3EEEvPK6__halfPKjS6_S4_PS2_iiiibPKi)
        /*00f4*/ 	.short	0x0380
        /*00f6*/ 	.short	0x0048


	//----- nvinfo : EIATTR_SW_WAR
	.align		4
.L_1457:
        /*00f8*/ 	.byte	0x04, 0x36
        /*00fa*/ 	.short	(.L_1459 - .L_1458)
.L_1458:
        /*00fc*/ 	.word	0x00000008
.L_1459:


//--------------------- .nv.info._ZN4vllm4gptq33gemm_half_q_half_gptq_2bit_kernelILb1ELi3EEEvPK6__halfPKjS6_S4_PS2_iiiibPKi --------------------------
	.section	.nv.info._ZN4vllm4gptq33gemm_half_q_half_gptq_2bit_kernelILb1ELi3EEEvPK6__halfPKjS6_S4_PS2_iiiibPKi,"",@"SHT_CUDA_INFO"
	.sectionflags	@""
	.align	4


	//----- nvinfo : EIATTR_CUDA_API_VERSION
	.align		4
        /*0000*/ 	.byte	0x04, 0x37
        /*0002*/ 	.short	(.L_1461 - .L_1460)
.L_1460:
        /*0004*/ 	.word	0x00000082


	//----- nvinfo : EIATTR_KPARAM_INFO
	.align		4
.L_1461:
        /*0008*/ 	.byte	0x04, 0x17
        /*000a*/ 	.short	(.L_1463 - .L_1462)
.L_1462:
        /*000c*/ 	.word	0x00000000
        /*0010*/ 	.short	0x000a
        /*0012*/ 	.short	0x0040
        /*0014*/ 	.byte	0x00, 0xf5, 0x21, 0x00


	//----- nvinfo : EIATTR_KPARAM_INFO
	.align		4
.L_1463:
        /*0018*/ 	.byte	0x04, 0x17
        /*001a*/ 	.short	(.L_1465 - .L_1464)
.L_1464:
        /*001c*/ 	.word	0x00000000
        /*0020*/ 	.short	0x0009
        /*0022*/ 	.short	0x0038
        /*0024*/ 	.byte	0x00, 0xf0, 0x05, 0x00


	//----- nvinfo : EIATTR_KPARAM_INFO
	.align		4
.L_1465:
        /*0028*/ 	.byte	0x04, 0x17
        /*002a*/ 	.short	(.L_1467 - .L_1466)
.L_1466:
        /*002c*/ 	.word	0x00000000
        /*0030*/ 	.short	0x0008
        /*0032*/ 	.short	0x0034
        /*0034*/ 	.byte	0x00, 0xf0, 0x11, 0x00


	//----- nvinfo : EIATTR_KPARAM_INFO
	.align		4
.L_1467:
        /*0038*/ 	.byte	0x04, 0x17
        /*003a*/ 	.short	(.L_1469 - .L_1468)
.L_1468:
        /*003c*/ 	.word	0x00000000
        /*0040*/ 	.short	0x0007
        /*0042*/ 	.short	0x0030
        /*0044*/ 	.byte	0x00, 0xf0, 0x11, 0x00


	//----- nvinfo : EIATTR_KPARAM_INFO
	.align		4
.L_1469:
        /*0048*/ 	.byte	0x04, 0x17
        /*004a*/ 	.short	(.L_1471 - .L_1470)
.L_1470:
        /*004c*/ 	.word	0x00000000
        /*0050*/ 	.short	0x0006
        /*0052*/ 	.short	0x002c
        /*0054*/ 	.byte	0x00, 0xf0, 0x11, 0x00


	//----- nvinfo : EIATTR_KPARAM_INFO
	.align		4
.L_1471:
        /*0058*/ 	.byte	0x04, 0x17
        /*005a*/ 	.short	(.L_1473 - .L_1472)
.L_1472:
        /*005c*/ 	.word	0x00000000
        /*0060*/ 	.short	0x0005
        /*0062*/ 	.short	0x0028
        /*0064*/ 	.byte	0x00, 0xf0, 0x11, 0x00


	//----- nvinfo : EIATTR_KPARAM_INFO
	.align		4
.L_1473:
        /*0068*/ 	.byte	0x04, 0x17
        /*006a*/ 	.short	(.L_1475 - .L_1474)
.L_1474:
        /*006c*/ 	.word	0x00000000
        /*0070*/ 	.short	0x0004
        /*0072*/ 	.short	0x0020
        /*0074*/ 	.byte	0x00, 0xf5, 0x21, 0x00


	//----- nvinfo : EIATTR_KPARAM_INFO
	.align		4
.L_1475:
        /*0078*/ 	.byte	0x04, 0x17
        /*007a*/ 	.short	(.L_1477 - .L_1476)
.L_1476:
        /*007c*/ 	.word	0x00000000
        /*0080*/ 	.short	0x0003
        /*0082*/ 	.short	0x0018
        /*0084*/ 	.byte	0x00, 0xf5, 0x21, 0x00


	//----- nvinfo : EIATTR_KPARAM_INFO
	.align		4
.L_1477:
        /*0088*/ 	.byte	0x04, 0x17
        /*008a*/ 	.short	(.L_1479 - .L_1478)
.L_1478:
        /*008c*/ 	.word	0x00000000
        /*0090*/ 	.short	0x0002
        /*0092*/ 	.short	0x0010
        /*0094*/ 	.byte	0x00, 0xf5, 0x21, 0x00


	//----- nvinfo : EIATTR_KPARAM_INFO
	.align		4
.L_1479:
        /*0098*/ 	.byte	0x04, 0x17
        /*009a*/ 	.short	(.L_1481 - .L_1480)
.L_1480:
        /*009c*/ 	.word	0x00000000
        /*00a0*/ 	.short	0x0001
        /*00a2*/ 	.short	0x0008
        /*00a4*/ 	.byte	0x00, 0xf5, 0x21, 0x00


	//----- nvinfo : EIATTR_KPARAM_INFO
	.align		4
.L_1481:
        /*00a8*/ 	.byte	0x04, 0x17
        /*00aa*/ 	.short	(.L_1483 - .L_1482)
.L_1482:
        /*00ac*/ 	.word	0x00000000
        /*00b0*/ 	.short	0x0000
        /*00b2*/ 	.short	0x0000
        /*00b4*/ 	.byte	0x00, 0xf5, 0x21, 0x00


	//----- nvinfo : EIATTR_SPARSE_MMA_MASK
	.align		4
.L_1483:
        /*00b8*/ 	.byte	0x03, 0x50
        /*00ba*/ 	.short	0x0000


	//----- nvinfo : EIATTR_MAXREG_COUNT
	.align		4
        /*00bc*/ 	.byte	0x03, 0x1b
        /*00be*/ 	.short	0x00ff


	//----- nvinfo : EIATTR_NUM_BARRIERS
	.align		4
        /*00c0*/ 	.byte	0x02, 0x4c
        /*00c2*/ 	.byte	0x01
	.zero		1


	//----- nvinfo : EIATTR_MERCURY_ISA_VERSION
	.align		4
        /*00c4*/ 	.byte	0x03, 0x5f
        /*00c6*/ 	.short	0x0101


	//----- nvinfo : EIATTR_VRC_CTA_INIT_COUNT
	.align		4
        /*00c8*/ 	.byte	0x02, 0x4a
	.zero		1
	.zero		1


	//----- nvinfo : EIATTR_EXIT_INSTR_OFFSETS
	.align		4
        /*00cc*/ 	.byte	0x04, 0x1c
        /*00ce*/ 	.short	(.L_1485 - .L_1484)


	//   ....[0]....
.L_1484:
        /*00d0*/ 	.word	0x000004d0


	//   ....[1]....
        /*00d4*/ 	.word	0x00002280


	//   ....[2]....
        /*00d8*/ 	.word	0x00002310


	//   ....[3]....
        /*00dc*/ 	.word	0x00002350


	//----- nvinfo : EIATTR_CRS_STACK_SIZE
	.align		4
.L_1485:
        /*00e0*/ 	.byte	0x04, 0x1e
        /*00e2*/ 	.short	(.L_1487 - .L_1486)
.L_1486:
        /*00e4*/ 	.word	0x00000000


	//----- nvinfo : EIATTR_CBANK_PARAM_SIZE
	.align		4
.L_1487:
        /*00e8*/ 	.byte	0x03, 0x19
        /*00ea*/ 	.short	0x0048


	//----- nvinfo : EIATTR_PARAM_CBANK
	.align		4
        /*00ec*/ 	.byte	0x04, 0x0a
        /*00ee*/ 	.short	(.L_1489 - .L_1488)
	.align		4
.L_1488:
        /*00f0*/ 	.word	index@(.nv.constant0._ZN4vllm4gptq33gemm_half_q_half_gptq_2bit_kernelILb1ELi3EEEvPK6__halfPKjS6_S4_PS2_iiiibPKi)
        /*00f4*/ 	.short	0x0380
        /*00f6*/ 	.short	0x0048


	//----- nvinfo : EIATTR_SW_WAR
	.align		4
.L_1489:
        /*00f8*/ 	.byte	0x04, 0x36
        /*00fa*/ 	.short	(.L_1491 - .L_1490)
.L_1490:
        /*00fc*/ 	.word	0x00000008
.L_1491:


//--------------------- .nv.info._ZN4vllm4gptq33gemm_half_q_half_gptq_8bit_kernelILb1ELi2EEEvPK6__halfPKjS6_S4_PS2_iiiibPKi --------------------------
	.section	.nv.info._ZN4vllm4gptq33gemm_half_q_half_gptq_8bit_kernelILb1ELi2EEEvPK6__halfPKjS6_S4_PS2_iiiibPKi,"",@"SHT_CUDA_INFO"
	.sectionflags	@""
	.align	4


	//----- nvinfo : EIATTR_CUDA_API_VERSION
	.align		4
        /*0000*/ 	.byte	0x04, 0x37
        /*0002*/ 	.short	(.L_1493 - .L_1492)
.L_1492:
        /*0004*/ 	.word	0x00000082


	//----- nvinfo : EIATTR_KPARAM_INFO
	.align		4
.L_1493:
        /*0008*/ 	.byte	0x04, 0x17
        /*000a*/ 	.short	(.L_1495 - .L_1494)
.L_1494:
        /*000c*/ 	.word	0x00000000
        /*0010*/ 	.short	0x000a
        /*0012*/ 	.short	0x0040
        /*0014*/ 	.byte	0x00, 0xf5, 0x21, 0x00


	//----- nvinfo : EIATTR_KPARAM_INFO
	.align		4
.L_1495:
        /*0018*/ 	.byte	0x04, 0x17
        /*001a*/ 	.short	(.L_1497 - .L_1496)
.L_1496:
        /*001c*/ 	.word	0x00000000
        /*0020*/ 	.short	0x0009
        /*0022*/ 	.short	0x0038
        /*0024*/ 	.byte	0x00, 0xf0, 0x05, 0x00


	//----- nvinfo : EIATTR_KPARAM_INFO
	.align		4
.L_1497:
        /*0028*/ 	.byte	0x04, 0x17
        /*002a*/ 	.short	(.L_1499 - .L_1498)
.L_1498:
        /*002c*/ 	.word	0x00000000
        /*0030*/ 	.short	0x0008
        /*0032*/ 	.short	0x0034
        /*0034*/ 	.byte	0x00, 0xf0, 0x11, 0x00


	//----- nvinfo : EIATTR_KPARAM_INFO
	.align		4
.L_1499:
        /*0038*/ 	.byte	0x04, 0x17
        /*003a*/ 	.short	(.L_1501 - .L_1500)
.L_1500:
        /*003c*/ 	.word	0x00000000
        /*0040*/ 	.short	0x0007
        /*0042*/ 	.short	0x0030
        /*0044*/ 	.byte	0x00, 0xf0, 0x11, 0x00


	//----- nvinfo : EIATTR_KPARAM_INFO
	.align		4
.L_1501:
        /*0048*/ 	.byte	0x04, 0x17
        /*004a*/ 	.short	(.L_1503 - .L_1502)
.L_1502:
        /*004c*/ 	.word	0x00000000
        /*0050*/ 	.short	0x0006
        /*0052*/ 	.short	0x002c
        /*0054*/ 	.byte	0x00, 0xf0, 0x11, 0x00


	//----- nvinfo : EIATTR_KPARAM_INFO
	.align		4
.L_1503:
        /*0058*/ 	.byte	0x04, 0x17
        /*005a*/ 	.short	(.L_1505 - .L_1504)
.L_1504:
        /*005c*/ 	.word	0x00000000
        /*0060*/ 	.short	0x0005
        /*0062*/ 	.short	0x0028
        /*0064*/ 	.byte	0x00, 0xf0, 0x11, 0x00


	//----- nvinfo : EIATTR_KPARAM_INFO
	.align		4
.L_1505:
        /*0068*/ 	.byte	0x04, 0x17
        /*006a*/ 	.short	(.L_1507 - .L_1506)
.L_1506:
        /*006c*/ 	.word	0x00000000
        /*0070*/ 	.short	0x0004
        /*0072*/ 	.short	0x0020
        /*0074*/ 	.byte	0x00, 0xf5, 0x21, 0x00


	//----- nvinfo : EIATTR_KPARAM_INFO
	.align		4
.L_1507:
        /*0078*/ 	.byte	0x04, 0x17
        /*007a*/ 	.short	(.L_1509 - .L_1508)
.L_1508:
        /*007c*/ 	.word	0x00000000
        /*0080*/ 	.short	0x0003
        /*0082*/ 	.short	0x0018
        /*0084*/ 	.byte	0x00, 0xf5, 0x21, 0x00


	//----- nvinfo : EIATTR_KPARAM_INFO
	.align		4
.L_1509:
        /*0088*/ 	.byte	0x04, 0x17
        /*008a*/ 	.short	(.L_1511 - .L_1510)
.L_1510:
        /*008c*/ 	.word	0x00000000
        /*0090*/ 	.short	0x0002
        /*0092*/ 	.short	0x0010
        /*0094*/ 	.byte	0x00, 0xf5, 0x21, 0x00


	//----- nvinfo : EIATTR_KPARAM_INFO
	.align		4
.L_1511:
        /*0098*/ 	.byte	0x04, 0x17
        /*009a*/ 	.short	(.L_1513 - .L_1512)
.L_1512:
        /*009c*/ 	.word	0x00000000
        /*00a0*/ 	.short	0x0001
        /*00a2*/ 	.short	0x0008
        /*00a4*/ 	.byte	0x00, 0xf5, 0x21, 0x00


	//----- nvinfo : EIATTR_KPARAM_INFO
	.align		4
.L_1513:
        /*00a8*/ 	.byte	0x04, 0x17
        /*00aa*/ 	.short	(.L_1515 - .L_1514)
.L_1514:
        /*00ac*/ 	.word	0x00000000
        /*00b0*/ 	.short	0x0000
        /*00b2*/ 	.short	0x0000
        /*00b4*/ 	.byte	0x00, 0xf5, 0x21, 0x00


	//----- nvinfo : EIATTR_SPARSE_MMA_MASK
	.align		4
.L_1515:
        /*00b8*/ 	.byte	0x03, 0x50
        /*00ba*/ 	.short	0x0000


	//----- nvinfo : EIATTR_MAXREG_COUNT
	.align		4
        /*00bc*/ 	.byte	0x03, 0x1b
        /*00be*/ 	.short	0x00ff


	//----- nvinfo : EIATTR_NUM_BARRIERS
	.align		4
        /*00c0*/ 	.byte	0x02, 0x4c
        /*00c2*/ 	.byte	0x01
	.zero		1


	//----- nvinfo : EIATTR_MERCURY_ISA_VERSION
	.align		4
        /*00c4*/ 	.byte	0x03, 0x5f
        /*00c6*/ 	.short	0x0101


	//----- nvinfo : EIATTR_VRC_CTA_INIT_COUNT
	.align		4
        /*00c8*/ 	.byte	0x02, 0x4a
	.zero		1
	.zero		1


	//----- nvinfo : EIATTR_EXIT_INSTR_OFFSETS
	.align		4
        /*00cc*/ 	.byte	0x04, 0x1c
        /*00ce*/ 	.short	(.L_1517 - .L_1516)


	//   ....[0]....
.L_1516:
        /*00d0*/ 	.word	0x000003e0


	//   ....[1]....
        /*00d4*/ 	.word	0x00004d40


	//   ....[2]....
        /*00d8*/ 	.word	0x00004dd0


	//   ....[3]....
        /*00dc*/ 	.word	0x00004e10


	//----- nvinfo : EIATTR_CRS_STACK_SIZE
	.align		4
.L_1517:
        /*00e0*/ 	.byte	0x04, 0x1e
        /*00e2*/ 	.short	(.L_1519 - .L_1518)
.L_1518:
        /*00e4*/ 	.word	0x00000000


	//----- nvinfo : EIATTR_CBANK_PARAM_SIZE
	.align		4
.L_1519:
        /*00e8*/ 	.byte	0x03, 0x19
        /*00ea*/ 	.short	0x0048


	//----- nvinfo : EIATTR_PARAM_CBANK
	.align		4
        /*00ec*/ 	.byte	0x04, 0x0a
        /*00ee*/ 	.short	(.L_1521 - .L_1520)
	.align		4
.L_1520:
        /*00f0*/ 	.word	index@(.nv.constant0._ZN4vllm4gptq33gemm_half_q_half_gptq_8bit_kernelILb1ELi2EEEvPK6__halfPKjS6_S4_PS2_iiiibPKi)
        /*00f4*/ 	.short	0x0380
        /*00f6*/ 	.short	0x0048


	//----- nvinfo : EIATTR_SW_WAR
	.align		4
.L_1521:
        /*00f8*/ 	.byte	0x04, 0x36
        /*00fa*/ 	.short	(.L_1523 - .L_1522)
.L_1522:
        /*00fc*/ 	.word	0x00000008
.L_1523:


//--------------------- .nv.info._ZN4vllm4gptq33gemm_half_q_half_gptq_4bit_kernelILb1ELi2EEEvPK6__halfPKjS6_S4_PS2_iiiibPKi --------------------------
	.section	.nv.info._ZN4vllm4gptq33gemm_half_q_half_gptq_4bit_kernelILb1ELi2EEEvPK6__halfPKjS6_S4_PS2_iiiibPKi,"",@"SHT_CUDA_INFO"
	.sectionflags	@""
	.align	4


	//----- nvinfo : EIATTR_CUDA_API_VERSION
	.align		4
        /*0000*/ 	.byte	0x04, 0x37
        /*0002*/ 	.short	(.L_1525 - .L_1524)
.L_1524:
        /*0004*/ 	.word	0x00000082


	//----- nvinfo : EIATTR_KPARAM_INFO
	.align		4
.L_1525:
        /*0008*/ 	.byte	0x04, 0x17
        /*000a*/ 	.short	(.L_1527 - .L_1526)
.L_1526:
        /*000c*/ 	.word	0x00000000
        /*0010*/ 	.short	0x000a
        /*0012*/ 	.short	0x0040
        /*0014*/ 	.byte	0x00, 0xf5, 0x21, 0x00


	//----- nvinfo : EIATTR_KPARAM_INFO
	.align		4
.L_1527:
        /*0018*/ 	.byte	0x04, 0x17
        /*001a*/ 	.short	(.L_1529 - .L_1528)
.L_1528:
        /*001c*/ 	.word	0x00000000
        /*0020*/ 	.short	0x0009
        /*0022*/ 	.short	0x0038
        /*0024*/ 	.byte	0x00, 0xf0, 0x05, 0x00


	//----- nvinfo : EIATTR_KPARAM_INFO
	.align		4
.L_1529:
        /*0028*/ 	.byte	0x04, 0x17
        /*002a*/ 	.short	(.L_1531 - .L_1530)
.L_1530:
        /*002c*/ 	.word	0x00000000
        /*0030*/ 	.short	0x0008
        /*0032*/ 	.short	0x0034
        /*0034*/ 	.byte	0x00, 0xf0, 0x11, 0x00


	//----- nvinfo : EIATTR_KPARAM_INFO
	.align		4
.L_1531:
        /*0038*/ 	.byte	0x04, 0x17
        /*003a*/ 	.short	(.L_1533 - .L_1532)
.L_1532:
        /*003c*/ 	.word	0x00000000
        /*0040*/ 	.short	0x0007
        /*0042*/ 	.short	0x0030
        /*0044*/ 	.byte	0x00, 0xf0, 0x11, 0x00


	//----- nvinfo : EIATTR_KPARAM_INFO
	.align		4
.L_1533:
        /*0048*/ 	.byte	0x04, 0x17
        /*004a*/ 	.short	(.L_1535 - .L_1534)
.L_1534:
        /*004c*/ 	.word	0x00000000
        /*0050*/ 	.short	0x0006
        /*0052*/ 	.short	0x002c
        /*0054*/ 	.byte	0x00, 0xf0, 0x11, 0x00


	//----- nvinfo : EIATTR_KPARAM_INFO
	.align		4
.L_1535:
        /*0058*/ 	.byte	0x04, 0x17
        /*005a*/ 	.short	(.L_1537 - .L_1536)
.L_1536:
        /*005c*/ 	.word	0x00000000
        /*0060*/ 	.short	0x0005
        /*0062*/ 	.short	0x0028
        /*0064*/ 	.byte	0x00, 0xf0, 0x11, 0x00


	//----- nvinfo : EIATTR_KPARAM_INFO
	.align		4
.L_1537:
        /*0068*/ 	.byte	0x04, 0x17
        /*006a*/ 	.short	(.L_1539 - .L_1538)
.L_1538:
        /*006c*/ 	.word	0x00000000
        /*0070*/ 	.short	0x0004
        /*0072*/ 	.short	0x0020
        /*0074*/ 	.byte	0x00, 0xf5, 0x21, 0x00


	//----- nvinfo : EIATTR_KPARAM_INFO
	.align		4
.L_1539:
        /*0078*/ 	.byte	0x04, 0x17
        /*007a*/ 	.short	(.L_1541 - .L_1540)
.L_1540:
        /*007c*/ 	.word	0x00000000
        /*0080*/ 	.short	0x0003
        /*0082*/ 	.short	0x0018
        /*0084*/ 	.byte	0x00, 0xf5, 0x21, 0x00


	//----- nvinfo : EIATTR_KPARAM_INFO
	.align		4
.L_1541:
        /*0088*/ 	.byte	0x04, 0x17
        /*008a*/ 	.short	(.L_1543 - .L_1542)
.L_1542:
        /*008c*/ 	.word	0x00000000
        /*0090*/ 	.short	0x0002
        /*0092*/ 	.short	0x0010
        /*0094*/ 	.byte	0x00, 0xf5, 0x21, 0x00


	//----- nvinfo : EIATTR_KPARAM_INFO
	.align		4
.L_1543:
        /*0098*/ 	.byte	0x04, 0x17
        /*009a*/ 	.short	(.L_1545 - .L_1544)
.L_1544:
        /*009c*/ 	.word	0x00000000
        /*00a0*/ 	.short	0x0001
        /*00a2*/ 	.short	0x0008
        /*00a4*/ 	.byte	0x00, 0xf5, 0x21, 0x00


	//----- nvinfo : EIATTR_KPARAM_INFO
	.align		4
.L_1545:
        /*00a8*/ 	.byte	0x04, 0x17
        /*00aa*/ 	.short	(.L_1547 - .L_1546)
.L_1546:
        /*00ac*/ 	.word	0x00000000
        /*00b0*/ 	.short	0x0000
        /*00b2*/ 	.short	0x0000
        /*00b4*/ 	.byte	0x00, 0xf5, 0x21, 0x00


	//----- nvinfo : EIATTR_SPARSE_MMA_MASK
	.align		4
.L_1547:
        /*00b8*/ 	.byte	0x03, 0x50
        /*00ba*/ 	.short	0x0000


	//----- nvinfo : EIATTR_MAXREG_COUNT
	.align		4
        /*00bc*/ 	.byte	0x03, 0x1b
        /*00be*/ 	.short	0x00ff


	//----- nvinfo : EIATTR_NUM_BARRIERS
	.align		4
        /*00c0*/ 	.byte	0x02, 0x4c
        /*00c2*/ 	.byte	0x01
	.zero		1


	//----- nvinfo : EIATTR_MERCURY_ISA_VERSION
	.align		4
        /*00c4*/ 	.byte	0x03, 0x5f
        /*00c6*/ 	.short	0x0101


	//----- nvinfo : EIATTR_VRC_CTA_INIT_COUNT
	.align		4
        /*00c8*/ 	.byte	0x02, 0x4a
	.zero		1
	.zero		1


	//----- nvinfo : EIATTR_EXIT_INSTR_OFFSETS
	.align		4
        /*00cc*/ 	.byte	0x04, 0x1c
        /*00ce*/ 	.short	(.L_1549 - .L_1548)


	//   ....[0]....
.L_1548:
        /*00d0*/ 	.word	0x000003e0


	//   ....[1]....
        /*00d4*/ 	.word	0x00003050


	//   ....[2]....
        /*00d8*/ 	.word	0x000030e0


	//   ....[3]....
        /*00dc*/ 	.word	0x00003120


	//----- nvinfo : EIATTR_CRS_STACK_SIZE
	.align		4
.L_1549:
        /*00e0*/ 	.byte	0x04, 0x1e
        /*00e2*/ 	.short	(.L_1551 - .L_1550)
.L_1550:
        /*00e4*/ 	.word	0x00000000


	//----- nvinfo : EIATTR_CBANK_PARAM_SIZE
	.align		4
.L_1551:
        /*00e8*/ 	.byte	0x03, 0x19
        /*00ea*/ 	.short	0x0048


	//----- nvinfo : EIATTR_PARAM_CBANK
	.align		4
        /*00ec*/ 	.byte	0x04, 0x0a
        /*00ee*/ 	.short	(.L_1553 - .L_1552)
	.align		4
.L_1552:
        /*00f0*/ 	.word	index@(.nv.constant0._ZN4vllm4gptq33gemm_half_q_half_gptq_4bit_kernelILb1ELi2EEEvPK6__halfPKjS6_S4_PS2_iiiibPKi)
        /*00f4*/ 	.short	0x0380
        /*00f6*/ 	.short	0x0048


	//----- nvinfo : EIATTR_SW_WAR
	.align		4
.L_1553:
        /*00f8*/ 	.byte	0x04, 0x36
        /*00fa*/ 	.short	(.L_1555 - .L_1554)
.L_1554:
        /*00fc*/ 	.word	0x00000008
.L_1555:


//--------------------- .nv.info._ZN4vllm4gptq33gemm_half_q_half_gptq_3bit_kernelILb1ELi2EEEvPK6__halfPKjS6_S4_PS2_iiiibPKi --------------------------
	.section	.nv.info._ZN4vllm4gptq33gemm_half_q_half_gptq_3bit_kernelILb1ELi2EEEvPK6__halfPKjS6_S4_PS2_iiiibPKi,"",@"SHT_CUDA_INFO"
	.sectionflags	@""
	.align	4


	//----- nvinfo : EIATTR_CUDA_API_VERSION
	.align		4
        /*0000*/ 	.byte	0x04, 0x37
        /*0002*/ 	.short	(.L_1557 - .L_1556)
.L_1556:
        /*0004*/ 	.word	0x00000082


	//----- nvinfo : EIATTR_KPARAM_INFO
	.align		4
.L_1557:
        /*0008*/ 	.byte	0x04, 0x17
        /*000a*/ 	.short	(.L_1559 - .L_1558)
.L_1558:
        /*000c*/ 	.word	0x00000000
        /*0010*/ 	.short	0x000a
        /*0012*/ 	.short	0x0040
        /*0014*/ 	.byte	0x00, 0xf5, 0x21, 0x00


	//----- nvinfo : EIATTR_KPARAM_INFO
	.align		4
.L_1559:
        /*0018*/ 	.byte	0x04, 0x17
        /*001a*/ 	.short	(.L_1561 - .L_1560)
.L_1560:
        /*001c*/ 	.word	0x00000000
        /*0020*/ 	.short	0x0009
        /*0022*/ 	.short	0x0038
        /*0024*/ 	.byte	0x00, 0xf0, 0x05, 0x00


	//----- nvinfo : EIATTR_KPARAM_INFO
	.align		4
.L_1561:
        /*0028*/ 	.byte	0x04, 0x17
        /*002a*/ 	.short	(.L_1563 - .L_1562)
.L_1562:
        /*002c*/ 	.word	0x00000000
        /*0030*/ 	.short	0x0008
        /*0032*/ 	.short	0x0034
        /*0034*/ 	.byte	0x00, 0xf0, 0x11, 0x00


	//----- nvinfo : EIATTR_KPARAM_INFO
	.align		4
.L_1563:
        /*0038*/ 	.byte	0x04, 0x17
        /*003a*/ 	.short	(.L_1565 - .L_1564)
.L_1564:
        /*003c*/ 	.word	0x00000000
        /*0040*/ 	.short	0x0007
        /*0042*/ 	.short	0x0030
        /*0044*/ 	.byte	0x00, 0xf0, 0x11, 0x00


	//----- nvinfo : EIATTR_KPARAM_INFO
	.align		4
.L_1565:
        /*0048*/ 	.byte	0x04, 0x17
        /*004a*/ 	.short	(.L_1567 - .L_1566)
.L_1566:
        /*004c*/ 	.word	0x00000000
        /*0050*/ 	.short	0x0006
        /*0052*/ 	.short	0x002c
        /*0054*/ 	.byte	0x00, 0xf0, 0x11, 0x00


	//----- nvinfo : EIATTR_KPARAM_INFO
	.align		4
.L_1567:
        /*0058*/ 	.byte	0x04, 0x17
        /*005a*/ 	.short	(.L_1569 - .L_1568)
.L_1568:
        /*005c*/ 	.word	0x00000000
        /*0060*/ 	.short	0x0005
        /*0062*/ 	.short	0x0028
        /*0064*/ 	.byte	0x00, 0xf0, 0x11, 0x00


	//----- nvinfo : EIATTR_KPARAM_INFO
	.align		4
.L_1569:
        /*0068*/ 	.byte	0x04, 0x17
        /*006a*/ 	.short	(.L_1571 - .L_1570)
.L_1570:
        /*006c*/ 	.word	0x00000000
        /*0070*/ 	.short	0x0004
        /*0072*/ 	.short	0x0020
        /*0074*/ 	.byte	0x00, 0xf5, 0x21, 0x00


	//----- nvinfo : EIATTR_KPARAM_INFO
	.align		4
.L_1571:
        /*0078*/ 	.byte	0x04, 0x17
        /*007a*/ 	.short	(.L_1573 - .L_1572)
.L_1572:
        /*007c*/ 	.word	0x00000000
        /*0080*/ 	.short	0x0003
        /*0082*/ 	.short	0x0018
        /*0084*/ 	.byte	0x00, 0xf5, 0x21, 0x00


	//----- nvinfo : EIATTR_KPARAM_INFO
	.align		4
.L_1573:
        /*0088*/ 	.byte	0x04, 0x17
        /*008a*/ 	.short	(.L_1575 - .L_1574)
.L_1574:
        /*008c*/ 	.word	0x00000000
        /*0090*/ 	.short	0x0002
        /*0092*/ 	.short	0x0010
        /*0094*/ 	.byte	0x00, 0xf5, 0x21, 0x00


	//----- nvinfo : EIATTR_KPARAM_INFO
	.align		4
.L_1575:
        /*0098*/ 	.byte	0x04, 0x17
        /*009a*/ 	.short	(.L_1577 - .L_1576)
.L_1576:
        /*009c*/ 	.word	0x00000000
        /*00a0*/ 	.short	0x0001
        /*00a2*/ 	.short	0x0008
        /*00a4*/ 	.byte	0x00, 0xf5, 0x21, 0x00


	//----- nvinfo : EIATTR_KPARAM_INFO
	.align		4
.L_1577:
        /*00a8*/ 	.byte	0x04, 0x17
        /*00aa*/ 	.short	(.L_1579 - .L_1578)
.L_1578:
        /*00ac*/ 	.word	0x00000000
        /*00b0*/ 	.short	0x0000
        /*00b2*/ 	.short	0x0000
        /*00b4*/ 	.byte	0x00, 0xf5, 0x21, 0x00


	//----- nvinfo : EIATTR_SPARSE_MMA_MASK
	.align		4
.L_1579:
        /*00b8*/ 	.byte	0x03, 0x50
        /*00ba*/ 	.short	0x0000


	//----- nvinfo : EIATTR_MAXREG_COUNT
	.align		4
        /*00bc*/ 	.byte	0x03, 0x1b
        /*00be*/ 	.short	0x00ff


	//----- nvinfo : EIATTR_NUM_BARRIERS
	.align		4
        /*00c0*/ 	.byte	0x02, 0x4c
        /*00c2*/ 	.byte	0x01
	.zero		1


	//----- nvinfo : EIATTR_MERCURY_ISA_VERSION
	.align		4
        /*00c4*/ 	.byte	0x03, 0x5f
        /*00c6*/ 	.short	0x0101


	//----- nvinfo : EIATTR_VRC_CTA_INIT_COUNT
	.align		4
        /*00c8*/ 	.byte	0x02, 0x4a
	.zero		1
	.zero		1


	//----- nvinfo : EIATTR_EXIT_INSTR_OFFSETS
	.align		4
        /*00cc*/ 	.byte	0x04, 0x1c
        /*00ce*/ 	.short	(.L_1581 - .L_1580)


	//   ....[0]....
.L_1580:
        /*00d0*/ 	.word	0x000003e0


	//   ....[1]....
        /*00d4*/ 	.word	0x00003060


	//   ....[2]....
        /*00d8*/ 	.word	0x000030f0


	//   ....[3]....
        /*00dc*/ 	.word	0x00003130


	//----- nvinfo : EIATTR_CRS_STACK_SIZE
	.align		4
.L_1581:
        /*00e0*/ 	.byte	0x04, 0x1e
        /*00e2*/ 	.short	(.L_1583 - .L_1582)
.L_1582:
        /*00e4*/ 	.word	0x00000000


	//----- nvinfo : EIATTR_CBANK_PARAM_SIZE
	.align		4
.L_1583:
        /*00e8*/ 	.byte	0x03, 0x19
        /*00ea*/ 	.short	0x0048


	//----- nvinfo : EIATTR_PARAM_CBANK
	.align		4
        /*00ec*/ 	.byte	0x04, 0x0a
        /*00ee*/ 	.short	(.L_1585 - .L_1584)
	.align		4
.L_1584:
        /*00f0*/ 	.word	index@(.nv.constant0._ZN4vllm4gptq33gemm_half_q_half_gptq_3bit_kernelILb1ELi2EEEvPK6__halfPKjS6_S4_PS2_iiiibPKi)
        /*00f4*/ 	.short	0x0380
        /*00f6*/ 	.short	0x0048


	//----- nvinfo : EIATTR_SW_WAR
	.align		4
.L_1585:
        /*00f8*/ 	.byte	0x04, 0x36
        /*00fa*/ 	.short	(.L_1587 - .L_1586)
.L_1586:
        /*00fc*/ 	.word	0x00000008
.L_1587:


//--------------------- .nv.info._ZN4vllm4gptq33gemm_half_q_half_gptq_2bit_kernelILb1ELi2EEEvPK6__halfPKjS6_S4_PS2_iiiibPKi --------------------------
	.section	.nv.info._ZN4vllm4gptq33gemm_half_q_half_gptq_2bit_kernelILb1ELi2EEEvPK6__halfPKjS6_S4_PS2_iiiibPKi,"",@"SHT_CUDA_INFO"
	.sectionflags	@""
	.align	4


	//----- nvinfo : EIATTR_CUDA_API_VERSION
	.align		4
        /*0000*/ 	.byte	0x04, 0x37
        /*0002*/ 	.short	(.L_1589 - .L_1588)
.L_1588:
        /*0004*/ 	.word	0x00000082


	//----- nvinfo : EIATTR_KPARAM_INFO
	.align		4
.L_1589:
        /*0008*/ 	.byte	0x04, 0x17
        /*000a*/ 	.short	(.L_1591 - .L_1590)
.L_1590:
        /*000c*/ 	.word	0x00000000
        /*0010*/ 	.short	0x000a
        /*0012*/ 	.short	0x0040
        /*0014*/ 	.byte	0x00, 0xf5, 0x21, 0x00


	//----- nvinfo : EIATTR_KPARAM_INFO
	.align		4
.L_1591:
        /*0018*/ 	.byte	0x04, 0x17
        /*001a*/ 	.short	(.L_1593 - .L_1592)
.L_1592:
        /*001c*/ 	.word	0x00000000
        /*0020*/ 	.short	0x0009
        /*0022*/ 	.short	0x0038
        /*0024*/ 	.byte	0x00, 0xf0, 0x05, 0x00


	//----- nvinfo : EIATTR_KPARAM_INFO
	.align		4
.L_1593:
        /*0028*/ 	.byte	0x04, 0x17
        /*002a*/ 	.short	(.L_1595 - .L_1594)
.L_1594:
        /*002c*/ 	.word	0x00000000
        /*0030*/ 	.short	0x0008
        /*0032*/ 	.short	0x0034
        /*0034*/ 	.byte	0x00, 0xf0, 0x11, 0x00


	//----- nvinfo : EIATTR_KPARAM_INFO
	.align		4
.L_1595:
        /*0038*/ 	.byte	0x04, 0x17
        /*003a*/ 	.short	(.L_1597 - .L_1596)
.L_1596:
        /*003c*/ 	.word	0x00000000
        /*0040*/ 	.short	0x0007
        /*0042*/ 	.short	0x0030
        /*0044*/ 	.byte	0x00, 0xf0, 0x11, 0x00


	//----- nvinfo : EIATTR_KPARAM_INFO
	.align		4
.L_1597:
        /*0048*/ 	.byte	0x04, 0x17
        /*004a*/ 	.short	(.L_1599 - .L_1598)
.L_1598:
        /*004c*/ 	.word	0x00000000
        /*0050*/ 	.short	0x0006
        /*0052*/ 	.short	0x002c
        /*0054*/ 	.byte	0x00, 0xf0, 0x11, 0x00


	//----- nvinfo : EIATTR_KPARAM_INFO
	.align		4
.L_1599:
        /*0058*/ 	.byte	0x04, 0x17
        /*005a*/ 	.short	(.L_1601 - .L_1600)
.L_1600:
        /*005c*/ 	.word	0x00000000
        /*0060*/ 	.short	0x0005
        /*0062*/ 	.short	0x0028
        /*0064*/ 	.byte	0x00, 0xf0, 0x11, 0x00


	//----- nvinfo : EIATTR_KPARAM_INFO
	.align		4
.L_1601:
        /*0068*/ 	.byte	0x04, 0x17
        /*006a*/ 	.short	(.L_1603 - .L_1602)
.L_1602:
        /*006c*/ 	.word	0x00000000
        /*0070*/ 	.short	0x0004
        /*0072*/ 	.short	0x0020
        /*0074*/ 	.byte	0x00, 0xf5, 0x21, 0x00


	//----- nvinfo : EIATTR_KPARAM_INFO
	.align		4
.L_1603:
        /*0078*/ 	.byte	0x04, 0x17
        /*007a*/ 	.short	(.L_1605 - .L_1604)
.L_1604:
        /*007c*/ 	.word	0x00000000
        /*0080*/ 	.short	0x0003
        /*0082*/ 	.short	0x0018
        /*0084*/ 	.byte	0x00, 0xf5, 0x21, 0x00


	//----- nvinfo : EIATTR_KPARAM_INFO
	.align		4
.L_1605:
        /*0088*/ 	.byte	0x04, 0x17
        /*008a*/ 	.short	(.L_1607 - .L_1606)
.L_1606:
        /*008c*/ 	.word	0x00000000
        /*0090*/ 	.short	0x0002
        /*0092*/ 	.short	0x0010
        /*0094*/ 	.byte	0x00, 0xf5, 0x21, 0x00


	//----- nvinfo : EIATTR_KPARAM_INFO
	.align		4
.L_1607:
        /*0098*/ 	.byte	0x04, 0x17
        /*009a*/ 	.short	(.L_1609 - .L_1608)
.L_1608:
        /*009c*/ 	.word	0x00000000
        /*00a0*/ 	.short	0x0001
        /*00a2*/ 	.short	0x0008
        /*00a4*/ 	.byte	0x00, 0xf5, 0x21, 0x00


	//----- nvinfo : EIATTR_KPARAM_INFO
	.align		4
.L_1609:
        /*00a8*/ 	.byte	0x04, 0x17
        /*00aa*/ 	.short	(.L_1611 - .L_1610)
.L_1610:
        /*00ac*/ 	.word	0x00000000
        /*00b0*/ 	.short	0x0000
        /*00b2*/ 	.short	0x0000
        /*00b4*/ 	.byte	0x00, 0xf5, 0x21, 0x00


	//----- nvinfo : EIATTR_SPARSE_MMA_MASK
	.align		4
.L_1611:
        /*00b8*/ 	.byte	0x03, 0x50
        /*00ba*/ 	.short	0x0000


	//----- nvinfo : EIATTR_MAXREG_COUNT
	.align		4
        /*00bc*/ 	.byte	0x03, 0x1b
        /*00be*/ 	.short	0x00ff


	//----- nvinfo : EIATTR_NUM_BARRIERS
	.align		4
        /*00c0*/ 	.byte	0x02, 0x4c
        /*00c2*/ 	.byte	0x01
	.zero		1


	//----- nvinfo : EIATTR_MERCURY_ISA_VERSION
	.align		4
        /*00c4*/ 	.byte	0x03, 0x5f
        /*00c6*/ 	.short	0x0101


	//----- nvinfo : EIATTR_VRC_CTA_INIT_COUNT
	.align		4
        /*00c8*/ 	.byte	0x02, 0x4a
	.zero		1
	.zero		1


	//----- nvinfo : EIATTR_EXIT_INSTR_OFFSETS
	.align		4
        /*00cc*/ 	.byte	0x04, 0x1c
        /*00ce*/ 	.short	(.L_1613 - .L_1612)


	//   ....[0]....
.L_1612:
        /*00d0*/ 	.word	0x000003e0


	//   ....[1]....
        /*00d4*/ 	.word	0x00001c30


	//   ....[2]....
        /*00d8*/ 	.word	0x00001cc0


	//   ....[3]....
        /*00dc*/ 	.word	0x00001d00


	//----- nvinfo : EIATTR_CRS_STACK_SIZE
	.align		4
.L_1613:
        /*00e0*/ 	.byte	0x04, 0x1e
        /*00e2*/ 	.short	(.L_1615 - .L_1614)
.L_1614:
        /*00e4*/ 	.word	0x00000000


	//----- nvinfo : EIATTR_CBANK_PARAM_SIZE
	.align		4
.L_1615:
        /*00e8*/ 	.byte	0x03, 0x19
        /*00ea*/ 	.short	0x0048


	//----- nvinfo : EIATTR_PARAM_CBANK
	.align		4
        /*00ec*/ 	.byte	0x04, 0x0a
        /*00ee*/ 	.short	(.L_1617 - .L_1616)
	.align		4
.L_1616:
        /*00f0*/ 	.word	index@(.nv.constant0._ZN4vllm4gptq33gemm_half_q_half_gptq_2bit_kernelILb1ELi2EEEvPK6__halfPKjS6_S4_PS2_iiiibPKi)
        /*00f4*/ 	.short	0x0380
        /*00f6*/ 	.short	0x0048


	//----- nvinfo : EIATTR_SW_WAR
	.align		4
.L_1617:
        /*00f8*/ 	.byte	0x04, 0x36
        /*00fa*/ 	.short	(.L_1619 - .L_1618)
.L_1618:
        /*00fc*/ 	.word	0x00000008
.L_1619:


//--------------------- .nv.info._ZN4vllm4gptq33gemm_half_q_half_gptq_8bit_kernelILb1ELi1EEEvPK6__halfPKjS6_S4_PS2_iiiibPKi --------------------------
	.section	.nv.info._ZN4vllm4gptq33gemm_half_q_half_gptq_8bit_kernelILb1ELi1EEEvPK6__halfPKjS6_S4_PS2_iiiibPKi,"",@"SHT_CUDA_INFO"
	.sectionflags	@""
	.align	4


	//----- nvinfo : EIATTR_CUDA_API_VERSION
	.align		4
        /*0000*/ 	.byte	0x04, 0x37
        /*0002*/ 	.short	(.L_1621 - .L_1620)
.L_1620:
        /*0004*/ 	.word	0x00000082


	//----- nvinfo : EIATTR_KPARAM_INFO
	.align		4
.L_1621:
        /*0008*/ 	.byte	0x04, 0x17
        /*000a*/ 	.short	(.L_1623 - .L_1622)
.L_1622:
        /*000c*/ 	.word	0x00000000
        /*0010*/ 	.short	0x000a
        /*0012*/ 	.short	0x0040
        /*0014*/ 	.byte	0x00, 0xf5, 0x21, 0x00


	//----- nvinfo : EIATTR_KPARAM_INFO
	.align		4
.L_1623:
        /*0018*/ 	.byte	0x04, 0x17
        /*001a*/ 	.short	(.L_1625 - .L_1624)
.L_1624:
        /*001c*/ 	.word	0x00000000
        /*0020*/ 	.short	0x0009
        /*0022*/ 	.short	0x0038
        /*0024*/ 	.byte	0x00, 0xf0, 0x05, 0x00


	//----- nvinfo : EIATTR_KPARAM_INFO
	.align		4
.L_1625:
        /*0028*/ 	.byte	0x04, 0x17
        /*002a*/ 	.short	(.L_1627 - .L_1626)
.L_1626:
        /*002c*/ 	.word	0x00000000
        /*0030*/ 	.short	0x0008
        /*0032*/ 	.short	0x0034
        /*0034*/ 	.byte	0x00, 0xf0, 0x11, 0x00


	//----- nvinfo : EIATTR_KPARAM_INFO
	.align		4
.L_1627:
        /*0038*/ 	.byte	0x04, 0x17
        /*003a*/ 	.short	(.L_1629 - .L_1628)
.L_1628:
        /*003c*/ 	.word	0x00000000
        /*0040*/ 	.short	0x0007
        /*0042*/ 	.short	0x0030
        /*0044*/ 	.byte	0x00, 0xf0, 0x11, 0x00


	//----- nvinfo : EIATTR_KPARAM_INFO
	.align		4
.L_1629:
        /*0048*/ 	.byte	0x04, 0x17
        /*004a*/ 	.short	(.L_1631 - .L_1630)
.L_1630:
        /*004c*/ 	.word	0x00000000
        /*0050*/ 	.short	0x0006
        /*0052*/ 	.short	0x002c
        /*0054*/ 	.byte	0x00, 0xf0, 0x11, 0x00


	//----- nvinfo : EIATTR_KPARAM_INFO
	.align		4
.L_1631:
        /*0058*/ 	.byte	0x04, 0x17
        /*005a*/ 	.short	(.L_1633 - .L_1632)
.L_1632:
        /*005c*/ 	.word	0x00000000
        /*0060*/ 	.short	0x0005
        /*0062*/ 	.short	0x0028
        /*0064*/ 	.byte	0x00, 0xf0, 0x11, 0x00


	//----- nvinfo : EIATTR_KPARAM_INFO
	.align		4
.L_1633:
        /*0068*/ 	.byte	0x04, 0x17
        /*006a*/ 	.short	(.L_1635 - .L_1634)
.L_1634:
        /*006c*/ 	.word	0x00000000
        /*0070*/ 	.short	0x0004
        /*0072*/ 	.short	0x0020
        /*0074*/ 	.byte	0x00, 0xf5, 0x21, 0x00


	//----- nvinfo : EIATTR_KPARAM_INFO
	.align		4
.L_1635:
        /*0078*/ 	.byte	0x04, 0x17
        /*007a*/ 	.short	(.L_1637 - .L_1636)
.L_1636:
        /*007c*/ 	.word	0x00000000
        /*0080*/ 	.short	0x0003
        /*0082*/ 	.short	0x0018
        /*0084*/ 	.byte	0x00, 0xf5, 0x21, 0x00


	//----- nvinfo : EIATTR_KPARAM_INFO
	.align		4
.L_1637:
        /*0088*/ 	.byte	0x04, 0x17
        /*008a*/ 	.short	(.L_1639 - .L_1638)
.L_1638:
        /*008c*/ 	.word	0x00000000
        /*0090*/ 	.short	0x0002
        /*0092*/ 	.short	0x0010
        /*0094*/ 	.byte	0x00, 0xf5, 0x21, 0x00


	//----- nvinfo : EIATTR_KPARAM_INFO
	.align		4
.L_1639:
        /*0098*/ 	.byte	0x04, 0x17
        /*009a*/ 	.short	(.L_1641 - .L_1640)
.L_1640:
        /*009c*/ 	.word	0x00000000
        /*00a0*/ 	.short	0x0001
        /*00a2*/ 	.short	0x0008
        /*00a4*/ 	.byte	0x00, 0xf5, 0x21, 0x00


	//----- nvinfo : EIATTR_KPARAM_INFO
	.align		4
.L_1641:
        /*00a8*/ 	.byte	0x04, 0x17
        /*00aa*/ 	.short	(.L_1643 - .L_1642)
.L_1642:
        /*00ac*/ 	.word	0x00000000
        /*00b0*/ 	.short	0x0000
        /*00b2*/ 	.short	0x0000
        /*00b4*/ 	.byte	0x00, 0xf5, 0x21, 0x00


	//----- nvinfo : EIATTR_SPARSE_MMA_MASK
	.align		4
.L_1643:
        /*00b8*/ 	.byte	0x03, 0x50
        /*00ba*/ 	.short	0x0000


	//----- nvinfo : EIATTR_MAXREG_COUNT
	.align		4
        /*00bc*/ 	.byte	0x03, 0x1b
        /*00be*/ 	.short	0x00ff


	//----- nvinfo : EIATTR_NUM_BARRIERS
	.align		4
        /*00c0*/ 	.byte	0x02, 0x4c
        /*00c2*/ 	.byte	0x01
	.zero		1


	//----- nvinfo : EIATTR_MERCURY_ISA_VERSION
	.align		4
        /*00c4*/ 	.byte	0x03, 0x5f
        /*00c6*/ 	.short	0x0101


	//----- nvinfo : EIATTR_VRC_CTA_INIT_COUNT
	.align		4
        /*00c8*/ 	.byte	0x02, 0x4a
	.zero		1
	.zero		1


	//----- nvinfo : EIATTR_EXIT_INSTR_OFFSETS
	.align		4
        /*00cc*/ 	.byte	0x04, 0x1c
        /*00ce*/ 	.short	(.L_1645 - .L_1644)


	//   ....[0]....
.L_1644:
        /*00d0*/ 	.word	0x00000250


	//   ....[1]....
        /*00d4*/ 	.word	0x00003cb0


	//   ....[2]....
        /*00d8*/ 	.word	0x00003d40


	//   ....[3]....
        /*00dc*/ 	.word	0x00003d80


	//----- nvinfo : EIATTR_CRS_STACK_SIZE
	.align		4
.L_1645:
        /*00e0*/ 	.byte	0x04, 0x1e
        /*00e2*/ 	.short	(.L_1647 - .L_1646)
.L_1646:
        /*00e4*/ 	.word	0x00000000


	//----- nvinfo : EIATTR_CBANK_PARAM_SIZE
	.align		4
.L_1647:
        /*00e8*/ 	.byte	0x03, 0x19
        /*00ea*/ 	.short	0x0048


	//----- nvinfo : EIATTR_PARAM_CBANK
	.align		4
        /*00ec*/ 	.byte	0x04, 0x0a
        /*00ee*/ 	.short	(.L_1649 - .L_1648)
	.align		4
.L_1648:
        /*00f0*/ 	.word	index@(.nv.constant0._ZN4vllm4gptq33gemm_half_q_half_gptq_8bit_kernelILb1ELi1EEEvPK6__halfPKjS6_S4_PS2_iiiibPKi)
        /*00f4*/ 	.short	0x0380
        /*00f6*/ 	.short	0x0048


	//----- nvinfo : EIATTR_SW_WAR
	.align		4
.L_1649:
        /*00f8*/ 	.byte	0x04, 0x36
        /*00fa*/ 	.short	(.L_1651 - .L_1650)
.L_1650:
        /*00fc*/ 	.word	0x00000008
.L_1651:


//--------------------- .nv.info._ZN4vllm4gptq33gemm_half_q_half_gptq_4bit_kernelILb1ELi1EEEvPK6__halfPKjS6_S4_PS2_iiiibPKi --------------------------
	.section	.nv.info._ZN4vllm4gptq33gemm_half_q_half_gptq_4bit_kernelILb1ELi1EEEvPK6__halfPKjS6_S4_PS2_iiiibPKi,"",@"SHT_CUDA_INFO"
	.sectionflags	@""
	.align	4


	//----- nvinfo : EIATTR_CUDA_API_VERSION
	.align		4
        /*0000*/ 	.byte	0x04, 0x37
        /*0002*/ 	.short	(.L_1653 - .L_1652)
.L_1652:
        /*0004*/ 	.word	0x00000082


	//----- nvinfo : EIATTR_KPARAM_INFO
	.align		4
.L_1653:
        /*0008*/ 	.byte	0x04, 0x17
        /*000a*/ 	.short	(.L_1655 - .L_1654)
.L_1654:
        /*000c*/ 	.word	0x00000000
        /*0010*/ 	.short	0x000a
        /*0012*/ 	.short	0x0040
        /*0014*/ 	.byte	0x00, 0xf5, 0x21, 0x00


	//----- nvinfo : EIATTR_KPARAM_INFO
	.align		4
.L_1655:
        /*0018*/ 	.byte	0x04, 0x17
        /*001a*/ 	.short	(.L_1657 - .L_1656)
.L_1656:
        /*001c*/ 	.word	0x00000000
        /*0020*/ 	.short	0x0009
        /*0022*/ 	.short	0x0038
        /*0024*/ 	.byte	0x00, 0xf0, 0x05, 0x00


	//----- nvinfo : EIATTR_KPARAM_INFO
	.align		4
.L_1657:
        /*0028*/ 	.byte	0x04, 0x17
        /*002a*/ 	.short	(.L_1659 - .L_1658)
.L_1658:
        /*002c*/ 	.word	0x00000000
        /*0030*/ 	.short	0x0008
        /*0032*/ 	.short	0x0034
        /*0034*/ 	.byte	0x00, 0xf0, 0x11, 0x00


	//----- nvinfo : EIATTR_KPARAM_INFO
	.align		4
.L_1659:
        /*0038*/ 	.byte	0x04, 0x17
        /*003a*/ 	.short	(.L_1661 - .L_1660)
.L_1660:
        /*003c*/ 	.word	0x00000000
        /*0040*/ 	.short	0x0007
        /*0042*/ 	.short	0x0030
        /*0044*/ 	.byte	0x00, 0xf0, 0x11, 0x00


	//----- nvinfo : EIATTR_KPARAM_INFO
	.align		4
.L_1661:
        /*0048*/ 	.byte	0x04, 0x17
        /*004a*/ 	.short	(.L_1663 - .L_1662)
.L_1662:
        /*004c*/ 	.word	0x00000000
        /*0050*/ 	.short	0x0006
        /*0052*/ 	.short	0x002c
        /*0054*/ 	.byte	0x00, 0xf0, 0x11, 0x00


	//----- nvinfo : EIATTR_KPARAM_INFO
	.align		4
.L_1663:
        /*0058*/ 	.byte	0x04, 0x17
        /*005a*/ 	.short	(.L_1665 - .L_1664)
.L_1664:
        /*005c*/ 	.word	0x00000000
        /*0060*/ 	.short	0x0005
        /*0062*/ 	.short	0x0028
        /*0064*/ 	.byte	0x00, 0xf0, 0x11, 0x00


	//----- nvinfo : EIATTR_KPARAM_INFO
	.align		4
.L_1665:
        /*0068*/ 	.byte	0x04, 0x17
        /*006a*/ 	.short	(.L_1667 - .L_1666)
.L_1666:
        /*006c*/ 	.word	0x00000000
        /*0070*/ 	.short	0x0004
        /*0072*/ 	.short	0x0020
        /*0074*/ 	.byte	0x00, 0xf5, 0x21, 0x00


	//----- nvinfo : EIATTR_KPARAM_INFO
	.align		4
.L_1667:
        /*0078*/ 	.byte	0x04, 0x17
        /*007a*/ 	.short	(.L_1669 - .L_1668)
.L_1668:
        /*007c*/ 	.word	0x00000000
        /*0080*/ 	.short	0x0003
        /*0082*/ 	.short	0x0018
        /*0084*/ 	.byte	0x00, 0xf5, 0x21, 0x00


	//----- nvinfo : EIATTR_KPARAM_INFO
	.align		4
.L_1669:
        /*0088*/ 	.byte	0x04, 0x17
        /*008a*/ 	.short	(.L_1671 - .L_1670)
.L_1670:
        /*008c*/ 	.word	0x00000000
        /*0090*/ 	.short	0x0002
        /*0092*/ 	.short	0x0010
        /*0094*/ 	.byte	0x00, 0xf5, 0x21, 0x00


	//----- nvinfo : EIATTR_KPARAM_INFO
	.align		4
.L_1671:
        /*0098*/ 	.byte	0x04, 0x17
        /*009a*/ 	.short	(.L_1673 - .L_1672)
.L_1672:
        /*009c*/ 	.word	0x00000000
        /*00a0*/ 	.short	0x0001
        /*00a2*/ 	.short	0x0008
        /*00a4*/ 	.byte	0x00, 0xf5, 0x21, 0x00


	//----- nvinfo : EIATTR_KPARAM_INFO
	.align		4
.L_1673:
        /*00a8*/ 	.byte	0x04, 0x17
        /*00aa*/ 	.short	(.L_1675 - .L_1674)
.L_1674:
        /*00ac*/ 	.word	0x00000000
        /*00b0*/ 	.short	0x0000
        /*00b2*/ 	.short	0x0000
        /*00b4*/ 	.byte	0x00, 0xf5, 0x21, 0x00


	//----- nvinfo : EIATTR_SPARSE_MMA_MASK
	.align		4
.L_1675:
        /*00b8*/ 	.byte	0x03, 0x50
        /*00ba*/ 	.short	0x0000


	//----- nvinfo : EIATTR_MAXREG_COUNT
	.align		4
        /*00bc*/ 	.byte	0x03, 0x1b
        /*00be*/ 	.short	0x00ff


	//----- nvinfo : EIATTR_NUM_BARRIERS
	.align		4
        /*00c0*/ 	.byte	0x02, 0x4c
        /*00c2*/ 	.byte	0x01
	.zero		1


	//----- nvinfo : EIATTR_MERCURY_ISA_VERSION
	.align		4
        /*00c4*/ 	.byte	0x03, 0x5f
        /*00c6*/ 	.short	0x0101


	//----- nvinfo : EIATTR_VRC_CTA_INIT_COUNT
	.align		4
        /*00c8*/ 	.byte	0x02, 0x4a
	.zero		1
	.zero		1


	//----- nvinfo : EIATTR_EXIT_INSTR_OFFSETS
	.align		4
        /*00cc*/ 	.byte	0x04, 0x1c
        /*00ce*/ 	.short	(.L_1677 - .L_1676)


	//   ....[0]....
.L_1676:
        /*00d0*/ 	.word	0x00000250


	//   ....[1]....
        /*00d4*/ 	.word	0x00002510


	//   ....[2]....
        /*00d8*/ 	.word	0x000025a0


	//   ....[3]....
        /*00dc*/ 	.word	0x000025e0


	//----- nvinfo : EIATTR_CRS_STACK_SIZE
	.align		4
.L_1677:
        /*00e0*/ 	.byte	0x04, 0x1e
        /*00e2*/ 	.short	(.L_1679 - .L_1678)
.L_1678:
        /*00e4*/ 	.word	0x00000000


	//----- nvinfo : EIATTR_CBANK_PARAM_SIZE
	.align		4
.L_1679:
        /*00e8*/ 	.byte	0x03, 0x19
        /*00ea*/ 	.short	0x0048


	//----- nvinfo : EIATTR_PARAM_CBANK
	.align		4
        /*00ec*/ 	.byte	0x04, 0x0a
        /*00ee*/ 	.short	(.L_1681 - .L_1680)
	.align		4
.L_1680:
        /*00f0*/ 	.word	index@(.nv.constant0._ZN4vllm4gptq33gemm_half_q_half_gptq_4bit_kernelILb1ELi1EEEvPK6__halfPKjS6_S4_PS2_iiiibPKi)
        /*00f4*/ 	.short	0x0380
        /*00f6*/ 	.short	0x0048


	//----- nvinfo : EIATTR_SW_WAR
	.align		4
.L_1681:
        /*00f8*/ 	.byte	0x04, 0x36
        /*00fa*/ 	.short	(.L_1683 - .L_1682)
.L_1682:
        /*00fc*/ 	.word	0x00000008
.L_1683:


//--------------------- .nv.info._ZN4vllm4gptq33gemm_half_q_half_gptq_3bit_kernelILb1ELi1EEEvPK6__halfPKjS6_S4_PS2_iiiibPKi --------------------------
	.section	.nv.info._ZN4vllm4gptq33gemm_half_q_half_gptq_3bit_kernelILb1ELi1EEEvPK6__halfPKjS6_S4_PS2_iiiibPKi,"",@"SHT_CUDA_INFO"
	.sectionflags	@""
	.align	4


	//----- nvinfo : EIATTR_CUDA_API_VERSION
	.align		4
        /*0000*/ 	.byte	0x04, 0x37
        /*0002*/ 	.short	(.L_1685 - .L_1684)
.L_1684:
        /*0004*/ 	.word	0x00000082


	//----- nvinfo : EIATTR_KPARAM_INFO
	.align		4
.L_1685:
        /*0008*/ 	.byte	0x04, 0x17
        /*000a*/ 	.short	(.L_1687 - .L_1686)
.L_1686:
        /*000c*/ 	.word	0x00000000
        /*0010*/ 	.short	0x000a
        /*0012*/ 	.short	0x0040
        /*0014*/ 	.byte	0x00, 0xf5, 0x21, 0x00


	//----- nvinfo : EIATTR_KPARAM_INFO
	.align		4
.L_1687:
        /*0018*/ 	.byte	0x04, 0x17
        /*001a*/ 	.short	(.L_1689 - .L_1688)
.L_1688:
        /*001c*/ 	.word	0x00000000
        /*0020*/ 	.short	0x0009
        /*0022*/ 	.short	0x0038
        /*0024*/ 	.byte	0x00, 0xf0, 0x05, 0x00


	//----- nvinfo : EIATTR_KPARAM_INFO
	.align		4
.L_1689:
        /*0028*/ 	.byte	0x04, 0x17
        /*002a*/ 	.short	(.L_1691 - .L_1690)
.L_1690:
        /*002c*/ 	.word	0x00000000
        /*0030*/ 	.short	0x0008
        /*0032*/ 	.short	0x0034
        /*0034*/ 	.byte	0x00, 0xf0, 0x11, 0x00


	//----- nvinfo : EIATTR_KPARAM_INFO
	.align		4
.L_1691:
        /*0038*/ 	.byte	0x04, 0x17
        /*003a*/ 	.short	(.L_1693 - .L_1692)
.L_1692:
        /*003c*/ 	.word	0x00000000
        /*0040*/ 	.short	0x0007
        /*0042*/ 	.short	0x0030
        /*0044*/ 	.byte	0x00, 0xf0, 0x11, 0x00


	//----- nvinfo : EIATTR_KPARAM_INFO
	.align		4
.L_1693:
        /*0048*/ 	.byte	0x04, 0x17
        /*004a*/ 	.short	(.L_1695 - .L_1694)
.L_1694:
        /*004c*/ 	.word	0x00000000
        /*0050*/ 	.short	0x0006
        /*0052*/ 	.short	0x002c
        /*0054*/ 	.byte	0x00, 0xf0, 0x11, 0x00


	//----- nvinfo : EIATTR_KPARAM_INFO
	.align		4
.L_1695:
        /*0058*/ 	.byte	0x04, 0x17
        /*005a*/ 	.short	(.L_1697 - .L_1696)
.L_1696:
        /*005c*/ 	.word	0x00000000
        /*0060*/ 	.short	0x0005
        /*0062*/ 	.short	0x0028
        /*0064*/ 	.byte	0x00, 0xf0, 0x11, 0x00


	//----- nvinfo : EIATTR_KPARAM_INFO
	.align		4
.L_1697:
        /*0068*/ 	.byte	0x04, 0x17
        /*006a*/ 	.short	(.L_1699 - .L_1698)
.L_1698:
        /*006c*/ 	.word	0x00000000
        /*0070*/ 	.short	0x0004
        /*0072*/ 	.short	0x0020
        /*0074*/ 	.byte	0x00, 0xf5, 0x21, 0x00


	//----- nvinfo : EIATTR_KPARAM_INFO
	.align		4
.L_1699:
        /*0078*/ 	.byte	0x04, 0x17
        /*007a*/ 	.short	(.L_1701 - .L_1700)
.L_1700:
        /*007c*/ 	.word	0x00000000
        /*0080*/ 	.short	0x0003
        /*0082*/ 	.short	0x0018
        /*0084*/ 	.byte	0x00, 0xf5, 0x21, 0x00


	//----- nvinfo : EIATTR_KPARAM_INFO
	.align		4
.L_1701:
        /*0088*/ 	.byte	0x04, 0x17
        /*008a*/ 	.short	(.L_1703 - .L_1702)
.L_1702:
        /*008c*/ 	.word	0x00000000
        /*0090*/ 	.short	0x0002
        /*0092*/ 	.short	0x0010
        /*0094*/ 	.byte	0x00, 0xf5, 0x21, 0x00


	//----- nvinfo : EIATTR_KPARAM_INFO
	.align		4
.L_1703:
        /*0098*/ 	.byte	0x04, 0x17
        /*009a*/ 	.short	(.L_1705 - .L_1704)
.L_1704:
        /*009c*/ 	.word	0x00000000
        /*00a0*/ 	.short	0x0001
        /*00a2*/ 	.short	0x0008
        /*00a4*/ 	.byte	0x00, 0xf5, 0x21, 0x00


	//----- nvinfo : EIATTR_KPARAM_INFO
	.align		4
.L_1705:
        /*00a8*/ 	.byte	0x04, 0x17
        /*00aa*/ 	.short	(.L_1707 - .L_1706)
.L_1706:
        /*00ac*/ 	.word	0x00000000
        /*00b0*/ 	.short	0x0000
        /*00b2*/ 	.short	0x0000
        /*00b4*/ 	.byte	0x00, 0xf5, 0x21, 0x00


	//----- nvinfo : EIATTR_SPARSE_MMA_MASK
	.align		4
.L_1707:
        /*00b8*/ 	.byte	0x03, 0x50
        /*00ba*/ 	.short	0x0000


	//----- nvinfo : EIATTR_MAXREG_COUNT
	.align		4
        /*00bc*/ 	.byte	0x03, 0x1b
        /*00be*/ 	.short	0x00ff


	//----- nvinfo : EIATTR_NUM_BARRIERS
	.align		4
        /*00c0*/ 	.byte	0x02, 0x4c
        /*00c2*/ 	.byte	0x01
	.zero		1


	//----- nvinfo : EIATTR_MERCURY_ISA_VERSION
	.align		4
        /*00c4*/ 	.byte	0x03, 0x5f
        /*00c6*/ 	.short	0x0101


	//----- nvinfo : EIATTR_VRC_CTA_INIT_COUNT
	.align		4
        /*00c8*/ 	.byte	0x02, 0x4a
	.zero		1
	.zero		1


	//----- nvinfo : EIATTR_EXIT_INSTR_OFFSETS
	.align		4
        /*00cc*/ 	.byte	0x04, 0x1c
        /*00ce*/ 	.short	(.L_1709 - .L_1708)


	//   ....[0]....
.L_1708:
        /*00d0*/ 	.word	0x00000250


	//   ....[1]....
        /*00d4*/ 	.word	0x000027d0


	//   ....[2]....
        /*00d8*/ 	.word	0x00002860


	//   ....[3]....
        /*00dc*/ 	.word	0x000028a0


	//----- nvinfo : EIATTR_CRS_STACK_SIZE
	.align		4
.L_1709:
        /*00e0*/ 	.byte	0x04, 0x1e
        /*00e2*/ 	.short	(.L_1711 - .L_1710)
.L_1710:
        /*00e4*/ 	.word	0x00000000


	//----- nvinfo : EIATTR_CBANK_PARAM_SIZE
	.align		4
.L_1711:
        /*00e8*/ 	.byte	0x03, 0x19
        /*00ea*/ 	.short	0x0048


	//----- nvinfo : EIATTR_PARAM_CBANK
	.align		4
        /*00ec*/ 	.byte	0x04, 0x0a
        /*00ee*/ 	.short	(.L_1713 - .L_1712)
	.align		4
.L_1712:
        /*00f0*/ 	.word	index@(.nv.constant0._ZN4vllm4gptq33gemm_half_q_half_gptq_3bit_kernelILb1ELi1EEEvPK6__halfPKjS6_S4_PS2_iiiibPKi)
        /*00f4*/ 	.short	0x0380
        /*00f6*/ 	.short	0x0048


	//----- nvinfo : EIATTR_SW_WAR
	.align		4
.L_1713:
        /*00f8*/ 	.byte	0x04, 0x36
        /*00fa*/ 	.short	(.L_1715 - .L_1714)
.L_1714:
        /*00fc*/ 	.word	0x00000008
.L_1715:


//--------------------- .nv.info._ZN4vllm4gptq33gemm_half_q_half_gptq_2bit_kernelILb1ELi1EEEvPK6__halfPKjS6_S4_PS2_iiiibPKi --------------------------
	.section	.nv.info._ZN4vllm4gptq33gemm_half_q_half_gptq_2bit_kernelILb1ELi1EEEvPK6__halfPKjS6_S4_PS2_iiiibPKi,"",@"SHT_CUDA_INFO"
	.sectionflags	@""
	.align	4


	//----- nvinfo : EIATTR_CUDA_API_VERSION
	.align		4
        /*0000*/ 	.byte	0x04, 0x37
        /*0002*/ 	.short	(.L_1717 - .L_1716)
.L_1716:
        /*0004*/ 	.word	0x00000082


	//----- nvinfo : EIATTR_KPARAM_INFO
	.align		4
.L_1717:
        /*0008*/ 	.byte	0x04, 0x17
        /*000a*/ 	.short	(.L_1719 - .L_1718)
.L_1718:
        /*000c*/ 	.word	0x00000000
        /*0010*/ 	.short	0x000a
        /*0012*/ 	.short	0x0040
        /*0014*/ 	.byte	0x00, 0xf5, 0x21, 0x00


	//----- nvinfo : EIATTR_KPARAM_INFO
	.align		4
.L_1719:
        /*0018*/ 	.byte	0x04, 0x17
        /*001a*/ 	.short	(.L_1721 - .L_1720)
.L_1720:
        /*001c*/ 	.word	0x00000000
        /*0020*/ 	.short	0x0009
        /*0022*/ 	.short	0x0038
        /*0024*/ 	.byte	0x00, 0xf0, 0x05, 0x00


	//----- nvinfo : EIATTR_KPARAM_INFO
	.align		4
.L_1721:
        /*0028*/ 	.byte	0x04, 0x17
        /*002a*/ 	.short	(.L_1723 - .L_1722)
.L_1722:
        /*002c*/ 	.word	0x00000000
        /*0030*/ 	.short	0x0008
        /*0032*/ 	.short	0x0034
        /*0034*/ 	.byte	0x00, 0xf0, 0x11, 0x00


	//----- nvinfo : EIATTR_KPARAM_INFO
	.align		4
.L_1723:
        /*0038*/ 	.byte	0x04, 0x17
        /*003a*/ 	.short	(.L_1725 - .L_1724)
.L_1724:
        /*003c*/ 	.word	0x00000000
        /*0040*/ 	.short	0x0007
        /*0042*/ 	.short	0x0030
        /*0044*/ 	.byte	0x00, 0xf0, 0x11, 0x00


	//----- nvinfo : EIATTR_KPARAM_INFO
	.align		4
.L_1725:
        /*0048*/ 	.byte	0x04, 0x17
        /*004a*/ 	.short	(.L_1727 - .L_1726)
.L_1726:
        /*004c*/ 	.word	0x00000000
        /*0050*/ 	.short	0x0006
        /*0052*/ 	.short	0x002c
        /*0054*/ 	.byte	0x00, 0xf0, 0x11, 0x00


	//----- nvinfo : EIATTR_KPARAM_INFO
	.align		4
.L_1727:
        /*0058*/ 	.byte	0x04, 0x17
        /*005a*/ 	.short	(.L_1729 - .L_1728)
.L_1728:
        /*005c*/ 	.word	0x00000000
        /*0060*/ 	.short	0x0005
        /*0062*/ 	.short	0x0028
        /*0064*/ 	.byte	0x00, 0xf0, 0x11, 0x00


	//----- nvinfo : EIATTR_KPARAM_INFO
	.align		4
.L_1729:
        /*0068*/ 	.byte	0x04, 0x17
        /*006a*/ 	.short	(.L_1731 - .L_1730)
.L_1730:
        /*006c*/ 	.word	0x00000000
        /*0070*/ 	.short	0x0004
        /*0072*/ 	.short	0x0020
        /*0074*/ 	.byte	0x00, 0xf5, 0x21, 0x00


	//----- nvinfo : EIATTR_KPARAM_INFO
	.align		4
.L_1731:
        /*0078*/ 	.byte	0x04, 0x17
        /*007a*/ 	.short	(.L_1733 - .L_1732)
.L_1732:
        /*007c*/ 	.word	0x00000000
        /*0080*/ 	.short	0x0003
        /*0082*/ 	.short	0x0018
        /*0084*/ 	.byte	0x00, 0xf5, 0x21, 0x00


	//----- nvinfo : EIATTR_KPARAM_INFO
	.align		4
.L_1733:
        /*0088*/ 	.byte	0x04, 0x17
        /*008a*/ 	.short	(.L_1735 - .L_1734)
.L_1734:
        /*008c*/ 	.word	0x00000000
        /*0090*/ 	.short	0x0002
        /*0092*/ 	.short	0x0010
        /*0094*/ 	.byte	0x00, 0xf5, 0x21, 0x00


	//----- nvinfo : EIATTR_KPARAM_INFO
	.align		4
.L_1735:
        /*0098*/ 	.byte	0x04, 0x17
        /*009a*/ 	.short	(.L_1737 - .L_1736)
.L_1736:
        /*009c*/ 	.word	0x00000000
        /*00a0*/ 	.short	0x0001
        /*00a2*/ 	.short	0x0008
        /*00a4*/ 	.byte	0x00, 0xf5, 0x21, 0x00


	//----- nvinfo : EIATTR_KPARAM_INFO
	.align		4
.L_1737:
        /*00a8*/ 	.byte	0x04, 0x17
        /*00aa*/ 	.short	(.L_1739 - .L_1738)
.L_1738:
        /*00ac*/ 	.word	0x00000000
        /*00b0*/ 	.short	0x0000
        /*00b2*/ 	.short	0x0000
        /*00b4*/ 	.byte	0x00, 0xf5, 0x21, 0x00


	//----- nvinfo : EIATTR_SPARSE_MMA_MASK
	.align		4
.L_1739:
        /*00b8*/ 	.byte	0x03, 0x50
        /*00ba*/ 	.short	0x0000


	//----- nvinfo : EIATTR_MAXREG_COUNT
	.align		4
        /*00bc*/ 	.byte	0x03, 0x1b
        /*00be*/ 	.short	0x00ff


	//----- nvinfo : EIATTR_NUM_BARRIERS
	.align		4
        /*00c0*/ 	.byte	0x02, 0x4c
        /*00c2*/ 	.byte	0x01
	.zero		1


	//----- nvinfo : EIATTR_MERCURY_ISA_VERSION
	.align		4
        /*00c4*/ 	.byte	0x03, 0x5f
        /*00c6*/ 	.short	0x0101


	//----- nvinfo : EIATTR_VRC_CTA_INIT_COUNT
	.align		4
        /*00c8*/ 	.byte	0x02, 0x4a
	.zero		1
	.zero		1


	//----- nvinfo : EIATTR_EXIT_INSTR_OFFSETS
	.align		4
        /*00cc*/ 	.byte	0x04, 0x1c
        /*00ce*/ 	.short	(.L_1741 - .L_1740)


	//   ....[0]....
.L_1740:
        /*00d0*/ 	.word	0x00000250


	//   ....[1]....
        /*00d4*/ 	.word	0x000016a0


	//   ....[2]....
        /*00d8*/ 	.word	0x00001730


	//   ....[3]....
        /*00dc*/ 	.word	0x00001770


	//----- nvinfo : EIATTR_CRS_STACK_SIZE
	.align		4
.L_1741:
        /*00e0*/ 	.byte	0x04, 0x1e
        /*00e2*/ 	.short	(.L_1743 - .L_1742)
.L_1742:
        /*00e4*/ 	.word	0x00000000


	//----- nvinfo : EIATTR_CBANK_PARAM_SIZE
	.align		4
.L_1743:
        /*00e8*/ 	.byte	0x03, 0x19
        /*00ea*/ 	.short	0x0048


	//----- nvinfo : EIATTR_PARAM_CBANK
	.align		4
        /*00ec*/ 	.byte	0x04, 0x0a
        /*00ee*/ 	.short	(.L_1745 - .L_1744)
	.align		4
.L_1744:
        /*00f0*/ 	.word	index@(.nv.constant0._ZN4vllm4gptq33gemm_half_q_half_gptq_2bit_kernelILb1ELi1EEEvPK6__halfPKjS6_S4_PS2_iiiibPKi)
        /*00f4*/ 	.short	0x0380
        /*00f6*/ 	.short	0x0048


	//----- nvinfo : EIATTR_SW_WAR
	.align		4
.L_1745:
        /*00f8*/ 	.byte	0x04, 0x36
        /*00fa*/ 	.short	(.L_1747 - .L_1746)
.L_1746:
        /*00fc*/ 	.word	0x00000008
.L_1747:


//--------------------- .nv.callgraph             --------------------------
	.section	.nv.callgraph,"",@"SHT_CUDA_CALLGRAPH"
	.align	4
	.sectionentsize	8
	.align		4
        /*0000*/ 	.word	0x00000000
	.align		4
        /*0004*/ 	.word	0xffffffff
	.align		4
        /*0008*/ 	.word	0x00000000
	.align		4
        /*000c*/ 	.word	0xfffffffe
	.align		4
        /*0010*/ 	.word	0x00000000
	.align		4
        /*0014*/ 	.word	0xfffffffd
	.align		4
        /*0018*/ 	.word	0x00000000
	.align		4
        /*001c*/ 	.word	0xfffffffc


//--------------------- .nv.constant4             --------------------------
	.section	.nv.constant4,"a",@progbits
	.align	8
	.align		8
.nv.constant4:
        /*0000*/ 	.dword	_ZN39_INTERNAL_2265ad77_9_q_gemm_cu_ef712ff84cuda3std3__45__cpo5beginE
	.align		8
        /*0008*/ 	.dword	_ZN39_INTERNAL_2265ad77_9_q_gemm_cu_ef712ff84cuda3std3__45__cpo3endE
	.align		8
        /*0010*/ 	.dword	_ZN39_INTERNAL_2265ad77_9_q_gemm_cu_ef712ff84cuda3std3__45__cpo6cbeginE
	.align		8
        /*0018*/ 	.dword	_ZN39_INTERNAL_2265ad77_9_q_gemm_cu_ef712ff84cuda3std3__45__cpo4cendE
	.align		8
        /*0020*/ 	.dword	_ZN39_INTERNAL_2265ad77_9_q_gemm_cu_ef712ff84cuda3std3__45__cpo6rbeginE
	.align		8
        /*0028*/ 	.dword	_ZN39_INTERNAL_2265ad77_9_q_gemm_cu_ef712ff84cuda3std3__45__cpo4rendE
	.align		8
        /*0030*/ 	.dword	_ZN39_INTERNAL_2265ad77_9_q_gemm_cu_ef712ff84cuda3std3__45__cpo7crbeginE
	.align		8
        /*0038*/ 	.dword	_ZN39_INTERNAL_2265ad77_9_q_gemm_cu_ef712ff84cuda3std3__45__cpo5crendE
	.align		8
        /*0040*/ 	.dword	_ZN39_INTERNAL_2265ad77_9_q_gemm_cu_ef712ff84cuda3std3__441_GLOBAL__N__2265ad77_9_q_gemm_cu_ef712ff86ignoreE
	.align		8
        /*0048*/ 	.dword	_ZN39_INTERNAL_2265ad77_9_q_gemm_cu_ef712ff84cuda3std3__419piecewise_constructE
	.align		8
        /*0050*/ 	.dword	_ZN39_INTERNAL_2265ad77_9_q_gemm_cu_ef712ff84cuda3std3__48in_placeE
	.align		8
        /*0058*/ 	.dword	_ZN39_INTERNAL_2265ad77_9_q_gemm_cu_ef712ff84cuda3std3__420unreachable_sentinelE
	.align		8
        /*0060*/ 	.dword	_ZN39_INTERNAL_2265ad77_9_q_gemm_cu_ef712ff84cuda3std6ranges3__45__cpo4swapE
	.align		8
        /*0068*/ 	.dword	_ZN39_INTERNAL_2265ad77_9_q_gemm_cu_ef712ff84cuda3std6ranges3__45__cpo9iter_moveE
	.align		8
        /*0070*/ 	.dword	_ZN39_INTERNAL_2265ad77_9_q_gemm_cu_ef712ff84cuda3std6ranges3__45__cpo5beginE
	.align		8
        /*0078*/ 	.dword	_ZN39_INTERNAL_2265ad77_9_q_gemm_cu_ef712ff84cuda3std6ranges3__45__cpo3endE
	.align		8
        /*0080*/ 	.dword	_ZN39_INTERNAL_2265ad77_9_q_gemm_cu_ef712ff84cuda3std6ranges3__45__cpo6cbeginE
	.align		8
        /*0088*/ 	.dword	_ZN39_INTERNAL_2265ad77_9_q_gemm_cu_ef712ff84cuda3std6ranges3__45__cpo4cendE
	.align		8
        /*0090*/ 	.dword	_ZN39_INTERNAL_2265ad77_9_q_gemm_cu_ef712ff84cuda3std6ranges3__45__cpo7advanceE
	.align		8
        /*0098*/ 	.dword	_ZN39_INTERNAL_2265ad77_9_q_gemm_cu_ef712ff84cuda3std6ranges3__45__cpo9iter_swapE
	.align		8
        /*00a0*/ 	.dword	_ZN39_INTERNAL_2265ad77_9_q_gemm_cu_ef712ff84cuda3std6ranges3__45__cpo4nextE
	.align		8
        /*00a8*/ 	.dword	_ZN39_INTERNAL_2265ad77_9_q_gemm_cu_ef712ff84cuda3std6ranges3__45__cpo4prevE
	.align		8
        /*00b0*/ 	.dword	_ZN39_INTERNAL_2265ad77_9_q_gemm_cu_ef712ff84cuda3std6ranges3__45__cpo4dataE
	.align		8
        /*00b8*/ 	.dword	_ZN39_INTERNAL_2265ad77_9_q_gemm_cu_ef712ff84cuda3std6ranges3__45__cpo5cdataE
	.align		8
        /*00c0*/ 	.dword	_ZN39_INTERNAL_2265ad77_9_q_gemm_cu_ef712ff84cuda3std6ranges3__45__cpo4sizeE
	.align		8
        /*00c8*/ 	.dword	_ZN39_INTERNAL_2265ad77_9_q_gemm_cu_ef712ff84cuda3std6ranges3__45__cpo5ssizeE
	.align		8
        /*00d0*/ 	.dword	_ZN39_INTERNAL_2265ad77_9_q_gemm_cu_ef712ff84cuda3std6ranges3__45__cpo8distanceE
	.align		8
        /*00d8*/ 	.dword	_ZN39_INTERNAL_2265ad77_9_q_gemm_cu_ef712ff86thrust24THRUST_300001_SM_1000_NS6system6detail10sequential3seqE


//--------------------- .text._ZN4vllm4gptq27make_sequential_8bit_kernelEPKjPjPKii --------------------------
	.section	.text._ZN4vllm4gptq27make_sequential_8bit_kernelEPKjPjPKii,"ax",@progbits
	.align	128
        .global         _ZN4vllm4gptq27make_sequential_8bit_kernelEPKjPjPKii
        .type           _ZN4vllm4gptq27make_sequential_8bit_kernelEPKjPjPKii,@function
        .size           _ZN4vllm4gptq27make_sequential_8bit_kernelEPKjPjPKii,(.L_x_1839 - _ZN4vllm4gptq27make_sequential_8bit_kernelEPKjPjPKii)
        .other          _ZN4vllm4gptq27make_sequential_8bit_kernelEPKjPjPKii,@"STO_CUDA_ENTRY STV_DEFAULT"
_ZN4vllm4gptq27make_sequential_8bit_kernelEPKjPjPKii:
.text._ZN4vllm4gptq27make_sequential_8bit_kernelEPKjPjPKii:
[----:B------:R-:W-:Y:S01]  /*0000*/  LDC R1, c[0x0][0x37c] ;  /* 0x0000df00ff017b82 */ /* 0x000fe20000000800 */
[----:B------:R-:W0:Y:S01]  /*0010*/  S2R R0, SR_CTAID.X ;  /* 0x0000000000007919 */ /* 0x000e220000002500 */
[----:B------:R-:W1:Y:S01]  /*0020*/  LDCU UR4, c[0x0][0x398] ;  /* 0x00007300ff0477ac */ /* 0x000e620008000800 */
[----:B------:R-:W0:Y:S01]  /*0030*/  S2R R3, SR_TID.X ;  /* 0x0000000000037919 */ /* 0x000e220000002100 */
[----:B-1----:R-:W-:Y:S01]  /*0040*/  USHF.R.S32.HI UR4, URZ, 0x1, UR4 ;  /* 0x00000001ff047899 */ /* 0x002fe20008011404 */
[----:B0-----:R-:W-:-:S05]  /*0050*/  IMAD R0, R0, 0x20, R3 ;  /* 0x0000002000007824 */ /* 0x001fca00078e0203 */
[----:B------:R-:W-:-:S13]  /*0060*/  ISETP.GE.U32.AND P0, PT, R0, UR4, PT ;  /* 0x0000000400007c0c */ /* 0x000fda000bf06070 */
[----:B------:R-:W-:Y:S05]  /*0070*/  @P0 EXIT ;  /* 0x000000000000094d */ /* 0x000fea0003800000 */
[----:B------:R-:W0:Y:S01]  /*0080*/  S2R R3, SR_CTAID.Y ;  /* 0x0000000000037919 */ /* 0x000e220000002600 */
[----:B------:R-:W1:Y:S01]  /*0090*/  LDC.64 R4, c[0x0][0x390] ;  /* 0x0000e400ff047b82 */ /* 0x000e620000000a00 */
[----:B------:R-:W2:Y:S07]  /*00a0*/  LDCU.64 UR6, c[0x0][0x358] ;  /* 0x00006b00ff0677ac */ /* 0x000eae0008000a00 */
[----:B------:R-:W3:Y:S01]  /*00b0*/  LDC.64 R10, c[0x0][0x380] ;  /* 0x0000e000ff0a7b82 */ /* 0x000ee20000000a00 */
[----:B0-----:R-:W-:-:S04]  /*00c0*/  IMAD.SHL.U32 R7, R3, 0x4, RZ ;  /* 0x0000000403077824 */ /* 0x001fc800078e00ff */
[----:B-1----:R-:W-:-:S05]  /*00d0*/  IMAD.WIDE.U32 R4, R7, 0x4, R4 ;  /* 0x0000000407047825 */ /* 0x002fca00078e0004 */
[----:B--2---:R-:W2:Y:S04]  /*00e0*/  LDG.E.CONSTANT R14, desc[UR6][R4.64+0x4] ;  /* 0x00000406040e7981 */ /* 0x004ea8000c1e9900 */
[----:B------:R-:W4:Y:S04]  /*00f0*/  LDG.E.CONSTANT R13, desc[UR6][R4.64] ;  /* 0x00000006040d7981 */ /* 0x000f28000c1e9900 */
[----:B------:R-:W5:Y:S04]  /*0100*/  LDG.E.CONSTANT R2, desc[UR6][R4.64+0x8] ;  /* 0x0000080604027981 */ /* 0x000f68000c1e9900 */
[----:B------:R-:W3:Y:S01]  /*0110*/  LDG.E.CONSTANT R12, desc[UR6][R4.64+0xc] ;  /* 0x00000c06040c7981 */ /* 0x000ee2000c1e9900 */
[----:B--2---:R-:W-:-:S02]  /*0120*/  SHF.R.S32.HI R7, RZ, 0x2, R14 ;  /* 0x00000002ff077819 */ /* 0x004fc4000001140e */
[----:B----4-:R-:W-:-:S03]  /*0130*/  SHF.R.S32.HI R9, RZ, 0x2, R13 ;  /* 0x00000002ff097819 */ /* 0x010fc6000001140d */
[----:B------:R-:W-:Y:S01]  /*0140*/  IMAD R7, R7, UR4, R0 ;  /* 0x0000000407077c24 */ /* 0x000fe2000f8e0200 */
[----:B-----5:R-:W-:-:S03]  /*0150*/  SHF.R.S32.HI R15, RZ, 0x2, R2 ;  /* 0x00000002ff0f7819 */ /* 0x020fc60000011402 */
[----:B---3--:R-:W-:-:S04]  /*0160*/  IMAD.WIDE.U32 R6, R7, 0x8, R10 ;  /* 0x0000000807067825 */ /* 0x008fc800078e000a */
[----:B------:R-:W-:Y:S01]  /*0170*/  IMAD R9, R9, UR4, R0 ;  /* 0x0000000409097c24 */ /* 0x000fe2000f8e0200 */
[----:B------:R-:W-:Y:S01]  /*0180*/  SHF.R.S32.HI R19, RZ, 0x2, R12 ;  /* 0x00000002ff137819 */ /* 0x000fe2000001140c */
[----:B------:R-:W2:Y:S02]  /*0190*/  LDG.E.64.CONSTANT R6, desc[UR6][R6.64] ;  /* 0x0000000606067981 */ /* 0x000ea4000c1e9b00 */
[----:B------:R-:W-:-:S04]  /*01a0*/  IMAD.WIDE.U32 R16, R9, 0x8, R10 ;  /* 0x0000000809107825 */ /* 0x000fc800078e000a */
[--C-:B------:R-:W-:Y:S01]  /*01b0*/  IMAD R9, R15, UR4, R0.reuse ;  /* 0x000000040f097c24 */ /* 0x100fe2000f8e0200 */
[----:B------:R-:W3:Y:S01]  /*01c0*/  LDG.E.64.CONSTANT R4, desc[UR6][R16.64] ;  /* 0x0000000610047981 */ /* 0x000ee2000c1e9b00 */
[----:B------:R-:W-:Y:S02]  /*01d0*/  IMAD R19, R19, UR4, R0 ;  /* 0x0000000413137c24 */ /* 0x000fe4000f8e0200 */
[----:B------:R-:W-:-:S04]  /*01e0*/  IMAD.WIDE.U32 R8, R9, 0x8, R10 ;  /* 0x0000000809087825 */ /* 0x000fc800078e000a */
[----:B------:R-:W-:Y:S02]  /*01f0*/  IMAD.WIDE.U32 R10, R19, 0x8, R10 ;  /* 0x00000008130a7825 */ /* 0x000fe400078e000a */
[----:B------:R-:W4:Y:S04]  /*0200*/  LDG.E.64.CONSTANT R8, desc[UR6][R8.64] ;  /* 0x0000000608087981 */ /* 0x000f28000c1e9b00 */
[----:B------:R-:W5:Y:S01]  /*0210*/  LDG.E.64.CONSTANT R10, desc[UR6][R10.64] ;  /* 0x000000060a0a7981 */ /* 0x000f62000c1e9b00 */
[----:B------:R-:W-:Y:S02]  /*0220*/  IMAD.SHL.U32 R14, R14, 0x8, RZ ;  /* 0x000000080e0e7824 */ /* 0x000fe400078e00ff */
[----:B------:R-:W-:Y:S02]  /*0230*/  IMAD.SHL.U32 R13, R13, 0x8, RZ ;  /* 0x000000080d0d7824 */ /* 0x000fe400078e00ff */
[----:B------:R-:W-:Y:S01]  /*0240*/  IMAD.SHL.U32 R2, R2, 0x8, RZ ;  /* 0x0000000802027824 */ /* 0x000fe200078e00ff */
[----:B------:R-:W-:Y:S01]  /*0250*/  LOP3.LUT R15, R14, 0x18, RZ, 0xc0, !PT ;  /* 0x000000180e0f7812 */ /* 0x000fe200078ec0ff */
[----:B------:R-:W-:Y:S01]  /*0260*/  IMAD.SHL.U32 R12, R12, 0x8, RZ ;  /* 0x000000080c0c7824 */ /* 0x000fe200078e00ff */
[----:B------:R-:W-:-:S02]  /*0270*/  LOP3.LUT R13, R13, 0x18, RZ, 0xc0, !PT ;  /* 0x000000180d0d7812 */ /* 0x000fc400078ec0ff */
[-CC-:B--2---:R-:W-:Y:S02]  /*0280*/  SHF.R.U64 R18, R6, R15.reuse, R7.reuse ;  /* 0x0000000f06127219 */ /* 0x184fe40000001207 */
[----:B------:R-:W-:Y:S02]  /*0290*/  SHF.R.U32.HI R15, RZ, R15, R7 ;  /* 0x0000000fff0f7219 */ /* 0x000fe40000011607 */
[----:B------:R-:W0:Y:S01]  /*02a0*/  LDC.64 R6, c[0x0][0x388] ;  /* 0x0000e200ff067b82 */ /* 0x000e220000000a00 */
[C---:B------:R-:W-:Y:S01]  /*02b0*/  IMAD.SHL.U32 R14, R18.reuse, 0x100, RZ ;  /* 0x00000100120e7824 */ /* 0x040fe200078e00ff */
[----:B------:R-:W-:Y:S02]  /*02c0*/  SHF.L.U64.HI R15, R18, 0x8, R15 ;  /* 0x00000008120f7819 */ /* 0x000fe4000001020f */
[-CC-:B---3--:R-:W-:Y:S02]  /*02d0*/  SHF.R.U64 R17, R4, R13.reuse, R5.reuse ;  /* 0x0000000d04117219 */ /* 0x188fe40000001205 */
[----:B------:R-:W-:-:S02]  /*02e0*/  SHF.R.U32.HI R4, RZ, R13, R5 ;  /* 0x0000000dff047219 */ /* 0x000fc40000011605 */
[----:B------:R-:W-:Y:S02]  /*02f0*/  LOP3.LUT R5, R2, 0x18, RZ, 0xc0, !PT ;  /* 0x0000001802057812 */ /* 0x000fe400078ec0ff */
[----:B------:R-:W-:Y:S02]  /*0300*/  LOP3.LUT R15, R15, 0xff00, RZ, 0xc0, !PT ;  /* 0x0000ff000f0f7812 */ /* 0x000fe400078ec0ff */
[-CC-:B----4-:R-:W-:Y:S02]  /*0310*/  SHF.R.U64 R2, R8, R5.reuse, R9.reuse ;  /* 0x0000000508027219 */ /* 0x190fe40000001209 */
[----:B------:R-:W-:Y:S02]  /*0320*/  SHF.R.U32.HI R13, RZ, R5, R9 ;  /* 0x00000005ff0d7219 */ /* 0x000fe40000011609 */
[----:B------:R-:W-:Y:S01]  /*0330*/  LOP3.LUT R5, R12, 0x18, RZ, 0xc0, !PT ;  /* 0x000000180c057812 */ /* 0x000fe200078ec0ff */
[----:B------:R-:W-:Y:S01]  /*0340*/  IMAD.U32 R9, R2, 0x10000, RZ ;  /* 0x0001000002097824 */ /* 0x000fe200078e00ff */
[----:B------:R-:W-:-:S02]  /*0350*/  LOP3.LUT R14, R14, 0xff00, RZ, 0xc0, !PT ;  /* 0x0000ff000e0e7812 */ /* 0x000fc400078ec0ff */
[----:B------:R-:W-:Y:S02]  /*0360*/  LOP3.LUT R15, R15, 0xff, R4, 0xf8, !PT ;  /* 0x000000ff0f0f7812 */ /* 0x000fe400078ef804 */
[----:B------:R-:W-:Y:S02]  /*0370*/  SHF.L.U64.HI R2, R2, 0x10, R13 ;  /* 0x0000001002027819 */ /* 0x000fe4000001020d */
[-CC-:B-----5:R-:W-:Y:S02]  /*0380*/  SHF.R.U64 R4, R10, R5.reuse, R11.reuse ;  /* 0x000000050a047219 */ /* 0x1a0fe4000000120b */
[----:B------:R-:W-:Y:S02]  /*0390*/  SHF.R.U32.HI R5, RZ, R5, R11 ;  /* 0x00000005ff057219 */ /* 0x000fe4000001160b */
[----:B------:R-:W-:Y:S02]  /*03a0*/  LOP3.LUT R14, R14, 0xff, R17, 0xf8, !PT ;  /* 0x000000ff0e0e7812 */ /* 0x000fe400078ef811 */
[----:B------:R-:W-:Y:S01]  /*03b0*/  LOP3.LUT R11, R15, 0xff0000, R2, 0xf8, !PT ;  /* 0x00ff00000f0b7812 */ /* 0x000fe200078ef802 */
[C---:B------:R-:W-:Y:S01]  /*03c0*/  IMAD.SHL.U32 R2, R4.reuse, 0x1000000, RZ ;  /* 0x0100000004027824 */ /* 0x040fe200078e00ff */
[----:B------:R-:W-:Y:S01]  /*03d0*/  SHF.L.U64.HI R4, R4, 0x18, R5 ;  /* 0x0000001804047819 */ /* 0x000fe20000010205 */
[----:B------:R-:W-:Y:S01]  /*03e0*/  IMAD R5, R3, UR4, R0 ;  /* 0x0000000403057c24 */ /* 0x000fe2000f8e0200 */
[----:B------:R-:W-:-:S02]  /*03f0*/  LOP3.LUT R9, R14, 0xff0000, R9, 0xf8, !PT ;  /* 0x00ff00000e097812 */ /* 0x000fc400078ef809 */
[----:B------:R-:W-:Y:S01]  /*0400*/  LOP3.LUT R3, R11, 0xff000000, R4, 0xf8, !PT ;  /* 0xff0000000b037812 */ /* 0x000fe200078ef804 */
[----:B0-----:R-:W-:Y:S01]  /*0410*/  IMAD.WIDE.U32 R6, R5, 0x8, R6 ;  /* 0x0000000805067825 */ /* 0x001fe200078e0006 */
[----:B------:R-:W-:-:S05]  /*0420*/  LOP3.LUT R2, R9, 0xff000000, R2, 0xf8, !PT ;  /* 0xff00000009027812 */ /* 0x000fca00078ef802 */
[----:B------:R-:W-:Y:S01]  /*0430*/  STG.E.64 desc[UR6][R6.64], R2 ;  /* 0x0000000206007986 */ /* 0x000fe2000c101b06 */
[----:B------:R-:W-:Y:S05]  /*0440*/  EXIT ;  /* 0x000000000000794d */ /* 0x000fea0003800000 */
.L_x_0:
[----:B------:R-:W-:-:S00]  /*0450*/  BRA `(.L_x_0) ;  /* 0xfffffffc00fc7947 */ /* 0x000fc0000383ffff */
[----:B------:R-:W-:-:S00]  /*0460*/  NOP ;  /* 0x0000000000007918 */ /* 0x000fc00000000000 */
        /* <DEDUP_REMOVED lines=9> */
.L_x_1839:


//--------------------- .text._ZN4vllm4gptq27make_sequential_3bit_kernelEPKjPjPKii --------------------------
	.section	.text._ZN4vllm4gptq27make_sequential_3bit_kernelEPKjPjPKii,"ax",@progbits
	.align	128
        .global         _ZN4vllm4gptq27make_sequential_3bit_kernelEPKjPjPKii
        .type           _ZN4vllm4gptq27make_sequential_3bit_kernelEPKjPjPKii,@function
        .size           _ZN4vllm4gptq27make_sequential_3bit_kernelEPKjPjPKii,(.L_x_1840 - _ZN4vllm4gptq27make_sequential_3bit_kernelEPKjPjPKii)
        .other          _ZN4vllm4gptq27make_sequential_3bit_kernelEPKjPjPKii,@"STO_CUDA_ENTRY STV_DEFAULT"
_ZN4vllm4gptq27make_sequential_3bit_kernelEPKjPjPKii:
.text._ZN4vllm4gptq27make_sequential_3bit_kernelEPKjPjPKii:
[----:B------:R-:W-:Y:S01]  /*0000*/  LDC R1, c[0x0][0x37c] ;  /* 0x0000df00ff017b82 */ /* 0x000fe20000000800 */
[----:B------:R-:W0:Y:S01]  /*0010*/  S2R R6, SR_CTAID.X ;  /* 0x0000000000067919 */ /* 0x000e220000002500 */
[----:B------:R-:W1:Y:S01]  /*0020*/  LDCU UR6, c[0x0][0x398] ;  /* 0x00007300ff0677ac */ /* 0x000e620008000800 */
[----:B------:R-:W0:Y:S02]  /*0030*/  S2R R3, SR_TID.X ;  /* 0x0000000000037919 */ /* 0x000e240000002100 */
[----:B0-----:R-:W-:-:S05]  /*0040*/  IMAD R6, R6, 0x20, R3 ;  /* 0x0000002006067824 */ /* 0x001fca00078e0203 */
[----:B-1----:R-:W-:-:S13]  /*0050*/  ISETP.GE.U32.AND P0, PT, R6, UR6, PT ;  /* 0x0000000606007c0c */ /* 0x002fda000bf06070 */
[----:B------:R-:W-:Y:S05]  /*0060*/  @P0 EXIT ;  /* 0x000000000000094d */ /* 0x000fea0003800000 */
[----:B------:R-:W0:Y:S01]  /*0070*/  S2R R0, SR_CTAID.Y ;  /* 0x0000000000007919 */ /* 0x000e220000002600 */
[----:B------:R-:W1:Y:S01]  /*0080*/  LDC.64 R4, c[0x0][0x390] ;  /* 0x0000e400ff047b82 */ /* 0x000e620000000a00 */
[----:B------:R-:W2:Y:S01]  /*0090*/  LDCU.64 UR4, c[0x0][0x358] ;  /* 0x00006b00ff0477ac */ /* 0x000ea20008000a00 */
[----:B0-----:R-:W-:-:S04]  /*00a0*/  IMAD.SHL.U32 R3, R0, 0x20, RZ ;  /* 0x0000002000037824 */ /* 0x001fc800078e00ff */
[----:B-1----:R-:W-:-:S05]  /*00b0*/  IMAD.WIDE.U32 R4, R3, 0x4, R4 ;  /* 0x0000000403047825 */ /* 0x002fca00078e0004 */
[----:B--2---:R-:W2:Y:S02]  /*00c0*/  LDG.E.CONSTANT R2, desc[UR4][R4.64] ;  /* 0x0000000404027981 */ /* 0x004ea4000c1e9900 */
[----:B--2---:R-:W-:-:S04]  /*00d0*/  SHF.R.S32.HI R3, RZ, 0x1f, R2 ;  /* 0x0000001fff037819 */ /* 0x004fc80000011402 */
[----:B------:R-:W-:-:S04]  /*00e0*/  LEA.HI R3, R3, R2, RZ, 0x5 ;  /* 0x0000000203037211 */ /* 0x000fc800078f28ff */
[----:B------:R-:W-:Y:S02]  /*00f0*/  LOP3.LUT R7, R3, 0xffffffe0, RZ, 0xc0, !PT ;  /* 0xffffffe003077812 */ /* 0x000fe400078ec0ff */
[----:B------:R-:W-:-:S03]  /*0100*/  SHF.R.S32.HI R3, RZ, 0x5, R3 ;  /* 0x00000005ff037819 */ /* 0x000fc60000011403 */
[----:B------:R-:W-:Y:S02]  /*0110*/  IMAD.IADD R7, R2, 0x1, -R7 ;  /* 0x0000000102077824 */ /* 0x000fe400078e0a07 */
[----:B------:R-:W-:-:S03]  /*0120*/  IMAD R9, R3, 0x3, RZ ;  /* 0x0000000303097824 */ /* 0x000fc600078e02ff */
[----:B------:R-:W-:-:S13]  /*0130*/  ISETP.NE.AND P0, PT, R7, 0xa, PT ;  /* 0x0000000a0700780c */ /* 0x000fda0003f05270 */
[----:B------:R-:W-:Y:S05]  /*0140*/  @!P0 BRA `(.L_x_1) ;  /* 0x0000000000408947 */ /* 0x000fea0003800000 */
[----:B------:R-:W-:-:S13]  /*0150*/  ISETP.NE.AND P0, PT, R7, 0x15, PT ;  /* 0x000000150700780c */ /* 0x000fda0003f05270 */
[----:B------:R-:W-:Y:S05]  /*0160*/  @!P0 BRA `(.L_x_2) ;  /* 0x0000000000848947 */ /* 0x000fea0003800000 */
[C---:B------:R-:W-:Y:S02]  /*0170*/  ISETP.GE.AND P0, PT, R7.reuse, 0x16, PT ;  /* 0x000000160700780c */ /* 0x040fe40003f06270 */
[C---:B------:R-:W-:Y:S02]  /*0180*/  ISETP.NE.AND P1, PT, R7.reuse, 0xa, PT ;  /* 0x0000000a0700780c */ /* 0x040fe40003f25270 */
[C---:B------:R-:W-:Y:S02]  /*0190*/  ISETP.GT.OR P2, PT, R7.reuse, 0xa, P0 ;  /* 0x0000000a0700780c */ /* 0x040fe40000744670 */
[----:B------:R-:W-:-:S07]  /*01a0*/  ISETP.GT.AND P3, PT, R7, 0xa, !P0 ;  /* 0x0000000a0700780c */ /* 0x000fce0004764270 */
[----:B------:R-:W-:Y:S01]  /*01b0*/  @P0 IADD3 R9, PT, PT, R9, 0x2, RZ ;  /* 0x0000000209090810 */ /* 0x000fe20007ffe0ff */
[----:B------:R-:W-:Y:S02]  /*01c0*/  @!P0 IMAD R3, R7, 0x3, RZ ;  /* 0x0000000307038824 */ /* 0x000fe400078e02ff */
[----:B------:R-:W-:Y:S02]  /*01d0*/  @P0 IMAD.MOV.U32 R2, RZ, RZ, 0x3 ;  /* 0x00000003ff020424 */ /* 0x000fe400078e00ff */
[C---:B------:R-:W-:Y:S01]  /*01e0*/  @!P0 VIADD R8, R9.reuse, 0x1 ;  /* 0x0000000109088836 */ /* 0x040fe20000000000 */
[----:B------:R-:W-:Y:S01]  /*01f0*/  @!P2 IADD3 R8, PT, PT, R9, RZ, RZ ;  /* 0x000000ff0908a210 */ /* 0x000fe20007ffe0ff */
[----:B------:R-:W-:Y:S02]  /*0200*/  @P3 VIADD R3, R3, 0xffffffe0 ;  /* 0xffffffe003033836 */ /* 0x000fe40000000000 */
[----:B------:R-:W-:Y:S02]  /*0210*/  @P0 IMAD R7, R7, R2, -0x40 ;  /* 0xffffffc007070424 */ /* 0x000fe400078e0202 */
[----:B------:R-:W-:-:S02]  /*0220*/  @!P0 IMAD.MOV.U32 R7, RZ, RZ, R3 ;  /* 0x000000ffff078224 */ /* 0x000fc400078e0003 */
[----:B------:R-:W-:Y:S01]  /*0230*/  @!P0 IMAD.MOV.U32 R9, RZ, RZ, R8 ;  /* 0x000000ffff098224 */ /* 0x000fe200078e0008 */
[----:B------:R-:W-:Y:S06]  /*0240*/  @P1 BRA `(.L_x_3) ;  /* 0x0000000000301947 */ /* 0x000fec0003800000 */
.L_x_1:
[----:B------:R-:W0:Y:S01]  /*0250*/  LDCU.64 UR8, c[0x0][0x380] ;  /* 0x00007000ff0877ac */ /* 0x000e220008000a00 */
[----:B------:R-:W-:-:S04]  /*0260*/  IMAD R9, R9, UR6, R6 ;  /* 0x0000000609097c24 */ /* 0x000fc8000f8e0206 */
[----:B------:R-:W-:Y:S01]  /*0270*/  VIADD R11, R9, UR6 ;  /* 0x00000006090b7c36 */ /* 0x000fe20008000000 */
[----:B0-----:R-:W-:Y:S01]  /*0280*/  MOV R3, UR9 ;  /* 0x0000000900037c02 */ /* 0x001fe20008000f00 */
[----:B------:R-:W-:-:S04]  /*0290*/  IMAD.U32 R2, RZ, RZ, UR8 ;  /* 0x00000008ff027e24 */ /* 0x000fc8000f8e00ff */
[----:B------:R-:W-:-:S04]  /*02a0*/  IMAD.WIDE.U32 R8, R9, 0x4, R2 ;  /* 0x0000000409087825 */ /* 0x000fc800078e0002 */
[----:B------:R-:W-:Y:S02]  /*02b0*/  IMAD.WIDE.U32 R10, R11, 0x4, R2 ;  /* 0x000000040b0a7825 */ /* 0x000fe400078e0002 */
[----:B------:R-:W2:Y:S04]  /*02c0*/  LDG.E.CONSTANT R8, desc[UR4][R8.64] ;  /* 0x0000000408087981 */ /* 0x000ea8000c1e9900 */
[----:B------:R-:W2:Y:S02]  /*02d0*/  LDG.E.CONSTANT R11, desc[UR4][R10.64] ;  /* 0x000000040a0b7981 */ /* 0x000ea4000c1e9900 */
[----:B--2---:R-:W-:-:S04]  /*02e0*/  SHF.L.W.U32.HI R7, R8, 0x2, R11 ;  /* 0x0000000208077819 */ /* 0x004fc80000010e0b */
[----:B------:R-:W-:Y:S01]  /*02f0*/  LOP3.LUT R7, R7, 0x7, RZ, 0xc0, !PT ;  /* 0x0000000707077812 */ /* 0x000fe200078ec0ff */
[----:B------:R-:W-:Y:S06]  /*0300*/  BRA `(.L_x_4) ;  /* 0x0000000000447947 */ /* 0x000fec0003800000 */
.L_x_3:
[----:B------:R-:W0:Y:S01]  /*0310*/  LDC.64 R2, c[0x0][0x380] ;  /* 0x0000e000ff027b82 */ /* 0x000e220000000a00 */
[----:B------:R-:W-:-:S04]  /*0320*/  IMAD R9, R9, UR6, R6 ;  /* 0x0000000609097c24 */ /* 0x000fc8000f8e0206 */
[----:B0-----:R-:W-:-:S06]  /*0330*/  IMAD.WIDE.U32 R8, R9, 0x4, R2 ;  /* 0x0000000409087825 */ /* 0x001fcc00078e0002 */
[----:B------:R-:W2:Y:S02]  /*0340*/  LDG.E.CONSTANT R8, desc[UR4][R8.64] ;  /* 0x0000000408087981 */ /* 0x000ea4000c1e9900 */
[----:B--2---:R-:W-:-:S04]  /*0350*/  SHF.R.U64 R7, R8, R7, RZ ;  /* 0x0000000708077219 */ /* 0x004fc800000012ff */
[----:B------:R-:W-:Y:S01]  /*0360*/  LOP3.LUT R7, R7, 0x7, RZ, 0xc0, !PT ;  /* 0x0000000707077812 */ /* 0x000fe200078ec0ff */
[----:B------:R-:W-:Y:S06]  /*0370*/  BRA `(.L_x_4) ;  /* 0x0000000000287947 */ /* 0x000fec0003800000 */
.L_x_2:
[----:B------:R-:W0:Y:S01]  /*0380*/  LDC.64 R2, c[0x0][0x380] ;  /* 0x0000e000ff027b82 */ /* 0x000e220000000a00 */
[----:B------:R-:W-:-:S04]  /*0390*/  VIADD R9, R9, 0x1 ;  /* 0x0000000109097836 */ /* 0x000fc80000000000 */
[----:B------:R-:W-:-:S04]  /*03a0*/  IMAD R9, R9, UR6, R6 ;  /* 0x0000000609097c24 */ /* 0x000fc8000f8e0206 */
[----:B------:R-:W-:-:S04]  /*03b0*/  VIADD R11, R9, UR6 ;  /* 0x00000006090b7c36 */ /* 0x000fc80008000000 */
[----:B0-----:R-:W-:-:S04]  /*03c0*/  IMAD.WIDE.U32 R10, R11, 0x4, R2 ;  /* 0x000000040b0a7825 */ /* 0x001fc800078e0002 */
[----:B------:R-:W-:Y:S02]  /*03d0*/  IMAD.WIDE.U32 R8, R9, 0x4, R2 ;  /* 0x0000000409087825 */ /* 0x000fe400078e0002 */
[----:B------:R-:W2:Y:S04]  /*03e0*/  LDG.E.CONSTANT R10, desc[UR4][R10.64] ;  /* 0x000000040a0a7981 */ /* 0x000ea8000c1e9900 */
[----:B------:R-:W2:Y:S02]  /*03f0*/  LDG.E.CONSTANT R7, desc[UR4][R8.64] ;  /* 0x0000000408077981 */ /* 0x000ea4000c1e9900 */
[----:B--2---:R-:W-:-:S04]  /*0400*/  SHF.L.W.U32.HI R7, R7, 0x1, R10 ;  /* 0x0000000107077819 */ /* 0x004fc80000010e0a */
[----:B------:R-:W-:-:S07]  /*0410*/  LOP3.LUT R7, R7, 0x7, RZ, 0xc0, !PT ;  /* 0x0000000707077812 */ /* 0x000fce00078ec0ff */
.L_x_4:
[----:B------:R-:W2:Y:S02]  /*0420*/  LDG.E.CONSTANT R8, desc[UR4][R4.64+0x4] ;  /* 0x0000040404087981 */ /* 0x000ea4000c1e9900 */
[----:B--2---:R-:W-:-:S04]  /*0430*/  SHF.R.S32.HI R9, RZ, 0x1f, R8 ;  /* 0x0000001fff097819 */ /* 0x004fc80000011408 */
[----:B------:R-:W-:-:S04]  /*0440*/  LEA.HI R9, R9, R8, RZ, 0x5 ;  /* 0x0000000809097211 */ /* 0x000fc800078f28ff */
[----:B------:R-:W-:Y:S02]  /*0450*/  LOP3.LUT R11, R9, 0xffffffe0, RZ, 0xc0, !PT ;  /* 0xffffffe0090b7812 */ /* 0x000fe400078ec0ff */
[----:B------:R-:W-:Y:S02]  /*0460*/  SHF.R.S32.HI R9, RZ, 0x5, R9 ;  /* 0x00000005ff097819 */ /* 0x000fe40000011409 */
[----:B------:R-:W-:-:S03]  /*0470*/  IADD3 R11, PT, PT, R8, -R11, RZ ;  /* 0x8000000b080b7210 */ /* 0x000fc60007ffe0ff */
[----:B------:R-:W-:Y:S01]  /*0480*/  IMAD R9, R9, 0x3, RZ ;  /* 0x0000000309097824 */ /* 0x000fe200078e02ff */
[----:B------:R-:W-:-:S13]  /*0490*/  ISETP.NE.AND P0, PT, R11, 0xa, PT ;  /* 0x0000000a0b00780c */ /* 0x000fda0003f05270 */
[----:B------:R-:W-:Y:S05]  /*04a0*/  @!P0 BRA `(.L_x_5) ;  /* 0x00000000007c8947 */ /* 0x000fea0003800000 */
[----:B------:R-:W-:-:S13]  /*04b0*/  ISETP.NE.AND P0, PT, R11, 0x15, PT ;  /* 0x000000150b00780c */ /* 0x000fda0003f05270 */
[----:B------:R-:W-:Y:S01]  /*04c0*/  @!P0 VIADD R9, R9, 0x1 ;  /* 0x0000000109098836 */ /* 0x000fe20000000000 */
[----:B------:R-:W-:Y:S06]  /*04d0*/  @!P0 BRA `(.L_x_6) ;  /* 0x0000000000348947 */ /* 0x000fec0003800000 */
[----:B------:R-:W-:-:S13]  /*04e0*/  ISETP.GT.AND P0, PT, R11, 0x15, PT ;  /* 0x000000150b00780c */ /* 0x000fda0003f04270 */
[----:B------:R-:W-:Y:S05]  /*04f0*/  @P0 BRA `(.L_x_7) ;  /* 0x00000000001c0947 */ /* 0x000fea0003800000 */
[----:B------:R-:W-:Y:S01]  /*0500*/  ISETP.GT.AND P0, PT, R11, 0xa, PT ;  /* 0x0000000a0b00780c */ /* 0x000fe20003f04270 */
[----:B------:R-:W-:Y:S02]  /*0510*/  VIADD R8, R9, 0x1 ;  /* 0x0000000109087836 */ /* 0x000fe40000000000 */
[----:B------:R-:W-:-:S10]  /*0520*/  IMAD R11, R11, 0x3, RZ ;  /* 0x000000030b0b7824 */ /* 0x000fd400078e02ff */
[----:B------:R-:W-:Y:S01]  /*0530*/  @!P0 IMAD.MOV R8, RZ, RZ, R9 ;  /* 0x000000ffff088224 */ /* 0x000fe200078e0209 */
[----:B------:R-:W-:-:S03]  /*0540*/  @P0 IADD3 R11, PT, PT, R11, -0x20, RZ ;  /* 0xffffffe00b0b0810 */ /* 0x000fc60007ffe0ff */
[----:B------:R-:W-:Y:S01]  /*0550*/  IMAD.MOV.U32 R9, RZ, RZ, R8 ;  /* 0x000000ffff097224 */ /* 0x000fe200078e0008 */
[----:B------:R-:W-:Y:S06]  /*0560*/  BRA `(.L_x_8) ;  /* 0x00000000000c7947 */ /* 0x000fec0003800000 */
.L_x_7:
[----:B------:R-:W-:Y:S02]  /*0570*/  IMAD.MOV.U32 R8, RZ, RZ, 0x3 ;  /* 0x00000003ff087424 */ /* 0x000fe400078e00ff */
[----:B------:R-:W-:Y:S02]  /*0580*/  VIADD R9, R9, 0x2 ;  /* 0x0000000209097836 */ /* 0x000fe40000000000 */
[----:B------:R-:W-:-:S07]  /*0590*/  IMAD R11, R11, R8, -0x40 ;  /* 0xffffffc00b0b7424 */ /* 0x000fce00078e0208 */
.L_x_8:
[----:B------:R-:W-:Y:S05]  /*05a0*/  BRA `(.L_x_9) ;  /* 0x0000000000247947 */ /* 0x000fea0003800000 */
.L_x_6:
[----:B------:R-:W-:-:S05]  /*05b0*/  IMAD R9, R9, UR6, R6 ;  /* 0x0000000609097c24 */ /* 0x000fca000f8e0206 */
[C---:B------:R-:W-:Y:S01]  /*05c0*/  IADD3 R11, PT, PT, R9.reuse, UR6, RZ ;  /* 0x00000006090b7c10 */ /* 0x040fe2000fffe0ff */
[----:B------:R-:W-:-:S04]  /*05d0*/  IMAD.WIDE.U32 R8, R9, 0x4, R2 ;  /* 0x0000000409087825 */ /* 0x000fc800078e0002 */
[----:B------:R-:W-:Y:S02]  /*05e0*/  IMAD.WIDE.U32 R10, R11, 0x4, R2 ;  /* 0x000000040b0a7825 */ /* 0x000fe400078e0002 */
[----:B------:R-:W2:Y:S04]  /*05f0*/  LDG.E.CONSTANT R8, desc[UR4][R8.64] ;  /* 0x0000000408087981 */ /* 0x000ea8000c1e9900 */
[----:B------:R-:W2:Y:S02]  /*0600*/  LDG.E.CONSTANT R11, desc[UR4][R10.64] ;  /* 0x000000040a0b7981 */ /* 0x000ea4000c1e9900 */
[----:B--2---:R-:W-:-:S04]  /*0610*/  SHF.L.W.U32.HI R12, R8, 0x1, R11 ;  /* 0x00000001080c7819 */ /* 0x004fc80000010e0b */
[----:B------:R-:W-:Y:S01]  /*0620*/  LOP3.LUT R12, R12, 0x7, RZ, 0xc0, !PT ;  /* 0x000000070c0c7812 */ /* 0x000fe200078ec0ff */
[----:B------:R-:W-:Y:S06]  /*0630*/  BRA `(.L_x_10) ;  /* 0x0000000000387947 */ /* 0x000fec0003800000 */
.L_x_9:
[----:B------:R-:W-:-:S04]  /*0640*/  IMAD R9, R9, UR6, R6 ;  /* 0x0000000609097c24 */ /* 0x000fc8000f8e0206 */
[----:B------:R-:W-:-:S06]  /*0650*/  IMAD.WIDE.U32 R8, R9, 0x4, R2 ;  /* 0x0000000409087825 */ /* 0x000fcc00078e0002 */
[----:B------:R-:W2:Y:S02]  /*0660*/  LDG.E.CONSTANT R8, desc[UR4][R8.64] ;  /* 0x0000000408087981 */ /* 0x000ea4000c1e9900 */
[----:B--2---:R-:W-:-:S04]  /*0670*/  SHF.R.U64 R11, R8, R11, RZ ;  /* 0x0000000b080b7219 */ /* 0x004fc800000012ff */
[----:B------:R-:W-:Y:S01]  /*0680*/  LOP3.LUT R12, R11, 0x7, RZ, 0xc0, !PT ;  /* 0x000000070b0c7812 */ /* 0x000fe200078ec0ff */
[----:B------:R-:W-:Y:S06]  /*0690*/  BRA `(.L_x_10) ;  /* 0x0000000000207947 */ /* 0x000fec0003800000 */
.L_x_5:
[----:B------:R-:W-:-:S04]  /*06a0*/  IMAD R9, R9, UR6, R6 ;  /* 0x0000000609097c24 */ /* 0x000fc8000f8e0206 */
[C---:B------:R-:W-:Y:S02]  /*06b0*/  VIADD R11, R9.reuse, UR6 ;  /* 0x00000006090b7c36 */ /* 0x040fe40008000000 */
[----:B------:R-:W-:-:S04]  /*06c0*/  IMAD.WIDE.U32 R8, R9, 0x4, R2 ;  /* 0x0000000409087825 */ /* 0x000fc800078e0002 */
[----:B------:R-:W-:Y:S02]  /*06d0*/  IMAD.WIDE.U32 R10, R11, 0x4, R2 ;  /* 0x000000040b0a7825 */ /* 0x000fe400078e0002 */
[----:B------:R-:W2:Y:S04]  /*06e0*/  LDG.E.CONSTANT R8, desc[UR4][R8.64] ;  /* 0x0000000408087981 */ /* 0x000ea8000c1e9900 */
[----:B------:R-:W2:Y:S02]  /*06f0*/  LDG.E.CONSTANT R11, desc[UR4][R10.64] ;  /* 0x000000040a0b7981 */ /* 0x000ea4000c1e9900 */
[----:B--2---:R-:W-:-:S04]  /*0700*/  SHF.L.W.U32.HI R12, R8, 0x2, R11 ;  /* 0x00000002080c7819 */ /* 0x004fc80000010e0b */
[----:B------:R-:W-:-:S07]  /*0710*/  LOP3.LUT R12, R12, 0x7, RZ, 0xc0, !PT ;  /* 0x000000070c0c7812 */ /* 0x000fce00078ec0ff */
.L_x_10:
[----:B------:R-:W2:Y:S01]  /*0720*/  LDG.E.CONSTANT R8, desc[UR4][R4.64+0x8] ;  /* 0x0000080404087981 */ /* 0x000ea2000c1e9900 */
[----:B------:R-:W-:-:S04]  /*0730*/  SHF.L.U32 R12, R12, 0x3, RZ ;  /* 0x000000030c0c7819 */ /* 0x000fc800000006ff */
[----:B------:R-:W-:Y:S02]  /*0740*/  LOP3.LUT R7, R7, R12, RZ, 0xfc, !PT ;  /* 0x0000000c07077212 */ /* 0x000fe400078efcff */
        /* <DEDUP_REMOVED lines=16> */
[----:B------:R-:W-:Y:S01]  /*0850*/  @!P0 IADD3 R8, PT, PT, R9, RZ, RZ ;  /* 0x000000ff09088210 */ /* 0x000fe20007ffe0ff */
[----:B------:R-:W-:-:S04]  /*0860*/  @P0 VIADD R11, R11, 0xffffffe0 ;  /* 0xffffffe00b0b0836 */ /* 0x000fc80000000000 */
[----:B------:R-:W-:Y:S01]  /*0870*/  IMAD.MOV.U32 R9, RZ, RZ, R8 ;  /* 0x000000ffff097224 */ /* 0x000fe200078e0008 */
[----:B------:R-:W-:Y:S06]  /*0880*/  BRA `(.L_x_14) ;  /* 0x00000000000c7947 */ /* 0x000fec0003800000 */
.L_x_13:
[----:B------:R-:W-:Y:S02]  /*0890*/  HFMA2 R8, -RZ, RZ, 0, 1.78813934326171875e-07 ;  /* 0x00000003ff087431 */ /* 0x000fe400000001ff */
[----:B------:R-:W-:-:S03]  /*08a0*/  VIADD R9, R9, 0x2 ;  /* 0x0000000209097836 */ /* 0x000fc60000000000 */
[----:B------:R-:W-:-:S07]  /*08b0*/  IMAD R11, R11, R8, -0x40 ;  /* 0xffffffc00b0b7424 */ /* 0x000fce00078e0208 */
.L_x_14:
[----:B------:R-:W-:Y:S05]  /*08c0*/  BRA `(.L_x_15) ;  /* 0x0000000000247947 */ /* 0x000fea0003800000 */
.L_x_12:
[----:B------:R-:W-:-:S04]  /*08d0*/  IMAD R9, R9, UR6, R6 ;  /* 0x0000000609097c24 */ /* 0x000fc8000f8e0206 */
[C---:B------:R-:W-:Y:S02]  /*08e0*/  VIADD R11, R9.reuse, UR6 ;  /* 0x00000006090b7c36 */ /* 0x040fe40008000000 */
[----:B------:R-:W-:-:S04]  /*08f0*/  IMAD.WIDE.U32 R8, R9, 0x4, R2 ;  /* 0x0000000409087825 */ /* 0x000fc800078e0002 */
[----:B------:R-:W-:Y:S02]  /*0900*/  IMAD.WIDE.U32 R10, R11, 0x4, R2 ;  /* 0x000000040b0a7825 */ /* 0x000fe400078e0002 */
[----:B------:R-:W2:Y:S04]  /*0910*/  LDG.E.CONSTANT R8, desc[UR4][R8.64] ;  /* 0x0000000408087981 */ /* 0x000ea8000c1e9900 */
[----:B------:R-:W2:Y:S02]  /*0920*/  LDG.E.CONSTANT R11, desc[UR4][R10.64] ;  /* 0x000000040a0b7981 */ /* 0x000ea4000c1e9900 */
[----:B--2---:R-:W-:-:S04]  /*0930*/  SHF.L.W.U32.HI R12, R8, 0x1, R11 ;  /* 0x00000001080c7819 */ /* 0x004fc80000010e0b */
[----:B------:R-:W-:Y:S01]  /*0940*/  LOP3.LUT R12, R12, 0x7, RZ, 0xc0, !PT ;  /* 0x000000070c0c7812 */ /* 0x000fe200078ec0ff */
[----:B------:R-:W-:Y:S06]  /*0950*/  BRA `(.L_x_16) ;  /* 0x0000000000387947 */ /* 0x000fec0003800000 */
.L_x_15:
[----:B------:R-:W-:-:S04]  /*0960*/  IMAD R9, R9, UR6, R6 ;  /* 0x0000000609097c24 */ /* 0x000fc8000f8e0206 */
[----:B------:R-:W-:-:S06]  /*0970*/  IMAD.WIDE.U32 R8, R9, 0x4, R2 ;  /* 0x0000000409087825 */ /* 0x000fcc00078e0002 */
[----:B------:R-:W2:Y:S02]  /*0980*/  LDG.E.CONSTANT R8, desc[UR4][R8.64] ;  /* 0x0000000408087981 */ /* 0x000ea4000c1e9900 */
[----:B--2---:R-:W-:-:S04]  /*0990*/  SHF.R.U64 R11, R8, R11, RZ ;  /* 0x0000000b080b7219 */ /* 0x004fc800000012ff */
[----:B------:R-:W-:Y:S01]  /*09a0*/  LOP3.LUT R12, R11, 0x7, RZ, 0xc0, !PT ;  /* 0x000000070b0c7812 */ /* 0x000fe200078ec0ff */
[----:B------:R-:W-:Y:S06]  /*09b0*/  BRA `(.L_x_16) ;  /* 0x0000000000207947 */ /* 0x000fec0003800000 */
.L_x_11:
[----:B------:R-:W-:-:S05]  /*09c0*/  IMAD R9, R9, UR6, R6 ;  /* 0x0000000609097c24 */ /* 0x000fca000f8e0206 */
[C---:B------:R-:W-:Y:S01]  /*09d0*/  IADD3 R11, PT, PT, R9.reuse, UR6, RZ ;  /* 0x00000006090b7c10 */ /* 0x040fe2000fffe0ff */
[----:B------:R-:W-:-:S04]  /*09e0*/  IMAD.WIDE.U32 R8, R9, 0x4, R2 ;  /* 0x0000000409087825 */ /* 0x000fc800078e0002 */
[----:B------:R-:W-:Y:S02]  /*09f0*/  IMAD.WIDE.U32 R10, R11, 0x4, R2 ;  /* 0x000000040b0a7825 */ /* 0x000fe400078e0002 */
[----:B------:R-:W2:Y:S04]  /*0a00*/  LDG.E.CONSTANT R8, desc[UR4][R8.64] ;  /* 0x0000000408087981 */ /* 0x000ea8000c1e9900 */
[----:B------:R-:W2:Y:S02]  /*0a10*/  LDG.E.CONSTANT R11, desc[UR4][R10.64] ;  /* 0x000000040a0b7981 */ /* 0x000ea4000c1e9900 */
[----:B--2---:R-:W-:-:S04]  /*0a20*/  SHF.L.W.U32.HI R12, R8, 0x2, R11 ;  /* 0x00000002080c7819 */ /* 0x004fc80000010e0b */
[----:B------:R-:W-:-:S07]  /*0a30*/  LOP3.LUT R12, R12, 0x7, RZ, 0xc0, !PT ;  /* 0x000000070c0c7812 */ /* 0x000fce00078ec0ff */
.L_x_16:
[----:B------:R-:W2:Y:S01]  /*0a40*/  LDG.E.CONSTANT R8, desc[UR4][R4.64+0xc] ;  /* 0x00000c0404087981 */ /* 0x000ea2000c1e9900 */
[----:B------:R-:W-:-:S05]  /*0a50*/  IMAD.SHL.U32 R12, R12, 0x40, RZ ;  /* 0x000000400c0c7824 */ /* 0x000fca00078e00ff */
        /* <DEDUP_REMOVED lines=10> */
[----:B------:R-:W-:Y:S01]  /*0b00*/  @!P0 IADD3 R9, PT, PT, R9, 0x1, RZ ;  /* 0x0000000109098810 */ /* 0x000fe20007ffe0ff */
        /* <DEDUP_REMOVED lines=10> */
.L_x_19:
[----:B------:R-:W-:Y:S01]  /*0bb0*/  IMAD.MOV.U32 R8, RZ, RZ, 0x3 ;  /* 0x00000003ff087424 */ /* 0x000fe200078e00ff */
[----:B------:R-:W-:-:S03]  /*0bc0*/  IADD3 R9, PT, PT, R9, 0x2, RZ ;  /* 0x0000000209097810 */ /* 0x000fc60007ffe0ff */
[----:B------:R-:W-:-:S07]  /*0bd0*/  IMAD R11, R11, R8, -0x40 ;  /* 0xffffffc00b0b7424 */ /* 0x000fce00078e0208 */
.L_x_20:
[----:B------:R-:W-:Y:S05]  /*0be0*/  BRA `(.L_x_21) ;  /* 0x0000000000247947 */ /* 0x000fea0003800000 */
.L_x_18:
        /* <DEDUP_REMOVED lines=9> */
.L_x_21:
[----:B------:R-:W-:-:S04]  /*0c80*/  IMAD R9, R9, UR6, R6 ;  /* 0x0000000609097c24 */ /* 0x000fc8000f8e0206 */
[----:B------:R-:W-:-:S06]  /*0c90*/  IMAD.WIDE.U32 R8, R9, 0x4, R2 ;  /* 0x0000000409087825 */ /* 0x000fcc00078e0002 */
[----:B------:R-:W2:Y:S02]  /*0ca0*/  LDG.E.CONSTANT R8, desc[UR4][R8.64] ;  /* 0x0000000408087981 */ /* 0x000ea4000c1e9900 */
[----:B--2---:R-:W-:-:S04]  /*0cb0*/  SHF.R.U64 R11, R8, R11, RZ ;  /* 0x0000000b080b7219 */ /* 0x004fc800000012ff */
[----:B------:R-:W-:Y:S01]  /*0cc0*/  LOP3.LUT R12, R11, 0x7, RZ, 0xc0, !PT ;  /* 0x000000070b0c7812 */ /* 0x000fe200078ec0ff */
[----:B------:R-:W-:Y:S06]  /*0cd0*/  BRA `(.L_x_22) ;  /* 0x0000000000207947 */ /* 0x000fec0003800000 */
.L_x_17:
        /* <DEDUP_REMOVED lines=8> */
.L_x_22:
[----:B------:R-:W2:Y:S01]  /*0d60*/  LDG.E.CONSTANT R8, desc[UR4][R4.64+0x10] ;  /* 0x0000100404087981 */ /* 0x000ea2000c1e9900 */
[----:B------:R-:W-:-:S05]  /*0d70*/  IMAD.SHL.U32 R12, R12, 0x200, RZ ;  /* 0x000002000c0c7824 */ /* 0x000fca00078e00ff */
[----:B------:R-:W-:Y:S02]  /*0d80*/  LOP3.LUT R7, R7, R12, RZ, 0xfc, !PT ;  /* 0x0000000c07077212 */ /* 0x000fe400078efcff */
        /* <DEDUP_REMOVED lines=13> */
[C---:B------:R-:W-:Y:S01]  /*0e60*/  ISETP.GT.AND P0, PT, R11.reuse, 0xa, PT ;  /* 0x0000000a0b00780c */ /* 0x040fe20003f04270 */
[----:B------:R-:W-:Y:S01]  /*0e70*/  IMAD R11, R11, 0x3, RZ ;  /* 0x000000030b0b7824 */ /* 0x000fe200078e02ff */
[----:B------:R-:W-:-:S11]  /*0e80*/  IADD3 R8, PT, PT, R9, 0x1, RZ ;  /* 0x0000000109087810 */ /* 0x000fd60007ffe0ff */
[----:B------:R-:W-:Y:S02]  /*0e90*/  @!P0 IMAD.MOV R8, RZ, RZ, R9 ;  /* 0x000000ffff088224 */ /* 0x000fe400078e0209 */
[----:B------:R-:W-:-:S03]  /*0ea0*/  @P0 VIADD R11, R11, 0xffffffe0 ;  /* 0xffffffe00b0b0836 */ /* 0x000fc60000000000 */
[----:B------:R-:W-:Y:S01]  /*0eb0*/  MOV R9, R8 ;  /* 0x0000000800097202 */ /* 0x000fe20000000f00 */
[----:B------:R-:W-:Y:S06]  /*0ec0*/  BRA `(.L_x_26) ;  /* 0x00000000000c7947 */ /* 0x000fec0003800000 */
.L_x_25:
[----:B------:R-:W-:Y:S02]  /*0ed0*/  IMAD.MOV.U32 R8, RZ, RZ, 0x3 ;  /* 0x00000003ff087424 */ /* 0x000fe400078e00ff */
[----:B------:R-:W-:Y:S02]  /*0ee0*/  VIADD R9, R9, 0x2 ;  /* 0x0000000209097836 */ /* 0x000fe40000000000 */
[----:B------:R-:W-:-:S07]  /*0ef0*/  IMAD R11, R11, R8, -0x40 ;  /* 0xffffffc00b0b7424 */ /* 0x000fce00078e0208 */
.L_x_26:
[----:B------:R-:W-:Y:S05]  /*0f00*/  BRA `(.L_x_27) ;  /* 0x0000000000247947 */ /* 0x000fea0003800000 */
.L_x_24:
        /* <DEDUP_REMOVED lines=9> */
.L_x_27:
[----:B------:R-:W-:-:S04]  /*0fa0*/  IMAD R9, R9, UR6, R6 ;  /* 0x0000000609097c24 */ /* 0x000fc8000f8e0206 */
[----:B------:R-:W-:-:S06]  /*0fb0*/  IMAD.WIDE.U32 R8, R9, 0x4, R2 ;  /* 0x0000000409087825 */ /* 0x000fcc00078e0002 */
[----:B------:R-:W2:Y:S02]  /*0fc0*/  LDG.E.CONSTANT R8, desc[UR4][R8.64] ;  /* 0x0000000408087981 */ /* 0x000ea4000c1e9900 */
[----:B--2---:R-:W-:-:S04]  /*0fd0*/  SHF.R.U64 R11, R8, R11, RZ ;  /* 0x0000000b080b7219 */ /* 0x004fc800000012ff */
[----:B------:R-:W-:Y:S01]  /*0fe0*/  LOP3.LUT R12, R11, 0x7, RZ, 0xc0, !PT ;  /* 0x000000070b0c7812 */ /* 0x000fe200078ec0ff */
[----:B------:R-:W-:Y:S06]  /*0ff0*/  BRA `(.L_x_28) ;  /* 0x0000000000207947 */ /* 0x000fec0003800000 */
.L_x_23:
        /* <DEDUP_REMOVED lines=8> */
.L_x_28:
        /* <DEDUP_REMOVED lines=23> */
.L_x_31:
[----:B------:R-:W-:Y:S02]  /*11f0*/  HFMA2 R8, -RZ, RZ, 0, 1.78813934326171875e-07 ;  /* 0x00000003ff087431 */ /* 0x000fe400000001ff */
[----:B------:R-:W-:-:S03]  /*1200*/  VIADD R9, R9, 0x2 ;  /* 0x0000000209097836 */ /* 0x000fc60000000000 */
[----:B------:R-:W-:-:S07]  /*1210*/  IMAD R11, R11, R8, -0x40 ;  /* 0xffffffc00b0b7424 */ /* 0x000fce00078e0208 */
.L_x_32:
[----:B------:R-:W-:Y:S05]  /*1220*/  BRA `(.L_x_33) ;  /* 0x0000000000247947 */ /* 0x000fea0003800000 */
.L_x_30:
        /* <DEDUP_REMOVED lines=9> */
.L_x_33:
[----:B------:R-:W-:-:S04]  /*12c0*/  IMAD R9, R9, UR6, R6 ;  /* 0x0000000609097c24 */ /* 0x000fc8000f8e0206 */
[----:B------:R-:W-:-:S06]  /*12d0*/  IMAD.WIDE.U32 R8, R9, 0x4, R2 ;  /* 0x0000000409087825 */ /* 0x000fcc00078e0002 */
[----:B------:R-:W2:Y:S02]  /*12e0*/  LDG.E.CONSTANT R8, desc[UR4][R8.64] ;  /* 0x0000000408087981 */ /* 0x000ea4000c1e9900 */
[----:B--2---:R-:W-:-:S04]  /*12f0*/  SHF.R.U64 R11, R8, R11, RZ ;  /* 0x0000000b080b7219 */ /* 0x004fc800000012ff */
[----:B------:R-:W-:Y:S01]  /*1300*/  LOP3.LUT R12, R11, 0x7, RZ, 0xc0, !PT ;  /* 0x000000070b0c7812 */ /* 0x000fe200078ec0ff */
[----:B------:R-:W-:Y:S06]  /*1310*/  BRA `(.L_x_34) ;  /* 0x0000000000207947 */ /* 0x000fec0003800000 */
.L_x_29:
        /* <DEDUP_REMOVED lines=8> */
.L_x_34:
        /* <DEDUP_REMOVED lines=23> */
.L_x_37:
[----:B------:R-:W-:Y:S01]  /*1510*/  IMAD.MOV.U32 R8, RZ, RZ, 0x3 ;  /* 0x00000003ff087424 */ /* 0x000fe200078e00ff */
[----:B------:R-:W-:-:S03]  /*1520*/  IADD3 R9, PT, PT, R9, 0x2, RZ ;  /* 0x0000000209097810 */ /* 0x000fc60007ffe0ff */
[----:B------:R-:W-:-:S07]  /*1530*/  IMAD R11, R11, R8, -0x40 ;  /* 0xffffffc00b0b7424 */ /* 0x000fce00078e0208 */
.L_x_38:
[----:B------:R-:W-:Y:S05]  /*1540*/  BRA `(.L_x_39) ;  /* 0x0000000000247947 */ /* 0x000fea0003800000 */
.L_x_36:
        /* <DEDUP_REMOVED lines=9> */
.L_x_39:
[----:B------:R-:W-:-:S04]  /*15e0*/  IMAD R9, R9, UR6, R6 ;  /* 0x0000000609097c24 */ /* 0x000fc8000f8e0206 */
[----:B------:R-:W-:-:S06]  /*15f0*/  IMAD.WIDE.U32 R8, R9, 0x4, R2 ;  /* 0x0000000409087825 */ /* 0x000fcc00078e0002 */
[----:B------:R-:W2:Y:S02]  /*1600*/  LDG.E.CONSTANT R8, desc[UR4][R8.64] ;  /* 0x0000000408087981 */ /* 0x000ea4000c1e9900 */
[----:B--2---:R-:W-:-:S04]  /*1610*/  SHF.R.U64 R11, R8, R11, RZ ;  /* 0x0000000b080b7219 */ /* 0x004fc800000012ff */
[----:B------:R-:W-:Y:S01]  /*1620*/  LOP3.LUT R12, R11, 0x7, RZ, 0xc0, !PT ;  /* 0x000000070b0c7812 */ /* 0x000fe200078ec0ff */
[----:B------:R-:W-:Y:S06]  /*1630*/  BRA `(.L_x_40) ;  /* 0x0000000000207947 */ /* 0x000fec0003800000 */
.L_x_35:
        /* <DEDUP_REMOVED lines=8> */
.L_x_40:
        /* <DEDUP_REMOVED lines=23> */
.L_x_43:
[----:B------:R-:W-:Y:S02]  /*1830*/  IMAD.MOV.U32 R8, RZ, RZ, 0x3 ;  /* 0x00000003ff087424 */ /* 0x000fe400078e00ff */
[----:B------:R-:W-:Y:S02]  /*1840*/  VIADD R9, R9, 0x2 ;  /* 0x0000000209097836 */ /* 0x000fe40000000000 */
[----:B------:R-:W-:-:S07]  /*1850*/  IMAD R11, R11, R8, -0x40 ;  /* 0xffffffc00b0b7424 */ /* 0x000fce00078e0208 */
.L_x_44:
[----:B------:R-:W-:Y:S05]  /*1860*/  BRA `(.L_x_45) ;  /* 0x0000000000247947 */ /* 0x000fea0003800000 */
.L_x_42:
        /* <DEDUP_REMOVED lines=9> */
.L_x_45:
[----:B------:R-:W-:-:S04]  /*1900*/  IMAD R9, R9, UR6, R6 ;  /* 0x0000000609097c24 */ /* 0x000fc8000f8e0206 */
[----:B------:R-:W-:-:S06]  /*1910*/  IMAD.WIDE.U32 R8, R9, 0x4, R2 ;  /* 0x0000000409087825 */ /* 0x000fcc00078e0002 */
[----:B------:R-:W2:Y:S02]  /*1920*/  LDG.E.CONSTANT R8, desc[UR4][R8.64] ;  /* 0x0000000408087981 */ /* 0x000ea4000c1e9900 */
[----:B--2---:R-:W-:-:S04]  /*1930*/  SHF.R.U64 R11, R8, R11, RZ ;  /* 0x0000000b080b7219 */ /* 0x004fc800000012ff */
[----:B------:R-:W-:Y:S01]  /*1940*/  LOP3.LUT R12, R11, 0x7, RZ, 0xc0, !PT ;  /* 0x000000070b0c7812 */ /* 0x000fe200078ec0ff */
[----:B------:R-:W-:Y:S06]  /*1950*/  BRA `(.L_x_46) ;  /* 0x0000000000207947 */ /* 0x000fec0003800000 */
.L_x_41:
        /* <DEDUP_REMOVED lines=8> */
.L_x_46:
        /* <DEDUP_REMOVED lines=23> */
.L_x_49:
[----:B------:R-:W-:Y:S02]  /*1b50*/  HFMA2 R8, -RZ, RZ, 0, 1.78813934326171875e-07 ;  /* 0x00000003ff087431 */ /* 0x000fe400000001ff */
[----:B------:R-:W-:-:S03]  /*1b60*/  VIADD R9, R9, 0x2 ;  /* 0x0000000209097836 */ /* 0x000fc60000000000 */
[----:B------:R-:W-:-:S07]  /*1b70*/  IMAD R11, R11, R8, -0x40 ;  /* 0xffffffc00b0b7424 */ /* 0x000fce00078e0208 */
.L_x_50:
[----:B------:R-:W-:Y:S05]  /*1b80*/  BRA `(.L_x_51) ;  /* 0x0000000000247947 */ /* 0x000fea0003800000 */
.L_x_48:
        /* <DEDUP_REMOVED lines=9> */
.L_x_51:
[----:B------:R-:W-:-:S04]  /*1c20*/  IMAD R9, R9, UR6, R6 ;  /* 0x0000000609097c24 */ /* 0x000fc8000f8e0206 */
[----:B------:R-:W-:-:S06]  /*1c30*/  IMAD.WIDE.U32 R8, R9, 0x4, R2 ;  /* 0x0000000409087825 */ /* 0x000fcc00078e0002 */
[----:B------:R-:W2:Y:S02]  /*1c40*/  LDG.E.CONSTANT R8, desc[UR4][R8.64] ;  /* 0x0000000408087981 */ /* 0x000ea4000c1e9900 */
[----:B--2---:R-:W-:-:S04]  /*1c50*/  SHF.R.U64 R11, R8, R11, RZ ;  /* 0x0000000b080b7219 */ /* 0x004fc800000012ff */
[----:B------:R-:W-:Y:S01]  /*1c60*/  LOP3.LUT R12, R11, 0x7, RZ, 0xc0, !PT ;  /* 0x000000070b0c7812 */ /* 0x000fe200078ec0ff */
[----:B------:R-:W-:Y:S06]  /*1c70*/  BRA `(.L_x_52) ;  /* 0x0000000000207947 */ /* 0x000fec0003800000 */
.L_x_47:
        /* <DEDUP_REMOVED lines=8> */
.L_x_52:
        /* <DEDUP_REMOVED lines=23> */
.L_x_55:
[----:B------:R-:W-:Y:S01]  /*1e70*/  IMAD.MOV.U32 R8, RZ, RZ, 0x3 ;  /* 0x00000003ff087424 */ /* 0x000fe200078e00ff */
[----:B------:R-:W-:-:S03]  /*1e80*/  IADD3 R9, PT, PT, R9, 0x2, RZ ;  /* 0x0000000209097810 */ /* 0x000fc60007ffe0ff */
[----:B------:R-:W-:-:S07]  /*1e90*/  IMAD R11, R11, R8, -0x40 ;  /* 0xffffffc00b0b7424 */ /* 0x000fce00078e0208 */
.L_x_56:
[----:B------:R-:W-:Y:S05]  /*1ea0*/  BRA `(.L_x_57) ;  /* 0x0000000000247947 */ /* 0x000fea0003800000 */
.L_x_54:
        /* <DEDUP_REMOVED lines=9> */
.L_x_57:
[----:B------:R-:W-:-:S04]  /*1f40*/  IMAD R9, R9, UR6, R6 ;  /* 0x0000000609097c24 */ /* 0x000fc8000f8e0206 */
[----:B------:R-:W-:-:S06]  /*1f50*/  IMAD.WIDE.U32 R8, R9, 0x4, R2 ;  /* 0x0000000409087825 */ /* 0x000fcc00078e0002 */
[----:B------:R-:W2:Y:S02]  /*1f60*/  LDG.E.CONSTANT R8, desc[UR4][R8.64] ;  /* 0x0000000408087981 */ /* 0x000ea4000c1e9900 */
[----:B--2---:R-:W-:-:S04]  /*1f70*/  SHF.R.U64 R11, R8, R11, RZ ;  /* 0x0000000b080b7219 */ /* 0x004fc800000012ff */
[----:B------:R-:W-:Y:S01]  /*1f80*/  LOP3.LUT R12, R11, 0x7, RZ, 0xc0, !PT ;  /* 0x000000070b0c7812 */ /* 0x000fe200078ec0ff */
[----:B------:R-:W-:Y:S06]  /*1f90*/  BRA `(.L_x_58) ;  /* 0x0000000000207947 */ /* 0x000fec0003800000 */
.L_x_53:
        /* <DEDUP_REMOVED lines=8> */
.L_x_58:
        /* <DEDUP_REMOVED lines=23> */
.L_x_61:
[----:B------:R-:W-:Y:S02]  /*2190*/  IMAD.MOV.U32 R12, RZ, RZ, 0x3 ;  /* 0x00000003ff0c7424 */ /* 0x000fe400078e00ff */
[----:B------:R-:W-:Y:S02]  /*21a0*/  VIADD R9, R9, 0x2 ;  /* 0x0000000209097836 */ /* 0x000fe40000000000 */
[----:B------:R-:W-:-:S07]  /*21b0*/  IMAD R12, R11, R12, -0x40 ;  /* 0xffffffc00b0c7424 */ /* 0x000fce00078e020c */
.L_x_62:
[----:B------:R-:W-:Y:S05]  /*21c0*/  BRA `(.L_x_63) ;  /* 0x0000000000247947 */ /* 0x000fea0003800000 */
.L_x_60:
[----:B------:R-:W-:-:S04]  /*21d0*/  IMAD R9, R9, UR6, R6 ;  /* 0x0000000609097c24 */ /* 0x000fc8000f8e0206 */
[C---:B------:R-:W-:Y:S01]  /*21e0*/  IMAD.WIDE.U32 R10, R9.reuse, 0x4, R2 ;  /* 0x00000004090a7825 */ /* 0x040fe200078e0002 */
[----:B------:R-:W-:-:S05]  /*21f0*/  IADD3 R13, PT, PT, R9, UR6, RZ ;  /* 0x00000006090d7c10 */ /* 0x000fca000fffe0ff */
[----:B------:R-:W-:Y:S01]  /*2200*/  IMAD.WIDE.U32 R12, R13, 0x4, R2 ;  /* 0x000000040d0c7825 */ /* 0x000fe200078e0002 */
[----:B------:R-:W2:Y:S05]  /*2210*/  LDG.E.CONSTANT R10, desc[UR4][R10.64] ;  /* 0x000000040a0a7981 */ /* 0x000eaa000c1e9900 */
[----:B------:R-:W2:Y:S02]  /*2220*/  LDG.E.CONSTANT R13, desc[UR4][R12.64] ;  /* 0x000000040c0d7981 */ /* 0x000ea4000c1e9900 */
[----:B--2---:R-:W-:-:S04]  /*2230*/  SHF.L.W.U32.HI R8, R10, 0x1, R13 ;  /* 0x000000010a087819 */ /* 0x004fc80000010e0d */
[----:B------:R-:W-:Y:S01]  /*2240*/  LOP3.LUT R8, R8, 0x7, RZ, 0xc0, !PT ;  /* 0x0000000708087812 */ /* 0x000fe200078ec0ff */
[----:B------:R-:W-:Y:S06]  /*2250*/  BRA `(.L_x_64) ;  /* 0x0000000000387947 */ /* 0x000fec0003800000 */
.L_x_63:
[----:B------:R-:W-:-:S04]  /*2260*/  IMAD R11, R9, UR6, R6 ;  /* 0x00000006090b7c24 */ /* 0x000fc8000f8e0206 */
[----:B------:R-:W-:-:S06]  /*2270*/  IMAD.WIDE.U32 R10, R11, 0x4, R2 ;  /* 0x000000040b0a7825 */ /* 0x000fcc00078e0002 */
[----:B------:R-:W2:Y:S02]  /*2280*/  LDG.E.CONSTANT R11, desc[UR4][R10.64] ;  /* 0x000000040a0b7981 */ /* 0x000ea4000c1e9900 */
[----:B--2---:R-:W-:-:S04]  /*2290*/  SHF.R.U64 R8, R11, R12, RZ ;  /* 0x0000000c0b087219 */ /* 0x004fc800000012ff */
[----:B------:R-:W-:Y:S01]  /*22a0*/  LOP3.LUT R8, R8, 0x7, RZ, 0xc0, !PT ;  /* 0x0000000708087812 */ /* 0x000fe200078ec0ff */
[----:B------:R-:W-:Y:S06]  /*22b0*/  BRA `(.L_x_64) ;  /* 0x0000000000207947 */ /* 0x000fec0003800000 */
.L_x_59:
[----:B------:R-:W-:-:S04]  /*22c0*/  IMAD R9, R9, UR6, R6 ;  /* 0x0000000609097c24 */ /* 0x000fc8000f8e0206 */
[C---:B------:R-:W-:Y:S02]  /*22d0*/  VIADD R13, R9.reuse, UR6 ;  /* 0x00000006090d7c36 */ /* 0x040fe40008000000 */
[----:B------:R-:W-:-:S04]  /*22e0*/  IMAD.WIDE.U32 R10, R9, 0x4, R2 ;  /* 0x00000004090a7825 */ /* 0x000fc800078e0002 */
[----:B------:R-:W-:Y:S01]  /*22f0*/  IMAD.WIDE.U32 R12, R13, 0x4, R2 ;  /* 0x000000040d0c7825 */ /* 0x000fe200078e0002 */
[----:B------:R-:W2:Y:S05]  /*2300*/  LDG.E.CONSTANT R8, desc[UR4][R10.64] ;  /* 0x000000040a087981 */ /* 0x000eaa000c1e9900 */
[----:B------:R-:W2:Y:S02]  /*2310*/  LDG.E.CONSTANT R13, desc[UR4][R12.64] ;  /* 0x000000040c0d7981 */ /* 0x000ea4000c1e9900 */
[----:B--2---:R-:W-:-:S04]  /*2320*/  SHF.L.W.U32.HI R8, R8, 0x2, R13 ;  /* 0x0000000208087819 */ /* 0x004fc80000010e0d */
[----:B------:R-:W-:-:S07]  /*2330*/  LOP3.LUT R8, R8, 0x7, RZ, 0xc0, !PT ;  /* 0x0000000708087812 */ /* 0x000fce00078ec0ff */
.L_x_64:
[----:B------:R-:W2:Y:S02]  /*2340*/  LDG.E.CONSTANT R9, desc[UR4][R4.64+0x2c] ;  /* 0x00002c0404097981 */ /* 0x000ea4000c1e9900 */
[----:B--2---:R-:W-:-:S04]  /*2350*/  SHF.R.S32.HI R10, RZ, 0x1f, R9 ;  /* 0x0000001fff0a7819 */ /* 0x004fc80000011409 */
[----:B------:R-:W-:-:S04]  /*2360*/  LEA.HI R11, R10, R9, RZ, 0x5 ;  /* 0x000000090a0b7211 */ /* 0x000fc800078f28ff */
[----:B------:R-:W-:Y:S02]  /*2370*/  LOP3.LUT R10, R11, 0xffffffe0, RZ, 0xc0, !PT ;  /* 0xffffffe00b0a7812 */ /* 0x000fe400078ec0ff */
[----:B------:R-:W-:-:S03]  /*2380*/  SHF.R.S32.HI R11, RZ, 0x5, R11 ;  /* 0x00000005ff0b7819 */ /* 0x000fc6000001140b */
[----:B------:R-:W-:Y:S01]  /*2390*/  IMAD.IADD R9, R9, 0x1, -R10 ;  /* 0x0000000109097824 */ /* 0x000fe200078e0a0a */
[----:B------:R-:W-:Y:S01]  /*23a0*/  SHF.L.U32 R10, R8, 0x1e, RZ ;  /* 0x0000001e080a7819 */ /* 0x000fe200000006ff */
[----:B------:R-:W-:-:S03]  /*23b0*/  IMAD R11, R11, 0x3, RZ ;  /* 0x000000030b0b7824 */ /* 0x000fc600078e02ff */
[----:B------:R-:W-:Y:S02]  /*23c0*/  ISETP.NE.AND P0, PT, R9, 0xa, PT ;  /* 0x0000000a0900780c */ /* 0x000fe40003f05270 */
[----:B------:R-:W-:-:S11]  /*23d0*/  LOP3.LUT R7, R7, R10, RZ, 0xfc, !PT ;  /* 0x0000000a07077212 */ /* 0x000fd600078efcff */
        /* <DEDUP_REMOVED lines=13> */
.L_x_67:
[----:B------:R-:W-:Y:S02]  /*24b0*/  HFMA2 R10, -RZ, RZ, 0, 1.78813934326171875e-07 ;  /* 0x00000003ff0a7431 */ /* 0x000fe400000001ff */
[----:B------:R-:W-:-:S03]  /*24c0*/  VIADD R11, R11, 0x2 ;  /* 0x000000020b0b7836 */ /* 0x000fc60000000000 */
[----:B------:R-:W-:-:S07]  /*24d0*/  IMAD R9, R9, R10, -0x40 ;  /* 0xffffffc009097424 */ /* 0x000fce00078e020a */
.L_x_68:
[----:B------:R-:W-:Y:S05]  /*24e0*/  BRA `(.L_x_69) ;  /* 0x0000000000247947 */ /* 0x000fea0003800000 */
.L_x_66:
        /* <DEDUP_REMOVED lines=9> */
.L_x_69:
[----:B------:R-:W-:-:S04]  /*2580*/  IMAD R11, R11, UR6, R6 ;  /* 0x000000060b0b7c24 */ /* 0x000fc8000f8e0206 */
[----:B------:R-:W-:-:S06]  /*2590*/  IMAD.WIDE.U32 R10, R11, 0x4, R2 ;  /* 0x000000040b0a7825 */ /* 0x000fcc00078e0002 */
[----:B------:R-:W2:Y:S02]  /*25a0*/  LDG.E.CONSTANT R10, desc[UR4][R10.64] ;  /* 0x000000040a0a7981 */ /* 0x000ea4000c1e9900 */
[----:B--2---:R-:W-:-:S04]  /*25b0*/  SHF.R.U64 R9, R10, R9, RZ ;  /* 0x000000090a097219 */ /* 0x004fc800000012ff */
[----:B------:R-:W-:Y:S01]  /*25c0*/  LOP3.LUT R9, R9, 0x7, RZ, 0xc0, !PT ;  /* 0x0000000709097812 */ /* 0x000fe200078ec0ff */
[----:B------:R-:W-:Y:S06]  /*25d0*/  BRA `(.L_x_70) ;  /* 0x0000000000207947 */ /* 0x000fec0003800000 */
.L_x_65:
[----:B------:R-:W-:-:S05]  /*25e0*/  IMAD R11, R11, UR6, R6 ;  /* 0x000000060b0b7c24 */ /* 0x000fca000f8e0206 */
[C---:B------:R-:W-:Y:S01]  /*25f0*/  IADD3 R13, PT, PT, R11.reuse, UR6, RZ ;  /* 0x000000060b0d7c10 */ /* 0x040fe2000fffe0ff */
[----:B------:R-:W-:-:S04]  /*2600*/  IMAD.WIDE.U32 R10, R11, 0x4, R2 ;  /* 0x000000040b0a7825 */ /* 0x000fc800078e0002 */
[----:B------:R-:W-:Y:S01]  /*2610*/  IMAD.WIDE.U32 R12, R13, 0x4, R2 ;  /* 0x000000040d0c7825 */ /* 0x000fe200078e0002 */
[----:B------:R-:W2:Y:S05]  /*2620*/  LDG.E.CONSTANT R9, desc[UR4][R10.64] ;  /* 0x000000040a097981 */ /* 0x000eaa000c1e9900 */
[----:B------:R-:W2:Y:S02]  /*2630*/  LDG.E.CONSTANT R12, desc[UR4][R12.64] ;  /* 0x000000040c0c7981 */ /* 0x000ea4000c1e9900 */
[----:B--2---:R-:W-:-:S04]  /*2640*/  SHF.L.W.U32.HI R9, R9, 0x2, R12 ;  /* 0x0000000209097819 */ /* 0x004fc80000010e0c */
[----:B------:R-:W-:-:S07]  /*2650*/  LOP3.LUT R9, R9, 0x7, RZ, 0xc0, !PT ;  /* 0x0000000709097812 */ /* 0x000fce00078ec0ff */
.L_x_70:
[----:B------:R-:W2:Y:S01]  /*2660*/  LDG.E.CONSTANT R10, desc[UR4][R4.64+0x30] ;  /* 0x00003004040a7981 */ /* 0x000ea2000c1e9900 */
[----:B------:R-:W-:Y:S01]  /*2670*/  IMAD.SHL.U32 R9, R9, 0x2, RZ ;  /* 0x0000000209097824 */ /* 0x000fe200078e00ff */
[----:B------:R-:W-:-:S04]  /*2680*/  SHF.R.U32.HI R8, RZ, 0x2, R8 ;  /* 0x00000002ff087819 */ /* 0x000fc80000011608 */
        /* <DEDUP_REMOVED lines=21> */
.L_x_73:
[----:B------:R-:W-:Y:S01]  /*27e0*/  IMAD.MOV.U32 R10, RZ, RZ, 0x3 ;  /* 0x00000003ff0a7424 */ /* 0x000fe200078e00ff */
[----:B------:R-:W-:-:S03]  /*27f0*/  IADD3 R11, PT, PT, R11, 0x2, RZ ;  /* 0x000000020b0b7810 */ /* 0x000fc60007ffe0ff */
[----:B------:R-:W-:-:S07]  /*2800*/  IMAD R13, R13, R10, -0x40 ;  /* 0xffffffc00d0d7424 */ /* 0x000fce00078e020a */
.L_x_74:
[----:B------:R-:W-:Y:S05]  /*2810*/  BRA `(.L_x_75) ;  /* 0x0000000000247947 */ /* 0x000fea0003800000 */
.L_x_72:
        /* <DEDUP_REMOVED lines=9> */
.L_x_75:
[----:B------:R-:W-:-:S04]  /*28b0*/  IMAD R11, R11, UR6, R6 ;  /* 0x000000060b0b7c24 */ /* 0x000fc8000f8e0206 */
[----:B------:R-:W-:-:S06]  /*28c0*/  IMAD.WIDE.U32 R10, R11, 0x4, R2 ;  /* 0x000000040b0a7825 */ /* 0x000fcc00078e0002 */
[----:B------:R-:W2:Y:S02]  /*28d0*/  LDG.E.CONSTANT R10, desc[UR4][R10.64] ;  /* 0x000000040a0a7981 */ /* 0x000ea4000c1e9900 */
[----:B--2---:R-:W-:-:S04]  /*28e0*/  SHF.R.U64 R9, R10, R13, RZ ;  /* 0x0000000d0a097219 */ /* 0x004fc800000012ff */
[----:B------:R-:W-:Y:S01]  /*28f0*/  LOP3.LUT R9, R9, 0x7, RZ, 0xc0, !PT ;  /* 0x0000000709097812 */ /* 0x000fe200078ec0ff */
[----:B------:R-:W-:Y:S06]  /*2900*/  BRA `(.L_x_76) ;  /* 0x0000000000207947 */ /* 0x000fec0003800000 */
.L_x_71:
        /* <DEDUP_REMOVED lines=8> */
.L_x_76:
        /* <DEDUP_REMOVED lines=23> */
.L_x_79:
[----:B------:R-:W-:Y:S02]  /*2b00*/  IMAD.MOV.U32 R10, RZ, RZ, 0x3 ;  /* 0x00000003ff0a7424 */ /* 0x000fe400078e00ff */
[----:B------:R-:W-:Y:S02]  /*2b10*/  VIADD R11, R11, 0x2 ;  /* 0x000000020b0b7836 */ /* 0x000fe40000000000 */
[----:B------:R-:W-:-:S07]  /*2b20*/  IMAD R13, R13, R10, -0x40 ;  /* 0xffffffc00d0d7424 */ /* 0x000fce00078e020a */
.L_x_80:
[----:B------:R-:W-:Y:S05]  /*2b30*/  BRA `(.L_x_81) ;  /* 0x0000000000247947 */ /* 0x000fea0003800000 */
.L_x_78:
        /* <DEDUP_REMOVED lines=9> */
.L_x_81:
[----:B------:R-:W-:-:S04]  /*2bd0*/  IMAD R11, R11, UR6, R6 ;  /* 0x000000060b0b7c24 */ /* 0x000fc8000f8e0206 */
[----:B------:R-:W-:-:S06]  /*2be0*/  IMAD.WIDE.U32 R10, R11, 0x4, R2 ;  /* 0x000000040b0a7825 */ /* 0x000fcc00078e0002 */
[----:B------:R-:W2:Y:S02]  /*2bf0*/  LDG.E.CONSTANT R10, desc[UR4][R10.64] ;  /* 0x000000040a0a7981 */ /* 0x000ea4000c1e9900 */
[----:B--2---:R-:W-:-:S04]  /*2c00*/  SHF.R.U64 R9, R10, R13, RZ ;  /* 0x0000000d0a097219 */ /* 0x004fc800000012ff */
[----:B------:R-:W-:Y:S01]  /*2c10*/  LOP3.LUT R9, R9, 0x7, RZ, 0xc0, !PT ;  /* 0x0000000709097812 */ /* 0x000fe200078ec0ff */
[----:B------:R-:W-:Y:S06]  /*2c20*/  BRA `(.L_x_82) ;  /* 0x0000000000207947 */ /* 0x000fec0003800000 */
.L_x_77:
        /* <DEDUP_REMOVED lines=8> */
.L_x_82:
        /* <DEDUP_REMOVED lines=23> */
.L_x_85:
[----:B------:R-:W-:Y:S02]  /*2e20*/  HFMA2 R10, -RZ, RZ, 0, 1.78813934326171875e-07 ;  /* 0x00000003ff0a7431 */ /* 0x000fe400000001ff */
[----:B------:R-:W-:-:S03]  /*2e30*/  VIADD R11, R11, 0x2 ;  /* 0x000000020b0b7836 */ /* 0x000fc60000000000 */
[----:B------:R-:W-:-:S07]  /*2e40*/  IMAD R13, R13, R10, -0x40 ;  /* 0xffffffc00d0d7424 */ /* 0x000fce00078e020a */
.L_x_86:
[----:B------:R-:W-:Y:S05]  /*2e50*/  BRA `(.L_x_87) ;  /* 0x0000000000247947 */ /* 0x000fea0003800000 */
.L_x_84:
        /* <DEDUP_REMOVED lines=9> */
.L_x_87:
[----:B------:R-:W-:-:S04]  /*2ef0*/  IMAD R11, R11, UR6, R6 ;  /* 0x000000060b0b7c24 */ /* 0x000fc8000f8e0206 */
[----:B------:R-:W-:-:S06]  /*2f00*/  IMAD.WIDE.U32 R10, R11, 0x4, R2 ;  /* 0x000000040b0a7825 */ /* 0x000fcc00078e0002 */
[----:B------:R-:W2:Y:S02]  /*2f10*/  LDG.E.CONSTANT R10, desc[UR4][R10.64] ;  /* 0x000000040a0a7981 */ /* 0x000ea4000c1e9900 */
[----:B--2---:R-:W-:-:S04]  /*2f20*/  SHF.R.U64 R9, R10, R13, RZ ;  /* 0x0000000d0a097219 */ /* 0x004fc800000012ff */
[----:B------:R-:W-:Y:S01]  /*2f30*/  LOP3.LUT R9, R9, 0x7, RZ, 0xc0, !PT ;  /* 0x0000000709097812 */ /* 0x000fe200078ec0ff */
[----:B------:R-:W-:Y:S06]  /*2f40*/  BRA `(.L_x_88) ;  /* 0x0000000000207947 */ /* 0x000fec0003800000 */
.L_x_83:
        /* <DEDUP_REMOVED lines=8> */
.L_x_88:
        /* <DEDUP_REMOVED lines=23> */
.L_x_91:
[----:B------:R-:W-:Y:S01]  /*3140*/  IMAD.MOV.U32 R10, RZ, RZ, 0x3 ;  /* 0x00000003ff0a7424 */ /* 0x000fe200078e00ff */
[----:B------:R-:W-:-:S03]  /*3150*/  IADD3 R11, PT, PT, R11, 0x2, RZ ;  /* 0x000000020b0b7810 */ /* 0x000fc60007ffe0ff */
[----:B------:R-:W-:-:S07]  /*3160*/  IMAD R13, R13, R10, -0x40 ;  /* 0xffffffc00d0d7424 */ /* 0x000fce00078e020a */
.L_x_92:
[----:B------:R-:W-:Y:S05]  /*3170*/  BRA `(.L_x_93) ;  /* 0x0000000000247947 */ /* 0x000fea0003800000 */
.L_x_90:
        /* <DEDUP_REMOVED lines=9> */
.L_x_93:
[----:B------:R-:W-:-:S04]  /*3210*/  IMAD R11, R11, UR6, R6 ;  /* 0x000000060b0b7c24 */ /* 0x000fc8000f8e0206 */
[----:B------:R-:W-:-:S06]  /*3220*/  IMAD.WIDE.U32 R10, R11, 0x4, R2 ;  /* 0x000000040b0a7825 */ /* 0x000fcc00078e0002 */
[----:B------:R-:W2:Y:S02]  /*3230*/  LDG.E.CONSTANT R10, desc[UR4][R10.64] ;  /* 0x000000040a0a7981 */ /* 0x000ea4000c1e9900 */
[----:B--2---:R-:W-:-:S04]  /*3240*/  SHF.R.U64 R9, R10, R13, RZ ;  /* 0x0000000d0a097219 */ /* 0x004fc800000012ff */
[----:B------:R-:W-:Y:S01]  /*3250*/  LOP3.LUT R9, R9, 0x7, RZ, 0xc0, !PT ;  /* 0x0000000709097812 */ /* 0x000fe200078ec0ff */
[----:B------:R-:W-:Y:S06]  /*3260*/  BRA `(.L_x_94) ;  /* 0x0000000000207947 */ /* 0x000fec0003800000 */
.L_x_89:
        /* <DEDUP_REMOVED lines=8> */
.L_x_94:
        /* <DEDUP_REMOVED lines=23> */
.L_x_97:
[----:B------:R-:W-:Y:S02]  /*3460*/  IMAD.MOV.U32 R10, RZ, RZ, 0x3 ;  /* 0x00000003ff0a7424 */ /* 0x000fe400078e00ff */
[----:B------:R-:W-:Y:S02]  /*3470*/  VIADD R11, R11, 0x2 ;  /* 0x000000020b0b7836 */ /* 0x000fe40000000000 */
[----:B------:R-:W-:-:S07]  /*3480*/  IMAD R13, R13, R10, -0x40 ;  /* 0xffffffc00d0d7424 */ /* 0x000fce00078e020a */
.L_x_98:
[----:B------:R-:W-:Y:S05]  /*3490*/  BRA `(.L_x_99) ;  /* 0x0000000000247947 */ /* 0x000fea0003800000 */
.L_x_96:
        /* <DEDUP_REMOVED lines=9> */
.L_x_99:
[----:B------:R-:W-:-:S04]  /*3530*/  IMAD R11, R11, UR6, R6 ;  /* 0x000000060b0b7c24 */ /* 0x000fc8000f8e0206 */
[----:B------:R-:W-:-:S06]  /*3540*/  IMAD.WIDE.U32 R10, R11, 0x4, R2 ;  /* 0x000000040b0a7825 */ /* 0x000fcc00078e0002 */
[----:B------:R-:W2:Y:S02]  /*3550*/  LDG.E.CONSTANT R10, desc[UR4][R10.64] ;  /* 0x000000040a0a7981 */ /* 0x000ea4000c1e9900 */
[----:B--2---:R-:W-:-:S04]  /*3560*/  SHF.R.U64 R9, R10, R13, RZ ;  /* 0x0000000d0a097219 */ /* 0x004fc800000012ff */
[----:B------:R-:W-:Y:S01]  /*3570*/  LOP3.LUT R9, R9, 0x7, RZ, 0xc0, !PT ;  /* 0x0000000709097812 */ /* 0x000fe200078ec0ff */
[----:B------:R-:W-:Y:S06]  /*3580*/  BRA `(.L_x_100) ;  /* 0x0000000000207947 */ /* 0x000fec0003800000 */
.L_x_95:
        /* <DEDUP_REMOVED lines=8> */
.L_x_100:
        /* <DEDUP_REMOVED lines=23> */
.L_x_103:
[----:B------:R-:W-:Y:S02]  /*3780*/  HFMA2 R10, -RZ, RZ, 0, 1.78813934326171875e-07 ;  /* 0x00000003ff0a7431 */ /* 0x000fe400000001ff */
[----:B------:R-:W-:-:S03]  /*3790*/  VIADD R11, R11, 0x2 ;  /* 0x000000020b0b7836 */ /* 0x000fc60000000000 */
[----:B------:R-:W-:-:S07]  /*37a0*/  IMAD R13, R13, R10, -0x40 ;  /* 0xffffffc00d0d7424 */ /* 0x000fce00078e020a */
.L_x_104:
[----:B------:R-:W-:Y:S05]  /*37b0*/  BRA `(.L_x_105) ;  /* 0x0000000000247947 */ /* 0x000fea0003800000 */
.L_x_102:
        /* <DEDUP_REMOVED lines=9> */
.L_x_105:
[----:B------:R-:W-:-:S04]  /*3850*/  IMAD R11, R11, UR6, R6 ;  /* 0x000000060b0b7c24 */ /* 0x000fc8000f8e0206 */
[----:B------:R-:W-:-:S06]  /*3860*/  IMAD.WIDE.U32 R10, R11, 0x4, R2 ;  /* 0x000000040b0a7825 */ /* 0x000fcc00078e0002 */
[----:B------:R-:W2:Y:S02]  /*3870*/  LDG.E.CONSTANT R10, desc[UR4][R10.64] ;  /* 0x000000040a0a7981 */ /* 0x000ea4000c1e9900 */
[----:B--2---:R-:W-:-:S04]  /*3880*/  SHF.R.U64 R9, R10, R13, RZ ;  /* 0x0000000d0a097219 */ /* 0x004fc800000012ff */
[----:B------:R-:W-:Y:S01]  /*3890*/  LOP3.LUT R9, R9, 0x7, RZ, 0xc0, !PT ;  /* 0x0000000709097812 */ /* 0x000fe200078ec0ff */
[----:B------:R-:W-:Y:S06]  /*38a0*/  BRA `(.L_x_106) ;  /* 0x0000000000207947 */ /* 0x000fec0003800000 */
.L_x_101:
        /* <DEDUP_REMOVED lines=8> */
.L_x_106:
        /* <DEDUP_REMOVED lines=23> */
.L_x_109:
[----:B------:R-:W-:Y:S01]  /*3aa0*/  IMAD.MOV.U32 R10, RZ, RZ, 0x3 ;  /* 0x00000003ff0a7424 */ /* 0x000fe200078e00ff */
[----:B------:R-:W-:-:S03]  /*3ab0*/  IADD3 R11, PT, PT, R11, 0x2, RZ ;  /* 0x000000020b0b7810 */ /* 0x000fc60007ffe0ff */
[----:B------:R-:W-:-:S07]  /*3ac0*/  IMAD R13, R13, R10, -0x40 ;  /* 0xffffffc00d0d7424 */ /* 0x000fce00078e020a */
.L_x_110:
[----:B------:R-:W-:Y:S05]  /*3ad0*/  BRA `(.L_x_111) ;  /* 0x0000000000247947 */ /* 0x000fea0003800000 */
.L_x_108:
        /* <DEDUP_REMOVED lines=9> */
.L_x_111:
[----:B------:R-:W-:-:S04]  /*3b70*/  IMAD R11, R11, UR6, R6 ;  /* 0x000000060b0b7c24 */ /* 0x000fc8000f8e0206 */
[----:B------:R-:W-:-:S06]  /*3b80*/  IMAD.WIDE.U32 R10, R11, 0x4, R2 ;  /* 0x000000040b0a7825 */ /* 0x000fcc00078e0002 */
[----:B------:R-:W2:Y:S02]  /*3b90*/  LDG.E.CONSTANT R10, desc[UR4][R10.64] ;  /* 0x000000040a0a7981 */ /* 0x000ea4000c1e9900 */
[----:B--2---:R-:W-:-:S04]  /*3ba0*/  SHF.R.U64 R9, R10, R13, RZ ;  /* 0x0000000d0a097219 */ /* 0x004fc800000012ff */
[----:B------:R-:W-:Y:S01]  /*3bb0*/  LOP3.LUT R9, R9, 0x7, RZ, 0xc0, !PT ;  /* 0x0000000709097812 */ /* 0x000fe200078ec0ff */
[----:B------:R-:W-:Y:S06]  /*3bc0*/  BRA `(.L_x_112) ;  /* 0x0000000000207947 */ /* 0x000fec0003800000 */
.L_x_107:
        /* <DEDUP_REMOVED lines=8> */
.L_x_112:
        /* <DEDUP_REMOVED lines=23> */
.L_x_115:
[----:B------:R-:W-:Y:S02]  /*3dc0*/  IMAD.MOV.U32 R10, RZ, RZ, 0x3 ;  /* 0x00000003ff0a7424 */ /* 0x000fe400078e00ff */
[----:B------:R-:W-:Y:S02]  /*3dd0*/  VIADD R11, R11, 0x2 ;  /* 0x000000020b0b7836 */ /* 0x000fe40000000000 */
[----:B------:R-:W-:-:S07]  /*3de0*/  IMAD R13, R13, R10, -0x40 ;  /* 0xffffffc00d0d7424 */ /* 0x000fce00078e020a */
.L_x_116:
[----:B------:R-:W-:Y:S05]  /*3df0*/  BRA `(.L_x_117) ;  /* 0x0000000000247947 */ /* 0x000fea0003800000 */
.L_x_114:
        /* <DEDUP_REMOVED lines=9> */
.L_x_117:
[----:B------:R-:W-:-:S04]  /*3e90*/  IMAD R11, R11, UR6, R6 ;  /* 0x000000060b0b7c24 */ /* 0x000fc8000f8e0206 */
[----:B------:R-:W-:-:S06]  /*3ea0*/  IMAD.WIDE.U32 R10, R11, 0x4, R2 ;  /* 0x000000040b0a7825 */ /* 0x000fcc00078e0002 */
[----:B------:R-:W2:Y:S02]  /*3eb0*/  LDG.E.CONSTANT R10, desc[UR4][R10.64] ;  /* 0x000000040a0a7981 */ /* 0x000ea4000c1e9900 */
[----:B--2---:R-:W-:-:S04]  /*3ec0*/  SHF.R.U64 R9, R10, R13, RZ ;  /* 0x0000000d0a097219 */ /* 0x004fc800000012ff */
[----:B------:R-:W-:Y:S01]  /*3ed0*/  LOP3.LUT R9, R9, 0x7, RZ, 0xc0, !PT ;  /* 0x0000000709097812 */ /* 0x000fe200078ec0ff */
[----:B------:R-:W-:Y:S06]  /*3ee0*/  BRA `(.L_x_118) ;  /* 0x0000000000207947 */ /* 0x000fec0003800000 */
.L_x_113:
        /* <DEDUP_REMOVED lines=8> */
.L_x_118:
        /* <DEDUP_REMOVED lines=23> */
.L_x_121:
[----:B------:R-:W-:Y:S02]  /*40e0*/  HFMA2 R10, -RZ, RZ, 0, 1.78813934326171875e-07 ;  /* 0x00000003ff0a7431 */ /* 0x000fe400000001ff */
[----:B------:R-:W-:-:S03]  /*40f0*/  VIADD R11, R11, 0x2 ;  /* 0x000000020b0b7836 */ /* 0x000fc60000000000 */
[----:B------:R-:W-:-:S07]  /*4100*/  IMAD R13, R13, R10, -0x40 ;  /* 0xffffffc00d0d7424 */ /* 0x000fce00078e020a */
.L_x_122:
[----:B------:R-:W-:Y:S05]  /*4110*/  BRA `(.L_x_123) ;  /* 0x0000000000247947 */ /* 0x000fea0003800000 */
.L_x_120:
        /* <DEDUP_REMOVED lines=9> */
.L_x_123:
[----:B------:R-:W-:-:S04]  /*41b0*/  IMAD R11, R11, UR6, R6 ;  /* 0x000000060b0b7c24 */ /* 0x000fc8000f8e0206 */
[----:B------:R-:W-:-:S06]  /*41c0*/  IMAD.WIDE.U32 R10, R11, 0x4, R2 ;  /* 0x000000040b0a7825 */ /* 0x000fcc00078e0002 */
[----:B------:R-:W2:Y:S02]  /*41d0*/  LDG.E.CONSTANT R10, desc[UR4][R10.64] ;  /* 0x000000040a0a7981 */ /* 0x000ea4000c1e9900 */
[----:B--2---:R-:W-:-:S04]  /*41e0*/  SHF.R.U64 R9, R10, R13, RZ ;  /* 0x0000000d0a097219 */ /* 0x004fc800000012ff */
[----:B------:R-:W-:Y:S01]  /*41f0*/  LOP3.LUT R9, R9, 0x7, RZ, 0xc0, !PT ;  /* 0x0000000709097812 */ /* 0x000fe200078ec0ff */
[----:B------:R-:W-:Y:S06]  /*4200*/  BRA `(.L_x_124) ;  /* 0x0000000000207947 */ /* 0x000fec0003800000 */
.L_x_119:
        /* <DEDUP_REMOVED lines=8> */
.L_x_124:
        /* <DEDUP_REMOVED lines=23> */
.L_x_127:
[----:B------:R-:W-:Y:S01]  /*4400*/  IMAD.MOV.U32 R10, RZ, RZ, 0x3 ;  /* 0x00000003ff0a7424 */ /* 0x000fe200078e00ff */
[----:B------:R-:W-:-:S03]  /*4410*/  IADD3 R11, PT, PT, R11, 0x2, RZ ;  /* 0x000000020b0b7810 */ /* 0x000fc60007ffe0ff */
[----:B------:R-:W-:-:S07]  /*4420*/  IMAD R13, R13, R10, -0x40 ;  /* 0xffffffc00d0d7424 */ /* 0x000fce00078e020a */
.L_x_128:
[----:B------:R-:W-:Y:S05]  /*4430*/  BRA `(.L_x_129) ;  /* 0x0000000000247947 */ /* 0x000fea0003800000 */
.L_x_126:
        /* <DEDUP_REMOVED lines=9> */
.L_x_129:
[----:B------:R-:W-:-:S04]  /*44d0*/  IMAD R11, R11, UR6, R6 ;  /* 0x000000060b0b7c24 */ /* 0x000fc8000f8e0206 */
[----:B------:R-:W-:-:S06]  /*44e0*/  IMAD.WIDE.U32 R10, R11, 0x4, R2 ;  /* 0x000000040b0a7825 */ /* 0x000fcc00078e0002 */
[----:B------:R-:W2:Y:S02]  /*44f0*/  LDG.E.CONSTANT R10, desc[UR4][R10.64] ;  /* 0x000000040a0a7981 */ /* 0x000ea4000c1e9900 */
[----:B--2---:R-:W-:-:S04]  /*4500*/  SHF.R.U64 R9, R10, R13, RZ ;  /* 0x0000000d0a097219 */ /* 0x004fc800000012ff */
[----:B------:R-:W-:Y:S01]  /*4510*/  LOP3.LUT R9, R9, 0x7, RZ, 0xc0, !PT ;  /* 0x0000000709097812 */ /* 0x000fe200078ec0ff */
[----:B------:R-:W-:Y:S06]  /*4520*/  BRA `(.L_x_130) ;  /* 0x0000000000207947 */ /* 0x000fec0003800000 */
.L_x_125:
        /* <DEDUP_REMOVED lines=8> */
.L_x_130:
[----:B------:R-:W2:Y:S02]  /*45b0*/  LDG.E.CONSTANT R10, desc[UR4][R4.64+0x58] ;  /* 0x00005804040a7981 */ /* 0x000ea4000c1e9900 */
[----:B--2---:R-:W-:-:S04]  /*45c0*/  SHF.R.S32.HI R11, RZ, 0x1f, R10 ;  /* 0x0000001fff0b7819 */ /* 0x004fc8000001140a */
[----:B------:R-:W-:-:S04]  /*45d0*/  LEA.HI R12, R11, R10, RZ, 0x5 ;  /* 0x0000000a0b0c7211 */ /* 0x000fc800078f28ff */
[----:B------:R-:W-:Y:S02]  /*45e0*/  LOP3.LUT R11, R12, 0xffffffe0, RZ, 0xc0, !PT ;  /* 0xffffffe00c0b7812 */ /* 0x000fe400078ec0ff */
[----:B------:R-:W-:Y:S02]  /*45f0*/  SHF.R.S32.HI R12, RZ, 0x5, R12 ;  /* 0x00000005ff0c7819 */ /* 0x000fe4000001140c */
[----:B------:R-:W-:Y:S01]  /*4600*/  IADD3 R10, PT, PT, R10, -R11, RZ ;  /* 0x8000000b0a0a7210 */ /* 0x000fe20007ffe0ff */
[----:B------:R-:W-:-:S03]  /*4610*/  IMAD.U32 R11, R9, -0x80000000, RZ ;  /* 0x80000000090b7824 */ /* 0x000fc600078e00ff */
[----:B------:R-:W-:Y:S02]  /*4620*/  ISETP.NE.AND P0, PT, R10, 0xa, PT ;  /* 0x0000000a0a00780c */ /* 0x000fe40003f05270 */
[----:B------:R-:W-:Y:S01]  /*4630*/  LOP3.LUT R8, R8, R11, RZ, 0xfc, !PT ;  /* 0x0000000b08087212 */ /* 0x000fe200078efcff */
[----:B------:R-:W-:-:S10]  /*4640*/  IMAD R11, R12, 0x3, RZ ;  /* 0x000000030c0b7824 */ /* 0x000fd400078e02ff */
        /* <DEDUP_REMOVED lines=13> */
.L_x_133:
[----:B------:R-:W-:Y:S02]  /*4720*/  IMAD.MOV.U32 R13, RZ, RZ, 0x3 ;  /* 0x00000003ff0d7424 */ /* 0x000fe400078e00ff */
[----:B------:R-:W-:Y:S02]  /*4730*/  VIADD R11, R11, 0x2 ;  /* 0x000000020b0b7836 */ /* 0x000fe40000000000 */
[----:B------:R-:W-:-:S07]  /*4740*/  IMAD R13, R10, R13, -0x40 ;  /* 0xffffffc00a0d7424 */ /* 0x000fce00078e020d */
.L_x_134:
[----:B------:R-:W-:Y:S05]  /*4750*/  BRA `(.L_x_135) ;  /* 0x0000000000247947 */ /* 0x000fea0003800000 */
.L_x_132:
        /* <DEDUP_REMOVED lines=9> */
.L_x_135:
[----:B------:R-:W-:-:S04]  /*47f0*/  IMAD R11, R11, UR6, R6 ;  /* 0x000000060b0b7c24 */ /* 0x000fc8000f8e0206 */
[----:B------:R-:W-:-:S06]  /*4800*/  IMAD.WIDE.U32 R10, R11, 0x4, R2 ;  /* 0x000000040b0a7825 */ /* 0x000fcc00078e0002 */
[----:B------:R-:W2:Y:S02]  /*4810*/  LDG.E.CONSTANT R10, desc[UR4][R10.64] ;  /* 0x000000040a0a7981 */ /* 0x000ea4000c1e9900 */
[----:B--2---:R-:W-:-:S04]  /*4820*/  SHF.R.U64 R13, R10, R13, RZ ;  /* 0x0000000d0a0d7219 */ /* 0x004fc800000012ff */
[----:B------:R-:W-:Y:S01]  /*4830*/  LOP3.LUT R14, R13, 0x7, RZ, 0xc0, !PT ;  /* 0x000000070d0e7812 */ /* 0x000fe200078ec0ff */
[----:B------:R-:W-:Y:S06]  /*4840*/  BRA `(.L_x_136) ;  /* 0x0000000000207947 */ /* 0x000fec0003800000 */
.L_x_131:
        /* <DEDUP_REMOVED lines=8> */
.L_x_136:
[----:B------:R-:W2:Y:S01]  /*48d0*/  LDG.E.CONSTANT R10, desc[UR4][R4.64+0x5c] ;  /* 0x00005c04040a7981 */ /* 0x000ea2000c1e9900 */
[----:B------:R-:W-:Y:S02]  /*48e0*/  SHF.L.U32 R14, R14, 0x2, RZ ;  /* 0x000000020e0e7819 */ /* 0x000fe400000006ff */
        /* <DEDUP_REMOVED lines=22> */
.L_x_139:
[----:B------:R-:W-:Y:S02]  /*4a50*/  HFMA2 R10, -RZ, RZ, 0, 1.78813934326171875e-07 ;  /* 0x00000003ff0a7431 */ /* 0x000fe400000001ff */
[----:B------:R-:W-:-:S03]  /*4a60*/  VIADD R11, R11, 0x2 ;  /* 0x000000020b0b7836 */ /* 0x000fc60000000000 */
[----:B------:R-:W-:-:S07]  /*4a70*/  IMAD R13, R13, R10, -0x40 ;  /* 0xffffffc00d0d7424 */ /* 0x000fce00078e020a */
.L_x_140:
[----:B------:R-:W-:Y:S05]  /*4a80*/  BRA `(.L_x_141) ;  /* 0x0000000000247947 */ /* 0x000fea0003800000 */
.L_x_138:
        /* <DEDUP_REMOVED lines=9> */
.L_x_141:
[----:B------:R-:W-:-:S04]  /*4b20*/  IMAD R11, R11, UR6, R6 ;  /* 0x000000060b0b7c24 */ /* 0x000fc8000f8e0206 */
[----:B------:R-:W-:-:S06]  /*4b30*/  IMAD.WIDE.U32 R10, R11, 0x4, R2 ;  /* 0x000000040b0a7825 */ /* 0x000fcc00078e0002 */
[----:B------:R-:W2:Y:S02]  /*4b40*/  LDG.E.CONSTANT R10, desc[UR4][R10.64] ;  /* 0x000000040a0a7981 */ /* 0x000ea4000c1e9900 */
[----:B--2---:R-:W-:-:S04]  /*4b50*/  SHF.R.U64 R13, R10, R13, RZ ;  /* 0x0000000d0a0d7219 */ /* 0x004fc800000012ff */
[----:B------:R-:W-:Y:S01]  /*4b60*/  LOP3.LUT R14, R13, 0x7, RZ, 0xc0, !PT ;  /* 0x000000070d0e7812 */ /* 0x000fe200078ec0ff */
[----:B------:R-:W-:Y:S06]  /*4b70*/  BRA `(.L_x_142) ;  /* 0x0000000000207947 */ /* 0x000fec0003800000 */
.L_x_137:
        /* <DEDUP_REMOVED lines=8> */
.L_x_142:
        /* <DEDUP_REMOVED lines=23> */
.L_x_145:
[----:B------:R-:W-:Y:S01]  /*4d70*/  IMAD.MOV.U32 R10, RZ, RZ, 0x3 ;  /* 0x00000003ff0a7424 */ /* 0x000fe200078e00ff */
[----:B------:R-:W-:-:S03]  /*4d80*/  IADD3 R11, PT, PT, R11, 0x2, RZ ;  /* 0x000000020b0b7810 */ /* 0x000fc60007ffe0ff */
[----:B------:R-:W-:-:S07]  /*4d90*/  IMAD R13, R13, R10, -0x40 ;  /* 0xffffffc00d0d7424 */ /* 0x000fce00078e020a */
.L_x_146:
[----:B------:R-:W-:Y:S05]  /*4da0*/  BRA `(.L_x_147) ;  /* 0x0000000000247947 */ /* 0x000fea0003800000 */
.L_x_144:
        /* <DEDUP_REMOVED lines=9> */
.L_x_147:
[----:B------:R-:W-:-:S04]  /*4e40*/  IMAD R11, R11, UR6, R6 ;  /* 0x000000060b0b7c24 */ /* 0x000fc8000f8e0206 */
[----:B------:R-:W-:-:S06]  /*4e50*/  IMAD.WIDE.U32 R10, R11, 0x4, R2 ;  /* 0x000000040b0a7825 */ /* 0x000fcc00078e0002 */
[----:B------:R-:W2:Y:S02]  /*4e60*/  LDG.E.CONSTANT R10, desc[UR4][R10.64] ;  /* 0x000000040a0a7981 */ /* 0x000ea4000c1e9900 */
[----:B--2---:R-:W-:-:S04]  /*4e70*/  SHF.R.U64 R13, R10, R13, RZ ;  /* 0x0000000d0a0d7219 */ /* 0x004fc800000012ff */
[----:B------:R-:W-:Y:S01]  /*4e80*/  LOP3.LUT R14, R13, 0x7, RZ, 0xc0, !PT ;  /* 0x000000070d0e7812 */ /* 0x000fe200078ec0ff */
[----:B------:R-:W-:Y:S06]  /*4e90*/  BRA `(.L_x_148) ;  /* 0x0000000000207947 */ /* 0x000fec0003800000 */
.L_x_143:
        /* <DEDUP_REMOVED lines=8> */
.L_x_148:
        /* <DEDUP_REMOVED lines=23> */
.L_x_151:
[----:B------:R-:W-:Y:S02]  /*5090*/  IMAD.MOV.U32 R10, RZ, RZ, 0x3 ;  /* 0x00000003ff0a7424 */ /* 0x000fe400078e00ff */
[----:B------:R-:W-:Y:S02]  /*50a0*/  VIADD R11, R11, 0x2 ;  /* 0x000000020b0b7836 */ /* 0x000fe40000000000 */
[----:B------:R-:W-:-:S07]  /*50b0*/  IMAD R13, R13, R10, -0x40 ;  /* 0xffffffc00d0d7424 */ /* 0x000fce00078e020a */
.L_x_152:
[----:B------:R-:W-:Y:S05]  /*50c0*/  BRA `(.L_x_153) ;  /* 0x0000000000247947 */ /* 0x000fea0003800000 */
.L_x_150:
        /* <DEDUP_REMOVED lines=9> */
.L_x_153:
[----:B------:R-:W-:-:S04]  /*5160*/  IMAD R11, R11, UR6, R6 ;  /* 0x000000060b0b7c24 */ /* 0x000fc8000f8e0206 */
[----:B------:R-:W-:-:S06]  /*5170*/  IMAD.WIDE.U32 R10, R11, 0x4, R2 ;  /* 0x000000040b0a7825 */ /* 0x000fcc00078e0002 */
[----:B------:R-:W2:Y:S02]  /*5180*/  LDG.E.CONSTANT R10, desc[UR4][R10.64] ;  /* 0x000000040a0a7981 */ /* 0x000ea4000c1e9900 */
[----:B--2---:R-:W-:-:S04]  /*5190*/  SHF.R.U64 R13, R10, R13, RZ ;  /* 0x0000000d0a0d7219 */ /* 0x004fc800000012ff */
[----:B------:R-:W-:Y:S01]  /*51a0*/  LOP3.LUT R14, R13, 0x7, RZ, 0xc0, !PT ;  /* 0x000000070d0e7812 */ /* 0x000fe200078ec0ff */
[----:B------:R-:W-:Y:S06]  /*51b0*/  BRA `(.L_x_154) ;  /* 0x0000000000207947 */ /* 0x000fec0003800000 */
.L_x_149:
        /* <DEDUP_REMOVED lines=8> */
.L_x_154:
        /* <DEDUP_REMOVED lines=23> */
.L_x_157:
[----:B------:R-:W-:Y:S02]  /*53b0*/  HFMA2 R10, -RZ, RZ, 0, 1.78813934326171875e-07 ;  /* 0x00000003ff0a7431 */ /* 0x000fe400000001ff */
[----:B------:R-:W-:-:S03]  /*53c0*/  VIADD R11, R11, 0x2 ;  /* 0x000000020b0b7836 */ /* 0x000fc60000000000 */
[----:B------:R-:W-:-:S07]  /*53d0*/  IMAD R13, R13, R10, -0x40 ;  /* 0xffffffc00d0d7424 */ /* 0x000fce00078e020a */
.L_x_158:
[----:B------:R-:W-:Y:S05]  /*53e0*/  BRA `(.L_x_159) ;  /* 0x0000000000247947 */ /* 0x000fea0003800000 */
.L_x_156:
        /* <DEDUP_REMOVED lines=9> */
.L_x_159:
[----:B------:R-:W-:-:S04]  /*5480*/  IMAD R11, R11, UR6, R6 ;  /* 0x000000060b0b7c24 */ /* 0x000fc8000f8e0206 */
[----:B------:R-:W-:-:S06]  /*5490*/  IMAD.WIDE.U32 R10, R11, 0x4, R2 ;  /* 0x000000040b0a7825 */ /* 0x000fcc00078e0002 */
[----:B------:R-:W2:Y:S02]  /*54a0*/  LDG.E.CONSTANT R10, desc[UR4][R10.64] ;  /* 0x000000040a0a7981 */ /* 0x000ea4000c1e9900 */
[----:B--2---:R-:W-:-:S04]  /*54b0*/  SHF.R.U64 R13, R10, R13, RZ ;  /* 0x0000000d0a0d7219 */ /* 0x004fc800000012ff */
[----:B------:R-:W-:Y:S01]  /*54c0*/  LOP3.LUT R14, R13, 0x7, RZ, 0xc0, !PT ;  /* 0x000000070d0e7812 */ /* 0x000fe200078ec0ff */
[----:B------:R-:W-:Y:S06]  /*54d0*/  BRA `(.L_x_160) ;  /* 0x0000000000207947 */ /* 0x000fec0003800000 */
.L_x_155:
        /* <DEDUP_REMOVED lines=8> */
.L_x_160:
        /* <DEDUP_REMOVED lines=23> */
.L_x_163:
[----:B------:R-:W-:Y:S01]  /*56d0*/  IMAD.MOV.U32 R10, RZ, RZ, 0x3 ;  /* 0x00000003ff0a7424 */ /* 0x000fe200078e00ff */
[----:B------:R-:W-:-:S03]  /*56e0*/  IADD3 R11, PT, PT, R11, 0x2, RZ ;  /* 0x000000020b0b7810 */ /* 0x000fc60007ffe0ff */
[----:B------:R-:W-:-:S07]  /*56f0*/  IMAD R13, R13, R10, -0x40 ;  /* 0xffffffc00d0d7424 */ /* 0x000fce00078e020a */
.L_x_164:
[----:B------:R-:W-:Y:S05]  /*5700*/  BRA `(.L_x_165) ;  /* 0x0000000000247947 */ /* 0x000fea0003800000 */
.L_x_162:
        /* <DEDUP_REMOVED lines=9> */
.L_x_165:
[----:B------:R-:W-:-:S04]  /*57a0*/  IMAD R11, R11, UR6, R6 ;  /* 0x000000060b0b7c24 */ /* 0x000fc8000f8e0206 */
[----:B------:R-:W-:-:S06]  /*57b0*/  IMAD.WIDE.U32 R10, R11, 0x4, R2 ;  /* 0x000000040b0a7825 */ /* 0x000fcc00078e0002 */
[----:B------:R-:W2:Y:S02]  /*57c0*/  LDG.E.CONSTANT R10, desc[UR4][R10.64] ;  /* 0x000000040a0a7981 */ /* 0x000ea4000c1e9900 */
[----:B--2---:R-:W-:-:S04]  /*57d0*/  SHF.R.U64 R13, R10, R13, RZ ;  /* 0x0000000d0a0d7219 */ /* 0x004fc800000012ff */
[----:B------:R-:W-:Y:S01]  /*57e0*/  LOP3.LUT R14, R13, 0x7, RZ, 0xc0, !PT ;  /* 0x000000070d0e7812 */ /* 0x000fe200078ec0ff */
[----:B------:R-:W-:Y:S06]  /*57f0*/  BRA `(.L_x_166) ;  /* 0x0000000000207947 */ /* 0x000fec0003800000 */
.L_x_161:
        /* <DEDUP_REMOVED lines=8> */
.L_x_166:
        /* <DEDUP_REMOVED lines=23> */
.L_x_169:
[----:B------:R-:W-:Y:S02]  /*59f0*/  IMAD.MOV.U32 R10, RZ, RZ, 0x3 ;  /* 0x00000003ff0a7424 */ /* 0x000fe400078e00ff */
[----:B------:R-:W-:Y:S02]  /*5a00*/  VIADD R11, R11, 0x2 ;  /* 0x000000020b0b7836 */ /* 0x000fe40000000000 */
[----:B------:R-:W-:-:S07]  /*5a10*/  IMAD R13, R13, R10, -0x40 ;  /* 0xffffffc00d0d7424 */ /* 0x000fce00078e020a */
.L_x_170:
[----:B------:R-:W-:Y:S05]  /*5a20*/  BRA `(.L_x_171) ;  /* 0x0000000000247947 */ /* 0x000fea0003800000 */
.L_x_168:
        /* <DEDUP_REMOVED lines=9> */
.L_x_171:
[----:B------:R-:W-:-:S04]  /*5ac0*/  IMAD R11, R11, UR6, R6 ;  /* 0x000000060b0b7c24 */ /* 0x000fc8000f8e0206 */
[----:B------:R-:W-:-:S06]  /*5ad0*/  IMAD.WIDE.U32 R10, R11, 0x4, R2 ;  /* 0x000000040b0a7825 */ /* 0x000fcc00078e0002 */
[----:B------:R-:W2:Y:S02]  /*5ae0*/  LDG.E.CONSTANT R10, desc[UR4][R10.64] ;  /* 0x000000040a0a7981 */ /* 0x000ea4000c1e9900 */
[----:B--2---:R-:W-:-:S04]  /*5af0*/  SHF.R.U64 R13, R10, R13, RZ ;  /* 0x0000000d0a0d7219 */ /* 0x004fc800000012ff */
[----:B------:R-:W-:Y:S01]  /*5b00*/  LOP3.LUT R14, R13, 0x7, RZ, 0xc0, !PT ;  /* 0x000000070d0e7812 */ /* 0x000fe200078ec0ff */
[----:B------:R-:W-:Y:S06]  /*5b10*/  BRA `(.L_x_172) ;  /* 0x0000000000207947 */ /* 0x000fec0003800000 */
.L_x_167:
        /* <DEDUP_REMOVED lines=8> */
.L_x_172:
        /* <DEDUP_REMOVED lines=23> */
.L_x_175:
[----:B------:R-:W-:Y:S02]  /*5d10*/  HFMA2 R10, -RZ, RZ, 0, 1.78813934326171875e-07 ;  /* 0x00000003ff0a7431 */ /* 0x000fe400000001ff */
[----:B------:R-:W-:-:S03]  /*5d20*/  VIADD R11, R11, 0x2 ;  /* 0x000000020b0b7836 */ /* 0x000fc60000000000 */
[----:B------:R-:W-:-:S07]  /*5d30*/  IMAD R13, R13, R10, -0x40 ;  /* 0xffffffc00d0d7424 */ /* 0x000fce00078e020a */
.L_x_176:
[----:B------:R-:W-:Y:S05]  /*5d40*/  BRA `(.L_x_177) ;  /* 0x0000000000247947 */ /* 0x000fea0003800000 */
.L_x_174:
        /* <DEDUP_REMOVED lines=9> */
.L_x_177:
[----:B------:R-:W-:-:S04]  /*5de0*/  IMAD R11, R11, UR6, R6 ;  /* 0x000000060b0b7c24 */ /* 0x000fc8000f8e0206 */
[----:B------:R-:W-:-:S06]  /*5df0*/  IMAD.WIDE.U32 R10, R11, 0x4, R2 ;  /* 0x000000040b0a7825 */ /* 0x000fcc00078e0002 */
[----:B------:R-:W2:Y:S02]  /*5e00*/  LDG.E.CONSTANT R10, desc[UR4][R10.64] ;  /* 0x000000040a0a7981 */ /* 0x000ea4000c1e9900 */
[----:B--2---:R-:W-:-:S04]  /*5e10*/  SHF.R.U64 R13, R10, R13, RZ ;  /* 0x0000000d0a0d7219 */ /* 0x004fc800000012ff */
[----:B------:R-:W-:Y:S01]  /*5e20*/  LOP3.LUT R14, R13, 0x7, RZ, 0xc0, !PT ;  /* 0x000000070d0e7812 */ /* 0x000fe200078ec0ff */
[----:B------:R-:W-:Y:S06]  /*5e30*/  BRA `(.L_x_178) ;  /* 0x0000000000207947 */ /* 0x000fec0003800000 */
.L_x_173:
        /* <DEDUP_REMOVED lines=8> */
.L_x_178:
        /* <DEDUP_REMOVED lines=23> */
.L_x_181:
[----:B------:R-:W-:Y:S01]  /*6030*/  IMAD.MOV.U32 R10, RZ, RZ, 0x3 ;  /* 0x00000003ff0a7424 */ /* 0x000fe200078e00ff */
[----:B------:R-:W-:-:S03]  /*6040*/  IADD3 R11, PT, PT, R11, 0x2, RZ ;  /* 0x000000020b0b7810 */ /* 0x000fc60007ffe0ff */
[----:B------:R-:W-:-:S07]  /*6050*/  IMAD R13, R13, R10, -0x40 ;  /* 0xffffffc00d0d7424 */ /* 0x000fce00078e020a */
.L_x_182:
[----:B------:R-:W-:Y:S05]  /*6060*/  BRA `(.L_x_183) ;  /* 0x0000000000247947 */ /* 0x000fea0003800000 */
.L_x_180:
        /* <DEDUP_REMOVED lines=9> */
.L_x_183:
[----:B------:R-:W-:-:S04]  /*6100*/  IMAD R11, R11, UR6, R6 ;  /* 0x000000060b0b7c24 */ /* 0x000fc8000f8e0206 */
[----:B------:R-:W-:-:S06]  /*6110*/  IMAD.WIDE.U32 R10, R11, 0x4, R2 ;  /* 0x000000040b0a7825 */ /* 0x000fcc00078e0002 */
[----:B------:R-:W2:Y:S02]  /*6120*/  LDG.E.CONSTANT R10, desc[UR4][R10.64] ;  /* 0x000000040a0a7981 */ /* 0x000ea4000c1e9900 */
[----:B--2---:R-:W-:-:S04]  /*6130*/  SHF.R.U64 R13, R10, R13, RZ ;  /* 0x0000000d0a0d7219 */ /* 0x004fc800000012ff */
[----:B------:R-:W-:Y:S01]  /*6140*/  LOP3.LUT R14, R13, 0x7, RZ, 0xc0, !PT ;  /* 0x000000070d0e7812 */ /* 0x000fe200078ec0ff */
[----:B------:R-:W-:Y:S06]  /*6150*/  BRA `(.L_x_184) ;  /* 0x0000000000207947 */ /* 0x000fec0003800000 */
.L_x_179:
        /* <DEDUP_REMOVED lines=8> */
.L_x_184:
        /* <DEDUP_REMOVED lines=23> */
.L_x_187:
[----:B------:R-:W-:Y:S02]  /*6350*/  IMAD.MOV.U32 R4, RZ, RZ, 0x3 ;  /* 0x00000003ff047424 */ /* 0x000fe400078e00ff */
[----:B------:R-:W-:Y:S02]  /*6360*/  VIADD R11, R11, 0x2 ;  /* 0x000000020b0b7836 */ /* 0x000fe40000000000 */
[----:B------:R-:W-:-:S07]  /*6370*/  IMAD R13, R13, R4, -0x40 ;  /* 0xffffffc00d0d7424 */ /* 0x000fce00078e0204 */
.L_x_188:
[----:B------:R-:W-:Y:S05]  /*6380*/  BRA `(.L_x_189) ;  /* 0x0000000000247947 */ /* 0x000fea0003800000 */
.L_x_186:
        /* <DEDUP_REMOVED lines=9> */
.L_x_189:
[----:B------:R-:W-:-:S04]  /*6420*/  IMAD R11, R11, UR6, R6 ;  /* 0x000000060b0b7c24 */ /* 0x000fc8000f8e0206 */
[----:B------:R-:W-:-:S06]  /*6430*/  IMAD.WIDE.U32 R2, R11, 0x4, R2 ;  /* 0x000000040b027825 */ /* 0x000fcc00078e0002 */
[----:B------:R-:W2:Y:S02]  /*6440*/  LDG.E.CONSTANT R2, desc[UR4][R2.64] ;  /* 0x0000000402027981 */ /* 0x000ea4000c1e9900 */
[----:B--2---:R-:W-:-:S04]  /*6450*/  SHF.R.U64 R10, R2, R13, RZ ;  /* 0x0000000d020a7219 */ /* 0x004fc800000012ff */
[----:B------:R-:W-:Y:S01]  /*6460*/  LOP3.LUT R10, R10, 0x7, RZ, 0xc0, !PT ;  /* 0x000000070a0a7812 */ /* 0x000fe200078ec0ff */
[----:B------:R-:W-:Y:S06]  /*6470*/  BRA `(.L_x_190) ;  /* 0x0000000000207947 */ /* 0x000fec0003800000 */
.L_x_185:
        /* <DEDUP_REMOVED lines=8> */
.L_x_190:
[----:B------:R-:W0:Y:S01]  /*6500*/  LDC.64 R2, c[0x0][0x388] ;  /* 0x0000e200ff027b82 */ /* 0x000e220000000a00 */
[----:B------:R-:W-:Y:S01]  /*6510*/  IMAD R5, R0, UR6, RZ ;  /* 0x0000000600057c24 */ /* 0x000fe2000f8e02ff */
[----:B------:R-:W-:-:S03]  /*6520*/  SHF.L.U32 R10, R10, 0x1d, RZ ;  /* 0x0000001d0a0a7819 */ /* 0x000fc600000006ff */
[----:B------:R-:W-:Y:S01]  /*6530*/  IMAD R5, R5, 0x3, R6 ;  /* 0x0000000305057824 */ /* 0x000fe200078e0206 */
[----:B------:R-:W-:-:S03]  /*6540*/  LOP3.LUT R9, R9, R10, RZ, 0xfc, !PT ;  /* 0x0000000a09097212 */ /* 0x000fc600078efcff */
[----:B------:R-:W-:-:S04]  /*6550*/  VIADD R11, R5, UR6 ;  /* 0x00000006050b7c36 */ /* 0x000fc80008000000 */
[----:B------:R-:W-:Y:S02]  /*6560*/  VIADD R13, R11, UR6 ;  /* 0x000000060b0d7c36 */ /* 0x000fe40008000000 */
[----:B0-----:R-:W-:-:S04]  /*6570*/  IMAD.WIDE.U32 R4, R5, 0x4, R2 ;  /* 0x0000000405047825 */ /* 0x001fc800078e0002 */
[--C-:B------:R-:W-:Y:S01]  /*6580*/  IMAD.WIDE.U32 R10, R11, 0x4, R2.reuse ;  /* 0x000000040b0a7825 */ /* 0x100fe200078e0002 */
[----:B------:R-:W-:Y:S03]  /*6590*/  STG.E desc[UR4][R4.64], R7 ;  /* 0x0000000704007986 */ /* 0x000fe6000c101904 */
[----:B------:R-:W-:Y:S01]  /*65a0*/  IMAD.WIDE.U32 R2, R13, 0x4, R2 ;  /* 0x000000040d027825 */ /* 0x000fe200078e0002 */
[----:B------:R-:W-:Y:S04]  /*65b0*/  STG.E desc[UR4][R10.64], R8 ;  /* 0x000000080a007986 */ /* 0x000fe8000c101904 */
[----:B------:R-:W-:Y:S01]  /*65c0*/  STG.E desc[UR4][R2.64], R9 ;  /* 0x0000000902007986 */ /* 0x000fe2000c101904 */
[----:B------:R-:W-:Y:S05]  /*65d0*/  EXIT ;  /* 0x000000000000794d */ /* 0x000fea0003800000 */
.L_x_191:
        /* <DEDUP_REMOVED lines=10> */
.L_x_1840:


//--------------------- .text._ZN4vllm4gptq27make_sequential_2bit_kernelEPKjPjPKii --------------------------
	.section	.text._ZN4vllm4gptq27make_sequential_2bit_kernelEPKjPjPKii,"ax",@progbits
	.align	128
        .global         _ZN4vllm4gptq27make_sequential_2bit_kernelEPKjPjPKii
        .type           _ZN4vllm4gptq27make_sequential_2bit_kernelEPKjPjPKii,@function
        .size           _ZN4vllm4gptq27make_sequential_2bit_kernelEPKjPjPKii,(.L_x_1841 - _ZN4vllm4gptq27make_sequential_2bit_kernelEPKjPjPKii)
        .other          _ZN4vllm4gptq27make_sequential_2bit_kernelEPKjPjPKii,@"STO_CUDA_ENTRY STV_DEFAULT"
_ZN4vllm4gptq27make_sequential_2bit_kernelEPKjPjPKii:
.text._ZN4vllm4gptq27make_sequential_2bit_kernelEPKjPjPKii:
        /* <DEDUP_REMOVED lines=17> */
[----:B------:R-:W5:Y:S04]  /*0110*/  LDG.E.CONSTANT R18, desc[UR6][R24.64+0xc] ;  /* 0x00000c0618127981 */ /* 0x000f68000c1e9900 */
[----:B------:R-:W5:Y:S04]  /*0120*/  LDG.E.CONSTANT R6, desc[UR6][R24.64+0x10] ;  /* 0x0000100618067981 */ /* 0x000f68000c1e9900 */
[----:B------:R-:W5:Y:S04]  /*0130*/  LDG.E.CONSTANT R4, desc[UR6][R24.64+0x18] ;  /* 0x0000180618047981 */ /* 0x000f68000c1e9900 */
[----:B------:R-:W5:Y:S01]  /*0140*/  LDG.E.CONSTANT R22, desc[UR6][R24.64+0x28] ;  /* 0x0000280618167981 */ /* 0x000f62000c1e9900 */
[----:B--2---:R-:W-:-:S05]  /*0150*/  SHF.R.S32.HI R3, RZ, 0x4, R12 ;  /* 0x00000004ff037819 */ /* 0x004fca000001140c */
[----:B------:R-:W-:-:S04]  /*0160*/  IMAD R3, R3, UR4, R0 ;  /* 0x0000000403037c24 */ /* 0x000fc8000f8e0200 */
[----:B---3--:R-:W-:Y:S01]  /*0170*/  IMAD.WIDE.U32 R8, R3, 0x8, R20 ;  /* 0x0000000803087825 */ /* 0x008fe200078e0014 */
[----:B----4-:R-:W-:Y:S02]  /*0180*/  SHF.R.S32.HI R3, RZ, 0x4, R7 ;  /* 0x00000004ff037819 */ /* 0x010fe40000011407 */
[----:B-----5:R-:W-:-:S03]  /*0190*/  SHF.R.S32.HI R13, RZ, 0x4, R2 ;  /* 0x00000004ff0d7819 */ /* 0x020fc60000011402 */
[----:B------:R-:W2:Y:S01]  /*01a0*/  LDG.E.64.CONSTANT R8, desc[UR6][R8.64] ;  /* 0x0000000608087981 */ /* 0x000ea2000c1e9b00 */
[--C-:B------:R-:W-:Y:S02]  /*01b0*/  IMAD R3, R3, UR4, R0.reuse ;  /* 0x0000000403037c24 */ /* 0x100fe4000f8e0200 */
[----:B------:R-:W-:Y:S02]  /*01c0*/  IMAD R13, R13, UR4, R0 ;  /* 0x000000040d0d7c24 */ /* 0x000fe4000f8e0200 */
[--C-:B------:R-:W-:Y:S02]  /*01d0*/  IMAD.WIDE.U32 R10, R3, 0x8, R20.reuse ;  /* 0x00000008030a7825 */ /* 0x100fe400078e0014 */
[----:B------:R-:W3:Y:S02]  /*01e0*/  LDG.E.CONSTANT R3, desc[UR6][R24.64+0x14] ;  /* 0x0000140618037981 */ /* 0x000ee4000c1e9900 */
[----:B------:R-:W-:Y:S02]  /*01f0*/  IMAD.WIDE.U32 R16, R13, 0x8, R20 ;  /* 0x000000080d107825 */ /* 0x000fe400078e0014 */
[----:B------:R-:W4:Y:S04]  /*0200*/  LDG.E.64.CONSTANT R10, desc[UR6][R10.64] ;  /* 0x000000060a0a7981 */ /* 0x000f28000c1e9b00 */
[----:B------:R-:W5:Y:S01]  /*0210*/  LDG.E.64.CONSTANT R16, desc[UR6][R16.64] ;  /* 0x0000000610107981 */ /* 0x000f62000c1e9b00 */
[----:B------:R-:W-:Y:S01]  /*0220*/  IMAD.SHL.U32 R12, R12, 0x2, RZ ;  /* 0x000000020c0c7824 */ /* 0x000fe200078e00ff */
[----:B------:R-:W-:-:S04]  /*0230*/  SHF.R.S32.HI R13, RZ, 0x4, R18 ;  /* 0x00000004ff0d7819 */ /* 0x000fc80000011412 */
[----:B------:R-:W-:Y:S01]  /*0240*/  LOP3.LUT R15, R12, 0x1e, RZ, 0xc0, !PT ;  /* 0x0000001e0c0f7812 */ /* 0x000fe200078ec0ff */
[----:B------:R-:W-:Y:S02]  /*0250*/  IMAD R13, R13, UR4, R0 ;  /* 0x000000040d0d7c24 */ /* 0x000fe4000f8e0200 */
[----:B------:R-:W-:Y:S02]  /*0260*/  IMAD.SHL.U32 R7, R7, 0x2, RZ ;  /* 0x0000000207077824 */ /* 0x000fe400078e00ff */
[----:B------:R-:W-:-:S03]  /*0270*/  IMAD.SHL.U32 R2, R2, 0x2, RZ ;  /* 0x0000000202027824 */ /* 0x000fc600078e00ff */
[----:B------:R-:W-:Y:S02]  /*0280*/  LOP3.LUT R19, R7, 0x1e, RZ, 0xc0, !PT ;  /* 0x0000001e07137812 */ /* 0x000fe400078ec0ff */
[-CC-:B--2---:R-:W-:Y:S02]  /*0290*/  SHF.R.U64 R12, R8, R15.reuse, R9.reuse ;  /* 0x0000000f080c7219 */ /* 0x184fe40000001209 */
[----:B------:R-:W-:Y:S01]  /*02a0*/  SHF.R.U32.HI R15, RZ, R15, R9 ;  /* 0x0000000fff0f7219 */ /* 0x000fe20000011609 */
[----:B------:R-:W-:Y:S01]  /*02b0*/  IMAD.WIDE.U32 R8, R13, 0x8, R20 ;  /* 0x000000080d087825 */ /* 0x000fe200078e0014 */
[----:B------:R-:W-:Y:S02]  /*02c0*/  SHF.R.S32.HI R13, RZ, 0x4, R6 ;  /* 0x00000004ff0d7819 */ /* 0x000fe40000011406 */
[----:B---3--:R-:W-:-:S03]  /*02d0*/  SHF.R.S32.HI R7, RZ, 0x4, R3 ;  /* 0x00000004ff077819 */ /* 0x008fc60000011403 */
[----:B------:R-:W-:Y:S01]  /*02e0*/  IMAD R23, R13, UR4, R0 ;  /* 0x000000040d177c24 */ /* 0x000fe2000f8e0200 */
[----:B------:R-:W2:Y:S01]  /*02f0*/  LDG.E.64.CONSTANT R8, desc[UR6][R8.64] ;  /* 0x0000000608087981 */ /* 0x000ea2000c1e9b00 */
[-CC-:B----4-:R-:W-:Y:S02]  /*0300*/  SHF.R.U64 R13, R10, R19.reuse, R11.reuse ;  /* 0x000000130a0d7219 */ /* 0x190fe4000000120b */
[----:B------:R-:W-:Y:S01]  /*0310*/  SHF.R.U32.HI R14, RZ, R19, R11 ;  /* 0x00000013ff0e7219 */ /* 0x000fe2000001160b */
[----:B------:R-:W-:Y:S01]  /*0320*/  IMAD.WIDE.U32 R10, R23, 0x8, R20 ;  /* 0x00000008170a7825 */ /* 0x000fe200078e0014 */
[----:B------:R-:W-:Y:S02]  /*0330*/  LOP3.LUT R19, R2, 0x1e, RZ, 0xc0, !PT ;  /* 0x0000001e02137812 */ /* 0x000fe400078ec0ff */
[----:B------:R-:W-:Y:S01]  /*0340*/  SHF.R.S32.HI R23, RZ, 0x4, R4 ;  /* 0x00000004ff177819 */ /* 0x000fe20000011404 */
[----:B------:R-:W-:Y:S01]  /*0350*/  IMAD R7, R7, UR4, R0 ;  /* 0x0000000407077c24 */ /* 0x000fe2000f8e0200 */
[-CC-:B-----5:R-:W-:Y:S01]  /*0360*/  SHF.R.U64 R29, R16, R19.reuse, R17.reuse ;  /* 0x00000013101d7219 */ /* 0x1a0fe20000001211 */
[----:B------:R-:W3:Y:S01]  /*0370*/  LDG.E.64.CONSTANT R10, desc[UR6][R10.64] ;  /* 0x000000060a0a7981 */ /* 0x000ee2000c1e9b00 */
[----:B------:R-:W-:Y:S01]  /*0380*/  SHF.R.U32.HI R2, RZ, R19, R17 ;  /* 0x00000013ff027219 */ /* 0x000fe20000011611 */
[----:B------:R-:W-:-:S02]  /*0390*/  IMAD.WIDE.U32 R16, R7, 0x8, R20 ;  /* 0x0000000807107825 */ /* 0x000fc400078e0014 */
[----:B------:R-:W4:Y:S02]  /*03a0*/  LDG.E.CONSTANT R7, desc[UR6][R24.64+0x1c] ;  /* 0x00001c0618077981 */ /* 0x000f24000c1e9900 */
[----:B------:R-:W-:Y:S02]  /*03b0*/  IMAD R23, R23, UR4, R0 ;  /* 0x0000000417177c24 */ /* 0x000fe4000f8e0200 */
[----:B------:R-:W5:Y:S02]  /*03c0*/  LDG.E.64.CONSTANT R16, desc[UR6][R16.64] ;  /* 0x0000000610107981 */ /* 0x000f64000c1e9b00 */
[----:B------:R-:W-:-:S06]  /*03d0*/  IMAD.WIDE.U32 R26, R23, 0x8, R20 ;  /* 0x00000008171a7825 */ /* 0x000fcc00078e0014 */
[----:B------:R-:W5:Y:S01]  /*03e0*/  LDG.E.64.CONSTANT R26, desc[UR6][R26.64] ;  /* 0x000000061a1a7981 */ /* 0x000f62000c1e9b00 */
[----:B------:R-:W-:Y:S02]  /*03f0*/  IMAD.SHL.U32 R18, R18, 0x2, RZ ;  /* 0x0000000212127824 */ /* 0x000fe400078e00ff */
[----:B------:R-:W-:-:S03]  /*0400*/  IMAD.SHL.U32 R6, R6, 0x2, RZ ;  /* 0x0000000206067824 */ /* 0x000fc600078e00ff */
[----:B------:R-:W-:Y:S01]  /*0410*/  LOP3.LUT R23, R18, 0x1e, RZ, 0xc0, !PT ;  /* 0x0000001e12177812 */ /* 0x000fe200078ec0ff */
[----:B------:R-:W-:Y:S02]  /*0420*/  IMAD.SHL.U32 R18, R3, 0x2, RZ ;  /* 0x0000000203127824 */ /* 0x000fe400078e00ff */
[----:B------:R-:W-:-:S05]  /*0430*/  IMAD.SHL.U32 R4, R4, 0x2, RZ ;  /* 0x0000000204047824 */ /* 0x000fca00078e00ff */
[----:B------:R-:W-:Y:S02]  /*0440*/  LOP3.LUT R4, R4, 0x1e, RZ, 0xc0, !PT ;  /* 0x0000001e04047812 */ /* 0x000fe400078ec0ff */
[-CC-:B--2---:R-:W-:Y:S02]  /*0450*/  SHF.R.U64 R8, R8, R23.reuse, R9.reuse ;  /* 0x0000001708087219 */ /* 0x184fe40000001209 */
[----:B------:R-:W-:Y:S02]  /*0460*/  SHF.R.U32.HI R23, RZ, R23, R9 ;  /* 0x00000017ff177219 */ /* 0x000fe40000011609 */
[----:B------:R-:W-:-:S04]  /*0470*/  LOP3.LUT R9, R6, 0x1e, RZ, 0xc0, !PT ;  /* 0x0000001e06097812 */ /* 0x000fc800078ec0ff */
[-CC-:B---3--:R-:W-:Y:S02]  /*0480*/  SHF.R.U64 R3, R10, R9.reuse, R11.reuse ;  /* 0x000000090a037219 */ /* 0x188fe4000000120b */
[----:B------:R-:W-:Y:S02]  /*0490*/  SHF.R.U32.HI R6, RZ, R9, R11 ;  /* 0x00000009ff067219 */ /* 0x000fe4000001160b */
[----:B------:R-:W-:Y:S02]  /*04a0*/  LOP3.LUT R11, R18, 0x1e, RZ, 0xc0, !PT ;  /* 0x0000001e120b7812 */ /* 0x000fe400078ec0ff */
[----:B----4-:R-:W-:Y:S02]  /*04b0*/  SHF.R.S32.HI R19, RZ, 0x4, R7 ;  /* 0x00000004ff137819 */ /* 0x010fe40000011407 */
[-CC-:B-----5:R-:W-:Y:S02]  /*04c0*/  SHF.R.U64 R9, R16, R11.reuse, R17.reuse ;  /* 0x0000000b10097219 */ /* 0x1a0fe40000001211 */
[----:B------:R-:W-:Y:S01]  /*04d0*/  SHF.R.U32.HI R16, RZ, R11, R17 ;  /* 0x0000000bff107219 */ /* 0x000fe20000011611 */
[----:B------:R-:W-:Y:S01]  /*04e0*/  IMAD R11, R19, UR4, R0 ;  /* 0x00000004130b7c24 */ /* 0x000fe2000f8e0200 */
[----:B------:R-:W2:Y:S03]  /*04f0*/  LDG.E.CONSTANT R17, desc[UR6][R24.64+0x20] ;  /* 0x0000200618117981 */ /* 0x000ea6000c1e9900 */
[----:B------:R-:W-:Y:S01]  /*0500*/  IMAD.WIDE.U32 R10, R11, 0x8, R20 ;  /* 0x000000080b0a7825 */ /* 0x000fe200078e0014 */
[----:B------:R-:W-:-:S02]  /*0510*/  SHF.R.U64 R19, R26, R4, R27 ;  /* 0x000000041a137219 */ /* 0x000fc4000000121b */
[----:B------:R-:W-:Y:S02]  /*0520*/  SHF.R.U32.HI R26, RZ, R4, R27 ;  /* 0x00000004ff1a7219 */ /* 0x000fe4000001161b */
[----:B------:R-:W3:Y:S04]  /*0530*/  LDG.E.CONSTANT R4, desc[UR6][R24.64+0x24] ;  /* 0x0000240618047981 */ /* 0x000ee8000c1e9900 */
[----:B------:R-:W4:Y:S01]  /*0540*/  LDG.E.64.CONSTANT R10, desc[UR6][R10.64] ;  /* 0x000000060a0a7981 */ /* 0x000f22000c1e9b00 */
[C---:B------:R-:W-:Y:S01]  /*0550*/  SHF.L.U64.HI R14, R13.reuse, 0x2, R14 ;  /* 0x000000020d0e7819 */ /* 0x040fe2000001020e */
[----:B------:R-:W-:-:S05]  /*0560*/  IMAD.SHL.U32 R13, R13, 0x4, RZ ;  /* 0x000000040d0d7824 */ /* 0x000fca00078e00ff */
[----:B------:R-:W-:Y:S02]  /*0570*/  LOP3.LUT R13, R13, 0xc, RZ, 0xc0, !PT ;  /* 0x0000000c0d0d7812 */ /* 0x000fe400078ec0ff */
[----:B------:R-:W-:Y:S02]  /*0580*/  LOP3.LUT R14, R14, 0xc, RZ, 0xc0, !PT ;  /* 0x0000000c0e0e7812 */ /* 0x000fe400078ec0ff */
[----:B------:R-:W-:Y:S01]  /*0590*/  LOP3.LUT R13, R13, 0x3, R12, 0xf8, !PT ;  /* 0x000000030d0d7812 */ /* 0x000fe200078ef80c */
[----:B------:R-:W-:Y:S02]  /*05a0*/  IMAD.SHL.U32 R12, R29, 0x10, RZ ;  /* 0x000000101d0c7824 */ /* 0x000fe400078e00ff */
[----:B------:R-:W-:Y:S01]  /*05b0*/  IMAD.SHL.U32 R7, R7, 0x2, RZ ;  /* 0x0000000207077824 */ /* 0x000fe200078e00ff */
[----:B------:R-:W-:Y:S02]  /*05c0*/  LOP3.LUT R15, R14, 0x3, R15, 0xf8, !PT ;  /* 0x000000030e0f7812 */ /* 0x000fe400078ef80f */
[----:B------:R-:W-:-:S02]  /*05d0*/  SHF.L.U64.HI R14, R29, 0x4, R2 ;  /* 0x000000041d0e7819 */ /* 0x000fc40000010202 */
[----:B------:R-:W-:Y:S02]  /*05e0*/  LOP3.LUT R2, R13, 0x30, R12, 0xf8, !PT ;  /* 0x000000300d027812 */ /* 0x000fe400078ef80c */
[----:B------:R-:W-:Y:S02]  /*05f0*/  LOP3.LUT R13, R7, 0x1e, RZ, 0xc0, !PT ;  /* 0x0000001e070d7812 */ /* 0x000fe400078ec0ff */
[----:B------:R-:W-:Y:S02]  /*0600*/  LOP3.LUT R7, R15, 0x30, R14, 0xf8, !PT ;  /* 0x000000300f077812 */ /* 0x000fe400078ef80e */
[C---:B------:R-:W-:Y:S01]  /*0610*/  SHF.L.U64.HI R18, R8.reuse, 0x6, R23 ;  /* 0x0000000608127819 */ /* 0x040fe20000010217 */
[----:B------:R-:W-:Y:S02]  /*0620*/  IMAD.SHL.U32 R23, R8, 0x40, RZ ;  /* 0x0000004008177824 */ /* 0x000fe400078e00ff */
[----:B------:R-:W5:Y:S03]  /*0630*/  LDG.E.CONSTANT R8, desc[UR6][R24.64+0x30] ;  /* 0x0000300618087981 */ /* 0x000f66000c1e9900 */
[----:B------:R-:W-:-:S02]  /*0640*/  LOP3.LUT R23, R2, 0xc0, R23, 0xf8, !PT ;  /* 0x000000c002177812 */ /* 0x000fc400078ef817 */
[----:B------:R-:W5:Y:S01]  /*0650*/  LDG.E.CONSTANT R2, desc[UR6][R24.64+0x2c] ;  /* 0x00002c0618027981 */ /* 0x000f62000c1e9900 */
[----:B------:R-:W-:-:S03]  /*0660*/  LOP3.LUT R18, R7, 0xc0, R18, 0xf8, !PT ;  /* 0x000000c007127812 */ /* 0x000fc600078ef812 */
[----:B------:R-:W5:Y:S01]  /*0670*/  LDG.E.CONSTANT R7, desc[UR6][R24.64+0x34] ;  /* 0x0000340618077981 */ /* 0x000f62000c1e9900 */
[----:B--2---:R-:W-:-:S05]  /*0680*/  SHF.R.S32.HI R27, RZ, 0x4, R17 ;  /* 0x00000004ff1b7819 */ /* 0x004fca0000011411 */
[----:B------:R-:W-:Y:S01]  /*0690*/  IMAD R27, R27, UR4, R0 ;  /* 0x000000041b1b7c24 */ /* 0x000fe2000f8e0200 */
[----:B---3--:R-:W-:Y:S02]  /*06a0*/  SHF.R.S32.HI R29, RZ, 0x4, R4 ;  /* 0x00000004ff1d7819 */ /* 0x008fe40000011404 */
[-CC-:B----4-:R-:W-:Y:S02]  /*06b0*/  SHF.R.U64 R15, R10, R13.reuse, R11.reuse ;  /* 0x0000000d0a0f7219 */ /* 0x190fe4000000120b */
[----:B------:R-:W-:Y:S01]  /*06c0*/  SHF.R.U32.HI R14, RZ, R13, R11 ;  /* 0x0000000dff0e7219 */ /* 0x000fe2000001160b */
[----:B------:R-:W-:Y:S02]  /*06d0*/  IMAD R11, R29, UR4, R0 ;  /* 0x000000041d0b7c24 */ /* 0x000fe4000f8e0200 */
[----:B------:R-:W-:-:S04]  /*06e0*/  IMAD.WIDE.U32 R12, R27, 0x8, R20 ;  /* 0x000000081b0c7825 */ /* 0x000fc800078e0014 */
[----:B------:R-:W-:Y:S02]  /*06f0*/  IMAD.WIDE.U32 R10, R11, 0x8, R20 ;  /* 0x000000080b0a7825 */ /* 0x000fe400078e0014 */
[----:B------:R-:W2:Y:S04]  /*0700*/  LDG.E.64.CONSTANT R12, desc[UR6][R12.64] ;  /* 0x000000060c0c7981 */ /* 0x000ea8000c1e9b00 */
[----:B------:R-:W3:Y:S01]  /*0710*/  LDG.E.64.CONSTANT R10, desc[UR6][R10.64] ;  /* 0x000000060a0a7981 */ /* 0x000ee2000c1e9b00 */
[C---:B------:R-:W-:Y:S01]  /*0720*/  SHF.L.U64.HI R27, R3.reuse, 0x8, R6 ;  /* 0x00000008031b7819 */ /* 0x040fe20000010206 */
[----:B------:R-:W-:Y:S02]  /*0730*/  IMAD.SHL.U32 R6, R3, 0x100, RZ ;  /* 0x0000010003067824 */ /* 0x000fe400078e00ff */
[----:B------:R-:W4:Y:S03]  /*0740*/  LDG.E.CONSTANT R3, desc[UR6][R24.64+0x3c] ;  /* 0x00003c0618037981 */ /* 0x000f26000c1e9900 */
[----:B------:R-:W-:-:S02]  /*0750*/  LOP3.LUT R23, R23, 0x300, R6, 0xf8, !PT ;  /* 0x0000030017177812 */ /* 0x000fc400078ef806 */
[----:B------:R0:W4:Y:S01]  /*0760*/  LDG.E.CONSTANT R6, desc[UR6][R24.64+0x38] ;  /* 0x0000380618067981 */ /* 0x000122000c1e9900 */
[----:B------:R-:W-:Y:S02]  /*0770*/  LOP3.LUT R18, R18, 0x300, R27, 0xf8, !PT ;  /* 0x0000030012127812 */ /* 0x000fe400078ef81b */
[C---:B------:R-:W-:Y:S01]  /*0780*/  SHF.L.U64.HI R27, R9.reuse, 0xa, R16 ;  /* 0x0000000a091b7819 */ /* 0x040fe20000010210 */
[----:B------:R-:W-:Y:S02]  /*0790*/  IMAD.SHL.U32 R16, R9, 0x400, RZ ;  /* 0x0000040009107824 */ /* 0x000fe400078e00ff */
[----:B------:R-:W-:Y:S01]  /*07a0*/  IMAD.SHL.U32 R9, R17, 0x2, RZ ;  /* 0x0000000211097824 */ /* 0x000fe200078e00ff */
[----:B------:R-:W-:Y:S01]  /*07b0*/  SHF.R.S32.HI R29, RZ, 0x4, R22 ;  /* 0x00000004ff1d7819 */ /* 0x000fe20000011416 */
[----:B------:R-:W-:Y:S01]  /*07c0*/  IMAD.SHL.U32 R4, R4, 0x2, RZ ;  /* 0x0000000204047824 */ /* 0x000fe200078e00ff */
[----:B------:R-:W-:Y:S02]  /*07d0*/  LOP3.LUT R17, R23, 0xc00, R16, 0xf8, !PT ;  /* 0x00000c0017117812 */ /* 0x000fe400078ef810 */
[----:B------:R-:W-:Y:S01]  /*07e0*/  LOP3.LUT R9, R9, 0x1e, RZ, 0xc0, !PT ;  /* 0x0000001e09097812 */ /* 0x000fe200078ec0ff */
[----:B------:R-:W-:Y:S01]  /*07f0*/  IMAD R29, R29, UR4, R0 ;  /* 0x000000041d1d7c24 */ /* 0x000fe2000f8e0200 */
[----:B------:R-:W-:Y:S01]  /*0800*/  LOP3.LUT R23, R4, 0x1e, RZ, 0xc0, !PT ;  /* 0x0000001e04177812 */ /* 0x000fe200078ec0ff */
[----:B0-----:R-:W-:Y:S01]  /*0810*/  IMAD.SHL.U32 R24, R19, 0x1000, RZ ;  /* 0x0000100013187824 */ /* 0x001fe200078e00ff */
[----:B------:R-:W-:-:S02]  /*0820*/  LOP3.LUT R18, R18, 0xc00, R27, 0xf8, !PT ;  /* 0x00000c0012127812 */ /* 0x000fc400078ef81b */
[----:B------:R-:W-:Y:S02]  /*0830*/  SHF.L.U64.HI R27, R19, 0xc, R26 ;  /* 0x0000000c131b7819 */ /* 0x000fe4000001021a */
[----:B------:R-:W-:Y:S01]  /*0840*/  LOP3.LUT R17, R17, 0x3000, R24, 0xf8, !PT ;  /* 0x0000300011117812 */ /* 0x000fe200078ef818 */
[C---:B------:R-:W-:Y:S01]  /*0850*/  IMAD.SHL.U32 R24, R15.reuse, 0x4000, RZ ;  /* 0x000040000f187824 */ /* 0x040fe200078e00ff */
[----:B------:R-:W-:Y:S02]  /*0860*/  LOP3.LUT R18, R18, 0x3000, R27, 0xf8, !PT ;  /* 0x0000300012127812 */ /* 0x000fe400078ef81b */
[----:B------:R-:W-:Y:S02]  /*0870*/  SHF.L.U64.HI R27, R15, 0xe, R14 ;  /* 0x0000000e0f1b7819 */ /* 0x000fe4000001020e */
[----:B-----5:R-:W-:Y:S02]  /*0880*/  SHF.R.S32.HI R19, RZ, 0x4, R7 ;  /* 0x00000004ff137819 */ /* 0x020fe40000011407 */
[----:B--2---:R-:W-:-:S02]  /*0890*/  SHF.R.U64 R16, R12, R9, R13 ;  /* 0x000000090c107219 */ /* 0x004fc4000000120d */
[----:B------:R-:W-:Y:S02]  /*08a0*/  SHF.R.U32.HI R25, RZ, R9, R13 ;  /* 0x00000009ff197219 */ /* 0x000fe4000001160d */
[----:B------:R-:W-:Y:S02]  /*08b0*/  SHF.R.S32.HI R13, RZ, 0x4, R2 ;  /* 0x00000004ff0d7819 */ /* 0x000fe40000011402 */
[-CC-:B---3--:R-:W-:Y:S02]  /*08c0*/  SHF.R.U64 R9, R10, R23.reuse, R11.reuse ;  /* 0x000000170a097219 */ /* 0x188fe4000000120b */
[----:B------:R-:W-:Y:S01]  /*08d0*/  SHF.R.U32.HI R4, RZ, R23, R11 ;  /* 0x00000017ff047219 */ /* 0x000fe2000001160b */
[----:B------:R-:W-:Y:S01]  /*08e0*/  IMAD.WIDE.U32 R10, R29, 0x8, R20 ;  /* 0x000000081d0a7825 */ /* 0x000fe200078e0014 */
[----:B------:R-:W-:-:S03]  /*08f0*/  SHF.R.S32.HI R23, RZ, 0x4, R8 ;  /* 0x00000004ff177819 */ /* 0x000fc60000011408 */
[----:B------:R-:W-:Y:S02]  /*0900*/  IMAD R13, R13, UR4, R0 ;  /* 0x000000040d0d7c24 */ /* 0x000fe4000f8e0200 */
[----:B------:R-:W2:Y:S02]  /*0910*/  LDG.E.64.CONSTANT R10, desc[UR6][R10.64] ;  /* 0x000000060a0a7981 */ /* 0x000ea4000c1e9b00 */
[----:B------:R-:W-:-:S04]  /*0920*/  IMAD.WIDE.U32 R12, R13, 0x8, R20 ;  /* 0x000000080d0c7825 */ /* 0x000fc800078e0014 */
[----:B------:R-:W-:Y:S02]  /*0930*/  IMAD R23, R23, UR4, R0 ;  /* 0x0000000417177c24 */ /* 0x000fe4000f8e0200 */
[----:B------:R-:W3:Y:S02]  /*0940*/  LDG.E.64.CONSTANT R12, desc[UR6][R12.64] ;  /* 0x000000060c0c7981 */ /* 0x000ee4000c1e9b00 */
[----:B------:R-:W-:Y:S01]  /*0950*/  IMAD.WIDE.U32 R14, R23, 0x8, R20 ;  /* 0x00000008170e7825 */ /* 0x000fe200078e0014 */
[----:B------:R-:W-:-:S03]  /*0960*/  LOP3.LUT R23, R17, 0xc000, R24, 0xf8, !PT ;  /* 0x0000c00011177812 */ /* 0x000fc600078ef818 */
[----:B------:R-:W-:Y:S01]  /*0970*/  IMAD R17, R19, UR4, R0 ;  /* 0x0000000413117c24 */ /* 0x000fe2000f8e0200 */
[----:B----4-:R-:W-:Y:S01]  /*0980*/  SHF.R.S32.HI R19, RZ, 0x4, R6 ;  /* 0x00000004ff137819 */ /* 0x010fe20000011406 */
[----:B------:R-:W4:Y:S01]  /*0990*/  LDG.E.64.CONSTANT R14, desc[UR6][R14.64] ;  /* 0x000000060e0e7981 */ /* 0x000f22000c1e9b00 */
[----:B------:R-:W-:Y:S01]  /*09a0*/  LOP3.LUT R24, R18, 0xc000, R27, 0xf8, !PT ;  /* 0x0000c00012187812 */ /* 0x000fe200078ef81b */
[C---:B------:R-:W-:Y:S01]  /*09b0*/  IMAD.U32 R18, R16.reuse, 0x10000, RZ ;  /* 0x0001000010127824 */ /* 0x040fe200078e00ff */
[----:B------:R-:W-:Y:S01]  /*09c0*/  SHF.L.U64.HI R25, R16, 0x10, R25 ;  /* 0x0000001010197819 */ /* 0x000fe20000010219 */
[----:B------:R-:W-:Y:S01]  /*09d0*/  IMAD.WIDE.U32 R16, R17, 0x8, R20 ;  /* 0x0000000811107825 */ /* 0x000fe200078e0014 */
[----:B------:R-:W-:-:S03]  /*09e0*/  SHF.R.S32.HI R27, RZ, 0x4, R3 ;  /* 0x00000004ff1b7819 */ /* 0x000fc60000011403 */
[----:B------:R-:W-:Y:S01]  /*09f0*/  IMAD R19, R19, UR4, R0 ;  /* 0x0000000413137c24 */ /* 0x000fe2000f8e0200 */
[----:B------:R-:W-:Y:S01]  /*0a00*/  LOP3.LUT R23, R23, 0x30000, R18, 0xf8, !PT ;  /* 0x0003000017177812 */ /* 0x000fe200078ef812 */
[----:B------:R-:W5:Y:S02]  /*0a10*/  LDG.E.64.CONSTANT R16, desc[UR6][R16.64] ;  /* 0x0000000610107981 */ /* 0x000f64000c1e9b00 */
[----:B------:R-:W-:-:S04]  /*0a20*/  IMAD.WIDE.U32 R18, R19, 0x8, R20 ;  /* 0x0000000813127825 */ /* 0x000fc800078e0014 */
[----:B------:R-:W-:Y:S02]  /*0a30*/  IMAD R27, R27, UR4, R0 ;  /* 0x000000041b1b7c24 */ /* 0x000fe4000f8e0200 */
[----:B------:R-:W5:Y:S02]  /*0a40*/  LDG.E.64.CONSTANT R18, desc[UR6][R18.64] ;  /* 0x0000000612127981 */ /* 0x000f64000c1e9b00 */
[----:B------:R-:W-:-:S06]  /*0a50*/  IMAD.WIDE.U32 R20, R27, 0x8, R20 ;  /* 0x000000081b147825 */ /* 0x000fcc00078e0014 */
[----:B------:R-:W5:Y:S01]  /*0a60*/  LDG.E.64.CONSTANT R20, desc[UR6][R20.64] ;  /* 0x0000000614147981 */ /* 0x000f62000c1e9b00 */
[----:B------:R-:W-:Y:S01]  /*0a70*/  IMAD.SHL.U32 R22, R22, 0x2, RZ ;  /* 0x0000000216167824 */ /* 0x000fe200078e00ff */
[----:B------:R-:W-:Y:S02]  /*0a80*/  LOP3.LUT R24, R24, 0x30000, R25, 0xf8, !PT ;  /* 0x0003000018187812 */ /* 0x000fe400078ef819 */
[C---:B------:R-:W-:Y:S01]  /*0a90*/  SHF.L.U64.HI R25, R9.reuse, 0x12, R4 ;  /* 0x0000001209197819 */ /* 0x040fe20000010204 */
[----:B------:R-:W-:Y:S01]  /*0aa0*/  IMAD.SHL.U32 R4, R9, 0x40000, RZ ;  /* 0x0004000009047824 */ /* 0x000fe200078e00ff */
[----:B------:R-:W-:Y:S01]  /*0ab0*/  LOP3.LUT R9, R22, 0x1e, RZ, 0xc0, !PT ;  /* 0x0000001e16097812 */ /* 0x000fe200078ec0ff */
[----:B------:R-:W-:-:S03]  /*0ac0*/  IMAD.SHL.U32 R2, R2, 0x2, RZ ;  /* 0x0000000202027824 */ /* 0x000fc600078e00ff */
[----:B------:R-:W-:Y:S01]  /*0ad0*/  LOP3.LUT R23, R23, 0xc0000, R4, 0xf8, !PT ;  /* 0x000c000017177812 */ /* 0x000fe200078ef804 */
[----:B------:R-:W-:Y:S01]  /*0ae0*/  IMAD.SHL.U32 R8, R8, 0x2, RZ ;  /* 0x0000000208087824 */ /* 0x000fe200078e00ff */
[----:B------:R-:W-:Y:S01]  /*0af0*/  LOP3.LUT R24, R24, 0xc0000, R25, 0xf8, !PT ;  /* 0x000c000018187812 */ /* 0x000fe200078ef819 */
[----:B------:R-:W-:Y:S02]  /*0b00*/  IMAD.SHL.U32 R7, R7, 0x2, RZ ;  /* 0x0000000207077824 */ /* 0x000fe400078e00ff */
[----:B------:R-:W-:-:S03]  /*0b10*/  IMAD.SHL.U32 R6, R6, 0x2, RZ ;  /* 0x0000000206067824 */ /* 0x000fc600078e00ff */
[----:B------:R-:W-:Y:S01]  /*0b20*/  LOP3.LUT R7, R7, 0x1e, RZ, 0xc0, !PT ;  /* 0x0000001e07077812 */ /* 0x000fe200078ec0ff */
[----:B------:R-:W-:-:S05]  /*0b30*/  IMAD.SHL.U32 R3, R3, 0x2, RZ ;  /* 0x0000000203037824 */ /* 0x000fca00078e00ff */
[----:B------:R-:W-:Y:S01]  /*0b40*/  LOP3.LUT R3, R3, 0x1e, RZ, 0xc0, !PT ;  /* 0x0000001e03037812 */ /* 0x000fe200078ec0ff */
[----:B------:R-:W-:Y:S01]  /*0b50*/  IMAD R5, R5, UR4, R0 ;  /* 0x0000000405057c24 */ /* 0x000fe2000f8e0200 */
[-CC-:B--2---:R-:W-:Y:S02]  /*0b60*/  SHF.R.U64 R4, R10, R9.reuse, R11.reuse ;  /* 0x000000090a047219 */ /* 0x184fe4000000120b */
[----:B------:R-:W-:Y:S02]  /*0b70*/  SHF.R.U32.HI R11, RZ, R9, R11 ;  /* 0x00000009ff0b7219 */ /* 0x000fe4000001160b */
[----:B------:R-:W-:Y:S01]  /*0b80*/  LOP3.LUT R9, R2, 0x1e, RZ, 0xc0, !PT ;  /* 0x0000001e02097812 */ /* 0x000fe200078ec0ff */
[C---:B------:R-:W-:Y:S01]  /*0b90*/  IMAD.SHL.U32 R2, R4.reuse, 0x100000, RZ ;  /* 0x0010000004027824 */ /* 0x040fe200078e00ff */
[----:B------:R-:W-:Y:S02]  /*0ba0*/  SHF.L.U64.HI R11, R4, 0x14, R11 ;  /* 0x00000014040b7819 */ /* 0x000fe4000001020b */
[----:B---3--:R-:W-:-:S02]  /*0bb0*/  SHF.R.U64 R4, R12, R9, R13 ;  /* 0x000000090c047219 */ /* 0x008fc4000000120d */
[----:B------:R-:W-:Y:S02]  /*0bc0*/  SHF.R.U32.HI R13, RZ, R9, R13 ;  /* 0x00000009ff0d7219 */ /* 0x000fe4000001160d */
[----:B------:R-:W-:Y:S02]  /*0bd0*/  LOP3.LUT R9, R8, 0x1e, RZ, 0xc0, !PT ;  /* 0x0000001e08097812 */ /* 0x000fe400078ec0ff */
[----:B------:R-:W-:Y:S01]  /*0be0*/  LOP3.LUT R23, R23, 0x300000, R2, 0xf8, !PT ;  /* 0x0030000017177812 */ /* 0x000fe200078ef802 */
[C---:B------:R-:W-:Y:S01]  /*0bf0*/  IMAD.SHL.U32 R2, R4.reuse, 0x400000, RZ ;  /* 0x0040000004027824 */ /* 0x040fe200078e00ff */
[----:B------:R-:W-:Y:S02]  /*0c00*/  SHF.L.U64.HI R8, R4, 0x16, R13 ;  /* 0x0000001604087819 */ /* 0x000fe4000001020d */
[-CC-:B----4-:R-:W-:Y:S02]  /*0c10*/  SHF.R.U64 R4, R14, R9.reuse, R15.reuse ;  /* 0x000000090e047219 */ /* 0x190fe4000000120f */
[----:B------:R-:W-:-:S02]  /*0c20*/  SHF.R.U32.HI R9, RZ, R9, R15 ;  /* 0x00000009ff097219 */ /* 0x000fc4000001160f */
[----:B------:R-:W-:Y:S01]  /*0c30*/  LOP3.LUT R11, R24, 0x300000, R11, 0xf8, !PT ;  /* 0x00300000180b7812 */ /* 0x000fe200078ef80b */
[C---:B------:R-:W-:Y:S01]  /*0c40*/  IMAD.SHL.U32 R13, R4.reuse, 0x1000000, RZ ;  /* 0x01000000040d7824 */ /* 0x040fe200078e00ff */
[----:B------:R-:W-:Y:S02]  /*0c50*/  SHF.L.U64.HI R4, R4, 0x18, R9 ;  /* 0x0000001804047819 */ /* 0x000fe40000010209 */
[----:B------:R-:W-:Y:S02]  /*0c60*/  LOP3.LUT R15, R11, 0xc00000, R8, 0xf8, !PT ;  /* 0x00c000000b0f7812 */ /* 0x000fe400078ef808 */
[----:B------:R-:W0:Y:S01]  /*0c70*/  LDC.64 R8, c[0x0][0x388] ;  /* 0x0000e200ff087b82 */ /* 0x000e220000000a00 */
[-CC-:B-----5:R-:W-:Y:S02]  /*0c80*/  SHF.R.U64 R11, R16, R7.reuse, R17.reuse ;  /* 0x00000007100b7219 */ /* 0x1a0fe40000001211 */
[----:B------:R-:W-:Y:S02]  /*0c90*/  LOP3.LUT R2, R23, 0xc00000, R2, 0xf8, !PT ;  /* 0x00c0000017027812 */ /* 0x000fe400078ef802 */
[----:B------:R-:W-:-:S02]  /*0ca0*/  SHF.R.U32.HI R16, RZ, R7, R17 ;  /* 0x00000007ff107219 */ /* 0x000fc40000011611 */
[----:B------:R-:W-:Y:S02]  /*0cb0*/  LOP3.LUT R7, R6, 0x1e, RZ, 0xc0, !PT ;  /* 0x0000001e06077812 */ /* 0x000fe400078ec0ff */
[----:B------:R-:W-:Y:S01]  /*0cc0*/  LOP3.LUT R13, R2, 0x3000000, R13, 0xf8, !PT ;  /* 0x03000000020d7812 */ /* 0x000fe200078ef80d */
[----:B------:R-:W-:Y:S01]  /*0cd0*/  IMAD.SHL.U32 R2, R11, 0x4000000, RZ ;  /* 0x040000000b027824 */ /* 0x000fe200078e00ff */
[-CC-:B------:R-:W-:Y:S02]  /*0ce0*/  SHF.R.U64 R6, R18, R7.reuse, R19.reuse ;  /* 0x0000000712067219 */ /* 0x180fe40000001213 */
[----:B------:R-:W-:Y:S02]  /*0cf0*/  LOP3.LUT R4, R15, 0x3000000, R4, 0xf8, !PT ;  /* 0x030000000f047812 */ /* 0x000fe400078ef804 */
[----:B------:R-:W-:Y:S02]  /*0d00*/  SHF.L.U64.HI R11, R11, 0x1a, R16 ;  /* 0x0000001a0b0b7819 */ /* 0x000fe40000010210 */
[----:B------:R-:W-:Y:S01]  /*0d10*/  SHF.R.U32.HI R19, RZ, R7, R19 ;  /* 0x00000007ff137219 */ /* 0x000fe20000011613 */
[----:B------:R-:W-:Y:S01]  /*0d20*/  IMAD.SHL.U32 R7, R6, 0x10000000, RZ ;  /* 0x1000000006077824 */ /* 0x000fe200078e00ff */
[----:B------:R-:W-:-:S02]  /*0d30*/  LOP3.LUT R11, R4, 0xc000000, R11, 0xf8, !PT ;  /* 0x0c000000040b7812 */ /* 0x000fc400078ef80b */
[----:B------:R-:W-:Y:S02]  /*0d40*/  LOP3.LUT R2, R13, 0xc000000, R2, 0xf8, !PT ;  /* 0x0c0000000d027812 */ /* 0x000fe400078ef802 */
[-C--:B------:R-:W-:Y:S02]  /*0d50*/  SHF.R.U64 R4, R20, R3.reuse, R21 ;  /* 0x0000000314047219 */ /* 0x080fe40000001215 */
[----:B------:R-:W-:Y:S02]  /*0d60*/  SHF.L.U64.HI R6, R6, 0x1c, R19 ;  /* 0x0000001c06067819 */ /* 0x000fe40000010213 */
[----:B------:R-:W-:Y:S02]  /*0d70*/  SHF.R.U32.HI R3, RZ, R3, R21 ;  /* 0x00000003ff037219 */ /* 0x000fe40000011615 */
[----:B------:R-:W-:Y:S01]  /*0d80*/  LOP3.LUT R7, R2, 0x30000000, R7, 0xf8, !PT ;  /* 0x3000000002077812 */ /* 0x000fe200078ef807 */
[----:B------:R-:W-:Y:S01]  /*0d90*/  IMAD.SHL.U32 R2, R4, 0x40000000, RZ ;  /* 0x4000000004027824 */ /* 0x000fe200078e00ff */
[----:B------:R-:W-:-:S02]  /*0da0*/  LOP3.LUT R6, R11, 0x30000000, R6, 0xf8, !PT ;  /* 0x300000000b067812 */ /* 0x000fc400078ef806 */
[----:B------:R-:W-:Y:S01]  /*0db0*/  SHF.L.U64.HI R3, R4, 0x1e, R3 ;  /* 0x0000001e04037819 */ /* 0x000fe20000010203 */
[----:B0-----:R-:W-:Y:S01]  /*0dc0*/  IMAD.WIDE.U32 R8, R5, 0x8, R8 ;  /* 0x0000000805087825 */ /* 0x001fe200078e0008 */
[----:B------:R-:W-:Y:S02]  /*0dd0*/  LOP3.LUT R2, R7, 0xc0000000, R2, 0xf8, !PT ;  /* 0xc000000007027812 */ /* 0x000fe400078ef802 */
[----:B------:R-:W-:-:S05]  /*0de0*/  LOP3.LUT R3, R6, 0xc0000000, R3, 0xf8, !PT ;  /* 0xc000000006037812 */ /* 0x000fca00078ef803 */
[----:B------:R-:W-:Y:S01]  /*0df0*/  STG.E.64 desc[UR6][R8.64], R2 ;  /* 0x0000000208007986 */ /* 0x000fe2000c101b06 */
[----:B------:R-:W-:Y:S05]  /*0e00*/  EXIT ;  /* 0x000000000000794d */ /* 0x000fea0003800000 */
.L_x_192:
        /* <DEDUP_REMOVED lines=15> */
.L_x_1841:


//--------------------- .text._ZN4vllm4gptq27make_sequential_4bit_kernelEPKjPjPKii --------------------------
	.section	.text._ZN4vllm4gptq27make_sequential_4bit_kernelEPKjPjPKii,"ax",@progbits
	.align	128
        .global         _ZN4vllm4gptq27make_sequential_4bit_kernelEPKjPjPKii
        .type           _ZN4vllm4gptq27make_sequential_4bit_kernelEPKjPjPKii,@function
        .size           _ZN4vllm4gptq27make_sequential_4bit_kernelEPKjPjPKii,(.L_x_1842 - _ZN4vllm4gptq27make_sequential_4bit_kernelEPKjPjPKii)
        .other          _ZN4vllm4gptq27make_sequential_4bit_kernelEPKjPjPKii,@"STO_CUDA_ENTRY STV_DEFAULT"
_ZN4vllm4gptq27make_sequential_4bit_kernelEPKjPjPKii:
.text._ZN4vllm4gptq27make_sequential_4bit_kernelEPKjPjPKii:
        /* <DEDUP_REMOVED lines=21> */
[----:B--2---:R-:W-:-:S02]  /*0150*/  SHF.R.S32.HI R3, RZ, 0x3, R9 ;  /* 0x00000003ff037819 */ /* 0x004fc40000011409 */
[----:B----4-:R-:W-:-:S03]  /*0160*/  SHF.R.S32.HI R11, RZ, 0x3, R4 ;  /* 0x00000003ff0b7819 */ /* 0x010fc60000011404 */
[--C-:B------:R-:W-:Y:S02]  /*0170*/  IMAD R3, R3, UR4, R0.reuse ;  /* 0x0000000403037c24 */ /* 0x100fe4000f8e0200 */
[----:B------:R-:W-:Y:S02]  /*0180*/  IMAD R11, R11, UR4, R0 ;  /* 0x000000040b0b7c24 */ /* 0x000fe4000f8e0200 */
[--C-:B---3--:R-:W-:Y:S02]  /*0190*/  IMAD.WIDE.U32 R16, R3, 0x8, R20.reuse ;  /* 0x0000000803107825 */ /* 0x108fe400078e0014 */
[----:B------:R0:W2:Y:S02]  /*01a0*/  LDG.E.CONSTANT R3, desc[UR6][R14.64+0x1c] ;  /* 0x00001c060e037981 */ /* 0x0000a4000c1e9900 */
[----:B------:R-:W-:Y:S02]  /*01b0*/  IMAD.WIDE.U32 R18, R11, 0x8, R20 ;  /* 0x000000080b127825 */ /* 0x000fe400078e0014 */
[----:B------:R-:W3:Y:S04]  /*01c0*/  LDG.E.64.CONSTANT R16, desc[UR6][R16.64] ;  /* 0x0000000610107981 */ /* 0x000ee8000c1e9b00 */
[----:B------:R-:W4:Y:S01]  /*01d0*/  LDG.E.64.CONSTANT R18, desc[UR6][R18.64] ;  /* 0x0000000612127981 */ /* 0x000f22000c1e9b00 */
[----:B-----5:R-:W-:-:S02]  /*01e0*/  SHF.R.S32.HI R11, RZ, 0x3, R2 ;  /* 0x00000003ff0b7819 */ /* 0x020fc40000011402 */
[----:B------:R-:W-:-:S03]  /*01f0*/  SHF.R.S32.HI R13, RZ, 0x3, R22 ;  /* 0x00000003ff0d7819 */ /* 0x000fc60000011416 */
[----:B------:R-:W-:Y:S01]  /*0200*/  IMAD R11, R11, UR4, R0 ;  /* 0x000000040b0b7c24 */ /* 0x000fe2000f8e0200 */
[----:B------:R-:W-:Y:S01]  /*0210*/  SHF.R.S32.HI R23, RZ, 0x3, R8 ;  /* 0x00000003ff177819 */ /* 0x000fe20000011408 */
[----:B------:R-:W-:Y:S02]  /*0220*/  IMAD R13, R13, UR4, R0 ;  /* 0x000000040d0d7c24 */ /* 0x000fe4000f8e0200 */
[----:B------:R-:W-:-:S04]  /*0230*/  IMAD.WIDE.U32 R10, R11, 0x8, R20 ;  /* 0x000000080b0a7825 */ /* 0x000fc800078e0014 */
[----:B------:R-:W-:Y:S02]  /*0240*/  IMAD R25, R23, UR4, R0 ;  /* 0x0000000417197c24 */ /* 0x000fe4000f8e0200 */
[--C-:B------:R-:W-:Y:S01]  /*0250*/  IMAD.WIDE.U32 R12, R13, 0x8, R20.reuse ;  /* 0x000000080d0c7825 */ /* 0x100fe200078e0014 */
[----:B------:R-:W5:Y:S03]  /*0260*/  LDG.E.64.CONSTANT R10, desc[UR6][R10.64] ;  /* 0x000000060a0a7981 */ /* 0x000f66000c1e9b00 */
[----:B------:R-:W-:Y:S02]  /*0270*/  IMAD.SHL.U32 R9, R9, 0x4, RZ ;  /* 0x0000000409097824 */ /* 0x000fe400078e00ff */
[----:B0-----:R-:W-:Y:S01]  /*0280*/  IMAD.WIDE.U32 R14, R25, 0x8, R20 ;  /* 0x00000008190e7825 */ /* 0x001fe200078e0014 */
[----:B------:R-:W-:Y:S01]  /*0290*/  SHF.R.S32.HI R25, RZ, 0x3, R7 ;  /* 0x00000003ff197819 */ /* 0x000fe20000011407 */
[----:B------:R-:W5:Y:S02]  /*02a0*/  LDG.E.64.CONSTANT R12, desc[UR6][R12.64] ;  /* 0x000000060c0c7981 */ /* 0x000f64000c1e9b00 */
[----:B------:R-:W-:Y:S01]  /*02b0*/  IMAD.SHL.U32 R23, R4, 0x4, RZ ;  /* 0x0000000404177824 */ /* 0x000fe200078e00ff */
[----:B------:R-:W-:Y:S01]  /*02c0*/  LOP3.LUT R9, R9, 0x1c, RZ, 0xc0, !PT ;  /* 0x0000001c09097812 */ /* 0x000fe200078ec0ff */
[----:B------:R-:W-:Y:S01]  /*02d0*/  IMAD R25, R25, UR4, R0 ;  /* 0x0000000419197c24 */ /* 0x000fe2000f8e0200 */
[----:B------:R-:W-:Y:S01]  /*02e0*/  SHF.R.S32.HI R27, RZ, 0x3, R6 ;  /* 0x00000003ff1b7819 */ /* 0x000fe20000011406 */
[----:B------:R-:W5:Y:S01]  /*02f0*/  LDG.E.64.CONSTANT R14, desc[UR6][R14.64] ;  /* 0x000000060e0e7981 */ /* 0x000f62000c1e9b00 */
[----:B------:R-:W-:-:S02]  /*0300*/  LOP3.LUT R23, R23, 0x1c, RZ, 0xc0, !PT ;  /* 0x0000001c17177812 */ /* 0x000fc400078ec0ff */
[-CC-:B---3--:R-:W-:Y:S02]  /*0310*/  SHF.R.U64 R4, R16, R9.reuse, R17.reuse ;  /* 0x0000000910047219 */ /* 0x188fe40000001211 */
[----:B------:R-:W-:Y:S01]  /*0320*/  SHF.R.U32.HI R9, RZ, R9, R17 ;  /* 0x00000009ff097219 */ /* 0x000fe20000011611 */
[----:B------:R-:W-:Y:S01]  /*0330*/  IMAD.WIDE.U32 R16, R25, 0x8, R20 ;  /* 0x0000000819107825 */ /* 0x000fe200078e0014 */
[-CC-:B----4-:R-:W-:Y:S02]  /*0340*/  SHF.R.U64 R24, R18, R23.reuse, R19.reuse ;  /* 0x0000001712187219 */ /* 0x190fe40000001213 */
[----:B------:R-:W-:Y:S01]  /*0350*/  SHF.R.U32.HI R23, RZ, R23, R19 ;  /* 0x00000017ff177219 */ /* 0x000fe20000011613 */
[----:B------:R-:W-:Y:S01]  /*0360*/  IMAD R19, R27, UR4, R0 ;  /* 0x000000041b137c24 */ /* 0x000fe2000f8e0200 */
[----:B--2---:R-:W-:Y:S01]  /*0370*/  SHF.R.S32.HI R25, RZ, 0x3, R3 ;  /* 0x00000003ff197819 */ /* 0x004fe20000011403 */
[----:B------:R-:W2:Y:S02]  /*0380*/  LDG.E.64.CONSTANT R16, desc[UR6][R16.64] ;  /* 0x0000000610107981 */ /* 0x000ea4000c1e9b00 */
[----:B------:R-:W-:-:S04]  /*0390*/  IMAD.WIDE.U32 R18, R19, 0x8, R20 ;  /* 0x0000000813127825 */ /* 0x000fc800078e0014 */
[----:B------:R-:W-:Y:S02]  /*03a0*/  IMAD R25, R25, UR4, R0 ;  /* 0x0000000419197c24 */ /* 0x000fe4000f8e0200 */
[----:B------:R-:W3:Y:S02]  /*03b0*/  LDG.E.64.CONSTANT R18, desc[UR6][R18.64] ;  /* 0x0000000612127981 */ /* 0x000ee4000c1e9b00 */
[----:B------:R-:W-:-:S06]  /*03c0*/  IMAD.WIDE.U32 R20, R25, 0x8, R20 ;  /* 0x0000000819147825 */ /* 0x000fcc00078e0014 */
[----:B------:R-:W4:Y:S01]  /*03d0*/  LDG.E.64.CONSTANT R20, desc[UR6][R20.64] ;  /* 0x0000000614147981 */ /* 0x000f22000c1e9b00 */
[----:B------:R-:W-:Y:S02]  /*03e0*/  IMAD.SHL.U32 R25, R24, 0x10, RZ ;  /* 0x0000001018197824 */ /* 0x000fe400078e00ff */
[----:B------:R-:W-:Y:S01]  /*03f0*/  IMAD.SHL.U32 R2, R2, 0x4, RZ ;  /* 0x0000000402027824 */ /* 0x000fe200078e00ff */
[----:B------:R-:W-:Y:S01]  /*0400*/  SHF.L.U64.HI R24, R24, 0x4, R23 ;  /* 0x0000000418187819 */ /* 0x000fe20000010217 */
[----:B------:R-:W-:Y:S01]  /*0410*/  IMAD.SHL.U32 R22, R22, 0x4, RZ ;  /* 0x0000000416167824 */ /* 0x000fe200078e00ff */
[----:B------:R-:W-:Y:S02]  /*0420*/  LOP3.LUT R25, R25, 0xf0, RZ, 0xc0, !PT ;  /* 0x000000f019197812 */ /* 0x000fe400078ec0ff */
[----:B------:R-:W-:Y:S02]  /*0430*/  LOP3.LUT R23, R2, 0x1c, RZ, 0xc0, !PT ;  /* 0x0000001c02177812 */ /* 0x000fe400078ec0ff */
[----:B------:R-:W-:-:S02]  /*0440*/  LOP3.LUT R4, R25, 0xf, R4, 0xf8, !PT ;  /* 0x0000000f19047812 */ /* 0x000fc400078ef804 */
[-CC-:B-----5:R-:W-:Y:S02]  /*0450*/  SHF.R.U64 R2, R10, R23.reuse, R11.reuse ;  /* 0x000000170a027219 */ /* 0x1a0fe4000000120b */
[----:B------:R-:W-:Y:S01]  /*0460*/  SHF.R.U32.HI R25, RZ, R23, R11 ;  /* 0x00000017ff197219 */ /* 0x000fe2000001160b */
[----:B------:R-:W-:Y:S01]  /*0470*/  IMAD.SHL.U32 R8, R8, 0x4, RZ ;  /* 0x0000000408087824 */ /* 0x000fe200078e00ff */
[----:B------:R-:W-:Y:S02]  /*0480*/  LOP3.LUT R11, R22, 0x1c, RZ, 0xc0, !PT ;  /* 0x0000001c160b7812 */ /* 0x000fe400078ec0ff */
[----:B------:R-:W-:Y:S01]  /*0490*/  LOP3.LUT R24, R24, 0xf0, RZ, 0xc0, !PT ;  /* 0x000000f018187812 */ /* 0x000fe200078ec0ff */
[----:B------:R-:W-:Y:S01]  /*04a0*/  IMAD.SHL.U32 R23, R2, 0x100, RZ ;  /* 0x0000010002177824 */ /* 0x000fe200078e00ff */
[----:B------:R-:W-:Y:S02]  /*04b0*/  SHF.R.U64 R10, R12, R11, R13 ;  /* 0x0000000b0c0a7219 */ /* 0x000fe4000000120d */
[----:B------:R-:W-:-:S02]  /*04c0*/  LOP3.LUT R9, R24, 0xf, R9, 0xf8, !PT ;  /* 0x0000000f18097812 */ /* 0x000fc400078ef809 */
[----:B------:R-:W-:Y:S02]  /*04d0*/  SHF.L.U64.HI R22, R2, 0x8, R25 ;  /* 0x0000000802167819 */ /* 0x000fe40000010219 */
[----:B------:R-:W-:Y:S02]  /*04e0*/  SHF.R.U32.HI R13, RZ, R11, R13 ;  /* 0x0000000bff0d7219 */ /* 0x000fe4000001160d */
[----:B------:R-:W-:Y:S01]  /*04f0*/  LOP3.LUT R11, R8, 0x1c, RZ, 0xc0, !PT ;  /* 0x0000001c080b7812 */ /* 0x000fe200078ec0ff */
[----:B------:R-:W-:Y:S01]  /*0500*/  IMAD.SHL.U32 R7, R7, 0x4, RZ ;  /* 0x0000000407077824 */ /* 0x000fe200078e00ff */
[----:B------:R-:W-:Y:S02]  /*0510*/  LOP3.LUT R23, R4, 0xf00, R23, 0xf8, !PT ;  /* 0x00000f0004177812 */ /* 0x000fe400078ef817 */
[----:B------:R-:W-:Y:S02]  /*0520*/  LOP3.LUT R9, R9, 0xf00, R22, 0xf8, !PT ;  /* 0x00000f0009097812 */ /* 0x000fe400078ef816 */
[----:B------:R-:W-:-:S02]  /*0530*/  SHF.L.U64.HI R8, R10, 0xc, R13 ;  /* 0x0000000c0a087819 */ /* 0x000fc4000001020d */
[-CC-:B------:R-:W-:Y:S01]  /*0540*/  SHF.R.U64 R4, R14, R11.reuse, R15.reuse ;  /* 0x0000000b0e047219 */ /* 0x180fe2000000120f */
[----:B------:R-:W-:Y:S01]  /*0550*/  IMAD.SHL.U32 R2, R10, 0x1000, RZ ;  /* 0x000010000a027824 */ /* 0x000fe200078e00ff */
[----:B------:R-:W-:Y:S01]  /*0560*/  SHF.R.U32.HI R11, RZ, R11, R15 ;  /* 0x0000000bff0b7219 */ /* 0x000fe2000001160f */
[----:B------:R-:W-:Y:S01]  /*0570*/  IMAD.SHL.U32 R6, R6, 0x4, RZ ;  /* 0x0000000406067824 */ /* 0x000fe200078e00ff */
[----:B------:R-:W-:Y:S01]  /*0580*/  LOP3.LUT R7, R7, 0x1c, RZ, 0xc0, !PT ;  /* 0x0000001c07077812 */ /* 0x000fe200078ec0ff */
[C---:B------:R-:W-:Y:S01]  /*0590*/  IMAD.U32 R13, R4.reuse, 0x10000, RZ ;  /* 0x00010000040d7824 */ /* 0x040fe200078e00ff */
[----:B------:R-:W-:Y:S02]  /*05a0*/  LOP3.LUT R15, R9, 0xf000, R8, 0xf8, !PT ;  /* 0x0000f000090f7812 */ /* 0x000fe400078ef808 */
[----:B------:R-:W0:Y:S01]  /*05b0*/  LDC.64 R8, c[0x0][0x388] ;  /* 0x0000e200ff087b82 */ /* 0x000e220000000a00 */
[----:B------:R-:W-:Y:S02]  /*05c0*/  SHF.L.U64.HI R4, R4, 0x10, R11 ;  /* 0x0000001004047819 */ /* 0x000fe4000001020b */
[----:B------:R-:W-:Y:S01]  /*05d0*/  LOP3.LUT R2, R23, 0xf000, R2, 0xf8, !PT ;  /* 0x0000f00017027812 */ /* 0x000fe200078ef802 */
[----:B------:R-:W-:Y:S01]  /*05e0*/  IMAD.SHL.U32 R3, R3, 0x4, RZ ;  /* 0x0000000403037824 */ /* 0x000fe200078e00ff */
[----:B------:R-:W-:-:S02]  /*05f0*/  LOP3.LUT R4, R15, 0xf0000, R4, 0xf8, !PT ;  /* 0x000f00000f047812 */ /* 0x000fc400078ef804 */
[----:B------:R-:W-:Y:S02]  /*0600*/  LOP3.LUT R13, R2, 0xf0000, R13, 0xf8, !PT ;  /* 0x000f0000020d7812 */ /* 0x000fe400078ef80d */
[----:B------:R-:W-:Y:S01]  /*0610*/  LOP3.LUT R3, R3, 0x1c, RZ, 0xc0, !PT ;  /* 0x0000001c03037812 */ /* 0x000fe200078ec0ff */
[----:B------:R-:W-:-:S04]  /*0620*/  IMAD R5, R5, UR4, R0 ;  /* 0x0000000405057c24 */ /* 0x000fc8000f8e0200 */
[----:B0-----:R-:W-:Y:S01]  /*0630*/  IMAD.WIDE.U32 R8, R5, 0x8, R8 ;  /* 0x0000000805087825 */ /* 0x001fe200078e0008 */
[-CC-:B--2---:R-:W-:Y:S02]  /*0640*/  SHF.R.U64 R11, R16, R7.reuse, R17.reuse ;  /* 0x00000007100b7219 */ /* 0x184fe40000001211 */
[----:B------:R-:W-:Y:S02]  /*0650*/  SHF.R.U32.HI R16, RZ, R7, R17 ;  /* 0x00000007ff107219 */ /* 0x000fe40000011611 */
[----:B------:R-:W-:Y:S01]  /*0660*/  LOP3.LUT R7, R6, 0x1c, RZ, 0xc0, !PT ;  /* 0x0000001c06077812 */ /* 0x000fe200078ec0ff */
[C---:B------:R-:W-:Y:S01]  /*0670*/  IMAD.SHL.U32 R2, R11.reuse, 0x100000, RZ ;  /* 0x001000000b027824 */ /* 0x040fe200078e00ff */
[----:B------:R-:W-:Y:S02]  /*0680*/  SHF.L.U64.HI R11, R11, 0x14, R16 ;  /* 0x000000140b0b7819 */ /* 0x000fe40000010210 */
[-CC-:B---3--:R-:W-:Y:S02]  /*0690*/  SHF.R.U64 R6, R18, R7.reuse, R19.reuse ;  /* 0x0000000712067219 */ /* 0x188fe40000001213 */
[----:B------:R-:W-:-:S02]  /*06a0*/  SHF.R.U32.HI R19, RZ, R7, R19 ;  /* 0x00000007ff137219 */ /* 0x000fc40000011613 */
[----:B------:R-:W-:Y:S01]  /*06b0*/  LOP3.LUT R11, R4, 0xf00000, R11, 0xf8, !PT ;  /* 0x00f00000040b7812 */ /* 0x000fe200078ef80b */
[----:B------:R-:W-:Y:S01]  /*06c0*/  IMAD.SHL.U32 R7, R6, 0x1000000, RZ ;  /* 0x0100000006077824 */ /* 0x000fe200078e00ff */
[----:B------:R-:W-:Y:S02]  /*06d0*/  LOP3.LUT R2, R13, 0xf00000, R2, 0xf8, !PT ;  /* 0x00f000000d027812 */ /* 0x000fe400078ef802 */
[-C--:B----4-:R-:W-:Y:S02]  /*06e0*/  SHF.R.U64 R4, R20, R3.reuse, R21 ;  /* 0x0000000314047219 */ /* 0x090fe40000001215 */
[----:B------:R-:W-:Y:S02]  /*06f0*/  SHF.L.U64.HI R6, R6, 0x18, R19 ;  /* 0x0000001806067819 */ /* 0x000fe40000010213 */
[----:B------:R-:W-:Y:S02]  /*0700*/  SHF.R.U32.HI R3, RZ, R3, R21 ;  /* 0x00000003ff037219 */ /* 0x000fe40000011615 */
[----:B------:R-:W-:Y:S01]  /*0710*/  LOP3.LUT R7, R2, 0xf000000, R7, 0xf8, !PT ;  /* 0x0f00000002077812 */ /* 0x000fe200078ef807 */
[----:B------:R-:W-:Y:S01]  /*0720*/  IMAD.SHL.U32 R2, R4, 0x10000000, RZ ;  /* 0x1000000004027824 */ /* 0x000fe200078e00ff */
[----:B------:R-:W-:-:S02]  /*0730*/  LOP3.LUT R6, R11, 0xf000000, R6, 0xf8, !PT ;  /* 0x0f0000000b067812 */ /* 0x000fc400078ef806 */
[----:B------:R-:W-:Y:S02]  /*0740*/  SHF.L.U64.HI R3, R4, 0x1c, R3 ;  /* 0x0000001c04037819 */ /* 0x000fe40000010203 */
[----:B------:R-:W-:Y:S02]  /*0750*/  LOP3.LUT R2, R7, 0xf0000000, R2, 0xf8, !PT ;  /* 0xf000000007027812 */ /* 0x000fe400078ef802 */
[----:B------:R-:W-:-:S05]  /*0760*/  LOP3.LUT R3, R6, 0xf0000000, R3, 0xf8, !PT ;  /* 0xf000000006037812 */ /* 0x000fca00078ef803 */
[----:B------:R-:W-:Y:S01]  /*0770*/  STG.E.64 desc[UR6][R8.64], R2 ;  /* 0x0000000208007986 */ /* 0x000fe2000c101b06 */
[----:B------:R-:W-:Y:S05]  /*0780*/  EXIT ;  /* 0x000000000000794d */ /* 0x000fea0003800000 */
.L_x_193:
        /* <DEDUP_REMOVED lines=15> */
.L_x_1842:


//--------------------- .text._ZN4vllm4gptq19shuffle_3bit_kernelEPjii --------------------------
	.section	.text._ZN4vllm4gptq19shuffle_3bit_kernelEPjii,"ax",@progbits
	.align	128
        .global         _ZN4vllm4gptq19shuffle_3bit_kernelEPjii
        .type           _ZN4vllm4gptq19shuffle_3bit_kernelEPjii,@function
        .size           _ZN4vllm4gptq19shuffle_3bit_kernelEPjii,(.L_x_1843 - _ZN4vllm4gptq19shuffle_3bit_kernelEPjii)
        .other          _ZN4vllm4gptq19shuffle_3bit_kernelEPjii,@"STO_CUDA_ENTRY STV_DEFAULT"
_ZN4vllm4gptq19shuffle_3bit_kernelEPjii:
.text._ZN4vllm4gptq19shuffle_3bit_kernelEPjii:
[----:B------:R-:W-:Y:S01]  /*0000*/  LDC R1, c[0x0][0x37c] ;  /* 0x0000df00ff017b82 */ /* 0x000fe20000000800 */
[----:B------:R-:W0:Y:S07]  /*0010*/  S2R R0, SR_CTAID.X ;  /* 0x0000000000007919 */ /* 0x000e2e0000002500 */
[----:B------:R-:W1:Y:S01]  /*0020*/  LDC R9, c[0x0][0x38c] ;  /* 0x0000e300ff097b82 */ /* 0x000e620000000800 */
[----:B------:R-:W0:Y:S02]  /*0030*/  S2R R3, SR_TID.X ;  /* 0x0000000000037919 */ /* 0x000e240000002100 */
[----:B0-----:R-:W-:-:S05]  /*0040*/  IMAD R0, R0, 0x20, R3 ;  /* 0x0000002000007824 */ /* 0x001fca00078e0203 */
[----:B-1----:R-:W-:-:S13]  /*0050*/  ISETP.GE.U32.AND P0, PT, R0, R9, PT ;  /* 0x000000090000720c */ /* 0x002fda0003f06070 */
[----:B------:R-:W-:Y:S05]  /*0060*/  @P0 EXIT ;  /* 0x000000000000094d */ /* 0x000fea0003800000 */
[----:B------:R-:W0:Y:S08]  /*0070*/  LDC R15, c[0x0][0x388] ;  /* 0x0000e200ff0f7b82 */ /* 0x000e300000000800 */
[----:B------:R-:W1:Y:S01]  /*0080*/  LDC.64 R2, c[0x0][0x380] ;  /* 0x0000e000ff027b82 */ /* 0x000e620000000a00 */
[----:B0-----:R-:W-:-:S13]  /*0090*/  ISETP.GE.AND P0, PT, R15, 0x1, PT ;  /* 0x000000010f00780c */ /* 0x001fda0003f06270 */
[----:B-1----:R-:W-:Y:S05]  /*00a0*/  @!P0 EXIT ;  /* 0x000000000000894d */ /* 0x002fea0003800000 */
[----:B------:R-:W-:Y:S01]  /*00b0*/  IMAD.WIDE.U32 R2, R0, 0x4, R2 ;  /* 0x0000000400027825 */ /* 0x000fe200078e0002 */
[----:B------:R-:W0:Y:S01]  /*00c0*/  LDCU.64 UR6, c[0x0][0x358] ;  /* 0x00006b00ff0677ac */ /* 0x000e220008000a00 */
[----:B------:R-:W-:-:S05]  /*00d0*/  UMOV UR4, URZ ;  /* 0x000000ff00047c82 */ /* 0x000fca0008000000 */
.L_x_194:
[----:B0-----:R-:W2:Y:S01]  /*00e0*/  LDG.E R8, desc[UR6][R2.64] ;  /* 0x0000000602087981 */ /* 0x001ea2000c1e1900 */
[----:B-1----:R-:W-:-:S04]  /*00f0*/  IMAD.WIDE R4, R9, 0x8, R2 ;  /* 0x0000000809047825 */ /* 0x002fc800078e0202 */
[----:B------:R-:W-:Y:S01]  /*0100*/  IMAD.WIDE R6, R9, 0x4, R2 ;  /* 0x0000000409067825 */ /* 0x000fe200078e0202 */
[----:B------:R-:W3:Y:S04]  /*0110*/  LDG.E R0, desc[UR6][R4.64] ;  /* 0x0000000604007981 */ /* 0x000ee8000c1e1900 */
[----:B------:R-:W4:Y:S01]  /*0120*/  LDG.E R11, desc[UR6][R6.64] ;  /* 0x00000006060b7981 */ /* 0x000f22000c1e1900 */
[----:B------:R-:W-:-:S06]  /*0130*/  UIADD3 UR4, UPT, UPT, UR4, 0x20, URZ ;  /* 0x0000002004047890 */ /* 0x000fcc000fffe0ff */
[----:B------:R-:W-:Y:S01]  /*0140*/  ISETP.LE.AND P0, PT, R15, UR4, PT ;  /* 0x000000040f007c0c */ /* 0x000fe2000bf03270 */
[C---:B--2---:R-:W-:Y:S01]  /*0150*/  IMAD.SHL.U32 R13, R8.reuse, 0x2000, RZ ;  /* 0x00002000080d7824 */ /* 0x044fe200078e00ff */
[C---:B------:R-:W-:Y:S01]  /*0160*/  LOP3.LUT R10, R8.reuse, 0x7, RZ, 0xc0, !PT ;  /* 0x00000007080a7812 */ /* 0x040fe200078ec0ff */
[----:B------:R-:W-:Y:S01]  /*0170*/  IMAD.SHL.U32 R14, R8, 0x80, RZ ;  /* 0x00000080080e7824 */ /* 0x000fe200078e00ff */
[--C-:B------:R-:W-:Y:S02]  /*0180*/  SHF.R.U32.HI R12, RZ, 0x6, R8.reuse ;  /* 0x00000006ff0c7819 */ /* 0x100fe40000011608 */
[----:B------:R-:W-:Y:S01]  /*0190*/  LOP3.LUT R10, R10, 0x70000, R13, 0xf8, !PT ;  /* 0x000700000a0a7812 */ /* 0x000fe200078ef80d */
[----:B---3--:R-:W-:Y:S01]  /*01a0*/  IMAD.SHL.U32 R21, R0, 0x4, RZ ;  /* 0x0000000400157824 */ /* 0x008fe200078e00ff */
[----:B------:R-:W-:-:S04]  /*01b0*/  SHF.R.U32.HI R13, RZ, 0x3, R8 ;  /* 0x00000003ff0d7819 */ /* 0x000fc80000011608 */
[----:B------:R-:W-:Y:S01]  /*01c0*/  LOP3.LUT R13, R10, 0x38, R13, 0xf8, !PT ;  /* 0x000000380a0d7812 */ /* 0x000fe200078ef80d */
[----:B------:R-:W-:-:S05]  /*01d0*/  IMAD.SHL.U32 R10, R8, 0x400, RZ ;  /* 0x00000400080a7824 */ /* 0x000fca00078e00ff */
[----:B------:R-:W-:Y:S02]  /*01e0*/  LOP3.LUT R13, R13, 0x380000, R10, 0xf8, !PT ;  /* 0x003800000d0d7812 */ /* 0x000fe400078ef80a */
[----:B----4-:R-:W-:Y:S02]  /*01f0*/  SHF.L.W.U32.HI R10, R11, 0x4, R0 ;  /* 0x000000040b0a7819 */ /* 0x010fe40000010e00 */
[----:B------:R-:W-:Y:S02]  /*0200*/  SHF.L.W.U32.HI R11, R8, 0x2, R11 ;  /* 0x00000002080b7819 */ /* 0x000fe40000010e0b */
[----:B------:R-:W-:Y:S01]  /*0210*/  LOP3.LUT R13, R13, 0x1c0, R12, 0xf8, !PT ;  /* 0x000001c00d0d7812 */ /* 0x000fe200078ef80c */
[C---:B------:R-:W-:Y:S01]  /*0220*/  IMAD.SHL.U32 R19, R10.reuse, 0x2000, RZ ;  /* 0x000020000a137824 */ /* 0x040fe200078e00ff */
[----:B------:R-:W-:Y:S01]  /*0230*/  LOP3.LUT R16, R10, 0x7, RZ, 0xc0, !PT ;  /* 0x000000070a107812 */ /* 0x000fe200078ec0ff */
[----:B------:R-:W-:Y:S01]  /*0240*/  IMAD.SHL.U32 R17, R11, 0x2000, RZ ;  /* 0x000020000b117824 */ /* 0x000fe200078e00ff */
[----:B------:R-:W-:-:S02]  /*0250*/  LOP3.LUT R13, R13, 0x1c00000, R14, 0xf8, !PT ;  /* 0x01c000000d0d7812 */ /* 0x000fc400078ef80e */
[----:B------:R-:W-:Y:S02]  /*0260*/  LOP3.LUT R14, R11, 0x7, RZ, 0xc0, !PT ;  /* 0x000000070b0e7812 */ /* 0x000fe400078ec0ff */
[----:B------:R-:W-:Y:S02]  /*0270*/  LOP3.LUT R16, R16, 0x70000, R19, 0xf8, !PT ;  /* 0x0007000010107812 */ /* 0x000fe400078ef813 */
[----:B------:R-:W-:Y:S02]  /*0280*/  SHF.R.U32.HI R19, RZ, 0x3, R10 ;  /* 0x00000003ff137819 */ /* 0x000fe4000001160a */
[----:B------:R-:W-:Y:S02]  /*0290*/  SHF.R.U32.HI R12, RZ, 0x9, R8 ;  /* 0x00000009ff0c7819 */ /* 0x000fe40000011608 */
[----:B------:R-:W-:Y:S02]  /*02a0*/  LOP3.LUT R14, R14, 0x70000, R17, 0xf8, !PT ;  /* 0x000700000e0e7812 */ /* 0x000fe400078ef811 */
[----:B------:R-:W-:-:S02]  /*02b0*/  SHF.R.U32.HI R17, RZ, 0x3, R11 ;  /* 0x00000003ff117819 */ /* 0x000fc4000001160b */
[----:B------:R-:W-:Y:S01]  /*02c0*/  LOP3.LUT R19, R16, 0x38, R19, 0xf8, !PT ;  /* 0x0000003810137812 */ /* 0x000fe200078ef813 */
[----:B------:R-:W-:Y:S01]  /*02d0*/  IMAD.SHL.U32 R16, R10, 0x400, RZ ;  /* 0x000004000a107824 */ /* 0x000fe200078e00ff */
[----:B------:R-:W-:Y:S01]  /*02e0*/  LOP3.LUT R13, R13, 0xe00, R12, 0xf8, !PT ;  /* 0x00000e000d0d7812 */ /* 0x000fe200078ef80c */
[----:B------:R-:W-:Y:S01]  /*02f0*/  IMAD.SHL.U32 R12, R8, 0x10, RZ ;  /* 0x00000010080c7824 */ /* 0x000fe200078e00ff */
[----:B------:R-:W-:Y:S01]  /*0300*/  LOP3.LUT R17, R14, 0x38, R17, 0xf8, !PT ;  /* 0x000000380e117812 */ /* 0x000fe200078ef811 */
[----:B------:R-:W-:Y:S01]  /*0310*/  IMAD.SHL.U32 R14, R11, 0x400, RZ ;  /* 0x000004000b0e7824 */ /* 0x000fe200078e00ff */
[----:B------:R-:W-:Y:S02]  /*0320*/  LOP3.LUT R16, R19, 0x380000, R16, 0xf8, !PT ;  /* 0x0038000013107812 */ /* 0x000fe400078ef810 */
[----:B------:R-:W-:Y:S02]  /*0330*/  LOP3.LUT R12, R13, 0xe000000, R12, 0xf8, !PT ;  /* 0x0e0000000d0c7812 */ /* 0x000fe400078ef80c */
[----:B------:R-:W-:-:S02]  /*0340*/  SHF.R.U32.HI R19, RZ, 0x6, R10 ;  /* 0x00000006ff137819 */ /* 0x000fc4000001160a */
[----:B------:R-:W-:Y:S01]  /*0350*/  SHF.R.U32.HI R13, RZ, 0xc, R8 ;  /* 0x0000000cff0d7819 */ /* 0x000fe20000011608 */
[----:B------:R-:W-:Y:S01]  /*0360*/  IMAD.SHL.U32 R8, R8, 0x2, RZ ;  /* 0x0000000208087824 */ /* 0x000fe200078e00ff */
[----:B------:R-:W-:Y:S02]  /*0370*/  LOP3.LUT R14, R17, 0x380000, R14, 0xf8, !PT ;  /* 0x00380000110e7812 */ /* 0x000fe400078ef80e */
[----:B------:R-:W-:Y:S02]  /*0380*/  SHF.R.U32.HI R17, RZ, 0x6, R11 ;  /* 0x00000006ff117819 */ /* 0x000fe4000001160b */
[----:B------:R-:W-:Y:S01]  /*0390*/  LOP3.LUT R19, R16, 0x1c0, R19, 0xf8, !PT ;  /* 0x000001c010137812 */ /* 0x000fe200078ef813 */
[----:B------:R-:W-:Y:S01]  /*03a0*/  IMAD.SHL.U32 R16, R10, 0x80, RZ ;  /* 0x000000800a107824 */ /* 0x000fe200078e00ff */
[----:B------:R-:W-:Y:S01]  /*03b0*/  LOP3.LUT R13, R12, 0x7000, R13, 0xf8, !PT ;  /* 0x000070000c0d7812 */ /* 0x000fe200078ef80d */
[----:B------:R-:W-:Y:S01]  /*03c0*/  IMAD.SHL.U32 R12, R11, 0x80, RZ ;  /* 0x000000800b0c7824 */ /* 0x000fe200078e00ff */
[----:B------:R-:W-:-:S02]  /*03d0*/  LOP3.LUT R17, R14, 0x1c0, R17, 0xf8, !PT ;  /* 0x000001c00e117812 */ /* 0x000fc400078ef811 */
[----:B------:R-:W-:Y:S02]  /*03e0*/  LOP3.LUT R16, R19, 0x1c00000, R16, 0xf8, !PT ;  /* 0x01c0000013107812 */ /* 0x000fe400078ef810 */
[----:B------:R-:W-:Y:S02]  /*03f0*/  SHF.R.U32.HI R19, RZ, 0x9, R10 ;  /* 0x00000009ff137819 */ /* 0x000fe4000001160a */
[----:B------:R-:W-:Y:S02]  /*0400*/  LOP3.LUT R12, R17, 0x1c00000, R12, 0xf8, !PT ;  /* 0x01c00000110c7812 */ /* 0x000fe400078ef80c */
[----:B------:R-:W-:Y:S02]  /*0410*/  SHF.R.U32.HI R17, RZ, 0x9, R11 ;  /* 0x00000009ff117819 */ /* 0x000fe4000001160b */
[----:B------:R-:W-:Y:S01]  /*0420*/  LOP3.LUT R8, R13, 0x70000000, R8, 0xf8, !PT ;  /* 0x700000000d087812 */ /* 0x000fe200078ef808 */
[----:B------:R-:W-:Y:S01]  /*0430*/  IMAD.SHL.U32 R13, R10, 0x10, RZ ;  /* 0x000000100a0d7824 */ /* 0x000fe200078e00ff */
[----:B------:R-:W-:-:S02]  /*0440*/  SHF.R.U32.HI R14, RZ, 0xb, R0 ;  /* 0x0000000bff0e7819 */ /* 0x000fc40000011600 */
[----:B------:R-:W-:Y:S02]  /*0450*/  LOP3.LUT R16, R16, 0xe00, R19, 0xf8, !PT ;  /* 0x00000e0010107812 */ /* 0x000fe400078ef813 */
[----:B------:R-:W-:Y:S01]  /*0460*/  LOP3.LUT R17, R12, 0xe00, R17, 0xf8, !PT ;  /* 0x00000e000c117812 */ /* 0x000fe200078ef811 */
[----:B------:R-:W-:Y:S01]  /*0470*/  IMAD.SHL.U32 R12, R11, 0x10, RZ ;  /* 0x000000100b0c7824 */ /* 0x000fe200078e00ff */
[----:B------:R-:W-:Y:S02]  /*0480*/  LOP3.LUT R14, R14, 0x8000, RZ, 0xc0, !PT ;  /* 0x000080000e0e7812 */ /* 0x000fe400078ec0ff */
[----:B------:R-:W-:Y:S02]  /*0490*/  LOP3.LUT R16, R16, 0xe000000, R13, 0xf8, !PT ;  /* 0x0e00000010107812 */ /* 0x000fe400078ef80d */
[----:B------:R-:W-:Y:S01]  /*04a0*/  SHF.R.U32.HI R19, RZ, 0xc, R10 ;  /* 0x0000000cff137819 */ /* 0x000fe2000001160a */
[----:B------:R-:W-:Y:S01]  /*04b0*/  IMAD.SHL.U32 R10, R10, 0x2, RZ ;  /* 0x000000020a0a7824 */ /* 0x000fe200078e00ff */
[----:B------:R-:W-:Y:S01]  /*04c0*/  LOP3.LUT R13, R14, 0x80000000, R21, 0xf8, !PT ;  /* 0x800000000e0d7812 */ /* 0x000fe200078ef815 */
[----:B------:R-:W-:Y:S01]  /*04d0*/  IMAD.SHL.U32 R21, R0, 0x2, RZ ;  /* 0x0000000200157824 */ /* 0x000fe200078e00ff */
[----:B------:R-:W-:-:S02]  /*04e0*/  LOP3.LUT R12, R17, 0xe000000, R12, 0xf8, !PT ;  /* 0x0e000000110c7812 */ /* 0x000fc400078ef80c */
[----:B------:R-:W-:Y:S01]  /*04f0*/  SHF.R.U32.HI R17, RZ, 0xc, R11 ;  /* 0x0000000cff117819 */ /* 0x000fe2000001160b */
[----:B------:R-:W-:Y:S01]  /*0500*/  IMAD.SHL.U32 R11, R11, 0x2, RZ ;  /* 0x000000020b0b7824 */ /* 0x000fe200078e00ff */
[----:B------:R-:W-:Y:S02]  /*0510*/  LOP3.LUT R19, R16, 0x7000, R19, 0xf8, !PT ;  /* 0x0000700010137812 */ /* 0x000fe400078ef813 */
[--C-:B------:R-:W-:Y:S02]  /*0520*/  SHF.R.U32.HI R14, RZ, 0xc, R0.reuse ;  /* 0x0000000cff0e7819 */ /* 0x100fe40000011600 */
[----:B------:R-:W-:Y:S02]  /*0530*/  SHF.R.U32.HI R16, RZ, 0xd, R0 ;  /* 0x0000000dff107819 */ /* 0x000fe40000011600 */
[----:B------:R-:W-:Y:S02]  /*0540*/  LOP3.LUT R12, R12, 0x7000, R17, 0xf8, !PT ;  /* 0x000070000c0c7812 */ /* 0x000fe400078ef811 */
[----:B------:R-:W-:-:S02]  /*0550*/  LOP3.LUT R14, R14, 0x8000, RZ, 0xc0, !PT ;  /* 0x000080000e0e7812 */ /* 0x000fc400078ec0ff */
[----:B------:R-:W-:Y:S02]  /*0560*/  LOP3.LUT R17, R16, 0x8000, RZ, 0xc0, !PT ;  /* 0x0000800010117812 */ /* 0x000fe400078ec0ff */
[----:B------:R-:W-:Y:S02]  /*0570*/  LOP3.LUT R14, R14, 0x80000000, R21, 0xf8, !PT ;  /* 0x800000000e0e7812 */ /* 0x000fe400078ef815 */
[----:B------:R-:W-:Y:S02]  /*0580*/  LOP3.LUT R11, R12, 0x70000000, R11, 0xf8, !PT ;  /* 0x700000000c0b7812 */ /* 0x000fe400078ef80b */
[----:B------:R-:W-:Y:S02]  /*0590*/  LOP3.LUT R17, R17, 0x80000000, R0, 0xf8, !PT ;  /* 0x8000000011117812 */ /* 0x000fe400078ef800 */
[----:B------:R-:W-:Y:S02]  /*05a0*/  LOP3.LUT R10, R19, 0x70000000, R10, 0xf8, !PT ;  /* 0x70000000130a7812 */ /* 0x000fe400078ef80a */
[----:B------:R-:W-:-:S02]  /*05b0*/  LOP3.LUT R13, R13, R8, RZ, 0xfc, !PT ;  /* 0x000000080d0d7212 */ /* 0x000fc400078efcff */
[----:B------:R-:W-:Y:S02]  /*05c0*/  LOP3.LUT R11, R14, R11, RZ, 0xfc, !PT ;  /* 0x0000000b0e0b7212 */ /* 0x000fe400078efcff */
[----:B------:R-:W-:Y:S01]  /*05d0*/  LOP3.LUT R17, R17, R10, RZ, 0xfc, !PT ;  /* 0x0000000a11117212 */ /* 0x000fe200078efcff */
[----:B------:R0:W-:Y:S04]  /*05e0*/  STG.E desc[UR6][R2.64], R13 ;  /* 0x0000000d02007986 */ /* 0x0001e8000c101906 */
[----:B------:R1:W-:Y:S04]  /*05f0*/  STG.E desc[UR6][R6.64], R11 ;  /* 0x0000000b06007986 */ /* 0x0003e8000c101906 */
[----:B------:R1:W-:Y:S01]  /*0600*/  STG.E desc[UR6][R4.64], R17 ;  /* 0x0000001104007986 */ /* 0x0003e2000c101906 */
[----:B0-----:R-:W-:Y:S01]  /*0610*/  IMAD.WIDE R2, R9, 0xc, R2 ;  /* 0x0000000c09027825 */ /* 0x001fe200078e0202 */
[----:B------:R-:W-:Y:S06]  /*0620*/  @!P0 BRA `(.L_x_194) ;  /* 0xfffffff800ac8947 */ /* 0x000fec000383ffff */
[----:B------:R-:W-:Y:S05]  /*0630*/  EXIT ;  /* 0x000000000000794d */ /* 0x000fea0003800000 */
.L_x_195:
        /* <DEDUP_REMOVED lines=12> */
.L_x_1843:


//--------------------- .text._ZN4vllm4gptq19shuffle_2bit_kernelEPjii --------------------------
	.section	.text._ZN4vllm4gptq19shuffle_2bit_kernelEPjii,"ax",@progbits
	.align	128
        .global         _ZN4vllm4gptq19shuffle_2bit_kernelEPjii
        .type           _ZN4vllm4gptq19shuffle_2bit_kernelEPjii,@function
        .size           _ZN4vllm4gptq19shuffle_2bit_kernelEPjii,(.L_x_1844 - _ZN4vllm4gptq19shuffle_2bit_kernelEPjii)
        .other          _ZN4vllm4gptq19shuffle_2bit_kernelEPjii,@"STO_CUDA_ENTRY STV_DEFAULT"
_ZN4vllm4gptq19shuffle_2bit_kernelEPjii:
.text._ZN4vllm4gptq19shuffle_2bit_kernelEPjii:
        /* <DEDUP_REMOVED lines=11> */
[C---:B------:R-:W-:Y:S01]  /*00b0*/  ISETP.GE.U32.AND P1, PT, R6.reuse, 0x11, PT ;  /* 0x000000110600780c */ /* 0x040fe20003f26070 */
[----:B------:R-:W-:Y:S01]  /*00c0*/  VIADD R4, R6, 0xffffffff ;  /* 0xffffffff06047836 */ /* 0x000fe20000000000 */
[----:B------:R-:W0:Y:S01]  /*00d0*/  LDCU.64 UR4, c[0x0][0x358] ;  /* 0x00006b00ff0477ac */ /* 0x000e220008000a00 */
[----:B------:R-:W-:-:S03]  /*00e0*/  IMAD.WIDE.U32 R2, R0, 0x4, R2 ;  /* 0x0000000400027825 */ /* 0x000fc600078e0002 */
[----:B------:R-:W-:-:S07]  /*00f0*/  LOP3.LUT P0, RZ, R4, 0x10, RZ, 0xc0, !PT ;  /* 0x0000001004ff7812 */ /* 0x000fce000780c0ff */
[----:B------:R-:W-:Y:S06]  /*0100*/  @!P1 BRA `(.L_x_196) ;  /* 0x0000000400389947 */ /* 0x000fec0003800000 */
[----:B------:R-:W-:-:S04]  /*0110*/  LEA.HI R4, R4, 0x1, RZ, 0x1c ;  /* 0x0000000104047811 */ /* 0x000fc800078fe0ff */
[----:B------:R-:W-:-:S05]  /*0120*/  LOP3.LUT R4, R4, 0x1ffffffe, RZ, 0xc0, !PT ;  /* 0x1ffffffe04047812 */ /* 0x000fca00078ec0ff */
[----:B------:R-:W-:-:S07]  /*0130*/  IMAD.MOV R0, RZ, RZ, -R4 ;  /* 0x000000ffff007224 */ /* 0x000fce00078e0a04 */
.L_x_197:
[----:B0-----:R-:W2:Y:S02]  /*0140*/  LDG.E R4, desc[UR4][R2.64] ;  /* 0x0000000402047981 */ /* 0x001ea4000c1e1900 */
[C---:B-12---:R-:W-:Y:S01]  /*0150*/  IMAD.SHL.U32 R9, R4.reuse, 0x1000, RZ ;  /* 0x0000100004097824 */ /* 0x046fe200078e00ff */
[--C-:B------:R-:W-:Y:S01]  /*0160*/  SHF.R.U32.HI R6, RZ, 0x2, R4.reuse ;  /* 0x00000002ff067819 */ /* 0x100fe20000011604 */
[C---:B------:R-:W-:Y:S01]  /*0170*/  IMAD.SHL.U32 R10, R4.reuse, 0x400, RZ ;  /* 0x00000400040a7824 */ /* 0x040fe200078e00ff */
[----:B------:R-:W-:Y:S01]  /*0180*/  SHF.R.U32.HI R7, RZ, 0x4, R4 ;  /* 0x00000004ff077819 */ /* 0x000fe20000011604 */
[C---:B------:R-:W-:Y:S01]  /*0190*/  IMAD.SHL.U32 R11, R4.reuse, 0x100, RZ ;  /* 0x00000100040b7824 */ /* 0x040fe200078e00ff */
[----:B------:R-:W-:Y:S01]  /*01a0*/  LOP3.LUT R9, R9, 0xc0000, RZ, 0xc0, !PT ;  /* 0x000c000009097812 */ /* 0x000fe200078ec0ff */
[----:B------:R-:W-:Y:S01]  /*01b0*/  IMAD.SHL.U32 R13, R4, 0x4, RZ ;  /* 0x00000004040d7824 */ /* 0x000fe200078e00ff */
[----:B------:R-:W-:Y:S02]  /*01c0*/  LOP3.LUT R12, R10, 0x300000, RZ, 0xc0, !PT ;  /* 0x003000000a0c7812 */ /* 0x000fe400078ec0ff */
[----:B------:R-:W-:Y:S01]  /*01d0*/  LOP3.LUT R10, R9, 0xc, R6, 0xf8, !PT ;  /* 0x0000000c090a7812 */ /* 0x000fe200078ef806 */
[----:B------:R-:W-:Y:S01]  /*01e0*/  IMAD.SHL.U32 R6, R4, 0x4000, RZ ;  /* 0x0000400004067824 */ /* 0x000fe200078e00ff */
[----:B------:R-:W-:-:S02]  /*01f0*/  SHF.R.U32.HI R8, RZ, 0x6, R4 ;  /* 0x00000006ff087819 */ /* 0x000fc40000011604 */
[----:B------:R-:W-:Y:S02]  /*0200*/  LOP3.LUT R11, R11, 0xc00000, RZ, 0xc0, !PT ;  /* 0x00c000000b0b7812 */ /* 0x000fe400078ec0ff */
[----:B------:R-:W-:Y:S02]  /*0210*/  LOP3.LUT R12, R12, 0x30, R7, 0xf8, !PT ;  /* 0x000000300c0c7812 */ /* 0x000fe400078ef807 */
[----:B------:R-:W-:Y:S02]  /*0220*/  SHF.R.U32.HI R9, RZ, 0x12, R4 ;  /* 0x00000012ff097819 */ /* 0x000fe40000011604 */
[----:B------:R-:W-:Y:S02]  /*0230*/  LOP3.LUT R7, R6, 0x30000, RZ, 0xc0, !PT ;  /* 0x0003000006077812 */ /* 0x000fe400078ec0ff */
[----:B------:R-:W-:Y:S01]  /*0240*/  LOP3.LUT R14, R11, 0xc0, R8, 0xf8, !PT ;  /* 0x000000c00b0e7812 */ /* 0x000fe200078ef808 */
[----:B------:R-:W-:Y:S01]  /*0250*/  IMAD.SHL.U32 R11, R4, 0x10, RZ ;  /* 0x00000010040b7824 */ /* 0x000fe200078e00ff */
[----:B------:R-:W-:-:S02]  /*0260*/  LOP3.LUT R7, R7, 0x3, R4, 0xf8, !PT ;  /* 0x0000000307077812 */ /* 0x000fc400078ef804 */
[----:B------:R-:W-:Y:S02]  /*0270*/  SHF.L.W.U32.HI R9, R4, 0x18, R9 ;  /* 0x0000001804097819 */ /* 0x000fe40000010e09 */
[--C-:B------:R-:W-:Y:S02]  /*0280*/  SHF.R.U32.HI R8, RZ, 0xa, R4.reuse ;  /* 0x0000000aff087819 */ /* 0x100fe40000011604 */
[----:B------:R-:W-:Y:S02]  /*0290*/  SHF.R.U32.HI R6, RZ, 0xc, R4 ;  /* 0x0000000cff067819 */ /* 0x000fe40000011604 */
[----:B------:R-:W-:Y:S02]  /*02a0*/  LOP3.LUT R11, R11, 0xc000000, RZ, 0xc0, !PT ;  /* 0x0c0000000b0b7812 */ /* 0x000fe400078ec0ff */
[----:B------:R-:W-:Y:S02]  /*02b0*/  LOP3.LUT R13, R13, 0x30000000, RZ, 0xc0, !PT ;  /* 0x300000000d0d7812 */ /* 0x000fe400078ec0ff */
[----:B------:R-:W-:-:S02]  /*02c0*/  LOP3.LUT R7, R12, R10, R7, 0xfe, !PT ;  /* 0x0000000a0c077212 */ /* 0x000fc400078efe07 */
[----:B------:R-:W-:Y:S02]  /*02d0*/  LOP3.LUT R9, R9, 0x3000300, RZ, 0xc0, !PT ;  /* 0x0300030009097812 */ /* 0x000fe400078ec0ff */
[----:B------:R-:W-:Y:S02]  /*02e0*/  LOP3.LUT R8, R11, 0xc00, R8, 0xf8, !PT ;  /* 0x00000c000b087812 */ /* 0x000fe400078ef808 */
[----:B------:R-:W-:Y:S02]  /*02f0*/  LOP3.LUT R13, R13, 0x3000, R6, 0xf8, !PT ;  /* 0x000030000d0d7812 */ /* 0x000fe400078ef806 */
[----:B------:R-:W-:Y:S02]  /*0300*/  SHF.R.U32.HI R6, RZ, 0xe, R4 ;  /* 0x0000000eff067819 */ /* 0x000fe40000011604 */
[----:B------:R-:W-:Y:S02]  /*0310*/  LOP3.LUT R11, R4, 0xc0000000, RZ, 0xc0, !PT ;  /* 0xc0000000040b7812 */ /* 0x000fe400078ec0ff */
[----:B------:R-:W-:-:S02]  /*0320*/  LOP3.LUT R7, R9, R14, R7, 0xfe, !PT ;  /* 0x0000000e09077212 */ /* 0x000fc400078efe07 */
[----:B------:R-:W-:Y:S02]  /*0330*/  LOP3.LUT R6, R11, 0xc000, R6, 0xf8, !PT ;  /* 0x0000c0000b067812 */ /* 0x000fe400078ef806 */
[----:B------:R-:W-:-:S04]  /*0340*/  LOP3.LUT R7, R13, R8, R7, 0xfe, !PT ;  /* 0x000000080d077212 */ /* 0x000fc800078efe07 */
[----:B------:R-:W-:Y:S01]  /*0350*/  LOP3.LUT R9, R6, R7, RZ, 0xfc, !PT ;  /* 0x0000000706097212 */ /* 0x000fe200078efcff */
[----:B------:R-:W-:-:S04]  /*0360*/  IMAD.WIDE R6, R5, 0x4, R2 ;  /* 0x0000000405067825 */ /* 0x000fc800078e0202 */
[----:B------:R0:W-:Y:S04]  /*0370*/  STG.E desc[UR4][R2.64], R9 ;  /* 0x0000000902007986 */ /* 0x0001e8000c101904 */
[----:B------:R-:W2:Y:S01]  /*0380*/  LDG.E R4, desc[UR4][R6.64] ;  /* 0x0000000406047981 */ /* 0x000ea2000c1e1900 */
[----:B------:R-:W-:-:S05]  /*0390*/  VIADD R0, R0, 0x2 ;  /* 0x0000000200007836 */ /* 0x000fca0000000000 */
[----:B------:R-:W-:Y:S01]  /*03a0*/  ISETP.NE.AND P1, PT, R0, RZ, PT ;  /* 0x000000ff0000720c */ /* 0x000fe20003f25270 */
[----:B0-----:R-:W-:-:S04]  /*03b0*/  IMAD.WIDE R2, R5, 0x8, R2 ;  /* 0x0000000805027825 */ /* 0x001fc800078e0202 */
[C---:B--2---:R-:W-:Y:S01]  /*03c0*/  IMAD.SHL.U32 R12, R4.reuse, 0x1000, RZ ;  /* 0x00001000040c7824 */ /* 0x044fe200078e00ff */
[--C-:B------:R-:W-:Y:S01]  /*03d0*/  SHF.R.U32.HI R8, RZ, 0x2, R4.reuse ;  /* 0x00000002ff087819 */ /* 0x100fe20000011604 */
[C---:B------:R-:W-:Y:S01]  /*03e0*/  IMAD.SHL.U32 R16, R4.reuse, 0x100, RZ ;  /* 0x0000010004107824 */ /* 0x040fe200078e00ff */
[----:B------:R-:W-:Y:S01]  /*03f0*/  SHF.R.U32.HI R11, RZ, 0x6, R4 ;  /* 0x00000006ff0b7819 */ /* 0x000fe20000011604 */
[----:B------:R-:W-:Y:S01]  /*0400*/  IMAD.SHL.U32 R14, R4, 0x400, RZ ;  /* 0x00000400040e7824 */ /* 0x000fe200078e00ff */
[----:B------:R-:W-:Y:S02]  /*0410*/  LOP3.LUT R13, R12, 0xc0000, RZ, 0xc0, !PT ;  /* 0x000c00000c0d7812 */ /* 0x000fe400078ec0ff */
[----:B------:R-:W-:Y:S02]  /*0420*/  LOP3.LUT R16, R16, 0xc00000, RZ, 0xc0, !PT ;  /* 0x00c0000010107812 */ /* 0x000fe400078ec0ff */
[----:B------:R-:W-:Y:S01]  /*0430*/  LOP3.LUT R12, R13, 0xc, R8, 0xf8, !PT ;  /* 0x0000000c0d0c7812 */ /* 0x000fe200078ef808 */
[----:B------:R-:W-:Y:S01]  /*0440*/  IMAD.SHL.U32 R8, R4, 0x4000, RZ ;  /* 0x0000400004087824 */ /* 0x000fe200078e00ff */
[----:B------:R-:W-:Y:S01]  /*0450*/  LOP3.LUT R16, R16, 0xc0, R11, 0xf8, !PT ;  /* 0x000000c010107812 */ /* 0x000fe200078ef80b */
[----:B------:R-:W-:Y:S01]  /*0460*/  IMAD.SHL.U32 R13, R4, 0x10, RZ ;  /* 0x00000010040d7824 */ /* 0x000fe200078e00ff */
[----:B------:R-:W-:-:S02]  /*0470*/  SHF.R.U32.HI R10, RZ, 0x4, R4 ;  /* 0x00000004ff0a7819 */ /* 0x000fc40000011604 */
[----:B------:R-:W-:Y:S01]  /*0480*/  LOP3.LUT R15, R14, 0x300000, RZ, 0xc0, !PT ;  /* 0x003000000e0f7812 */ /* 0x000fe200078ec0ff */
[----:B------:R-:W-:Y:S01]  /*0490*/  IMAD.SHL.U32 R14, R4, 0x4, RZ ;  /* 0x00000004040e7824 */ /* 0x000fe200078e00ff */
[----:B------:R-:W-:Y:S02]  /*04a0*/  SHF.R.U32.HI R11, RZ, 0x12, R4 ;  /* 0x00000012ff0b7819 */ /* 0x000fe40000011604 */
[----:B------:R-:W-:Y:S02]  /*04b0*/  LOP3.LUT R9, R8, 0x30000, RZ, 0xc0, !PT ;  /* 0x0003000008097812 */ /* 0x000fe400078ec0ff */
[----:B------:R-:W-:Y:S02]  /*04c0*/  LOP3.LUT R15, R15, 0x30, R10, 0xf8, !PT ;  /* 0x000000300f0f7812 */ /* 0x000fe400078ef80a */
[----:B------:R-:W-:Y:S02]  /*04d0*/  LOP3.LUT R9, R9, 0x3, R4, 0xf8, !PT ;  /* 0x0000000309097812 */ /* 0x000fe400078ef804 */
[----:B------:R-:W-:-:S02]  /*04e0*/  SHF.L.W.U32.HI R11, R4, 0x18, R11 ;  /* 0x00000018040b7819 */ /* 0x000fc40000010e0b */
[--C-:B------:R-:W-:Y:S02]  /*04f0*/  SHF.R.U32.HI R10, RZ, 0xa, R4.reuse ;  /* 0x0000000aff0a7819 */ /* 0x100fe40000011604 */
[----:B------:R-:W-:Y:S02]  /*0500*/  SHF.R.U32.HI R8, RZ, 0xc, R4 ;  /* 0x0000000cff087819 */ /* 0x000fe40000011604 */
[----:B------:R-:W-:Y:S02]  /*0510*/  LOP3.LUT R13, R13, 0xc000000, RZ, 0xc0, !PT ;  /* 0x0c0000000d0d7812 */ /* 0x000fe400078ec0ff */
[----:B------:R-:W-:Y:S02]  /*0520*/  LOP3.LUT R17, R14, 0x30000000, RZ, 0xc0, !PT ;  /* 0x300000000e117812 */ /* 0x000fe400078ec0ff */
[----:B------:R-:W-:Y:S02]  /*0530*/  LOP3.LUT R9, R15, R12, R9, 0xfe, !PT ;  /* 0x0000000c0f097212 */ /* 0x000fe400078efe09 */
[----:B------:R-:W-:-:S02]  /*0540*/  LOP3.LUT R11, R11, 0x3000300, RZ, 0xc0, !PT ;  /* 0x030003000b0b7812 */ /* 0x000fc400078ec0ff */
[----:B------:R-:W-:Y:S02]  /*0550*/  LOP3.LUT R10, R13, 0xc00, R10, 0xf8, !PT ;  /* 0x00000c000d0a7812 */ /* 0x000fe400078ef80a */
[----:B------:R-:W-:Y:S02]  /*0560*/  LOP3.LUT R17, R17, 0x3000, R8, 0xf8, !PT ;  /* 0x0000300011117812 */ /* 0x000fe400078ef808 */
[----:B------:R-:W-:Y:S02]  /*0570*/  SHF.R.U32.HI R8, RZ, 0xe, R4 ;  /* 0x0000000eff087819 */ /* 0x000fe40000011604 */
[----:B------:R-:W-:Y:S02]  /*0580*/  LOP3.LUT R13, R4, 0xc0000000, RZ, 0xc0, !PT ;  /* 0xc0000000040d7812 */ /* 0x000fe400078ec0ff */
[----:B------:R-:W-:Y:S02]  /*0590*/  LOP3.LUT R9, R11, R16, R9, 0xfe, !PT ;  /* 0x000000100b097212 */ /* 0x000fe400078efe09 */
[----:B------:R-:W-:-:S02]  /*05a0*/  LOP3.LUT R8, R13, 0xc000, R8, 0xf8, !PT ;  /* 0x0000c0000d087812 */ /* 0x000fc400078ef808 */
[----:B------:R-:W-:-:S04]  /*05b0*/  LOP3.LUT R9, R17, R10, R9, 0xfe, !PT ;  /* 0x0000000a11097212 */ /* 0x000fc800078efe09 */
[----:B------:R-:W-:-:S05]  /*05c0*/  LOP3.LUT R9, R8, R9, RZ, 0xfc, !PT ;  /* 0x0000000908097212 */ /* 0x000fca00078efcff */
[----:B------:R1:W-:Y:S01]  /*05d0*/  STG.E desc[UR4][R6.64], R9 ;  /* 0x0000000906007986 */ /* 0x0003e2000c101904 */
[----:B------:R-:W-:Y:S05]  /*05e0*/  @P1 BRA `(.L_x_197) ;  /* 0xfffffff800d41947 */ /* 0x000fea000383ffff */
.L_x_196:
[----:B0-----:R-:W-:Y:S05]  /*05f0*/  @P0 EXIT ;  /* 0x000000000000094d */ /* 0x001fea0003800000 */
[----:B------:R-:W1:Y:S02]  /*0600*/  LDG.E R0, desc[UR4][R2.64] ;  /* 0x0000000402007981 */ /* 0x000e64000c1e1900 */
[C---:B-1----:R-:W-:Y:S01]  /*0610*/  IMAD.SHL.U32 R7, R0.reuse, 0x1000, RZ ;  /* 0x0000100000077824 */ /* 0x042fe200078e00ff */
        /* <DEDUP_REMOVED lines=31> */
[----:B------:R-:W-:-:S05]  /*0810*/  LOP3.LUT R5, R4, R5, RZ, 0xfc, !PT ;  /* 0x0000000504057212 */ /* 0x000fca00078efcff */
[----:B------:R-:W-:Y:S01]  /*0820*/  STG.E desc[UR4][R2.64], R5 ;  /* 0x0000000502007986 */ /* 0x000fe2000c101904 */
[----:B------:R-:W-:Y:S05]  /*0830*/  EXIT ;  /* 0x000000000000794d */ /* 0x000fea0003800000 */
.L_x_198:
        /* <DEDUP_REMOVED lines=12> */
.L_x_1844:


//--------------------- .text._ZN4vllm4gptq19shuffle_8bit_kernelEPjii --------------------------
	.section	.text._ZN4vllm4gptq19shuffle_8bit_kernelEPjii,"ax",@progbits
	.align	128
        .global         _ZN4vllm4gptq19shuffle_8bit_kernelEPjii
        .type           _ZN4vllm4gptq19shuffle_8bit_kernelEPjii,@function
        .size           _ZN4vllm4gptq19shuffle_8bit_kernelEPjii,(.L_x_1845 - _ZN4vllm4gptq19shuffle_8bit_kernelEPjii)
        .other          _ZN4vllm4gptq19shuffle_8bit_kernelEPjii,@"STO_CUDA_ENTRY STV_DEFAULT"
_ZN4vllm4gptq19shuffle_8bit_kernelEPjii:
.text._ZN4vllm4gptq19shuffle_8bit_kernelEPjii:
[----:B------:R-:W-:Y:S01]  /*0000*/  LDC R1, c[0x0][0x37c] ;  /* 0x0000df00ff017b82 */ /* 0x000fe20000000800 */
[----:B------:R-:W-:Y:S05]  /*0010*/  EXIT ;  /* 0x000000000000794d */ /* 0x000fea0003800000 */
.L_x_199:
        /* <DEDUP_REMOVED lines=14> */
.L_x_1845:


//--------------------- .text._ZN4vllm4gptq19shuffle_4bit_kernelEPjii --------------------------
	.section	.text._ZN4vllm4gptq19shuffle_4bit_kernelEPjii,"ax",@progbits
	.align	128
        .global         _ZN4vllm4gptq19shuffle_4bit_kernelEPjii
        .type           _ZN4vllm4gptq19shuffle_4bit_kernelEPjii,@function
        .size           _ZN4vllm4gptq19shuffle_4bit_kernelEPjii,(.L_x_1846 - _ZN4vllm4gptq19shuffle_4bit_kernelEPjii)
        .other          _ZN4vllm4gptq19shuffle_4bit_kernelEPjii,@"STO_CUDA_ENTRY STV_DEFAULT"
_ZN4vllm4gptq19shuffle_4bit_kernelEPjii:
.text._ZN4vllm4gptq19shuffle_4bit_kernelEPjii:
        /* <DEDUP_REMOVED lines=11> */
[----:B------:R-:W-:Y:S01]  /*00b0*/  ISETP.GE.U32.AND P0, PT, R4, 0x19, PT ;  /* 0x000000190400780c */ /* 0x000fe20003f06070 */
[----:B------:R-:W-:Y:S01]  /*00c0*/  IMAD.WIDE.U32 R2, R0, 0x4, R2 ;  /* 0x0000000400027825 */ /* 0x000fe200078e0002 */
[----:B------:R-:W0:Y:S03]  /*00d0*/  LDCU.64 UR4, c[0x0][0x358] ;  /* 0x00006b00ff0477ac */ /* 0x000e260008000a00 */
[----:B------:R-:W-:-:S05]  /*00e0*/  VIADD R0, R4, 0xffffffff ;  /* 0xffffffff04007836 */ /* 0x000fca0000000000 */
[----:B------:R-:W-:-:S03]  /*00f0*/  LEA.HI R4, R0, 0x1, RZ, 0x1d ;  /* 0x0000000100047811 */ /* 0x000fc600078fe8ff */
[----:B------:R-:W-:Y:S05]  /*0100*/  @!P0 BRA `(.L_x_200) ;  /* 0x0000000400408947 */ /* 0x000fea0003800000 */
[----:B------:R-:W-:-:S05]  /*0110*/  LOP3.LUT R6, R4, 0x3ffffffc, RZ, 0xc0, !PT ;  /* 0x3ffffffc04067812 */ /* 0x000fca00078ec0ff */
[----:B------:R-:W-:-:S07]  /*0120*/  IMAD.MOV R6, RZ, RZ, -R6 ;  /* 0x000000ffff067224 */ /* 0x000fce00078e0a06 */
.L_x_201:
[----:B0-----:R-:W2:Y:S02]  /*0130*/  LDG.E R7, desc[UR4][R2.64] ;  /* 0x0000000402077981 */ /* 0x001ea4000c1e1900 */
[C---:B--2---:R-:W-:Y:S01]  /*0140*/  IMAD.SHL.U32 R10, R7.reuse, 0x100, RZ ;  /* 0x00000100070a7824 */ /* 0x044fe200078e00ff */
[--C-:B------:R-:W-:Y:S01]  /*0150*/  SHF.R.U32.HI R12, RZ, 0x14, R7.reuse ;  /* 0x00000014ff0c7819 */ /* 0x100fe20000011607 */
[----:B-1----:R-:W-:Y:S01]  /*0160*/  IMAD.SHL.U32 R9, R7, 0x1000, RZ ;  /* 0x0000100007097824 */ /* 0x002fe200078e00ff */
[----:B------:R-:W-:Y:S02]  /*0170*/  SHF.R.U32.HI R8, RZ, 0x4, R7 ;  /* 0x00000004ff087819 */ /* 0x000fe40000011607 */
[----:B------:R-:W-:Y:S02]  /*0180*/  LOP3.LUT R11, R10, 0xf00000, RZ, 0xc0, !PT ;  /* 0x00f000000a0b7812 */ /* 0x000fe400078ec0ff */
[----:B------:R-:W-:Y:S02]  /*0190*/  LOP3.LUT R10, R9, 0xf0000, RZ, 0xc0, !PT ;  /* 0x000f0000090a7812 */ /* 0x000fe400078ec0ff */
[----:B------:R-:W-:-:S02]  /*01a0*/  SHF.L.W.U32.HI R12, R7, 0x18, R12 ;  /* 0x00000018070c7819 */ /* 0x000fc40000010e0c */
[----:B------:R-:W-:Y:S02]  /*01b0*/  LOP3.LUT R11, R11, 0xf0, R8, 0xf8, !PT ;  /* 0x000000f00b0b7812 */ /* 0x000fe400078ef808 */
[--C-:B------:R-:W-:Y:S02]  /*01c0*/  SHF.R.U32.HI R8, RZ, 0xc, R7.reuse ;  /* 0x0000000cff087819 */ /* 0x100fe40000011607 */
[----:B------:R-:W-:Y:S02]  /*01d0*/  LOP3.LUT R10, R10, 0xf, R7, 0xf8, !PT ;  /* 0x0000000f0a0a7812 */ /* 0x000fe400078ef807 */
[----:B------:R-:W-:Y:S02]  /*01e0*/  LOP3.LUT R7, R7, 0xf0000000, RZ, 0xc0, !PT ;  /* 0xf000000007077812 */ /* 0x000fe400078ec0ff */
[----:B------:R-:W-:Y:S02]  /*01f0*/  LOP3.LUT R12, R12, 0xf000f00, RZ, 0xc0, !PT ;  /* 0x0f000f000c0c7812 */ /* 0x000fe400078ec0ff */
[----:B------:R-:W-:Y:S01]  /*0200*/  LOP3.LUT R7, R7, 0xf000, R8, 0xf8, !PT ;  /* 0x0000f00007077812 */ /* 0x000fe200078ef808 */
[----:B------:R-:W-:Y:S01]  /*0210*/  IMAD.WIDE R8, R5, 0x4, R2 ;  /* 0x0000000405087825 */ /* 0x000fe200078e0202 */
[----:B------:R-:W-:-:S04]  /*0220*/  LOP3.LUT R10, R12, R11, R10, 0xfe, !PT ;  /* 0x0000000b0c0a7212 */ /* 0x000fc800078efe0a */
[----:B------:R-:W-:-:S05]  /*0230*/  LOP3.LUT R7, R7, R10, RZ, 0xfc, !PT ;  /* 0x0000000a07077212 */ /* 0x000fca00078efcff */
[----:B------:R0:W-:Y:S04]  /*0240*/  STG.E desc[UR4][R2.64], R7 ;  /* 0x0000000702007986 */ /* 0x0001e8000c101904 */
[----:B------:R-:W2:Y:S02]  /*0250*/  LDG.E R10, desc[UR4][R8.64] ;  /* 0x00000004080a7981 */ /* 0x000ea4000c1e1900 */
[C---:B--2---:R-:W-:Y:S01]  /*0260*/  IMAD.SHL.U32 R13, R10.reuse, 0x100, RZ ;  /* 0x000001000a0d7824 */ /* 0x044fe200078e00ff */
[--C-:B------:R-:W-:Y:S01]  /*0270*/  SHF.R.U32.HI R15, RZ, 0x14, R10.reuse ;  /* 0x00000014ff0f7819 */ /* 0x100fe2000001160a */
[----:B------:R-:W-:Y:S01]  /*0280*/  IMAD.SHL.U32 R12, R10, 0x1000, RZ ;  /* 0x000010000a0c7824 */ /* 0x000fe200078e00ff */
[----:B------:R-:W-:Y:S02]  /*0290*/  SHF.R.U32.HI R11, RZ, 0x4, R10 ;  /* 0x00000004ff0b7819 */ /* 0x000fe4000001160a */
[----:B------:R-:W-:-:S02]  /*02a0*/  LOP3.LUT R14, R13, 0xf00000, RZ, 0xc0, !PT ;  /* 0x00f000000d0e7812 */ /* 0x000fc400078ec0ff */
[----:B------:R-:W-:Y:S02]  /*02b0*/  LOP3.LUT R13, R12, 0xf0000, RZ, 0xc0, !PT ;  /* 0x000f00000c0d7812 */ /* 0x000fe400078ec0ff */
[----:B------:R-:W-:Y:S02]  /*02c0*/  SHF.L.W.U32.HI R15, R10, 0x18, R15 ;  /* 0x000000180a0f7819 */ /* 0x000fe40000010e0f */
[----:B------:R-:W-:Y:S02]  /*02d0*/  LOP3.LUT R14, R14, 0xf0, R11, 0xf8, !PT ;  /* 0x000000f00e0e7812 */ /* 0x000fe400078ef80b */
[--C-:B------:R-:W-:Y:S02]  /*02e0*/  SHF.R.U32.HI R11, RZ, 0xc, R10.reuse ;  /* 0x0000000cff0b7819 */ /* 0x100fe4000001160a */
[----:B------:R-:W-:Y:S02]  /*02f0*/  LOP3.LUT R13, R13, 0xf, R10, 0xf8, !PT ;  /* 0x0000000f0d0d7812 */ /* 0x000fe400078ef80a */
[----:B------:R-:W-:-:S02]  /*0300*/  LOP3.LUT R10, R10, 0xf0000000, RZ, 0xc0, !PT ;  /* 0xf00000000a0a7812 */ /* 0x000fc400078ec0ff */
[----:B------:R-:W-:Y:S02]  /*0310*/  LOP3.LUT R15, R15, 0xf000f00, RZ, 0xc0, !PT ;  /* 0x0f000f000f0f7812 */ /* 0x000fe400078ec0ff */
[----:B------:R-:W-:Y:S02]  /*0320*/  LOP3.LUT R10, R10, 0xf000, R11, 0xf8, !PT ;  /* 0x0000f0000a0a7812 */ /* 0x000fe400078ef80b */
[----:B------:R-:W-:-:S04]  /*0330*/  LOP3.LUT R13, R15, R14, R13, 0xfe, !PT ;  /* 0x0000000e0f0d7212 */ /* 0x000fc800078efe0d */
[----:B------:R-:W-:Y:S01]  /*0340*/  LOP3.LUT R13, R10, R13, RZ, 0xfc, !PT ;  /* 0x0000000d0a0d7212 */ /* 0x000fe200078efcff */
[----:B------:R-:W-:-:S04]  /*0350*/  IMAD.WIDE R10, R5, 0x4, R8 ;  /* 0x00000004050a7825 */ /* 0x000fc800078e0208 */
[----:B------:R1:W-:Y:S04]  /*0360*/  STG.E desc[UR4][R8.64], R13 ;  /* 0x0000000d08007986 */ /* 0x0003e8000c101904 */
[----:B0-----:R-:W2:Y:S01]  /*0370*/  LDG.E R7, desc[UR4][R10.64] ;  /* 0x000000040a077981 */ /* 0x001ea2000c1e1900 */
[----:B-1----:R-:W-:-:S04]  /*0380*/  IMAD.WIDE R8, R5, 0x4, R10 ;  /* 0x0000000405087825 */ /* 0x002fc800078e020a */
[C---:B--2---:R-:W-:Y:S01]  /*0390*/  IMAD.SHL.U32 R15, R7.reuse, 0x100, RZ ;  /* 0x00000100070f7824 */ /* 0x044fe200078e00ff */
[--C-:B------:R-:W-:Y:S01]  /*03a0*/  SHF.R.U32.HI R16, RZ, 0x14, R7.reuse ;  /* 0x00000014ff107819 */ /* 0x100fe20000011607 */
[----:B------:R-:W-:Y:S01]  /*03b0*/  IMAD.SHL.U32 R14, R7, 0x1000, RZ ;  /* 0x00001000070e7824 */ /* 0x000fe200078e00ff */
[----:B------:R-:W-:Y:S02]  /*03c0*/  SHF.R.U32.HI R12, RZ, 0x4, R7 ;  /* 0x00000004ff0c7819 */ /* 0x000fe40000011607 */
[----:B------:R-:W-:Y:S02]  /*03d0*/  LOP3.LUT R15, R15, 0xf00000, RZ, 0xc0, !PT ;  /* 0x00f000000f0f7812 */ /* 0x000fe400078ec0ff */
[----:B------:R-:W-:Y:S02]  /*03e0*/  LOP3.LUT R14, R14, 0xf0000, RZ, 0xc0, !PT ;  /* 0x000f00000e0e7812 */ /* 0x000fe400078ec0ff */
[----:B------:R-:W-:Y:S02]  /*03f0*/  SHF.L.W.U32.HI R16, R7, 0x18, R16 ;  /* 0x0000001807107819 */ /* 0x000fe40000010e10 */
[----:B------:R-:W-:-:S02]  /*0400*/  LOP3.LUT R15, R15, 0xf0, R12, 0xf8, !PT ;  /* 0x000000f00f0f7812 */ /* 0x000fc400078ef80c */
[--C-:B------:R-:W-:Y:S02]  /*0410*/  SHF.R.U32.HI R12, RZ, 0xc, R7.reuse ;  /* 0x0000000cff0c7819 */ /* 0x100fe40000011607 */
[----:B------:R-:W-:Y:S02]  /*0420*/  LOP3.LUT R14, R14, 0xf, R7, 0xf8, !PT ;  /* 0x0000000f0e0e7812 */ /* 0x000fe400078ef807 */
[----:B------:R-:W-:Y:S02]  /*0430*/  LOP3.LUT R7, R7, 0xf0000000, RZ, 0xc0, !PT ;  /* 0xf000000007077812 */ /* 0x000fe400078ec0ff */
[----:B------:R-:W-:Y:S02]  /*0440*/  LOP3.LUT R16, R16, 0xf000f00, RZ, 0xc0, !PT ;  /* 0x0f000f0010107812 */ /* 0x000fe400078ec0ff */
[----:B------:R-:W-:Y:S02]  /*0450*/  LOP3.LUT R7, R7, 0xf000, R12, 0xf8, !PT ;  /* 0x0000f00007077812 */ /* 0x000fe400078ef80c */
[----:B------:R-:W-:-:S04]  /*0460*/  LOP3.LUT R14, R16, R15, R14, 0xfe, !PT ;  /* 0x0000000f100e7212 */ /* 0x000fc800078efe0e */
[----:B------:R-:W-:-:S05]  /*0470*/  LOP3.LUT R7, R7, R14, RZ, 0xfc, !PT ;  /* 0x0000000e07077212 */ /* 0x000fca00078efcff */
[----:B------:R0:W-:Y:S04]  /*0480*/  STG.E desc[UR4][R10.64], R7 ;  /* 0x000000070a007986 */ /* 0x0001e8000c101904 */
[----:B------:R-:W2:Y:S01]  /*0490*/  LDG.E R12, desc[UR4][R8.64] ;  /* 0x00000004080c7981 */ /* 0x000ea2000c1e1900 */
[----:B------:R-:W-:-:S05]  /*04a0*/  VIADD R6, R6, 0x4 ;  /* 0x0000000406067836 */ /* 0x000fca0000000000 */
[----:B------:R-:W-:Y:S01]  /*04b0*/  ISETP.NE.AND P0, PT, R6, RZ, PT ;  /* 0x000000ff0600720c */ /* 0x000fe20003f05270 */
[----:B0-----:R-:W-:Y:S02]  /*04c0*/  IMAD.MOV.U32 R10, RZ, RZ, R2 ;  /* 0x000000ffff0a7224 */ /* 0x001fe400078e0002 */
[----:B------:R-:W-:Y:S02]  /*04d0*/  IMAD.MOV.U32 R11, RZ, RZ, R3 ;  /* 0x000000ffff0b7224 */ /* 0x000fe400078e0003 */
[----:B------:R-:W-:-:S04]  /*04e0*/  IMAD.WIDE R2, R5, 0x4, R8 ;  /* 0x0000000405027825 */ /* 0x000fc800078e0208 */
        /* <DEDUP_REMOVED lines=15> */
[----:B------:R1:W-:Y:S01]  /*05e0*/  STG.E desc[UR4][R8.64], R15 ;  /* 0x0000000f08007986 */ /* 0x0003e2000c101904 */
[----:B------:R-:W-:Y:S05]  /*05f0*/  @P0 BRA `(.L_x_201) ;  /* 0xfffffff800cc0947 */ /* 0x000fea000383ffff */
[----:B------:R-:W-:-:S07]  /*0600*/  IMAD.WIDE R2, R5, 0x10, R10 ;  /* 0x0000001005027825 */ /* 0x000fce00078e020a */
.L_x_200:
[----:B------:R-:W-:-:S13]  /*0610*/  LOP3.LUT P0, R4, R4, 0x3, RZ, 0xc0, !PT ;  /* 0x0000000304047812 */ /* 0x000fda000780c0ff */
[----:B0-----:R-:W-:Y:S05]  /*0620*/  @!P0 EXIT ;  /* 0x000000000000894d */ /* 0x001fea0003800000 */
[----:B------:R-:W-:Y:S02]  /*0630*/  ISETP.NE.AND P1, PT, R4, 0x1, PT ;  /* 0x000000010400780c */ /* 0x000fe40003f25270 */
[----:B------:R-:W-:-:S11]  /*0640*/  LOP3.LUT P0, RZ, R0, 0x8, RZ, 0xc0, !PT ;  /* 0x0000000800ff7812 */ /* 0x000fd6000780c0ff */
[----:B------:R-:W-:Y:S05]  /*0650*/  @!P1 BRA `(.L_x_202) ;  /* 0x0000000000909947 */ /* 0x000fea0003800000 */
[----:B------:R-:W2:Y:S02]  /*0660*/  LDG.E R0, desc[UR4][R2.64] ;  /* 0x0000000402007981 */ /* 0x000ea4000c1e1900 */
[C---:B--2---:R-:W-:Y:S01]  /*0670*/  IMAD.SHL.U32 R7, R0.reuse, 0x100, RZ ;  /* 0x0000010000077824 */ /* 0x044fe200078e00ff */
[--C-:B------:R-:W-:Y:S01]  /*0680*/  SHF.R.U32.HI R11, RZ, 0x14, R0.reuse ;  /* 0x00000014ff0b7819 */ /* 0x100fe20000011600 */
[----:B------:R-:W-:Y:S01]  /*0690*/  IMAD.SHL.U32 R6, R0, 0x1000, RZ ;  /* 0x0000100000067824 */ /* 0x000fe200078e00ff */
[----:B------:R-:W-:Y:S02]  /*06a0*/  SHF.R.U32.HI R4, RZ, 0x4, R0 ;  /* 0x00000004ff047819 */ /* 0x000fe40000011600 */
[----:B-1----:R-:W-:Y:S02]  /*06b0*/  LOP3.LUT R9, R7, 0xf00000, RZ, 0xc0, !PT ;  /* 0x00f0000007097812 */ /* 0x002fe400078ec0ff */
[----:B------:R-:W-:Y:S02]  /*06c0*/  LOP3.LUT R7, R6, 0xf0000, RZ, 0xc0, !PT ;  /* 0x000f000006077812 */ /* 0x000fe400078ec0ff */
[----:B------:R-:W-:-:S02]  /*06d0*/  SHF.L.W.U32.HI R11, R0, 0x18, R11 ;  /* 0x00000018000b7819 */ /* 0x000fc40000010e0b */
[----:B------:R-:W-:Y:S02]  /*06e0*/  LOP3.LUT R6, R9, 0xf0, R4, 0xf8, !PT ;  /* 0x000000f009067812 */ /* 0x000fe400078ef804 */
[--C-:B------:R-:W-:Y:S02]  /*06f0*/  SHF.R.U32.HI R4, RZ, 0xc, R0.reuse ;  /* 0x0000000cff047819 */ /* 0x100fe40000011600 */
[----:B------:R-:W-:Y:S02]  /*0700*/  LOP3.LUT R7, R7, 0xf, R0, 0xf8, !PT ;  /* 0x0000000f07077812 */ /* 0x000fe400078ef800 */
[----:B------:R-:W-:Y:S02]  /*0710*/  LOP3.LUT R9, R0, 0xf0000000, RZ, 0xc0, !PT ;  /* 0xf000000000097812 */ /* 0x000fe400078ec0ff */
[----:B------:R-:W-:Y:S02]  /*0720*/  LOP3.LUT R11, R11, 0xf000f00, RZ, 0xc0, !PT ;  /* 0x0f000f000b0b7812 */ /* 0x000fe400078ec0ff */
[----:B------:R-:W-:-:S02]  /*0730*/  LOP3.LUT R9, R9, 0xf000, R4, 0xf8, !PT ;  /* 0x0000f00009097812 */ /* 0x000fc400078ef804 */
[----:B------:R-:W-:-:S04]  /*0740*/  LOP3.LUT R6, R11, R6, R7, 0xfe, !PT ;  /* 0x000000060b067212 */ /* 0x000fc800078efe07 */
[----:B------:R-:W-:Y:S01]  /*0750*/  LOP3.LUT R9, R9, R6, RZ, 0xfc, !PT ;  /* 0x0000000609097212 */ /* 0x000fe200078efcff */
[----:B------:R-:W-:-:S04]  /*0760*/  IMAD.WIDE R6, R5, 0x4, R2 ;  /* 0x0000000405067825 */ /* 0x000fc800078e0202 */
        /* <DEDUP_REMOVED lines=8> */
[C---:B------:R-:W-:Y:S02]  /*07f0*/  SHF.L.W.U32.HI R15, R0.reuse, 0x18, R15 ;  /* 0x00000018000f7819 */ /* 0x040fe40000010e0f */
[----:B------:R-:W-:Y:S02]  /*0800*/  LOP3.LUT R8, R13, 0xf0, R4, 0xf8, !PT ;  /* 0x000000f00d087812 */ /* 0x000fe400078ef804 */
[--C-:B------:R-:W-:Y:S02]  /*0810*/  SHF.R.U32.HI R4, RZ, 0xc, R0.reuse ;  /* 0x0000000cff047819 */ /* 0x100fe40000011600 */
[----:B------:R-:W-:Y:S02]  /*0820*/  LOP3.LUT R11, R11, 0xf, R0, 0xf8, !PT ;  /* 0x0000000f0b0b7812 */ /* 0x000fe400078ef800 */
[----:B0-----:R-:W-:-:S02]  /*0830*/  LOP3.LUT R3, R0, 0xf0000000, RZ, 0xc0, !PT ;  /* 0xf000000000037812 */ /* 0x001fc400078ec0ff */
[----:B------:R-:W-:Y:S02]  /*0840*/  LOP3.LUT R15, R15, 0xf000f00, RZ, 0xc0, !PT ;  /* 0x0f000f000f0f7812 */ /* 0x000fe400078ec0ff */
[----:B------:R-:W-:Y:S02]  /*0850*/  LOP3.LUT R3, R3, 0xf000, R4, 0xf8, !PT ;  /* 0x0000f00003037812 */ /* 0x000fe400078ef804 */
[----:B------:R-:W-:-:S04]  /*0860*/  LOP3.LUT R8, R15, R8, R11, 0xfe, !PT ;  /* 0x000000080f087212 */ /* 0x000fc800078efe0b */
[----:B------:R-:W-:Y:S01]  /*0870*/  LOP3.LUT R9, R3, R8, RZ, 0xfc, !PT ;  /* 0x0000000803097212 */ /* 0x000fe200078efcff */
[----:B------:R-:W-:-:S04]  /*0880*/  IMAD.WIDE R2, R5, 0x4, R6 ;  /* 0x0000000405027825 */ /* 0x000fc800078e0206 */
[----:B------:R0:W-:Y:S03]  /*0890*/  STG.E desc[UR4][R6.64], R9 ;  /* 0x0000000906007986 */ /* 0x0001e6000c101904 */
.L_x_202:
[----:B------:R-:W-:Y:S05]  /*08a0*/  @P0 EXIT ;  /* 0x000000000000094d */ /* 0x000fea0003800000 */
[----:B------:R-:W0:Y:S02]  /*08b0*/  LDG.E R0, desc[UR4][R2.64] ;  /* 0x0000000402007981 */ /* 0x000e24000c1e1900 */
[C---:B0-----:R-:W-:Y:S01]  /*08c0*/  IMAD.SHL.U32 R6, R0.reuse, 0x100, RZ ;  /* 0x0000010000067824 */ /* 0x041fe200078e00ff */
[--C-:B-1----:R-:W-:Y:S01]  /*08d0*/  SHF.R.U32.HI R9, RZ, 0x14, R0.reuse ;  /* 0x00000014ff097819 */ /* 0x102fe20000011600 */
[----:B------:R-:W-:Y:S01]  /*08e0*/  IMAD.SHL.U32 R5, R0, 0x1000, RZ ;  /* 0x0000100000057824 */ /* 0x000fe200078e00ff */
        /* <DEDUP_REMOVED lines=11> */
[----:B------:R-:W-:-:S05]  /*09a0*/  LOP3.LUT R5, R4, R5, RZ, 0xfc, !PT ;  /* 0x0000000504057212 */ /* 0x000fca00078efcff */
[----:B------:R-:W-:Y:S01]  /*09b0*/  STG.E desc[UR4][R2.64], R5 ;  /* 0x0000000502007986 */ /* 0x000fe2000c101904 */
[----:B------:R-:W-:Y:S05]  /*09c0*/  EXIT ;  /* 0x000000000000794d */ /* 0x000fea0003800000 */
.L_x_203:
        /* <DEDUP_REMOVED lines=11> */
.L_x_1846:


//--------------------- .text._ZN4vllm4gptq23reconstruct_gptq_kernelINS0_17MatrixView_q8_rowELi8EEEvPKjPK6__halfS4_PKiiiibPS5_ --------------------------
	.section	.text._ZN4vllm4gptq23reconstruct_gptq_kernelINS0_17MatrixView_q8_rowELi8EEEvPKjPK6__halfS4_PKiiiibPS5_,"ax",@progbits
	.align	128
        .global         _ZN4vllm4gptq23reconstruct_gptq_kernelINS0_17MatrixView_q8_rowELi8EEEvPKjPK6__halfS4_PKiiiibPS5_
        .type           _ZN4vllm4gptq23reconstruct_gptq_kernelINS0_17MatrixView_q8_rowELi8EEEvPKjPK6__halfS4_PKiiiibPS5_,@function
        .size           _ZN4vllm4gptq23reconstruct_gptq_kernelINS0_17MatrixView_q8_rowELi8EEEvPKjPK6__halfS4_PKiiiibPS5_,(.L_x_1847 - _ZN4vllm4gptq23reconstruct_gptq_kernelINS0_17MatrixView_q8_rowELi8EEEvPKjPK6__halfS4_PKiiiibPS5_)
        .other          _ZN4vllm4gptq23reconstruct_gptq_kernelINS0_17MatrixView_q8_rowELi8EEEvPKjPK6__halfS4_PKiiiibPS5_,@"STO_CUDA_ENTRY STV_DEFAULT"
_ZN4vllm4gptq23reconstruct_gptq_kernelINS0_17MatrixView_q8_rowELi8EEEvPKjPK6__halfS4_PKiiiibPS5_:
.text._ZN4vllm4gptq23reconstruct_gptq_kernelINS0_17MatrixView_q8_rowELi8EEEvPKjPK6__halfS4_PKiiiibPS5_:
[----:B------:R-:W-:Y:S01]  /*0000*/  LDC R1, c[0x0][0x37c] ;  /* 0x0000df00ff017b82 */ /* 0x000fe20000000800 */
[----:B------:R-:W0:Y:S07]  /*0010*/  S2R R7, SR_CTAID.X ;  /* 0x0000000000077919 */ /* 0x000e2e0000002500 */
[----:B------:R-:W1:Y:S01]  /*0020*/  LDC R0, c[0x0][0x3a4] ;  /* 0x0000e900ff007b82 */ /* 0x000e620000000800 */
[----:B------:R-:W0:Y:S02]  /*0030*/  S2R R8, SR_TID.X ;  /* 0x0000000000087919 */ /* 0x000e240000002100 */
[----:B0-----:R-:W-:-:S05]  /*0040*/  IMAD R7, R7, 0x80, R8 ;  /* 0x0000008007077824 */ /* 0x001fca00078e0208 */
[----:B-1----:R-:W-:-:S13]  /*0050*/  ISETP.GE.U32.AND P0, PT, R7, R0, PT ;  /* 0x000000000700720c */ /* 0x002fda0003f06070 */
[----:B------:R-:W-:Y:S05]  /*0060*/  @P0 EXIT ;  /* 0x000000000000094d */ /* 0x000fea0003800000 */
[----:B------:R-:W0:Y:S01]  /*0070*/  S2R R21, SR_CTAID.Y ;  /* 0x0000000000157919 */ /* 0x000e220000002600 */
[----:B------:R-:W1:Y:S01]  /*0080*/  LDC.64 R12, c[0x0][0x398] ;  /* 0x0000e600ff0c7b82 */ /* 0x000e620000000a00 */
[----:B------:R-:W2:Y:S07]  /*0090*/  LDCU.64 UR6, c[0x0][0x358] ;  /* 0x00006b00ff0677ac */ /* 0x000eae0008000a00 */
[----:B------:R-:W3:Y:S01]  /*00a0*/  LDC.64 R10, c[0x0][0x380] ;  /* 0x0000e000ff0a7b82 */ /* 0x000ee20000000a00 */
[----:B------:R-:W-:Y:S01]  /*00b0*/  SHF.R.S32.HI R14, RZ, 0x1f, R7 ;  /* 0x0000001fff0e7819 */ /* 0x000fe20000011407 */
[----:B------:R-:W4:Y:S06]  /*00c0*/  LDCU.U8 UR4, c[0x0][0x3ac] ;  /* 0x00007580ff0477ac */ /* 0x000f2c0008000000 */
[----:B------:R-:W5:Y:S01]  /*00d0*/  LDC.64 R2, c[0x0][0x390] ;  /* 0x0000e400ff027b82 */ /* 0x000f620000000a00 */
[----:B0-----:R-:W-:-:S04]  /*00e0*/  IMAD.SHL.U32 R6, R21, 0x4, RZ ;  /* 0x0000000415067824 */ /* 0x001fc800078e00ff */
[----:B-1----:R-:W-:-:S05]  /*00f0*/  IMAD.WIDE.U32 R12, R6, 0x4, R12 ;  /* 0x00000004060c7825 */ /* 0x002fca00078e000c */
[----:B--2---:R-:W2:Y:S04]  /*0100*/  LDG.E.CONSTANT R5, desc[UR6][R12.64] ;  /* 0x000000060c057981 */ /* 0x004ea8000c1e9900 */
[----:B------:R-:W4:Y:S04]  /*0110*/  LDG.E.CONSTANT R15, desc[UR6][R12.64+0x4] ;  /* 0x000004060c0f7981 */ /* 0x000f28000c1e9900 */
[----:B------:R-:W3:Y:S04]  /*0120*/  LDG.E.CONSTANT R17, desc[UR6][R12.64+0x8] ;  /* 0x000008060c117981 */ /* 0x000ee8000c1e9900 */
[----:B------:R-:W5:Y:S01]  /*0130*/  LDG.E.CONSTANT R19, desc[UR6][R12.64+0xc] ;  /* 0x00000c060c137981 */ /* 0x000f62000c1e9900 */
[----:B------:R-:W-:-:S02]  /*0140*/  IMAD R21, R21, R0, R7 ;  /* 0x0000000015157224 */ /* 0x000fc400078e0207 */
[-C--:B--2---:R-:W-:Y:S01]  /*0150*/  IMAD R4, R5, R0.reuse, RZ ;  /* 0x0000000005047224 */ /* 0x084fe200078e02ff */
[----:B------:R-:W-:Y:S01]  /*0160*/  LEA.HI R5, R14, R7, RZ, 0x2 ;  /* 0x000000070e057211 */ /* 0x000fe200078f10ff */
[----:B----4-:R-:W-:-:S03]  /*0170*/  IMAD R18, R15, R0, RZ ;  /* 0x000000000f127224 */ /* 0x010fc600078e02ff */
[----:B------:R-:W-:Y:S02]  /*0180*/  SHF.R.S32.HI R9, RZ, 0x1f, R4 ;  /* 0x0000001fff097819 */ /* 0x000fe40000011404 */
[----:B------:R-:W-:Y:S01]  /*0190*/  SHF.R.S32.HI R5, RZ, 0x2, R5 ;  /* 0x00000002ff057819 */ /* 0x000fe20000011405 */
[----:B---3--:R-:W-:Y:S01]  /*01a0*/  IMAD R16, R17, R0, RZ ;  /* 0x0000000011107224 */ /* 0x008fe200078e02ff */
[----:B------:R-:W-:Y:S02]  /*01b0*/  LEA.HI R14, R9, R4, RZ, 0x2 ;  /* 0x00000004090e7211 */ /* 0x000fe400078f10ff */
[----:B------:R-:W-:Y:S01]  /*01c0*/  SHF.R.S32.HI R9, RZ, 0x1f, R18 ;  /* 0x0000001fff097819 */ /* 0x000fe20000011412 */
[----:B-----5:R-:W-:Y:S01]  /*01d0*/  IMAD R12, R19, R0, RZ ;  /* 0x00000000130c7224 */ /* 0x020fe200078e02ff */
[----:B------:R-:W-:Y:S02]  /*01e0*/  LEA.HI.SX32 R15, R14, R5, 0x1e ;  /* 0x000000050e0f7211 */ /* 0x000fe400078ff2ff */
[----:B------:R-:W-:-:S02]  /*01f0*/  LEA.HI R20, R9, R18, RZ, 0x2 ;  /* 0x0000001209147211 */ /* 0x000fc400078f10ff */
[----:B------:R-:W-:Y:S01]  /*0200*/  SHF.R.S32.HI R9, RZ, 0x1f, R16 ;  /* 0x0000001fff097819 */ /* 0x000fe20000011410 */
[----:B------:R-:W-:Y:S01]  /*0210*/  IMAD.WIDE R14, R15, 0x4, R2 ;  /* 0x000000040f0e7825 */ /* 0x000fe200078e0202 */
[----:B------:R-:W-:-:S03]  /*0220*/  LEA.HI.SX32 R23, R20, R5, 0x1e ;  /* 0x0000000514177211 */ /* 0x000fc600078ff2ff */
[----:B------:R-:W-:Y:S01]  /*0230*/  IMAD.WIDE.U32 R20, R21, 0x4, R10 ;  /* 0x0000000415147825 */ /* 0x000fe200078e000a */
[----:B------:R-:W-:Y:S01]  /*0240*/  LEA.HI R10, R9, R16, RZ, 0x2 ;  /* 0x00000010090a7211 */ /* 0x000fe200078f10ff */
[----:B------:R-:W2:Y:S01]  /*0250*/  LDG.E.CONSTANT R14, desc[UR6][R14.64] ;  /* 0x000000060e0e7981 */ /* 0x000ea2000c1e9900 */
[----:B------:R-:W-:Y:S01]  /*0260*/  SHF.R.S32.HI R9, RZ, 0x1f, R12 ;  /* 0x0000001fff097819 */ /* 0x000fe2000001140c */
[----:B------:R-:W-:Y:S01]  /*0270*/  IMAD.WIDE R22, R23, 0x4, R2 ;  /* 0x0000000417167825 */ /* 0x000fe200078e0202 */
[----:B------:R-:W-:Y:S01]  /*0280*/  LEA.HI.SX32 R25, R10, R5, 0x1e ;  /* 0x000000050a197211 */ /* 0x000fe200078ff2ff */
[----:B------:R-:W3:Y:S01]  /*0290*/  LDG.E.CONSTANT R11, desc[UR6][R20.64] ;  /* 0x00000006140b7981 */ /* 0x000ee2000c1e9900 */
[----:B------:R-:W-:-:S03]  /*02a0*/  LEA.HI R10, R9, R12, RZ, 0x2 ;  /* 0x0000000c090a7211 */ /* 0x000fc600078f10ff */
[----:B------:R-:W4:Y:S01]  /*02b0*/  LDG.E.CONSTANT R9, desc[UR6][R22.64] ;  /* 0x0000000616097981 */ /* 0x000f22000c1e9900 */
[----:B------:R-:W-:Y:S01]  /*02c0*/  LEA.HI.SX32 R27, R10, R5, 0x1e ;  /* 0x000000050a1b7211 */ /* 0x000fe200078ff2ff */
[----:B------:R-:W-:-:S04]  /*02d0*/  IMAD.WIDE R24, R25, 0x4, R2 ;  /* 0x0000000419187825 */ /* 0x000fc800078e0202 */
[----:B------:R-:W-:Y:S01]  /*02e0*/  IMAD.WIDE R26, R27, 0x4, R2 ;  /* 0x000000041b1a7825 */ /* 0x000fe200078e0202 */
[----:B------:R-:W5:Y:S01]  /*02f0*/  LDG.E.CONSTANT R10, desc[UR6][R24.64] ;  /* 0x00000006180a7981 */ /* 0x000f62000c1e9900 */
[----:B------:R-:W0:Y:S03]  /*0300*/  LDC.64 R2, c[0x0][0x388] ;  /* 0x0000e200ff027b82 */ /* 0x000e260000000a00 */
[----:B------:R-:W5:Y:S01]  /*0310*/  LDG.E.CONSTANT R15, desc[UR6][R26.64] ;  /* 0x000000061a0f7981 */ /* 0x000f62000c1e9900 */
[C---:B------:R-:W-:Y:S02]  /*0320*/  IMAD.IADD R19, R7.reuse, 0x1, R4 ;  /* 0x0000000107137824 */ /* 0x040fe400078e0204 */
[C---:B------:R-:W-:Y:S02]  /*0330*/  IMAD.IADD R13, R7.reuse, 0x1, R18 ;  /* 0x00000001070d7824 */ /* 0x040fe400078e0212 */
[----:B------:R-:W-:-:S02]  /*0340*/  IMAD.IADD R5, R7, 0x1, R16 ;  /* 0x0000000107057824 */ /* 0x000fc400078e0210 */
[----:B------:R-:W-:Y:S02]  /*0350*/  IMAD.IADD R17, R7, 0x1, R12 ;  /* 0x0000000107117824 */ /* 0x000fe400078e020c */
[----:B0-----:R-:W-:-:S04]  /*0360*/  IMAD.WIDE R18, R19, 0x2, R2 ;  /* 0x0000000213127825 */ /* 0x001fc800078e0202 */
[--C-:B------:R-:W-:Y:S01]  /*0370*/  IMAD.WIDE R12, R13, 0x2, R2.reuse ;  /* 0x000000020d0c7825 */ /* 0x100fe200078e0202 */
[----:B------:R-:W5:Y:S03]  /*0380*/  LDG.E.U16.CONSTANT R16, desc[UR6][R18.64] ;  /* 0x0000000612107981 */ /* 0x000f66000c1e9500 */
[--C-:B------:R-:W-:Y:S02]  /*0390*/  IMAD.WIDE R4, R5, 0x2, R2.reuse ;  /* 0x0000000205047825 */ /* 0x100fe400078e0202 */
[----:B------:R-:W5:Y:S02]  /*03a0*/  LDG.E.U16.CONSTANT R12, desc[UR6][R12.64] ;  /* 0x000000060c0c7981 */ /* 0x000f64000c1e9500 */
[----:B------:R-:W-:Y:S02]  /*03b0*/  IMAD.WIDE R2, R17, 0x2, R2 ;  /* 0x0000000211027825 */ /* 0x000fe400078e0202 */
[----:B------:R-:W5:Y:S04]  /*03c0*/  LDG.E.U16.CONSTANT R4, desc[UR6][R4.64] ;  /* 0x0000000604047981 */ /* 0x000f68000c1e9500 */
[----:B------:R0:W5:Y:S01]  /*03d0*/  LDG.E.U16.CONSTANT R17, desc[UR6][R2.64] ;  /* 0x0000000602117981 */ /* 0x000162000c1e9500 */
[----:B------:R-:W-:Y:S01]  /*03e0*/  IMAD.SHL.U32 R8, R8, 0x8, RZ ;  /* 0x0000000808087824 */ /* 0x000fe200078e00ff */
[----:B------:R-:W-:-:S04]  /*03f0*/  UPRMT UR4, UR4, 0x8880, URZ ;  /* 0x0000888004047896 */ /* 0x000fc800080000ff */
[----:B------:R-:W-:Y:S01]  /*0400*/  LOP3.LUT R8, R8, 0x18, RZ, 0xc0, !PT ;  /* 0x0000001808087812 */ /* 0x000fe200078ec0ff */
[----:B------:R-:W-:Y:S01]  /*0410*/  UISETP.NE.AND UP0, UPT, UR4, URZ, UPT ;  /* 0x000000ff0400728c */ /* 0x000fe2000bf05270 */
[----:B0-----:R-:W0:Y:S03]  /*0420*/  LDC.64 R2, c[0x0][0x3b0] ;  /* 0x0000ec00ff027b82 */ /* 0x001e260000000a00 */
[----:B------:R-:W-:Y:S01]  /*0430*/  USEL UR4, URZ, 0xffffffff, UP0 ;  /* 0xffffffffff047887 */ /* 0x000fe20008000000 */
[----:B------:R-:W-:-:S04]  /*0440*/  IMAD R7, R6, R0, R7 ;  /* 0x0000000006077224 */ /* 0x000fc800078e0207 */
[----:B0-----:R-:W-:Y:S01]  /*0450*/  IMAD.WIDE R2, R7, 0x2, R2 ;  /* 0x0000000207027825 */ /* 0x001fe200078e0202 */
[-C--:B--2---:R-:W-:Y:S02]  /*0460*/  SHF.R.U32.HI R14, RZ, R8.reuse, R14 ;  /* 0x00000008ff0e7219 */ /* 0x084fe4000001160e */
[----:B---3--:R-:W-:Y:S02]  /*0470*/  LOP3.LUT R13, R11, 0xff, RZ, 0xc0, !PT ;  /* 0x000000ff0b0d7812 */ /* 0x008fe400078ec0ff */
[----:B------:R-:W-:Y:S02]  /*0480*/  LOP3.LUT R14, R14, 0xff, RZ, 0xc0, !PT ;  /* 0x000000ff0e0e7812 */ /* 0x000fe400078ec0ff */
[----:B------:R-:W-:Y:S02]  /*0490*/  SHF.R.U32.HI R18, RZ, 0x8, R11 ;  /* 0x00000008ff127819 */ /* 0x000fe4000001160b */
[----:B----4-:R-:W-:Y:S02]  /*04a0*/  SHF.R.U32.HI R9, RZ, R8, R9 ;  /* 0x00000008ff097219 */ /* 0x010fe40000011609 */
[----:B------:R-:W-:-:S02]  /*04b0*/  IADD3 R5, PT, PT, -R14, UR4, R13 ;  /* 0x000000040e057c10 */ /* 0x000fc4000fffe10d */
[----:B------:R-:W-:Y:S02]  /*04c0*/  LOP3.LUT R18, R18, 0xff, RZ, 0xc0, !PT ;  /* 0x000000ff12127812 */ /* 0x000fe400078ec0ff */
[----:B------:R-:W-:Y:S02]  /*04d0*/  LOP3.LUT R9, R9, 0xff, RZ, 0xc0, !PT ;  /* 0x000000ff09097812 */ /* 0x000fe400078ec0ff */
[----:B------:R-:W-:Y:S02]  /*04e0*/  SHF.R.U32.HI R14, RZ, 0x10, R11 ;  /* 0x00000010ff0e7819 */ /* 0x000fe4000001160b */
[-C--:B-----5:R-:W-:Y:S02]  /*04f0*/  SHF.R.U32.HI R10, RZ, R8.reuse, R10 ;  /* 0x00000008ff0a7219 */ /* 0x0a0fe4000001160a */
[----:B------:R-:W-:Y:S02]  /*0500*/  SHF.R.U32.HI R15, RZ, R8, R15 ;  /* 0x00000008ff0f7219 */ /* 0x000fe4000001160f */
[----:B------:R-:W-:-:S02]  /*0510*/  IADD3 R13, PT, PT, -R9, UR4, R18 ;  /* 0x00000004090d7c10 */ /* 0x000fc4000fffe112 */
[----:B------:R-:W-:Y:S02]  /*0520*/  LOP3.LUT R9, R14, 0xff, RZ, 0xc0, !PT ;  /* 0x000000ff0e097812 */ /* 0x000fe400078ec0ff */
[----:B------:R-:W-:Y:S02]  /*0530*/  LOP3.LUT R10, R10, 0xff, RZ, 0xc0, !PT ;  /* 0x000000ff0a0a7812 */ /* 0x000fe400078ec0ff */
[----:B------:R-:W-:Y:S02]  /*0540*/  LEA.HI R8, R11, UR4, RZ, 0x8 ;  /* 0x000000040b087c11 */ /* 0x000fe4000f8f40ff */
[----:B------:R-:W-:Y:S02]  /*0550*/  LOP3.LUT R15, R15, 0xff, RZ, 0xc0, !PT ;  /* 0x000000ff0f0f7812 */ /* 0x000fe400078ec0ff */
[----:B------:R-:W-:Y:S01]  /*0560*/  IADD3 R10, PT, PT, -R10, UR4, R9 ;  /* 0x000000040a0a7c10 */ /* 0x000fe2000fffe109 */
[----:B------:R-:W0:Y:S02]  /*0570*/  I2F.F16 R5, R5 ;  /* 0x0000000500057306 */ /* 0x000e240000200c00 */
[----:B------:R-:W-:-:S06]  /*0580*/  IMAD.IADD R15, R8, 0x1, -R15 ;  /* 0x00000001080f7824 */ /* 0x000fcc00078e0a0f */
[----:B------:R-:W1:Y:S01]  /*0590*/  I2F.F16 R13, R13 ;  /* 0x0000000d000d7306 */ /* 0x000e620000200c00 */
[----:B------:R-:W-:-:S07]  /*05a0*/  IMAD.WIDE R8, R0, 0x2, R2 ;  /* 0x0000000200087825 */ /* 0x000fce00078e0202 */
[----:B------:R-:W2:Y:S08]  /*05b0*/  I2F.F16 R11, R10 ;  /* 0x0000000a000b7306 */ /* 0x000eb00000200c00 */
[----:B------:R-:W3:Y:S01]  /*05c0*/  I2F.F16 R14, R15 ;  /* 0x0000000f000e7306 */ /* 0x000ee20000200c00 */
[----:B------:R-:W-:-:S04]  /*05d0*/  IMAD.WIDE R6, R0, 0x2, R8 ;  /* 0x0000000200067825 */ /* 0x000fc800078e0208 */
[----:B0-----:R-:W-:Y:S02]  /*05e0*/  HMUL2 R16, R5.H0_H0, R16.H0_H0 ;  /* 0x2000001005107232 */ /* 0x001fe40000000800 */
[----:B-1----:R-:W-:Y:S02]  /*05f0*/  HMUL2 R12, R13.H0_H0, R12.H0_H0 ;  /* 0x2000000c0d0c7232 */ /* 0x002fe40000000800 */
[----:B--2---:R-:W-:Y:S02]  /*0600*/  HMUL2 R11, R11.H0_H0, R4.H0_H0 ;  /* 0x200000040b0b7232 */ /* 0x004fe40000000800 */
[----:B------:R-:W-:Y:S01]  /*0610*/  IMAD.WIDE R4, R0, 0x2, R6 ;  /* 0x0000000200047825 */ /* 0x000fe200078e0206 */
[----:B------:R-:W-:Y:S03]  /*0620*/  STG.E.U16 desc[UR6][R2.64], R16 ;  /* 0x0000001002007986 */ /* 0x000fe6000c101506 */
[----:B---3--:R-:W-:Y:S01]  /*0630*/  HMUL2 R14, R14.H0_H0, R17.H0_H0 ;  /* 0x200000110e0e7232 */ /* 0x008fe20000000800 */
[----:B------:R-:W-:Y:S04]  /*0640*/  STG.E.U16 desc[UR6][R8.64], R12 ;  /* 0x0000000c08007986 */ /* 0x000fe8000c101506 */
[----:B------:R-:W-:Y:S04]  /*0650*/  STG.E.U16 desc[UR6][R6.64], R11 ;  /* 0x0000000b06007986 */ /* 0x000fe8000c101506 */
[----:B------:R-:W-:Y:S01]  /*0660*/  STG.E.U16 desc[UR6][R4.64], R14 ;  /* 0x0000000e04007986 */ /* 0x000fe2000c101506 */
[----:B------:R-:W-:Y:S05]  /*0670*/  EXIT ;  /* 0x000000000000794d */ /* 0x000fea0003800000 */
.L_x_204:
        /* <DEDUP_REMOVED lines=16> */
.L_x_1847:


//--------------------- .text._ZN4vllm4gptq23reconstruct_gptq_kernelINS0_17MatrixView_q2_rowELi2EEEvPKjPK6__halfS4_PKiiiibPS5_ --------------------------
	.section	.text._ZN4vllm4gptq23reconstruct_gptq_kernelINS0_17MatrixView_q2_rowELi2EEEvPKjPK6__halfS4_PKiiiibPS5_,"ax",@progbits
	.align	128
        .global         _ZN4vllm4gptq23reconstruct_gptq_kernelINS0_17MatrixView_q2_rowELi2EEEvPKjPK6__halfS4_PKiiiibPS5_
        .type           _ZN4vllm4gptq23reconstruct_gptq_kernelINS0_17MatrixView_q2_rowELi2EEEvPKjPK6__halfS4_PKiiiibPS5_,@function
        .size           _ZN4vllm4gptq23reconstruct_gptq_kernelINS0_17MatrixView_q2_rowELi2EEEvPKjPK6__halfS4_PKiiiibPS5_,(.L_x_1848 - _ZN4vllm4gptq23reconstruct_gptq_kernelINS0_17MatrixView_q2_rowELi2EEEvPKjPK6__halfS4_PKiiiibPS5_)
        .other          _ZN4vllm4gptq23reconstruct_gptq_kernelINS0_17MatrixView_q2_rowELi2EEEvPKjPK6__halfS4_PKiiiibPS5_,@"STO_CUDA_ENTRY STV_DEFAULT"
_ZN4vllm4gptq23reconstruct_gptq_kernelINS0_17MatrixView_q2_rowELi2EEEvPKjPK6__halfS4_PKiiiibPS5_:
.text._ZN4vllm4gptq23reconstruct_gptq_kernelINS0_17MatrixView_q2_rowELi2EEEvPKjPK6__halfS4_PKiiiibPS5_:
        /* <DEDUP_REMOVED lines=9> */
[----:B------:R-:W2:Y:S01]  /*0090*/  LDCU.64 UR6, c[0x0][0x358] ;  /* 0x00006b00ff0677ac */ /* 0x000ea20008000a00 */
[----:B------:R-:W-:Y:S01]  /*00a0*/  SHF.R.S32.HI R2, RZ, 0x1f, R5 ;  /* 0x0000001fff027819 */ /* 0x000fe20000011405 */
[----:B------:R-:W3:Y:S05]  /*00b0*/  LDCU.U8 UR4, c[0x0][0x3ac] ;  /* 0x00007580ff0477ac */ /* 0x000eea0008000000 */
[----:B------:R-:W4:Y:S08]  /*00c0*/  LDC.64 R14, c[0x0][0x390] ;  /* 0x0000e400ff0e7b82 */ /* 0x000f300000000a00 */
[----:B------:R-:W5:Y:S08]  /*00d0*/  LDC.64 R18, c[0x0][0x380] ;  /* 0x0000e000ff127b82 */ /* 0x000f700000000a00 */
[----:B------:R-:W3:Y:S01]  /*00e0*/  LDC.64 R12, c[0x0][0x388] ;  /* 0x0000e200ff0c7b82 */ /* 0x000ee20000000a00 */
[----:B0-----:R-:W-:-:S04]  /*00f0*/  IMAD.SHL.U32 R29, R6, 0x10, RZ ;  /* 0x00000010061d7824 */ /* 0x001fc800078e00ff */
[----:B-1----:R-:W-:-:S05]  /*0100*/  IMAD.WIDE.U32 R10, R29, 0x4, R10 ;  /* 0x000000041d0a7825 */ /* 0x002fca00078e000a */
[----:B--2---:R-:W2:Y:S04]  /*0110*/  LDG.E.CONSTANT R3, desc[UR6][R10.64] ;  /* 0x000000060a037981 */ /* 0x004ea8000c1e9900 */
[----:B------:R-:W4:Y:S01]  /*0120*/  LDG.E.CONSTANT R7, desc[UR6][R10.64+0x4] ;  /* 0x000004060a077981 */ /* 0x000f22000c1e9900 */
[----:B------:R-:W-:-:S03]  /*0130*/  LEA.HI R2, R2, R5, RZ, 0x4 ;  /* 0x0000000502027211 */ /* 0x000fc600078f20ff */
[----:B------:R-:W3:Y:S01]  /*0140*/  LDG.E.CONSTANT R27, desc[UR6][R10.64+0x8] ;  /* 0x000008060a1b7981 */ /* 0x000ee2000c1e9900 */
[----:B------:R-:W-:-:S03]  /*0150*/  SHF.R.S32.HI R9, RZ, 0x4, R2 ;  /* 0x00000004ff097819 */ /* 0x000fc60000011402 */
[----:B------:R-:W3:Y:S01]  /*0160*/  LDG.E.CONSTANT R25, desc[UR6][R10.64+0xc] ;  /* 0x00000c060a197981 */ /* 0x000ee2000c1e9900 */
[----:B--2---:R-:W-:-:S05]  /*0170*/  IMAD R4, R3, R0, RZ ;  /* 0x0000000003047224 */ /* 0x004fca00078e02ff */
[----:B------:R-:W-:-:S04]  /*0180*/  SHF.R.S32.HI R3, RZ, 0x1f, R4 ;  /* 0x0000001fff037819 */ /* 0x000fc80000011404 */
[----:B------:R-:W-:-:S04]  /*0190*/  LEA.HI R2, R3, R4, RZ, 0x4 ;  /* 0x0000000403027211 */ /* 0x000fc800078f20ff */
[-C--:B------:R-:W-:Y:S01]  /*01a0*/  LEA.HI.SX32 R23, R2, R9.reuse, 0x1c ;  /* 0x0000000902177211 */ /* 0x080fe200078fe2ff */
[-C--:B------:R-:W-:Y:S02]  /*01b0*/  IMAD R3, R6, R0.reuse, R5 ;  /* 0x0000000006037224 */ /* 0x080fe400078e0205 */
[----:B----4-:R-:W-:Y:S02]  /*01c0*/  IMAD R6, R7, R0, RZ ;  /* 0x0000000007067224 */ /* 0x010fe400078e02ff */
[----:B------:R-:W-:Y:S01]  /*01d0*/  IMAD.WIDE R22, R23, 0x4, R14 ;  /* 0x0000000417167825 */ /* 0x000fe200078e020e */
[----:B------:R-:W2:Y:S03]  /*01e0*/  LDG.E.CONSTANT R7, desc[UR6][R10.64+0x10] ;  /* 0x000010060a077981 */ /* 0x000ea6000c1e9900 */
[----:B-----5:R-:W-:Y:S01]  /*01f0*/  IMAD.WIDE.U32 R18, R3, 0x4, R18 ;  /* 0x0000000403127825 */ /* 0x020fe200078e0012 */
[----:B------:R-:W-:Y:S01]  /*0200*/  SHF.R.S32.HI R3, RZ, 0x1f, R6 ;  /* 0x0000001fff037819 */ /* 0x000fe20000011406 */
[----:B------:R0:W4:Y:S03]  /*0210*/  LDG.E.CONSTANT R22, desc[UR6][R22.64] ;  /* 0x0000000616167981 */ /* 0x000126000c1e9900 */
[----:B------:R-:W-:Y:S01]  /*0220*/  LEA.HI R16, R3, R6, RZ, 0x4 ;  /* 0x0000000603107211 */ /* 0x000fe200078f20ff */
[----:B------:R-:W5:Y:S03]  /*0230*/  LDG.E.CONSTANT R2, desc[UR6][R18.64] ;  /* 0x0000000612027981 */ /* 0x000f66000c1e9900 */
[----:B------:R-:W-:Y:S01]  /*0240*/  LEA.HI.SX32 R17, R16, R9, 0x1c ;  /* 0x0000000910117211 */ /* 0x000fe200078fe2ff */
[----:B------:R-:W2:Y:S04]  /*0250*/  LDG.E.CONSTANT R3, desc[UR6][R10.64+0x14] ;  /* 0x000014060a037981 */ /* 0x000ea8000c1e9900 */
[----:B------:R-:W-:-:S06]  /*0260*/  IMAD.WIDE R16, R17, 0x4, R14 ;  /* 0x0000000411107825 */ /* 0x000fcc00078e020e */
[----:B------:R1:W2:Y:S01]  /*0270*/  LDG.E.CONSTANT R16, desc[UR6][R16.64] ;  /* 0x0000000610107981 */ /* 0x0002a2000c1e9900 */
[----:B------:R-:W-:-:S04]  /*0280*/  IMAD.IADD R21, R5, 0x1, R4 ;  /* 0x0000000105157824 */ /* 0x000fc800078e0204 */
[----:B---3--:R-:W-:-:S05]  /*0290*/  IMAD.WIDE R20, R21, 0x2, R12 ;  /* 0x0000000215147825 */ /* 0x008fca00078e020c */
[----:B------:R3:W2:Y:S01]  /*02a0*/  LDG.E.U16.CONSTANT R4, desc[UR6][R20.64] ;  /* 0x0000000614047981 */ /* 0x0006a2000c1e9500 */
[-C--:B------:R-:W-:Y:S02]  /*02b0*/  IMAD R24, R27, R0.reuse, RZ ;  /* 0x000000001b187224 */ /* 0x080fe400078e02ff */
[----:B0-----:R-:W-:Y:S02]  /*02c0*/  IMAD.IADD R23, R5, 0x1, R6 ;  /* 0x0000000105177824 */ /* 0x001fe400078e0206 */
[----:B-1----:R-:W-:Y:S01]  /*02d0*/  IMAD.SHL.U32 R17, R8, 0x2, RZ ;  /* 0x0000000208117824 */ /* 0x002fe200078e00ff */
[----:B------:R-:W-:Y:S01]  /*02e0*/  SHF.R.S32.HI R27, RZ, 0x1f, R24 ;  /* 0x0000001fff1b7819 */ /* 0x000fe20000011418 */
[----:B------:R-:W-:Y:S01]  /*02f0*/  IMAD R8, R25, R0, RZ ;  /* 0x0000000019087224 */ /* 0x000fe200078e02ff */
[----:B------:R-:W-:Y:S01]  /*0300*/  UPRMT UR4, UR4, 0x8880, URZ ;  /* 0x0000888004047896 */ /* 0x000fe200080000ff */
[----:B------:R-:W-:Y:S01]  /*0310*/  IMAD.WIDE R18, R23, 0x2, R12 ;  /* 0x0000000217127825 */ /* 0x000fe200078e020c */
[----:B---3--:R-:W-:Y:S01]  /*0320*/  LEA.HI R20, R27, R24, RZ, 0x4 ;  /* 0x000000181b147211 */ /* 0x008fe200078f20ff */
[----:B------:R-:W3:Y:S01]  /*0330*/  LDG.E.CONSTANT R23, desc[UR6][R10.64+0x18] ;  /* 0x000018060a177981 */ /* 0x000ee2000c1e9900 */
[----:B------:R-:W-:Y:S01]  /*0340*/  LOP3.LUT R25, R17, 0x1e, RZ, 0xc0, !PT ;  /* 0x0000001e11197812 */ /* 0x000fe200078ec0ff */
[----:B------:R-:W-:Y:S01]  /*0350*/  UISETP.NE.AND UP0, UPT, UR4, URZ, UPT ;  /* 0x000000ff0400728c */ /* 0x000fe2000bf05270 */
[----:B------:R-:W-:Y:S01]  /*0360*/  SHF.R.S32.HI R17, RZ, 0x1f, R8 ;  /* 0x0000001fff117819 */ /* 0x000fe20000011408 */
[----:B------:R0:W3:Y:S01]  /*0370*/  LDG.E.U16.CONSTANT R6, desc[UR6][R18.64] ;  /* 0x0000000612067981 */ /* 0x0000e2000c1e9500 */
[----:B------:R-:W-:Y:S01]  /*0380*/  LEA.HI.SX32 R27, R20, R9, 0x1c ;  /* 0x00000009141b7211 */ /* 0x000fe200078fe2ff */
[----:B------:R-:W-:-:S04]  /*0390*/  USEL UR4, URZ, 0xffffffff, UP0 ;  /* 0xffffffffff047887 */ /* 0x000fc80008000000 */
[----:B------:R-:W-:Y:S01]  /*03a0*/  IMAD.WIDE R26, R27, 0x4, R14 ;  /* 0x000000041b1a7825 */ /* 0x000fe200078e020e */
[----:B0-----:R-:W-:-:S05]  /*03b0*/  LEA.HI R18, R17, R8, RZ, 0x4 ;  /* 0x0000000811127211 */ /* 0x001fca00078f20ff */
[----:B------:R0:W3:Y:S01]  /*03c0*/  LDG.E.CONSTANT R26, desc[UR6][R26.64] ;  /* 0x000000061a1a7981 */ /* 0x0000e2000c1e9900 */
[----:B------:R-:W-:-:S05]  /*03d0*/  LEA.HI.SX32 R21, R18, R9, 0x1c ;  /* 0x0000000912157211 */ /* 0x000fca00078fe2ff */
[----:B------:R-:W-:-:S06]  /*03e0*/  IMAD.WIDE R20, R21, 0x4, R14 ;  /* 0x0000000415147825 */ /* 0x000fcc00078e020e */
[----:B------:R-:W3:Y:S01]  /*03f0*/  LDG.E.CONSTANT R20, desc[UR6][R20.64] ;  /* 0x0000000614147981 */ /* 0x000ee2000c1e9900 */
[C---:B------:R-:W-:Y:S02]  /*0400*/  IMAD.IADD R31, R5.reuse, 0x1, R24 ;  /* 0x00000001051f7824 */ /* 0x040fe400078e0218 */
[----:B------:R-:W-:-:S04]  /*0410*/  IMAD.IADD R35, R5, 0x1, R8 ;  /* 0x0000000105237824 */ /* 0x000fc800078e0208 */
[----:B------:R-:W-:Y:S01]  /*0420*/  IMAD.WIDE R34, R35, 0x2, R12 ;  /* 0x0000000223227825 */ /* 0x000fe200078e020c */
[----:B----4-:R-:W-:Y:S02]  /*0430*/  SHF.R.U32.HI R22, RZ, R25, R22 ;  /* 0x00000019ff167219 */ /* 0x010fe40000011616 */
[----:B-----5:R-:W-:Y:S02]  /*0440*/  LOP3.LUT R17, R2, 0x3, RZ, 0xc0, !PT ;  /* 0x0000000302117812 */ /* 0x020fe400078ec0ff */
[----:B------:R-:W-:-:S04]  /*0450*/  LOP3.LUT R22, R22, 0x3, RZ, 0xc0, !PT ;  /* 0x0000000316167812 */ /* 0x000fc800078ec0ff */
[----:B------:R-:W-:Y:S01]  /*0460*/  IADD3 R17, PT, PT, -R22, UR4, R17 ;  /* 0x0000000416117c10 */ /* 0x000fe2000fffe111 */
[----:B--2---:R-:W-:Y:S01]  /*0470*/  IMAD R22, R7, R0, RZ ;  /* 0x0000000007167224 */ /* 0x004fe200078e02ff */
[----:B------:R-:W-:-:S04]  /*0480*/  SHF.R.U32.HI R18, RZ, 0x2, R2 ;  /* 0x00000002ff127819 */ /* 0x000fc80000011602 */
[----:B------:R-:W-:Y:S02]  /*0490*/  SHF.R.S32.HI R33, RZ, 0x1f, R22 ;  /* 0x0000001fff217819 */ /* 0x000fe40000011416 */
[----:B------:R-:W-:Y:S02]  /*04a0*/  LOP3.LUT R19, R18, 0x3, RZ, 0xc0, !PT ;  /* 0x0000000312137812 */ /* 0x000fe400078ec0ff */
[----:B------:R-:W-:Y:S02]  /*04b0*/  SHF.R.U32.HI R16, RZ, R25, R16 ;  /* 0x00000019ff107219 */ /* 0x000fe40000011610 */
[----:B------:R-:W-:Y:S02]  /*04c0*/  LEA.HI R18, R33, R22, RZ, 0x4 ;  /* 0x0000001621127211 */ /* 0x000fe400078f20ff */
[----:B------:R-:W-:Y:S02]  /*04d0*/  LOP3.LUT R16, R16, 0x3, RZ, 0xc0, !PT ;  /* 0x0000000310107812 */ /* 0x000fe400078ec0ff */
[----:B------:R-:W-:Y:S01]  /*04e0*/  LEA.HI.SX32 R33, R18, R9, 0x1c ;  /* 0x0000000912217211 */ /* 0x000fe200078fe2ff */
[----:B------:R-:W-:Y:S01]  /*04f0*/  IMAD R24, R3, R0, RZ ;  /* 0x0000000003187224 */ /* 0x000fe200078e02ff */
[----:B------:R1:W2:Y:S01]  /*0500*/  I2F.F16 R7, R17 ;  /* 0x0000001100077306 */ /* 0x0002a20000200c00 */
[----:B0-----:R-:W-:-:S03]  /*0510*/  IADD3 R27, PT, PT, -R16, UR4, R19 ;  /* 0x00000004101b7c10 */ /* 0x001fc6000fffe113 */
[----:B------:R-:W-:Y:S01]  /*0520*/  SHF.R.S32.HI R3, RZ, 0x1f, R24 ;  /* 0x0000001fff037819 */ /* 0x000fe20000011418 */
[----:B-1----:R-:W-:-:S03]  /*0530*/  IMAD.WIDE R16, R33, 0x4, R14 ;  /* 0x0000000421107825 */ /* 0x002fc600078e020e */
[----:B------:R-:W-:-:S03]  /*0540*/  LEA.HI R8, R3, R24, RZ, 0x4 ;  /* 0x0000001803087211 */ /* 0x000fc600078f20ff */
[----:B------:R-:W4:Y:S01]  /*0550*/  LDG.E.CONSTANT R17, desc[UR6][R16.64] ;  /* 0x0000000610117981 */ /* 0x000f22000c1e9900 */
[----:B------:R-:W-:Y:S01]  /*0560*/  IMAD.WIDE R18, R31, 0x2, R12 ;  /* 0x000000021f127825 */ /* 0x000fe200078e020c */
[----:B------:R-:W-:-:S03]  /*0570*/  LEA.HI.SX32 R3, R8, R9, 0x1c ;  /* 0x0000000908037211 */ /* 0x000fc600078fe2ff */
[----:B--2---:R-:W-:Y:S01]  /*0580*/  HMUL2 R4, R7.H0_H0, R4.H0_H0 ;  /* 0x2000000407047232 */ /* 0x004fe20000000800 */
[----:B------:R-:W2:Y:S04]  /*0590*/  LDG.E.U16.CONSTANT R8, desc[UR6][R34.64] ;  /* 0x0000000622087981 */ /* 0x000ea8000c1e9500 */
[----:B------:R0:W5:Y:S04]  /*05a0*/  LDG.E.U16.CONSTANT R28, desc[UR6][R18.64] ;  /* 0x00000006121c7981 */ /* 0x000168000c1e9500 */
[----:B------:R-:W5:Y:S01]  /*05b0*/  LDG.E.CONSTANT R7, desc[UR6][R10.64+0x1c] ;  /* 0x00001c060a077981 */ /* 0x000f62000c1e9900 */
[C---:B------:R-:W-:Y:S01]  /*05c0*/  IMAD.IADD R33, R5.reuse, 0x1, R22 ;  /* 0x0000000105217824 */ /* 0x040fe200078e0216 */
[----:B------:R-:W1:Y:S01]  /*05d0*/  I2F.F16 R27, R27 ;  /* 0x0000001b001b7306 */ /* 0x000e620000200c00 */
[----:B------:R-:W-:Y:S01]  /*05e0*/  IMAD.IADD R31, R5, 0x1, R24 ;  /* 0x00000001051f7824 */ /* 0x000fe200078e0218 */
[----:B---3--:R-:W-:Y:S01]  /*05f0*/  SHF.R.U32.HI R26, RZ, R25, R26 ;  /* 0x00000019ff1a7219 */ /* 0x008fe2000001161a */
[----:B------:R-:W-:Y:S01]  /*0600*/  IMAD R29, R29, R0, R5 ;  /* 0x000000001d1d7224 */ /* 0x000fe200078e0205 */
[----:B------:R-:W3:Y:S01]  /*0610*/  LDG.E.CONSTANT R35, desc[UR6][R10.64+0x3c] ;  /* 0x00003c060a237981 */ /* 0x000ee2000c1e9900 */
[----:B0-----:R-:W-:-:S03]  /*0620*/  IMAD.WIDE R18, R3, 0x4, R14 ;  /* 0x0000000403127825 */ /* 0x001fc600078e020e */
[----:B------:R-:W3:Y:S04]  /*0630*/  LDG.E.CONSTANT R3, desc[UR6][R10.64+0x20] ;  /* 0x000020060a037981 */ /* 0x000ee8000c1e9900 */
[----:B------:R0:W3:Y:S01]  /*0640*/  LDG.E.CONSTANT R16, desc[UR6][R18.64] ;  /* 0x0000000612107981 */ /* 0x0000e2000c1e9900 */
[----:B------:R-:W-:-:S05]  /*0650*/  IMAD.WIDE R32, R33, 0x2, R12 ;  /* 0x0000000221207825 */ /* 0x000fca00078e020c */
[----:B------:R-:W3:Y:S01]  /*0660*/  LDG.E.U16.CONSTANT R21, desc[UR6][R32.64] ;  /* 0x0000000620157981 */ /* 0x000ee2000c1e9500 */
[----:B0-----:R-:W-:Y:S02]  /*0670*/  IMAD R18, R23, R0, RZ ;  /* 0x0000000017127224 */ /* 0x001fe400078e02ff */
[----:B------:R-:W-:Y:S01]  /*0680*/  IMAD.WIDE R30, R31, 0x2, R12 ;  /* 0x000000021f1e7825 */ /* 0x000fe200078e020c */
[----:B------:R-:W-:Y:S02]  /*0690*/  SHF.R.U32.HI R19, RZ, 0x4, R2 ;  /* 0x00000004ff137819 */ /* 0x000fe40000011602 */
[----:B------:R-:W-:Y:S02]  /*06a0*/  SHF.R.S32.HI R23, RZ, 0x1f, R18 ;  /* 0x0000001fff177819 */ /* 0x000fe40000011412 */
[----:B------:R-:W-:Y:S01]  /*06b0*/  SHF.R.U32.HI R20, RZ, R25, R20 ;  /* 0x00000019ff147219 */ /* 0x000fe20000011614 */
[----:B------:R0:W3:Y:S01]  /*06c0*/  LDG.E.U16.CONSTANT R24, desc[UR6][R30.64] ;  /* 0x000000061e187981 */ /* 0x0000e2000c1e9500 */
[----:B------:R-:W-:Y:S01]  /*06d0*/  LEA.HI R22, R23, R18, RZ, 0x4 ;  /* 0x0000001217167211 */ /* 0x000fe200078f20ff */
[----:B-1----:R-:W-:-:S02]  /*06e0*/  HMUL2 R6, R27.H0_H0, R6.H0_H0 ;  /* 0x200000061b067232 */ /* 0x002fc40000000800 */
[----:B------:R-:W3:Y:S01]  /*06f0*/  LDG.E.CONSTANT R33, desc[UR6][R10.64+0x38] ;  /* 0x000038060a217981 */ /* 0x000ee2000c1e9900 */
[----:B------:R-:W-:Y:S02]  /*0700*/  LEA.HI.SX32 R23, R22, R9, 0x1c ;  /* 0x0000000916177211 */ /* 0x000fe400078fe2ff */
[----:B0-----:R-:W-:Y:S02]  /*0710*/  LOP3.LUT R30, R19, 0x3, RZ, 0xc0, !PT ;  /* 0x00000003131e7812 */ /* 0x001fe400078ec0ff */
[----:B------:R-:W-:Y:S02]  /*0720*/  LOP3.LUT R19, R26, 0x3, RZ, 0xc0, !PT ;  /* 0x000000031a137812 */ /* 0x000fe400078ec0ff */
[----:B------:R-:W-:Y:S01]  /*0730*/  SHF.R.U32.HI R26, RZ, 0x6, R2 ;  /* 0x00000006ff1a7819 */ /* 0x000fe20000011602 */
[----:B------:R-:W-:Y:S01]  /*0740*/  IMAD.WIDE R22, R23, 0x4, R14 ;  /* 0x0000000417167825 */ /* 0x000fe200078e020e */
[----:B------:R-:W-:Y:S02]  /*0750*/  LOP3.LUT R20, R20, 0x3, RZ, 0xc0, !PT ;  /* 0x0000000314147812 */ /* 0x000fe400078ec0ff */
[----:B------:R-:W-:-:S03]  /*0760*/  LOP3.LUT R27, R26, 0x3, RZ, 0xc0, !PT ;  /* 0x000000031a1b7812 */ /* 0x000fc600078ec0ff */
[----:B------:R0:W3:Y:S01]  /*0770*/  LDG.E.CONSTANT R22, desc[UR6][R22.64] ;  /* 0x0000000616167981 */ /* 0x0000e2000c1e9900 */
[----:B------:R-:W-:Y:S02]  /*0780*/  IADD3 R20, PT, PT, -R20, UR4, R27 ;  /* 0x0000000414147c10 */ /* 0x000fe4000fffe11b */
[----:B------:R-:W-:Y:S02]  /*0790*/  IADD3 R19, PT, PT, -R19, UR4, R30 ;  /* 0x0000000413137c10 */ /* 0x000fe4000fffe11e */
[----:B------:R-:W-:Y:S01]  /*07a0*/  SHF.R.U32.HI R26, RZ, 0x8, R2 ;  /* 0x00000008ff1a7819 */ /* 0x000fe20000011602 */
[----:B0-----:R-:W2:Y:S03]  /*07b0*/  I2F.F16 R23, R20 ;  /* 0x0000001400177306 */ /* 0x001ea60000200c00 */
[----:B------:R-:W-:-:S05]  /*07c0*/  LOP3.LUT R26, R26, 0x3, RZ, 0xc0, !PT ;  /* 0x000000031a1a7812 */ /* 0x000fca00078ec0ff */
[----:B------:R-:W0:Y:S01]  /*07d0*/  I2F.F16 R19, R19 ;  /* 0x0000001300137306 */ /* 0x000e220000200c00 */
[----:B----4-:R-:W-:-:S04]  /*07e0*/  SHF.R.U32.HI R17, RZ, R25, R17 ;  /* 0x00000019ff117219 */ /* 0x010fc80000011611 */
[----:B------:R-:W-:Y:S01]  /*07f0*/  LOP3.LUT R17, R17, 0x3, RZ, 0xc0, !PT ;  /* 0x0000000311117812 */ /* 0x000fe200078ec0ff */
[----:B--2---:R-:W-:-:S03]  /*0800*/  HMUL2 R8, R23.H0_H0, R8.H0_H0 ;  /* 0x2000000817087232 */ /* 0x004fc60000000800 */
[----:B------:R-:W-:Y:S02]  /*0810*/  IADD3 R17, PT, PT, -R17, UR4, R26 ;  /* 0x0000000411117c10 */ /* 0x000fe4000fffe11a */
[----:B------:R-:W-:Y:S01]  /*0820*/  SHF.R.U32.HI R26, RZ, 0xa, R2 ;  /* 0x0000000aff1a7819 */ /* 0x000fe20000011602 */
[-C--:B-----5:R-:W-:Y:S02]  /*0830*/  IMAD R7, R7, R0.reuse, RZ ;  /* 0x0000000007077224 */ /* 0x0a0fe400078e02ff */
[----:B0-----:R-:W-:Y:S01]  /*0840*/  HMUL2 R28, R19.H0_H0, R28.H0_H0 ;  /* 0x2000001c131c7232 */ /* 0x001fe20000000800 */
[----:B------:R0:W1:Y:S01]  /*0850*/  I2F.F16 R20, R17 ;  /* 0x0000001100147306 */ /* 0x0000620000200c00 */
[----:B---3--:R-:W-:Y:S01]  /*0860*/  IMAD R23, R3, R0, RZ ;  /* 0x0000000003177224 */ /* 0x008fe200078e02ff */
[----:B------:R-:W-:Y:S02]  /*0870*/  LOP3.LUT R3, R26, 0x3, RZ, 0xc0, !PT ;  /* 0x000000031a037812 */ /* 0x000fe400078ec0ff */
[----:B------:R-:W-:-:S02]  /*0880*/  SHF.R.S32.HI R26, RZ, 0x1f, R7 ;  /* 0x0000001fff1a7819 */ /* 0x000fc40000011407 */
[----:B------:R-:W-:Y:S02]  /*0890*/  SHF.R.U32.HI R16, RZ, R25, R16 ;  /* 0x00000019ff107219 */ /* 0x000fe40000011610 */
[----:B------:R-:W-:Y:S01]  /*08a0*/  SHF.R.S32.HI R32, RZ, 0x1f, R23 ;  /* 0x0000001fff207819 */ /* 0x000fe20000011417 */
[----:B------:R-:W-:Y:S01]  /*08b0*/  IMAD.IADD R19, R5, 0x1, R18 ;  /* 0x0000000105137824 */ /* 0x000fe200078e0212 */
[----:B------:R-:W-:Y:S02]  /*08c0*/  LEA.HI R30, R26, R7, RZ, 0x4 ;  /* 0x000000071a1e7211 */ /* 0x000fe400078f20ff */
[----:B------:R-:W-:Y:S02]  /*08d0*/  LOP3.LUT R16, R16, 0x3, RZ, 0xc0, !PT ;  /* 0x0000000310107812 */ /* 0x000fe400078ec0ff */
[----:B------:R-:W-:Y:S01]  /*08e0*/  LEA.HI R26, R32, R23, RZ, 0x4 ;  /* 0x00000017201a7211 */ /* 0x000fe200078f20ff */
[----:B------:R-:W-:Y:S01]  /*08f0*/  IMAD.WIDE R18, R19, 0x2, R12 ;  /* 0x0000000213127825 */ /* 0x000fe200078e020c */
[----:B------:R-:W-:-:S02]  /*0900*/  LEA.HI.SX32 R27, R30, R9, 0x1c ;  /* 0x000000091e1b7211 */ /* 0x000fc400078fe2ff */
[----:B------:R-:W-:Y:S02]  /*0910*/  IADD3 R16, PT, PT, -R16, UR4, R3 ;  /* 0x0000000410107c10 */ /* 0x000fe4000fffe103 */
[----:B0-----:R-:W-:Y:S01]  /*0920*/  LEA.HI.SX32 R17, R26, R9, 0x1c ;  /* 0x000000091a117211 */ /* 0x001fe200078fe2ff */
[--C-:B------:R-:W-:Y:S01]  /*0930*/  IMAD.WIDE R26, R27, 0x4, R14.reuse ;  /* 0x000000041b1a7825 */ /* 0x100fe200078e020e */
[----:B------:R0:W2:Y:S01]  /*0940*/  LDG.E.U16.CONSTANT R3, desc[UR6][R18.64] ;  /* 0x0000000612037981 */ /* 0x0000a2000c1e9500 */
[----:B------:R3:W4:Y:S02]  /*0950*/  I2F.F16 R31, R16 ;  /* 0x00000010001f7306 */ /* 0x0007240000200c00 */
[----:B-1----:R-:W-:Y:S02]  /*0960*/  HMUL2 R21, R20.H0_H0, R21.H0_H0 ;  /* 0x2000001514157232 */ /* 0x002fe40000000800 */
[----:B------:R-:W5:Y:S01]  /*0970*/  LDG.E.CONSTANT R26, desc[UR6][R26.64] ;  /* 0x000000061a1a7981 */ /* 0x000f62000c1e9900 */
[----:B0-----:R-:W-:-:S02]  /*0980*/  IMAD.WIDE R18, R17, 0x4, R14 ;  /* 0x0000000411127825 */ /* 0x001fc400078e020e */
[----:B---3--:R-:W0:Y:S03]  /*0990*/  LDC.64 R16, c[0x0][0x3b0] ;  /* 0x0000ec00ff107b82 */ /* 0x008e260000000a00 */
[----:B------:R1:W3:Y:S01]  /*09a0*/  LDG.E.CONSTANT R20, desc[UR6][R18.64] ;  /* 0x0000000612147981 */ /* 0x0002e2000c1e9900 */
[C---:B------:R-:W-:Y:S02]  /*09b0*/  IMAD.IADD R7, R5.reuse, 0x1, R7 ;  /* 0x0000000105077824 */ /* 0x040fe400078e0207 */
[----:B------:R-:W-:Y:S01]  /*09c0*/  IMAD.IADD R23, R5, 0x1, R23 ;  /* 0x0000000105177824 */ /* 0x000fe200078e0217 */
[----:B------:R-:W2:Y:S01]  /*09d0*/  LDG.E.CONSTANT R27, desc[UR6][R10.64+0x24] ;  /* 0x000024060a1b7981 */ /* 0x000ea2000c1e9900 */
[----:B-1----:R-:W-:-:S03]  /*09e0*/  IMAD.WIDE R18, R7, 0x2, R12 ;  /* 0x0000000207127825 */ /* 0x002fc600078e020c */
[----:B------:R-:W2:Y:S01]  /*09f0*/  LDG.E.CONSTANT R7, desc[UR6][R10.64+0x28] ;  /* 0x000028060a077981 */ /* 0x000ea2000c1e9900 */
[----:B------:R-:W-:-:S03]  /*0a00*/  PRMT R30, R6, 0x7610, R30 ;  /* 0x00007610061e7816 */ /* 0x000fc6000000001e */
[----:B------:R-:W2:Y:S01]  /*0a10*/  LDG.E.CONSTANT R6, desc[UR6][R10.64+0x30] ;  /* 0x000030060a067981 */ /* 0x000ea2000c1e9900 */
[----:B0-----:R-:W-:-:S03]  /*0a20*/  IMAD.WIDE R16, R29, 0x2, R16 ;  /* 0x000000021d107825 */ /* 0x001fc600078e0210 */
[----:B------:R0:W2:Y:S02]  /*0a30*/  LDG.E.U16.CONSTANT R29, desc[UR6][R18.64] ;  /* 0x00000006121d7981 */ /* 0x0000a4000c1e9500 */
[----:B0-----:R-:W-:Y:S02]  /*0a40*/  IMAD.WIDE R18, R23, 0x2, R12 ;  /* 0x0000000217127825 */ /* 0x001fe400078e020c */
[----:B------:R-:W2:Y:S04]  /*0a50*/  LDG.E.CONSTANT R23, desc[UR6][R10.64+0x2c] ;  /* 0x00002c060a177981 */ /* 0x000ea8000c1e9900 */
[----:B------:R-:W2:Y:S04]  /*0a60*/  LDG.E.U16.CONSTANT R18, desc[UR6][R18.64] ;  /* 0x0000000612127981 */ /* 0x000ea8000c1e9500 */
[----:B------:R0:W2:Y:S04]  /*0a70*/  LDG.E.CONSTANT R19, desc[UR6][R10.64+0x34] ;  /* 0x000034060a137981 */ /* 0x0000a8000c1e9900 */
[----:B------:R1:W-:Y:S01]  /*0a80*/  STG.E.U16 desc[UR6][R16.64], R4 ;  /* 0x0000000410007986 */ /* 0x0003e2000c101506 */
[----:B------:R-:W-:Y:S01]  /*0a90*/  SHF.R.U32.HI R22, RZ, R25, R22 ;  /* 0x00000019ff167219 */ /* 0x000fe20000011616 */
[----:B-1----:R-:W-:-:S05]  /*0aa0*/  IMAD.WIDE R16, R0, 0x2, R16 ;  /* 0x0000000200107825 */ /* 0x002fca00078e0210 */
[----:B------:R1:W-:Y:S01]  /*0ab0*/  STG.E.U16 desc[UR6][R16.64], R30 ;  /* 0x0000001e10007986 */ /* 0x0003e2000c101506 */
[----:B------:R-:W-:Y:S01]  /*0ac0*/  SHF.R.U32.HI R4, RZ, 0xc, R2 ;  /* 0x0000000cff047819 */ /* 0x000fe20000011602 */
[----:B----4-:R-:W-:Y:S01]  /*0ad0*/  HMUL2 R24, R31.H0_H0, R24.H0_H0 ;  /* 0x200000181f187232 */ /* 0x010fe20000000800 */
[----:B------:R-:W-:Y:S01]  /*0ae0*/  LOP3.LUT R22, R22, 0x3, RZ, 0xc0, !PT ;  /* 0x0000000316167812 */ /* 0x000fe200078ec0ff */
[----:B-1----:R-:W-:Y:S01]  /*0af0*/  IMAD.WIDE R16, R0, 0x2, R16 ;  /* 0x0000000200107825 */ /* 0x002fe200078e0210 */
[----:B------:R-:W-:-:S04]  /*0b00*/  LOP3.LUT R31, R4, 0x3, RZ, 0xc0, !PT ;  /* 0x00000003041f7812 */ /* 0x000fc800078ec0ff */
[----:B------:R1:W-:Y:S01]  /*0b10*/  STG.E.U16 desc[UR6][R16.64], R28 ;  /* 0x0000001c10007986 */ /* 0x0003e2000c101506 */
[----:B------:R-:W-:Y:S01]  /*0b20*/  IADD3 R22, PT, PT, -R22, UR4, R31 ;  /* 0x0000000416167c10 */ /* 0x000fe2000fffe11f */
[----:B-1----:R-:W-:-:S05]  /*0b30*/  IMAD.WIDE R16, R0, 0x2, R16 ;  /* 0x0000000200107825 */ /* 0x002fca00078e0210 */
[----:B------:R1:W-:Y:S01]  /*0b40*/  STG.E.U16 desc[UR6][R16.64], R8 ;  /* 0x0000000810007986 */ /* 0x0003e2000c101506 */
[----:B------:R-:W-:Y:S01]  /*0b50*/  IMAD.WIDE R30, R0, 0x2, R16 ;  /* 0x00000002001e7825 */ /* 0x000fe200078e0210 */
[----:B------:R-:W4:Y:S01]  /*0b60*/  I2F.F16 R22, R22 ;  /* 0x0000001600167306 */ /* 0x000f220000200c00 */
[--C-:B-1----:R-:W-:Y:S02]  /*0b70*/  SHF.R.U32.HI R8, RZ, 0xe, R2.reuse ;  /* 0x0000000eff087819 */ /* 0x102fe40000011602 */
[----:B------:R-:W-:Y:S02]  /*0b80*/  SHF.R.U32.HI R16, RZ, 0x10, R2 ;  /* 0x00000010ff107819 */ /* 0x000fe40000011602 */
[----:B0-----:R-:W-:Y:S02]  /*0b90*/  LOP3.LUT R11, R8, 0x3, RZ, 0xc0, !PT ;  /* 0x00000003080b7812 */ /* 0x001fe400078ec0ff */
[----:B------:R-:W-:Y:S02]  /*0ba0*/  PRMT R17, R21, 0x7610, R17 ;  /* 0x0000761015117816 */ /* 0x000fe40000000011 */
[----:B------:R-:W-:-:S03]  /*0bb0*/  LOP3.LUT R21, R16, 0x3, RZ, 0xc0, !PT ;  /* 0x0000000310157812 */ /* 0x000fc600078ec0ff */
[----:B------:R0:W-:Y:S02]  /*0bc0*/  STG.E.U16 desc[UR6][R30.64], R17 ;  /* 0x000000111e007986 */ /* 0x0001e4000c101506 */
[----:B0-----:R-:W-:-:S05]  /*0bd0*/  IMAD.WIDE R30, R0, 0x2, R30 ;  /* 0x00000002001e7825 */ /* 0x001fca00078e021e */
[----:B------:R0:W-:Y:S01]  /*0be0*/  STG.E.U16 desc[UR6][R30.64], R24 ;  /* 0x000000181e007986 */ /* 0x0001e2000c101506 */
[----:B-----5:R-:W-:-:S04]  /*0bf0*/  SHF.R.U32.HI R26, RZ, R25, R26 ;  /* 0x00000019ff1a7219 */ /* 0x020fc8000001161a */
[----:B------:R-:W-:Y:S02]  /*0c00*/  LOP3.LUT R8, R26, 0x3, RZ, 0xc0, !PT ;  /* 0x000000031a087812 */ /* 0x000fe400078ec0ff */
[----:B---3--:R-:W-:-:S04]  /*0c10*/  SHF.R.U32.HI R20, RZ, R25, R20 ;  /* 0x00000019ff147219 */ /* 0x008fc80000011614 */
[----:B------:R-:W-:Y:S02]  /*0c20*/  LOP3.LUT R20, R20, 0x3, RZ, 0xc0, !PT ;  /* 0x0000000314147812 */ /* 0x000fe400078ec0ff */
[----:B------:R-:W-:Y:S02]  /*0c30*/  IADD3 R8, PT, PT, -R8, UR4, R11 ;  /* 0x0000000408087c10 */ /* 0x000fe4000fffe10b */
[----:B------:R-:W-:-:S04]  /*0c40*/  IADD3 R21, PT, PT, -R20, UR4, R21 ;  /* 0x0000000414157c10 */ /* 0x000fc8000fffe115 */
[----:B------:R-:W1:Y:S01]  /*0c50*/  I2F.F16 R8, R8 ;  /* 0x0000000800087306 */ /* 0x000e620000200c00 */
[----:B--2---:R-:W-:-:S07]  /*0c60*/  IMAD R20, R7, R0, RZ ;  /* 0x0000000007147224 */ /* 0x004fce00078e02ff */
[----:B------:R-:W2:Y:S01]  /*0c70*/  I2F.F16 R21, R21 ;  /* 0x0000001500157306 */ /* 0x000ea20000200c00 */
[----:B------:R-:W-:Y:S01]  /*0c80*/  IMAD R4, R27, R0, RZ ;  /* 0x000000001b047224 */ /* 0x000fe200078e02ff */
[----:B------:R-:W-:Y:S01]  /*0c90*/  SHF.R.S32.HI R7, RZ, 0x1f, R20 ;  /* 0x0000001fff077819 */ /* 0x000fe20000011414 */
[----:B----4-:R-:W-:Y:S02]  /*0ca0*/  HMUL2 R3, R22.H0_H0, R3.H0_H0 ;  /* 0x2000000316037232 */ /* 0x010fe40000000800 */
[--C-:B------:R-:W-:Y:S01]  /*0cb0*/  IMAD.IADD R27, R5, 0x1, R4.reuse ;  /* 0x00000001051b7824 */ /* 0x100fe200078e0204 */
[----:B------:R-:W-:Y:S02]  /*0cc0*/  LEA.HI R22, R7, R20, RZ, 0x4 ;  /* 0x0000001407167211 */ /* 0x000fe400078f20ff */
[----:B------:R-:W-:Y:S01]  /*0cd0*/  SHF.R.S32.HI R11, RZ, 0x1f, R4 ;  /* 0x0000001fff0b7819 */ /* 0x000fe20000011404 */
[----:B------:R-:W-:-:S04]  /*0ce0*/  IMAD.WIDE R26, R27, 0x2, R12 ;  /* 0x000000021b1a7825 */ /* 0x000fc800078e020c */
[----:B-1----:R-:W-:Y:S02]  /*0cf0*/  HMUL2 R29, R8.H0_H0, R29.H0_H0 ;  /* 0x2000001d081d7232 */ /* 0x002fe40000000800 */
[-C--:B0-----:R-:W-:Y:S02]  /*0d00*/  IMAD R24, R23, R0.reuse, RZ ;  /* 0x0000000017187224 */ /* 0x081fe400078e02ff */
[----:B------:R-:W-:Y:S02]  /*0d10*/  IMAD.IADD R23, R5, 0x1, R20 ;  /* 0x0000000105177824 */ /* 0x000fe400078e0214 */
[----:B------:R-:W-:Y:S02]  /*0d20*/  IMAD R20, R6, R0, RZ ;  /* 0x0000000006147224 */ /* 0x000fe400078e02ff */
[----:B--2---:R-:W-:Y:S01]  /*0d30*/  HMUL2 R8, R21.H0_H0, R18.H0_H0 ;  /* 0x2000001215087232 */ /* 0x004fe20000000800 */
[----:B------:R-:W-:Y:S02]  /*0d40*/  LEA.HI R10, R11, R4, RZ, 0x4 ;  /* 0x000000040b0a7211 */ /* 0x000fe400078f20ff */
[----:B------:R-:W-:-:S02]  /*0d50*/  SHF.R.S32.HI R21, RZ, 0x1f, R20 ;  /* 0x0000001fff157819 */ /* 0x000fc40000011414 */
[----:B------:R-:W-:Y:S02]  /*0d60*/  PRMT R28, R3, 0x7610, R28 ;  /* 0x00007610031c7816 */ /* 0x000fe4000000001c */
[----:B------:R0:W2:Y:S01]  /*0d70*/  LDG.E.U16.CONSTANT R3, desc[UR6][R26.64] ;  /* 0x000000061a037981 */ /* 0x0000a2000c1e9500 */
[-C--:B------:R-:W-:Y:S02]  /*0d80*/  LEA.HI.SX32 R17, R10, R9.reuse, 0x1c ;  /* 0x000000090a117211 */ /* 0x080fe400078fe2ff */
[----:B------:R-:W-:Y:S01]  /*0d90*/  LEA.HI R18, R21, R20, RZ, 0x4 ;  /* 0x0000001415127211 */ /* 0x000fe200078f20ff */
[----:B------:R-:W-:Y:S01]  /*0da0*/  IMAD.WIDE R10, R0, 0x2, R30 ;  /* 0x00000002000a7825 */ /* 0x000fe200078e021e */
[----:B------:R-:W-:Y:S02]  /*0db0*/  SHF.R.S32.HI R7, RZ, 0x1f, R24 ;  /* 0x0000001fff077819 */ /* 0x000fe40000011418 */
[----:B------:R-:W-:Y:S01]  /*0dc0*/  LEA.HI.SX32 R31, R22, R9, 0x1c ;  /* 0x00000009161f7211 */ /* 0x000fe200078fe2ff */
[----:B0-----:R-:W-:-:S02]  /*0dd0*/  IMAD.IADD R27, R5, 0x1, R20 ;  /* 0x00000001051b7824 */ /* 0x001fc400078e0214 */
[----:B------:R-:W-:Y:S02]  /*0de0*/  IMAD R20, R19, R0, RZ ;  /* 0x0000000013147224 */ /* 0x000fe400078e02ff */
[----:B------:R-:W-:Y:S01]  /*0df0*/  IMAD.WIDE R16, R17, 0x4, R14 ;  /* 0x0000000411107825 */ /* 0x000fe200078e020e */
[----:B------:R-:W-:Y:S02]  /*0e00*/  LEA.HI R6, R7, R24, RZ, 0x4 ;  /* 0x0000001807067211 */ /* 0x000fe400078f20ff */
[----:B------:R-:W-:Y:S01]  /*0e10*/  SHF.R.S32.HI R21, RZ, 0x1f, R20 ;  /* 0x0000001fff157819 */ /* 0x000fe20000011414 */
[----:B------:R-:W-:Y:S01]  /*0e20*/  IMAD.WIDE R30, R31, 0x4, R14 ;  /* 0x000000041f1e7825 */ /* 0x000fe200078e020e */
[----:B------:R0:W-:Y:S03]  /*0e30*/  STG.E.U16 desc[UR6][R10.64], R28 ;  /* 0x0000001c0a007986 */ /* 0x0001e6000c101506 */
[----:B------:R-:W-:Y:S01]  /*0e40*/  IMAD.IADD R7, R5, 0x1, R24 ;  /* 0x0000000105077824 */ /* 0x000fe200078e0218 */
[----:B------:R1:W3:Y:S01]  /*0e50*/  LDG.E.CONSTANT R4, desc[UR6][R16.64] ;  /* 0x0000000610047981 */ /* 0x0002e2000c1e9900 */
[----:B------:R-:W-:-:S03]  /*0e60*/  IMAD.WIDE R22, R23, 0x2, R12 ;  /* 0x0000000217167825 */ /* 0x000fc600078e020c */
[----:B------:R4:W5:Y:S01]  /*0e70*/  LDG.E.CONSTANT R24, desc[UR6][R30.64] ;  /* 0x000000061e187981 */ /* 0x000962000c1e9900 */
[----:B0-----:R-:W-:Y:S01]  /*0e80*/  LEA.HI R28, R21, R20, RZ, 0x4 ;  /* 0x00000014151c7211 */ /* 0x001fe200078f20ff */
[--C-:B------:R-:W-:Y:S01]  /*0e90*/  IMAD.WIDE R26, R27, 0x2, R12.reuse ;  /* 0x000000021b1a7825 */ /* 0x100fe200078e020c */
[-C--:B-1----:R-:W-:Y:S01]  /*0ea0*/  LEA.HI.SX32 R17, R6, R9.reuse, 0x1c ;  /* 0x0000000906117211 */ /* 0x082fe200078fe2ff */
[----:B------:R-:W2:Y:S02]  /*0eb0*/  LDG.E.U16.CONSTANT R22, desc[UR6][R22.64] ;  /* 0x0000000616167981 */ /* 0x000ea4000c1e9500 */
[----:B------:R-:W-:Y:S01]  /*0ec0*/  IMAD.WIDE R6, R7, 0x2, R12 ;  /* 0x0000000207067825 */ /* 0x000fe200078e020c */
[----:B----4-:R-:W-:-:S03]  /*0ed0*/  LEA.HI.SX32 R31, R28, R9, 0x1c ;  /* 0x000000091c1f7211 */ /* 0x010fc600078fe2ff */
[----:B------:R-:W-:Y:S02]  /*0ee0*/  IMAD R28, R33, R0, RZ ;  /* 0x00000000211c7224 */ /* 0x000fe400078e02ff */
[----:B------:R0:W4:Y:S04]  /*0ef0*/  LDG.E.U16.CONSTANT R6, desc[UR6][R6.64] ;  /* 0x0000000606067981 */ /* 0x000128000c1e9500 */
[----:B------:R1:W4:Y:S01]  /*0f00*/  LDG.E.U16.CONSTANT R23, desc[UR6][R26.64] ;  /* 0x000000061a177981 */ /* 0x000322000c1e9500 */
[----:B0-----:R-:W-:-:S04]  /*0f10*/  IMAD.IADD R7, R5, 0x1, R28 ;  /* 0x0000000105077824 */ /* 0x001fc800078e021c */
[----:B-1----:R-:W-:Y:S01]  /*0f20*/  IMAD.WIDE R26, R7, 0x2, R12 ;  /* 0x00000002071a7825 */ /* 0x002fe200078e020c */
[----:B------:R-:W-:-:S04]  /*0f30*/  SHF.R.S32.HI R7, RZ, 0x1f, R28 ;  /* 0x0000001fff077819 */ /* 0x000fc8000001141c */
[----:B------:R-:W-:Y:S02]  /*0f40*/  LEA.HI R28, R7, R28, RZ, 0x4 ;  /* 0x0000001c071c7211 */ /* 0x000fe400078f20ff */
[-C--:B------:R-:W-:Y:S01]  /*0f50*/  LEA.HI.SX32 R19, R18, R9.reuse, 0x1c ;  /* 0x0000000912137211 */ /* 0x080fe200078fe2ff */
[--C-:B------:R-:W-:Y:S01]  /*0f60*/  IMAD.WIDE R16, R17, 0x4, R14.reuse ;  /* 0x0000000411107825 */ /* 0x100fe200078e020e */
[----:B------:R-:W-:Y:S01]  /*0f70*/  LEA.HI.SX32 R33, R28, R9, 0x1c ;  /* 0x000000091c217211 */ /* 0x000fe200078fe2ff */
[----:B------:R-:W4:Y:S02]  /*0f80*/  LDG.E.U16.CONSTANT R26, desc[UR6][R26.64] ;  /* 0x000000061a1a7981 */ /* 0x000f24000c1e9500 */
[----:B------:R-:W-:Y:S02]  /*0f90*/  IMAD R28, R35, R0, RZ ;  /* 0x00000000231c7224 */ /* 0x000fe400078e02ff */
[----:B------:R-:W-:Y:S01]  /*0fa0*/  IMAD.WIDE R32, R33, 0x4, R14 ;  /* 0x0000000421207825 */ /* 0x000fe200078e020e */
[----:B------:R-:W4:Y:S02]  /*0fb0*/  LDG.E.CONSTANT R16, desc[UR6][R16.64] ;  /* 0x0000000610107981 */ /* 0x000f24000c1e9900 */
[----:B------:R-:W-:Y:S01]  /*0fc0*/  SHF.R.S32.HI R7, RZ, 0x1f, R28 ;  /* 0x0000001fff077819 */ /* 0x000fe2000001141c */
[----:B------:R-:W-:-:S02]  /*0fd0*/  IMAD.WIDE R18, R19, 0x4, R14 ;  /* 0x0000000413127825 */ /* 0x000fc400078e020e */
[----:B------:R-:W4:Y:S01]  /*0fe0*/  LDG.E.CONSTANT R32, desc[UR6][R32.64] ;  /* 0x0000000620207981 */ /* 0x000f22000c1e9900 */
[----:B------:R-:W-:Y:S01]  /*0ff0*/  LEA.HI R34, R7, R28, RZ, 0x4 ;  /* 0x0000001c07227211 */ /* 0x000fe200078f20ff */
[----:B------:R-:W-:Y:S02]  /*1000*/  IMAD.WIDE R30, R31, 0x4, R14 ;  /* 0x000000041f1e7825 */ /* 0x000fe400078e020e */
[----:B------:R-:W4:Y:S01]  /*1010*/  LDG.E.CONSTANT R18, desc[UR6][R18.64] ;  /* 0x0000000612127981 */ /* 0x000f22000c1e9900 */
[----:B------:R-:W-:-:S03]  /*1020*/  LEA.HI.SX32 R9, R34, R9, 0x1c ;  /* 0x0000000922097211 */ /* 0x000fc600078fe2ff */
[----:B------:R-:W4:Y:S02]  /*1030*/  LDG.E.CONSTANT R30, desc[UR6][R30.64] ;  /* 0x000000061e1e7981 */ /* 0x000f24000c1e9900 */
[----:B------:R-:W-:-:S06]  /*1040*/  IMAD.WIDE R14, R9, 0x4, R14 ;  /* 0x00000004090e7825 */ /* 0x000fcc00078e020e */
[----:B------:R0:W4:Y:S01]  /*1050*/  LDG.E.CONSTANT R14, desc[UR6][R14.64] ;  /* 0x000000060e0e7981 */ /* 0x000122000c1e9900 */
[C---:B------:R-:W-:Y:S02]  /*1060*/  IMAD.IADD R21, R5.reuse, 0x1, R20 ;  /* 0x0000000105157824 */ /* 0x040fe400078e0214 */
[----:B------:R-:W-:Y:S02]  /*1070*/  IMAD.IADD R5, R5, 0x1, R28 ;  /* 0x0000000105057824 */ /* 0x000fe400078e021c */
[----:B------:R-:W-:-:S04]  /*1080*/  IMAD.WIDE R20, R21, 0x2, R12 ;  /* 0x0000000215147825 */ /* 0x000fc800078e020c */
[----:B------:R-:W-:Y:S02]  /*1090*/  IMAD.WIDE R12, R5, 0x2, R12 ;  /* 0x00000002050c7825 */ /* 0x000fe400078e020c */
[----:B------:R-:W4:Y:S04]  /*10a0*/  LDG.E.U16.CONSTANT R20, desc[UR6][R20.64] ;  /* 0x0000000614147981 */ /* 0x000f28000c1e9500 */
[----:B------:R1:W4:Y:S01]  /*10b0*/  LDG.E.U16.CONSTANT R12, desc[UR6][R12.64] ;  /* 0x000000060c0c7981 */ /* 0x000322000c1e9500 */
[----:B------:R-:W-:Y:S01]  /*10c0*/  IMAD.WIDE R10, R0, 0x2, R10 ;  /* 0x00000002000a7825 */ /* 0x000fe200078e020a */
[----:B------:R-:W-:-:S04]  /*10d0*/  SHF.R.U32.HI R5, RZ, 0x12, R2 ;  /* 0x00000012ff057819 */ /* 0x000fc80000011602 */
[----:B------:R-:W-:Y:S01]  /*10e0*/  LOP3.LUT R5, R5, 0x3, RZ, 0xc0, !PT ;  /* 0x0000000305057812 */ /* 0x000fe200078ec0ff */
[----:B------:R0:W-:Y:S02]  /*10f0*/  STG.E.U16 desc[UR6][R10.64], R29 ;  /* 0x0000001d0a007986 */ /* 0x0001e4000c101506 */
[----:B0-----:R-:W-:-:S05]  /*1100*/  IMAD.WIDE R28, R0, 0x2, R10 ;  /* 0x00000002001c7825 */ /* 0x001fca00078e020a */
[----:B------:R0:W-:Y:S01]  /*1110*/  STG.E.U16 desc[UR6][R28.64], R8 ;  /* 0x000000081c007986 */ /* 0x0001e2000c101506 */
[--C-:B------:R-:W-:Y:S02]  /*1120*/  SHF.R.U32.HI R10, RZ, 0x1c, R2.reuse ;  /* 0x0000001cff0a7819 */ /* 0x100fe40000011602 */
[----:B------:R-:W-:Y:S02]  /*1130*/  SHF.R.U32.HI R9, RZ, 0x18, R2 ;  /* 0x00000018ff097819 */ /* 0x000fe40000011602 */
[----:B------:R-:W-:Y:S02]  /*1140*/  LOP3.LUT R15, R10, 0x3, RZ, 0xc0, !PT ;  /* 0x000000030a0f7812 */ /* 0x000fe400078ec0ff */
[----:B------:R-:W-:Y:S01]  /*1150*/  LOP3.LUT R9, R9, 0x3, RZ, 0xc0, !PT ;  /* 0x0000000309097812 */ /* 0x000fe200078ec0ff */
[----:B0-----:R-:W-:Y:S01]  /*1160*/  IMAD.WIDE R28, R0, 0x2, R28 ;  /* 0x00000002001c7825 */ /* 0x001fe200078e021c */
[----:B---3--:R-:W-:-:S04]  /*1170*/  SHF.R.U32.HI R4, RZ, R25, R4 ;  /* 0x00000019ff047219 */ /* 0x008fc80000011604 */
[----:B------:R-:W-:-:S04]  /*1180*/  LOP3.LUT R4, R4, 0x3, RZ, 0xc0, !PT ;  /* 0x0000000304047812 */ /* 0x000fc800078ec0ff */
[----:B------:R-:W-:Y:S02]  /*1190*/  IADD3 R4, PT, PT, -R4, UR4, R5 ;  /* 0x0000000404047c10 */ /* 0x000fe4000fffe105 */
[----:B------:R-:W-:Y:S02]  /*11a0*/  SHF.R.U32.HI R5, RZ, 0x14, R2 ;  /* 0x00000014ff057819 */ /* 0x000fe40000011602 */
[----:B------:R0:W2:Y:S01]  /*11b0*/  I2F.F16 R8, R4 ;  /* 0x0000000400087306 */ /* 0x0000a20000200c00 */
[----:B-----5:R-:W-:Y:S02]  /*11c0*/  SHF.R.U32.HI R24, RZ, R25, R24 ;  /* 0x00000019ff187219 */ /* 0x020fe40000011618 */
[----:B------:R-:W-:Y:S02]  /*11d0*/  LOP3.LUT R5, R5, 0x3, RZ, 0xc0, !PT ;  /* 0x0000000305057812 */ /* 0x000fe400078ec0ff */
[----:B------:R-:W-:-:S04]  /*11e0*/  LOP3.LUT R24, R24, 0x3, RZ, 0xc0, !PT ;  /* 0x0000000318187812 */ /* 0x000fc800078ec0ff */
[----:B------:R-:W-:Y:S02]  /*11f0*/  IADD3 R7, PT, PT, -R24, UR4, R5 ;  /* 0x0000000418077c10 */ /* 0x000fe4000fffe105 */
[--C-:B------:R-:W-:Y:S02]  /*1200*/  SHF.R.U32.HI R5, RZ, 0x16, R2.reuse ;  /* 0x00000016ff057819 */ /* 0x100fe40000011602 */
[----:B0-----:R-:W-:Y:S02]  /*1210*/  SHF.R.U32.HI R4, RZ, 0x1a, R2 ;  /* 0x0000001aff047819 */ /* 0x001fe40000011602 */
[----:B------:R-:W-:Y:S01]  /*1220*/  LOP3.LUT R5, R5, 0x3, RZ, 0xc0, !PT ;  /* 0x0000000305057812 */ /* 0x000fe200078ec0ff */
[----:B--2---:R-:W-:Y:S01]  /*1230*/  HMUL2 R10, R8.H0_H0, R3.H0_H0 ;  /* 0x20000003080a7232 */ /* 0x004fe20000000800 */
[----:B------:R-:W-:Y:S01]  /*1240*/  LOP3.LUT R11, R4, 0x3, RZ, 0xc0, !PT ;  /* 0x00000003040b7812 */ /* 0x000fe200078ec0ff */
[----:B------:R-:W-:Y:S01]  /*1250*/  I2F.F16 R7, R7 ;  /* 0x0000000700077306 */ /* 0x000fe20000200c00 */
[----:B----4-:R-:W-:-:S02]  /*1260*/  SHF.R.U32.HI R16, RZ, R25, R16 ;  /* 0x00000019ff107219 */ /* 0x010fc40000011610 */
[-C--:B------:R-:W-:Y:S02]  /*1270*/  SHF.R.U32.HI R32, RZ, R25.reuse, R32 ;  /* 0x00000019ff207219 */ /* 0x080fe40000011620 */
[----:B------:R-:W-:Y:S02]  /*1280*/  SHF.R.U32.HI R18, RZ, R25, R18 ;  /* 0x00000019ff127219 */ /* 0x000fe40000011612 */
[----:B------:R-:W-:Y:S02]  /*1290*/  LOP3.LUT R32, R32, 0x3, RZ, 0xc0, !PT ;  /* 0x0000000320207812 */ /* 0x000fe400078ec0ff */
[----:B------:R-:W-:Y:S02]  /*12a0*/  LOP3.LUT R18, R18, 0x3, RZ, 0xc0, !PT ;  /* 0x0000000312127812 */ /* 0x000fe400078ec0ff */
[----:B------:R-:W-:Y:S02]  /*12b0*/  LOP3.LUT R16, R16, 0x3, RZ, 0xc0, !PT ;  /* 0x0000000310107812 */ /* 0x000fe400078ec0ff */
[----:B------:R-:W-:-:S02]  /*12c0*/  IADD3 R17, PT, PT, -R32, UR4, R15 ;  /* 0x0000000420117c10 */ /* 0x000fc4000fffe10f */
[-C--:B------:R-:W-:Y:S02]  /*12d0*/  SHF.R.U32.HI R30, RZ, R25.reuse, R30 ;  /* 0x00000019ff1e7219 */ /* 0x080fe4000001161e */
[----:B------:R-:W-:Y:S01]  /*12e0*/  LEA.HI R15, R2, UR4, RZ, 0x2 ;  /* 0x00000004020f7c11 */ /* 0x000fe2000f8f10ff */
[----:B------:R-:W-:Y:S01]  /*12f0*/  IMAD.WIDE R2, R0, 0x2, R28 ;  /* 0x0000000200027825 */ /* 0x000fe200078e021c */
[----:B------:R-:W-:Y:S02]  /*1300*/  IADD3 R9, PT, PT, -R18, UR4, R9 ;  /* 0x0000000412097c10 */ /* 0x000fe4000fffe109 */
[----:B------:R-:W-:Y:S02]  /*1310*/  SHF.R.U32.HI R14, RZ, R25, R14 ;  /* 0x00000019ff0e7219 */ /* 0x000fe4000001160e */
[----:B------:R-:W-:Y:S02]  /*1320*/  IADD3 R5, PT, PT, -R16, UR4, R5 ;  /* 0x0000000410057c10 */ /* 0x000fe4000fffe105 */
[----:B------:R-:W-:Y:S01]  /*1330*/  LOP3.LUT R30, R30, 0x3, RZ, 0xc0, !PT ;  /* 0x000000031e1e7812 */ /* 0x000fe200078ec0ff */
[----:B------:R0:W-:Y:S01]  /*1340*/  I2F.F16 R4, R9 ;  /* 0x0000000900047306 */ /* 0x0001e20000200c00 */
[----:B------:R-:W-:-:S02]  /*1350*/  LOP3.LUT R14, R14, 0x3, RZ, 0xc0, !PT ;  /* 0x000000030e0e7812 */ /* 0x000fc400078ec0ff */
[----:B------:R-:W-:Y:S01]  /*1360*/  IADD3 R11, PT, PT, -R30, UR4, R11 ;  /* 0x000000041e0b7c10 */ /* 0x000fe2000fffe10b */
[----:B0-----:R-:W-:-:S04]  /*1370*/  IMAD.WIDE R8, R0, 0x2, R2 ;  /* 0x0000000200087825 */ /* 0x001fc800078e0202 */
[----:B------:R-:W0:Y:S01]  /*1380*/  I2F.F16 R5, R5 ;  /* 0x0000000500057306 */ /* 0x000e220000200c00 */
[----:B------:R-:W-:Y:S01]  /*1390*/  IMAD.IADD R16, R15, 0x1, -R14 ;  /* 0x000000010f107824 */ /* 0x000fe200078e0a0e */
[----:B------:R-:W-:-:S06]  /*13a0*/  PRMT R15, R10, 0x7610, R15 ;  /* 0x000076100a0f7816 */ /* 0x000fcc000000000f */
[----:B-1----:R1:W2:Y:S01]  /*13b0*/  I2F.F16 R13, R11 ;  /* 0x0000000b000d7306 */ /* 0x0022a20000200c00 */
[----:B------:R3:W-:Y:S01]  /*13c0*/  STG.E.U16 desc[UR6][R28.64], R15 ;  /* 0x0000000f1c007986 */ /* 0x0007e2000c101506 */
[----:B-1----:R-:W-:-:S06]  /*13d0*/  IMAD.WIDE R10, R0, 0x2, R8 ;  /* 0x00000002000a7825 */ /* 0x002fcc00078e0208 */
[----:B------:R-:W1:Y:S01]  /*13e0*/  I2F.F16 R17, R17 ;  /* 0x0000001100117306 */ /* 0x000e620000200c00 */
[----:B---3--:R-:W-:-:S07]  /*13f0*/  IMAD.WIDE R14, R0, 0x2, R10 ;  /* 0x00000002000e7825 */ /* 0x008fce00078e020a */
[----:B------:R-:W3:Y:S01]  /*1400*/  I2F.F16 R19, R16 ;  /* 0x0000001000137306 */ /* 0x000ee20000200c00 */
[----:B0-----:R-:W-:Y:S02]  /*1410*/  HMUL2 R6, R5.H0_H0, R6.H0_H0 ;  /* 0x2000000605067232 */ /* 0x001fe40000000800 */
[----:B------:R-:W-:Y:S02]  /*1420*/  HMUL2 R23, R4.H0_H0, R23.H0_H0 ;  /* 0x2000001704177232 */ /* 0x000fe40000000800 */
[----:B------:R-:W-:-:S04]  /*1430*/  IMAD.WIDE R4, R0, 0x2, R14 ;  /* 0x0000000200047825 */ /* 0x000fc800078e020e */
[----:B------:R-:W-:Y:S02]  /*1440*/  HMUL2 R7, R7.H0_H0, R22.H0_H0 ;  /* 0x2000001607077232 */ /* 0x000fe40000000800 */
[----:B--2---:R-:W-:Y:S02]  /*1450*/  HMUL2 R13, R13.H0_H0, R20.H0_H0 ;  /* 0x200000140d0d7232 */ /* 0x004fe40000000800 */
[----:B-1----:R-:W-:Y:S01]  /*1460*/  HMUL2 R17, R17.H0_H0, R26.H0_H0 ;  /* 0x2000001a11117232 */ /* 0x002fe20000000800 */
[----:B------:R0:W-:Y:S04]  /*1470*/  STG.E.U16 desc[UR6][R2.64], R7 ;  /* 0x0000000702007986 */ /* 0x0001e8000c101506 */
[----:B------:R-:W-:Y:S01]  /*1480*/  STG.E.U16 desc[UR6][R8.64], R6 ;  /* 0x0000000608007986 */ /* 0x000fe2000c101506 */
[----:B---3--:R-:W-:-:S03]  /*1490*/  HMUL2 R12, R19.H0_H0, R12.H0_H0 ;  /* 0x2000000c130c7232 */ /* 0x008fc60000000800 */
[----:B------:R-:W-:Y:S01]  /*14a0*/  STG.E.U16 desc[UR6][R10.64], R23 ;  /* 0x000000170a007986 */ /* 0x000fe2000c101506 */
[----:B0-----:R-:W-:-:S03]  /*14b0*/  IMAD.WIDE R2, R0, 0x2, R4 ;  /* 0x0000000200027825 */ /* 0x001fc600078e0204 */
[----:B------:R-:W-:Y:S04]  /*14c0*/  STG.E.U16 desc[UR6][R14.64], R13 ;  /* 0x0000000d0e007986 */ /* 0x000fe8000c101506 */
[----:B------:R-:W-:Y:S04]  /*14d0*/  STG.E.U16 desc[UR6][R4.64], R17 ;  /* 0x0000001104007986 */ /* 0x000fe8000c101506 */
[----:B------:R-:W-:Y:S01]  /*14e0*/  STG.E.U16 desc[UR6][R2.64], R12 ;  /* 0x0000000c02007986 */ /* 0x000fe2000c101506 */
[----:B------:R-:W-:Y:S05]  /*14f0*/  EXIT ;  /* 0x000000000000794d */ /* 0x000fea0003800000 */
.L_x_205:
        /* <DEDUP_REMOVED lines=16> */
.L_x_1848:


//--------------------- .text._ZN4vllm4gptq23reconstruct_gptq_kernelINS0_17MatrixView_q4_rowELi4EEEvPKjPK6__halfS4_PKiiiibPS5_ --------------------------
	.section	.text._ZN4vllm4gptq23reconstruct_gptq_kernelINS0_17MatrixView_q4_rowELi4EEEvPKjPK6__halfS4_PKiiiibPS5_,"ax",@progbits
	.align	128
        .global         _ZN4vllm4gptq23reconstruct_gptq_kernelINS0_17MatrixView_q4_rowELi4EEEvPKjPK6__halfS4_PKiiiibPS5_
        .type           _ZN4vllm4gptq23reconstruct_gptq_kernelINS0_17MatrixView_q4_rowELi4EEEvPKjPK6__halfS4_PKiiiibPS5_,@function
        .size           _ZN4vllm4gptq23reconstruct_gptq_kernelINS0_17MatrixView_q4_rowELi4EEEvPKjPK6__halfS4_PKiiiibPS5_,(.L_x_1849 - _ZN4vllm4gptq23reconstruct_gptq_kernelINS0_17MatrixView_q4_rowELi4EEEvPKjPK6__halfS4_PKiiiibPS5_)
        .other          _ZN4vllm4gptq23reconstruct_gptq_kernelINS0_17MatrixView_q4_rowELi4EEEvPKjPK6__halfS4_PKiiiibPS5_,@"STO_CUDA_ENTRY STV_DEFAULT"
_ZN4vllm4gptq23reconstruct_gptq_kernelINS0_17MatrixView_q4_rowELi4EEEvPKjPK6__halfS4_PKiiiibPS5_:
.text._ZN4vllm4gptq23reconstruct_gptq_kernelINS0_17MatrixView_q4_rowELi4EEEvPKjPK6__halfS4_PKiiiibPS5_:
        /* <DEDUP_REMOVED lines=16> */
[----:B--2---:R-:W2:Y:S01]  /*0100*/  LDG.E.CONSTANT R11, desc[UR6][R18.64] ;  /* 0x00000006120b7981 */ /* 0x004ea2000c1e9900 */
[----:B------:R-:W-:Y:S01]  /*0110*/  LEA.HI R3, R3, R26, RZ, 0x3 ;  /* 0x0000001a03037211 */ /* 0x000fe200078f18ff */
[----:B------:R-:W-:Y:S02]  /*0120*/  IMAD R13, R13, R2, R26 ;  /* 0x000000020d0d7224 */ /* 0x000fe400078e021a */
[----:B------:R-:W4:Y:S01]  /*0130*/  LDG.E.CONSTANT R7, desc[UR6][R18.64+0x4] ;  /* 0x0000040612077981 */ /* 0x000f22000c1e9900 */
[----:B------:R-:W-:-:S03]  /*0140*/  SHF.R.S32.HI R9, RZ, 0x3, R3 ;  /* 0x00000003ff097819 */ /* 0x000fc60000011403 */
[----:B------:R-:W4:Y:S01]  /*0150*/  LDG.E.CONSTANT R29, desc[UR6][R18.64+0x8] ;  /* 0x00000806121d7981 */ /* 0x000f22000c1e9900 */
[----:B-----5:R-:W-:-:S03]  /*0160*/  IMAD.WIDE.U32 R12, R13, 0x4, R4 ;  /* 0x000000040d0c7825 */ /* 0x020fc600078e0004 */
[----:B------:R-:W5:Y:S04]  /*0170*/  LDG.E.CONSTANT R3, desc[UR6][R18.64+0xc] ;  /* 0x00000c0612037981 */ /* 0x000f68000c1e9900 */
[----:B------:R-:W5:Y:S04]  /*0180*/  LDG.E.CONSTANT R21, desc[UR6][R18.64+0x10] ;  /* 0x0000100612157981 */ /* 0x000f68000c1e9900 */
[----:B------:R-:W5:Y:S04]  /*0190*/  LDG.E.CONSTANT R25, desc[UR6][R18.64+0x18] ;  /* 0x0000180612197981 */ /* 0x000f68000c1e9900 */
[----:B------:R-:W5:Y:S01]  /*01a0*/  LDG.E.CONSTANT R24, desc[UR6][R18.64+0x1c] ;  /* 0x00001c0612187981 */ /* 0x000f62000c1e9900 */
[----:B--2---:R-:W-:-:S05]  /*01b0*/  IMAD R11, R11, R2, RZ ;  /* 0x000000020b0b7224 */ /* 0x004fca00078e02ff */
[----:B------:R-:W-:-:S04]  /*01c0*/  SHF.R.S32.HI R6, RZ, 0x1f, R11 ;  /* 0x0000001fff067819 */ /* 0x000fc8000001140b */
[----:B------:R-:W-:-:S04]  /*01d0*/  LEA.HI R6, R6, R11, RZ, 0x3 ;  /* 0x0000000b06067211 */ /* 0x000fc800078f18ff */
[----:B------:R-:W-:Y:S02]  /*01e0*/  LEA.HI.SX32 R15, R6, R9, 0x1d ;  /* 0x00000009060f7211 */ /* 0x000fe400078feaff */
[----:B------:R0:W2:Y:S03]  /*01f0*/  LDG.E.CONSTANT R6, desc[UR6][R12.64] ;  /* 0x000000060c067981 */ /* 0x0000a6000c1e9900 */
[----:B---3--:R-:W-:-:S05]  /*0200*/  IMAD.WIDE R14, R15, 0x4, R16 ;  /* 0x000000040f0e7825 */ /* 0x008fca00078e0210 */
[----:B------:R1:W3:Y:S01]  /*0210*/  LDG.E.CONSTANT R27, desc[UR6][R14.64] ;  /* 0x000000060e1b7981 */ /* 0x0002e2000c1e9900 */
[----:B------:R-:W-:Y:S01]  /*0220*/  IMAD.IADD R5, R26, 0x1, R11 ;  /* 0x000000011a057824 */ /* 0x000fe200078e020b */
[----:B0-----:R-:W0:Y:S02]  /*0230*/  LDC.64 R12, c[0x0][0x3b0] ;  /* 0x0000ec00ff0c7b82 */ /* 0x001e240000000a00 */
[----:B------:R-:W3:Y:S06]  /*0240*/  LDG.E.CONSTANT R11, desc[UR6][R18.64+0x14] ;  /* 0x00001406120b7981 */ /* 0x000eec000c1e9900 */
[----:B-1----:R-:W1:Y:S02]  /*0250*/  LDC.64 R14, c[0x0][0x388] ;  /* 0x0000e200ff0e7b82 */ /* 0x002e640000000a00 */
[----:B-1----:R-:W-:-:S06]  /*0260*/  IMAD.WIDE R4, R5, 0x2, R14 ;  /* 0x0000000205047825 */ /* 0x002fcc00078e020e */
[----:B------:R1:W3:Y:S01]  /*0270*/  LDG.E.U16.CONSTANT R4, desc[UR6][R4.64] ;  /* 0x0000000604047981 */ /* 0x0002e2000c1e9500 */
[----:B------:R-:W-:Y:S02]  /*0280*/  IMAD.SHL.U32 R8, R0, 0x4, RZ ;  /* 0x0000000400087824 */ /* 0x000fe400078e00ff */
[----:B----4-:R-:W-:Y:S01]  /*0290*/  IMAD R0, R7, R2, RZ ;  /* 0x0000000207007224 */ /* 0x010fe200078e02ff */
[----:B------:R-:W-:-:S04]  /*02a0*/  UPRMT UR4, UR4, 0x8880, URZ ;  /* 0x0000888004047896 */ /* 0x000fc800080000ff */
[----:B-1----:R-:W-:Y:S01]  /*02b0*/  SHF.R.S32.HI R5, RZ, 0x1f, R0 ;  /* 0x0000001fff057819 */ /* 0x002fe20000011400 */
[----:B------:R-:W-:-:S03]  /*02c0*/  IMAD R23, R23, R2, R26 ;  /* 0x0000000217177224 */ /* 0x000fc600078e021a */
[----:B------:R-:W-:Y:S01]  /*02d0*/  LEA.HI R10, R5, R0, RZ, 0x3 ;  /* 0x00000000050a7211 */ /* 0x000fe200078f18ff */
[----:B------:R-:W-:Y:S01]  /*02e0*/  IMAD R5, R29, R2, RZ ;  /* 0x000000021d057224 */ /* 0x000fe200078e02ff */
[----:B------:R-:W-:Y:S01]  /*02f0*/  LOP3.LUT R8, R8, 0x1c, RZ, 0xc0, !PT ;  /* 0x0000001c08087812 */ /* 0x000fe200078ec0ff */
[----:B------:R-:W-:Y:S01]  /*0300*/  UISETP.NE.AND UP0, UPT, UR4, URZ, UPT ;  /* 0x000000ff0400728c */ /* 0x000fe2000bf05270 */
[----:B------:R-:W-:Y:S01]  /*0310*/  LEA.HI.SX32 R29, R10, R9, 0x1d ;  /* 0x000000090a1d7211 */ /* 0x000fe200078feaff */
[----:B------:R-:W-:Y:S01]  /*0320*/  IMAD.IADD R19, R26, 0x1, R0 ;  /* 0x000000011a137824 */ /* 0x000fe200078e0200 */
[----:B------:R-:W-:Y:S01]  /*0330*/  SHF.R.S32.HI R0, RZ, 0x1f, R5 ;  /* 0x0000001fff007819 */ /* 0x000fe20000011405 */
[----:B0-----:R-:W-:Y:S01]  /*0340*/  IMAD.WIDE R12, R23, 0x2, R12 ;  /* 0x00000002170c7825 */ /* 0x001fe200078e020c */
[----:B------:R-:W-:-:S03]  /*0350*/  USEL UR4, URZ, 0xffffffff, UP0 ;  /* 0xffffffffff047887 */ /* 0x000fc60008000000 */
[----:B-----5:R-:W-:Y:S02]  /*0360*/  IMAD R3, R3, R2, RZ ;  /* 0x0000000203037224 */ /* 0x020fe400078e02ff */
[----:B------:R-:W-:Y:S02]  /*0370*/  IMAD.IADD R23, R26, 0x1, R5 ;  /* 0x000000011a177824 */ /* 0x000fe400078e0205 */
[----:B------:R-:W-:Y:S01]  /*0380*/  IMAD.WIDE R28, R29, 0x4, R16 ;  /* 0x000000041d1c7825 */ /* 0x000fe200078e0210 */
[----:B------:R-:W-:-:S03]  /*0390*/  LEA.HI R0, R0, R5, RZ, 0x3 ;  /* 0x0000000500007211 */ /* 0x000fc600078f18ff */
[----:B------:R-:W-:Y:S01]  /*03a0*/  IMAD R21, R21, R2, RZ ;  /* 0x0000000215157224 */ /* 0x000fe200078e02ff */
[----:B------:R-:W-:Y:S01]  /*03b0*/  SHF.R.S32.HI R5, RZ, 0x1f, R3 ;  /* 0x0000001fff057819 */ /* 0x000fe20000011403 */
[--C-:B------:R-:W-:Y:S01]  /*03c0*/  IMAD.WIDE R22, R23, 0x2, R14.reuse ;  /* 0x0000000217167825 */ /* 0x100fe200078e020e */
[----:B------:R0:W4:Y:S02]  /*03d0*/  LDG.E.CONSTANT R29, desc[UR6][R28.64] ;  /* 0x000000061c1d7981 */ /* 0x000124000c1e9900 */
[----:B------:R-:W-:Y:S01]  /*03e0*/  LEA.HI R5, R5, R3, RZ, 0x3 ;  /* 0x0000000305057211 */ /* 0x000fe200078f18ff */
[----:B------:R-:W-:-:S05]  /*03f0*/  IMAD.WIDE R18, R19, 0x2, R14 ;  /* 0x0000000213127825 */ /* 0x000fca00078e020e */
[----:B------:R1:W5:Y:S01]  /*0400*/  LDG.E.U16.CONSTANT R10, desc[UR6][R18.64] ;  /* 0x00000006120a7981 */ /* 0x000362000c1e9500 */
[----:B0-----:R-:W-:-:S04]  /*0410*/  SHF.R.S32.HI R28, RZ, 0x1f, R21 ;  /* 0x0000001fff1c7819 */ /* 0x001fc80000011415 */
[----:B------:R-:W-:Y:S01]  /*0420*/  LEA.HI R28, R28, R21, RZ, 0x3 ;  /* 0x000000151c1c7211 */ /* 0x000fe200078f18ff */
[----:B------:R-:W-:Y:S02]  /*0430*/  IMAD.IADD R21, R26, 0x1, R21 ;  /* 0x000000011a157824 */ /* 0x000fe400078e0215 */
[----:B------:R-:W-:Y:S01]  /*0440*/  IMAD R25, R25, R2, RZ ;  /* 0x0000000219197224 */ /* 0x000fe200078e02ff */
[----:B--2---:R-:W-:Y:S02]  /*0450*/  LOP3.LUT R7, R6, 0xf, RZ, 0xc0, !PT ;  /* 0x0000000f06077812 */ /* 0x004fe400078ec0ff */
[----:B---3--:R-:W-:-:S04]  /*0460*/  SHF.R.U32.HI R27, RZ, R8, R27 ;  /* 0x00000008ff1b7219 */ /* 0x008fc8000001161b */
[----:B------:R-:W-:Y:S01]  /*0470*/  LOP3.LUT R20, R27, 0xf, RZ, 0xc0, !PT ;  /* 0x0000000f1b147812 */ /* 0x000fe200078ec0ff */
[----:B------:R-:W-:-:S03]  /*0480*/  IMAD.IADD R27, R26, 0x1, R3 ;  /* 0x000000011a1b7824 */ /* 0x000fc600078e0203 */
[----:B------:R-:W-:Y:S02]  /*0490*/  IADD3 R20, PT, PT, -R20, UR4, R7 ;  /* 0x0000000414147c10 */ /* 0x000fe4000fffe107 */
[----:B------:R-:W-:Y:S02]  /*04a0*/  LEA.HI.SX32 R7, R0, R9, 0x1d ;  /* 0x0000000900077211 */ /* 0x000fe400078feaff */
[----:B------:R0:W2:Y:S01]  /*04b0*/  LDG.E.U16.CONSTANT R0, desc[UR6][R22.64] ;  /* 0x0000000616007981 */ /* 0x0000a2000c1e9500 */
[----:B------:R-:W-:Y:S01]  /*04c0*/  IMAD R11, R11, R2, RZ ;  /* 0x000000020b0b7224 */ /* 0x000fe200078e02ff */
[----:B------:R3:W3:Y:S01]  /*04d0*/  I2F.F16 R3, R20 ;  /* 0x0000001400037306 */ /* 0x0006e20000200c00 */
[----:B-1----:R-:W-:-:S05]  /*04e0*/  IMAD.WIDE R18, R7, 0x4, R16 ;  /* 0x0000000407127825 */ /* 0x002fca00078e0210 */
[----:B------:R1:W5:Y:S01]  /*04f0*/  LDG.E.CONSTANT R7, desc[UR6][R18.64] ;  /* 0x0000000612077981 */ /* 0x000362000c1e9900 */
[----:B0-----:R-:W-:Y:S01]  /*0500*/  IMAD.WIDE R22, R27, 0x2, R14 ;  /* 0x000000021b167825 */ /* 0x001fe200078e020e */
[----:B------:R-:W-:-:S04]  /*0510*/  LEA.HI.SX32 R27, R5, R9, 0x1d ;  /* 0x00000009051b7211 */ /* 0x000fc800078feaff */
[----:B------:R0:W2:Y:S01]  /*0520*/  LDG.E.U16.CONSTANT R5, desc[UR6][R22.64] ;  /* 0x0000000616057981 */ /* 0x0000a2000c1e9500 */
[----:B-1----:R-:W-:-:S04]  /*0530*/  IMAD.WIDE R18, R27, 0x4, R16 ;  /* 0x000000041b127825 */ /* 0x002fc800078e0210 */
[----:B---3--:R-:W-:Y:S01]  /*0540*/  IMAD.WIDE R20, R21, 0x2, R14 ;  /* 0x0000000215147825 */ /* 0x008fe200078e020e */
[----:B------:R1:W3:Y:S01]  /*0550*/  LDG.E.CONSTANT R27, desc[UR6][R18.64] ;  /* 0x00000006121b7981 */ /* 0x0002e2000c1e9900 */
[----:B0-----:R-:W-:Y:S02]  /*0560*/  LEA.HI.SX32 R23, R28, R9, 0x1d ;  /* 0x000000091c177211 */ /* 0x001fe400078feaff */
[----:B------:R-:W-:-:S04]  /*0570*/  SHF.R.S32.HI R28, RZ, 0x1f, R11 ;  /* 0x0000001fff1c7819 */ /* 0x000fc8000001140b */
[----:B------:R-:W-:Y:S01]  /*0580*/  LEA.HI R28, R28, R11, RZ, 0x3 ;  /* 0x0000000b1c1c7211 */ /* 0x000fe200078f18ff */
[----:B-1----:R-:W-:-:S03]  /*0590*/  IMAD.IADD R19, R26, 0x1, R11 ;  /* 0x000000011a137824 */ /* 0x002fc600078e020b */
[----:B------:R-:W-:Y:S01]  /*05a0*/  LEA.HI.SX32 R28, R28, R9, 0x1d ;  /* 0x000000091c1c7211 */ /* 0x000fe200078feaff */
[----:B------:R-:W-:Y:S02]  /*05b0*/  HMUL2 R4, R3.H0_H0, R4.H0_H0 ;  /* 0x2000000403047232 */ /* 0x000fe40000000800 */
[----:B------:R-:W-:Y:S01]  /*05c0*/  IMAD.WIDE R18, R19, 0x2, R14 ;  /* 0x0000000213127825 */ /* 0x000fe200078e020e */
[----:B------:R0:W2:Y:S05]  /*05d0*/  LDG.E.U16.CONSTANT R3, desc[UR6][R20.64] ;  /* 0x0000000614037981 */ /* 0x0000aa000c1e9500 */
[----:B------:R1:W2:Y:S01]  /*05e0*/  LDG.E.U16.CONSTANT R18, desc[UR6][R18.64] ;  /* 0x0000000612127981 */ /* 0x0002a2000c1e9500 */
[----:B0-----:R-:W-:-:S04]  /*05f0*/  IMAD.WIDE R20, R28, 0x4, R16 ;  /* 0x000000041c147825 */ /* 0x001fc800078e0210 */
[----:B-1----:R-:W-:Y:S02]  /*0600*/  IMAD R19, R24, R2, RZ ;  /* 0x0000000218137224 */ /* 0x002fe400078e02ff */
[----:B------:R0:W2:Y:S01]  /*0610*/  LDG.E.CONSTANT R21, desc[UR6][R20.64] ;  /* 0x0000000614157981 */ /* 0x0000a2000c1e9900 */
[----:B------:R-:W-:-:S04]  /*0620*/  IMAD.WIDE R22, R23, 0x4, R16 ;  /* 0x0000000417167825 */ /* 0x000fc800078e0210 */
[--C-:B------:R-:W-:Y:S01]  /*0630*/  IMAD.IADD R28, R26, 0x1, R25.reuse ;  /* 0x000000011a1c7824 */ /* 0x100fe200078e0219 */
[----:B------:R1:W2:Y:S01]  /*0640*/  LDG.E.CONSTANT R11, desc[UR6][R22.64] ;  /* 0x00000006160b7981 */ /* 0x0002a2000c1e9900 */
[----:B0-----:R-:W-:-:S04]  /*0650*/  SHF.R.S32.HI R20, RZ, 0x1f, R25 ;  /* 0x0000001fff147819 */ /* 0x001fc80000011419 */
[----:B------:R-:W-:Y:S02]  /*0660*/  LEA.HI R25, R20, R25, RZ, 0x3 ;  /* 0x0000001914197211 */ /* 0x000fe400078f18ff */
[----:B------:R-:W-:-:S04]  /*0670*/  SHF.R.S32.HI R20, RZ, 0x1f, R19 ;  /* 0x0000001fff147819 */ /* 0x000fc80000011413 */
[----:B------:R-:W-:Y:S02]  /*0680*/  LEA.HI R20, R20, R19, RZ, 0x3 ;  /* 0x0000001314147211 */ /* 0x000fe400078f18ff */
[-C--:B------:R-:W-:Y:S02]  /*0690*/  LEA.HI.SX32 R25, R25, R9.reuse, 0x1d ;  /* 0x0000000919197211 */ /* 0x080fe400078feaff */
[----:B------:R-:W-:-:S03]  /*06a0*/  LEA.HI.SX32 R9, R20, R9, 0x1d ;  /* 0x0000000914097211 */ /* 0x000fc600078feaff */
[----:B------:R-:W-:-:S04]  /*06b0*/  IMAD.WIDE R24, R25, 0x4, R16 ;  /* 0x0000000419187825 */ /* 0x000fc800078e0210 */
[----:B------:R-:W-:Y:S02]  /*06c0*/  IMAD.WIDE R16, R9, 0x4, R16 ;  /* 0x0000000409107825 */ /* 0x000fe400078e0210 */
[----:B------:R-:W2:Y:S04]  /*06d0*/  LDG.E.CONSTANT R25, desc[UR6][R24.64] ;  /* 0x0000000618197981 */ /* 0x000ea8000c1e9900 */
[----:B------:R-:W2:Y:S01]  /*06e0*/  LDG.E.CONSTANT R17, desc[UR6][R16.64] ;  /* 0x0000000610117981 */ /* 0x000ea2000c1e9900 */
[----:B------:R-:W-:Y:S02]  /*06f0*/  IMAD.IADD R19, R26, 0x1, R19 ;  /* 0x000000011a137824 */ /* 0x000fe400078e0213 */
[----:B-1----:R-:W-:-:S04]  /*0700*/  IMAD.WIDE R22, R28, 0x2, R14 ;  /* 0x000000021c167825 */ /* 0x002fc800078e020e */
[----:B------:R-:W-:Y:S01]  /*0710*/  IMAD.WIDE R14, R19, 0x2, R14 ;  /* 0x00000002130e7825 */ /* 0x000fe200078e020e */
[----:B------:R-:W2:Y:S05]  /*0720*/  LDG.E.U16.CONSTANT R28, desc[UR6][R22.64] ;  /* 0x00000006161c7981 */ /* 0x000eaa000c1e9500 */
[----:B------:R0:W2:Y:S01]  /*0730*/  LDG.E.U16.CONSTANT R14, desc[UR6][R14.64] ;  /* 0x000000060e0e7981 */ /* 0x0000a2000c1e9500 */
[----:B----4-:R-:W-:-:S04]  /*0740*/  SHF.R.U32.HI R29, RZ, R8, R29 ;  /* 0x00000008ff1d7219 */ /* 0x010fc8000001161d */
[----:B------:R-:W-:Y:S02]  /*0750*/  LOP3.LUT R29, R29, 0xf, RZ, 0xc0, !PT ;  /* 0x0000000f1d1d7812 */ /* 0x000fe400078ec0ff */
[----:B0-----:R-:W-:Y:S02]  /*0760*/  PRMT R15, R4, 0x7610, R15 ;  /* 0x00007610040f7816 */ /* 0x001fe4000000000f */
[----:B------:R-:W-:-:S04]  /*0770*/  SHF.R.U32.HI R4, RZ, 0x4, R6 ;  /* 0x00000004ff047819 */ /* 0x000fc80000011606 */
[----:B------:R-:W-:-:S04]  /*0780*/  LOP3.LUT R4, R4, 0xf, RZ, 0xc0, !PT ;  /* 0x0000000f04047812 */ /* 0x000fc800078ec0ff */
[----:B------:R-:W-:Y:S02]  /*0790*/  IADD3 R29, PT, PT, -R29, UR4, R4 ;  /* 0x000000041d1d7c10 */ /* 0x000fe4000fffe104 */
[----:B------:R-:W-:-:S04]  /*07a0*/  SHF.R.U32.HI R4, RZ, 0x8, R6 ;  /* 0x00000008ff047819 */ /* 0x000fc80000011606 */
[----:B------:R-:W-:Y:S01]  /*07b0*/  LOP3.LUT R4, R4, 0xf, RZ, 0xc0, !PT ;  /* 0x0000000f04047812 */ /* 0x000fe200078ec0ff */
[----:B------:R0:W-:Y:S02]  /*07c0*/  STG.E.U16 desc[UR6][R12.64], R15 ;  /* 0x0000000f0c007986 */ /* 0x0001e4000c101506 */
[----:B0-----:R-:W-:-:S04]  /*07d0*/  SHF.R.U32.HI R15, RZ, 0x10, R6 ;  /* 0x00000010ff0f7819 */ /* 0x001fc80000011606 */
[----:B------:R-:W-:Y:S01]  /*07e0*/  LOP3.LUT R16, R15, 0xf, RZ, 0xc0, !PT ;  /* 0x0000000f0f107812 */ /* 0x000fe200078ec0ff */
[----:B------:R-:W-:Y:S01]  /*07f0*/  IMAD.WIDE R12, R2, 0x2, R12 ;  /* 0x00000002020c7825 */ /* 0x000fe200078e020c */
[----:B------:R-:W-:-:S04]  /*0800*/  SHF.R.U32.HI R15, RZ, 0x18, R6 ;  /* 0x00000018ff0f7819 */ /* 0x000fc80000011606 */
[----:B------:R-:W-:Y:S02]  /*0810*/  LOP3.LUT R22, R15, 0xf, RZ, 0xc0, !PT ;  /* 0x0000000f0f167812 */ /* 0x000fe400078ec0ff */
[----:B-----5:R-:W-:-:S04]  /*0820*/  SHF.R.U32.HI R7, RZ, R8, R7 ;  /* 0x00000008ff077219 */ /* 0x020fc80000011607 */
[----:B------:R-:W-:-:S04]  /*0830*/  LOP3.LUT R7, R7, 0xf, RZ, 0xc0, !PT ;  /* 0x0000000f07077812 */ /* 0x000fc800078ec0ff */
[----:B------:R-:W-:Y:S02]  /*0840*/  IADD3 R9, PT, PT, -R7, UR4, R4 ;  /* 0x0000000407097c10 */ /* 0x000fe4000fffe104 */
[----:B------:R-:W0:Y:S01]  /*0850*/  I2F.F16 R7, R29 ;  /* 0x0000001d00077306 */ /* 0x000e220000200c00 */
[----:B------:R-:W-:-:S07]  /*0860*/  SHF.R.U32.HI R4, RZ, 0xc, R6 ;  /* 0x0000000cff047819 */ /* 0x000fce0000011606 */
[----:B------:R-:W2:Y:S01]  /*0870*/  I2F.F16 R9, R9 ;  /* 0x0000000900097306 */ /* 0x000ea20000200c00 */
[----:B---3--:R-:W-:Y:S02]  /*0880*/  SHF.R.U32.HI R27, RZ, R8, R27 ;  /* 0x00000008ff1b7219 */ /* 0x008fe4000001161b */
[----:B------:R-:W-:Y:S02]  /*0890*/  LOP3.LUT R4, R4, 0xf, RZ, 0xc0, !PT ;  /* 0x0000000f04047812 */ /* 0x000fe400078ec0ff */
[----:B------:R-:W-:Y:S01]  /*08a0*/  LOP3.LUT R27, R27, 0xf, RZ, 0xc0, !PT ;  /* 0x0000000f1b1b7812 */ /* 0x000fe200078ec0ff */
[----:B0-----:R-:W-:-:S03]  /*08b0*/  HMUL2 R7, R7.H0_H0, R10.H0_H0 ;  /* 0x2000000a07077232 */ /* 0x001fc60000000800 */
[----:B------:R-:W-:Y:S01]  /*08c0*/  IADD3 R4, PT, PT, -R27, UR4, R4 ;  /* 0x000000041b047c10 */ /* 0x000fe2000fffe104 */
[----:B--2---:R-:W-:Y:S01]  /*08d0*/  HMUL2 R0, R9.H0_H0, R0.H0_H0 ;  /* 0x2000000009007232 */ /* 0x004fe20000000800 */
[----:B------:R-:W-:-:S04]  /*08e0*/  SHF.R.U32.HI R11, RZ, R8, R11 ;  /* 0x00000008ff0b7219 */ /* 0x000fc8000001160b */
[----:B------:R-:W-:Y:S02]  /*08f0*/  LOP3.LUT R11, R11, 0xf, RZ, 0xc0, !PT ;  /* 0x0000000f0b0b7812 */ /* 0x000fe400078ec0ff */
[----:B------:R-:W-:Y:S02]  /*0900*/  SHF.R.U32.HI R21, RZ, R8, R21 ;  /* 0x00000008ff157219 */ /* 0x000fe40000011615 */
[----:B------:R-:W-:Y:S02]  /*0910*/  IADD3 R16, PT, PT, -R11, UR4, R16 ;  /* 0x000000040b107c10 */ /* 0x000fe4000fffe110 */
[----:B------:R-:W-:Y:S02]  /*0920*/  SHF.R.U32.HI R11, RZ, 0x14, R6 ;  /* 0x00000014ff0b7819 */ /* 0x000fe40000011606 */
[----:B------:R-:W-:Y:S02]  /*0930*/  LOP3.LUT R21, R21, 0xf, RZ, 0xc0, !PT ;  /* 0x0000000f15157812 */ /* 0x000fe400078ec0ff */
[----:B------:R-:W-:Y:S01]  /*0940*/  LOP3.LUT R20, R11, 0xf, RZ, 0xc0, !PT ;  /* 0x0000000f0b147812 */ /* 0x000fe200078ec0ff */
[----:B------:R-:W-:Y:S01]  /*0950*/  IMAD.WIDE R10, R2, 0x2, R12 ;  /* 0x00000002020a7825 */ /* 0x000fe200078e020c */
[----:B------:R-:W-:-:S02]  /*0960*/  LEA.HI R9, R6, UR4, RZ, 0x4 ;  /* 0x0000000406097c11 */ /* 0x000fc4000f8f20ff */
[----:B------:R-:W-:Y:S02]  /*0970*/  IADD3 R15, PT, PT, -R21, UR4, R20 ;  /* 0x00000004150f7c10 */ /* 0x000fe4000fffe114 */
[----:B------:R-:W-:Y:S01]  /*0980*/  PRMT R21, R7, 0x7610, R21 ;  /* 0x0000761007157816 */ /* 0x000fe20000000015 */
[----:B------:R-:W-:Y:S01]  /*0990*/  IMAD.WIDE R6, R2, 0x2, R10 ;  /* 0x0000000202067825 */ /* 0x000fe200078e020a */
[-C--:B------:R-:W-:Y:S02]  /*09a0*/  SHF.R.U32.HI R25, RZ, R8.reuse, R25 ;  /* 0x00000008ff197219 */ /* 0x080fe40000011619 */
[----:B------:R-:W-:Y:S02]  /*09b0*/  SHF.R.U32.HI R17, RZ, R8, R17 ;  /* 0x00000008ff117219 */ /* 0x000fe40000011611 */
[----:B------:R-:W-:Y:S02]  /*09c0*/  LOP3.LUT R19, R25, 0xf, RZ, 0xc0, !PT ;  /* 0x0000000f19137812 */ /* 0x000fe400078ec0ff */
[----:B------:R-:W-:Y:S01]  /*09d0*/  LOP3.LUT R8, R17, 0xf, RZ, 0xc0, !PT ;  /* 0x0000000f11087812 */ /* 0x000fe200078ec0ff */
[----:B------:R-:W0:Y:S01]  /*09e0*/  I2F.F16 R4, R4 ;  /* 0x0000000400047306 */ /* 0x000e220000200c00 */
[----:B------:R-:W-:-:S03]  /*09f0*/  IADD3 R19, PT, PT, -R19, UR4, R22 ;  /* 0x0000000413137c10 */ /* 0x000fc6000fffe116 */
[----:B------:R-:W-:Y:S02]  /*0a00*/  IMAD.IADD R22, R9, 0x1, -R8 ;  /* 0x0000000109167824 */ /* 0x000fe400078e0a08 */
[C---:B------:R-:W-:Y:S02]  /*0a10*/  IMAD.WIDE R8, R2.reuse, 0x2, R6 ;  /* 0x0000000202087825 */ /* 0x040fe400078e0206 */
[----:B------:R-:W1:Y:S01]  /*0a20*/  I2F.F16 R16, R16 ;  /* 0x0000001000107306 */ /* 0x000e620000200c00 */
[----:B------:R2:W-:Y:S07]  /*0a30*/  STG.E.U16 desc[UR6][R12.64], R21 ;  /* 0x000000150c007986 */ /* 0x0005ee000c101506 */
[----:B------:R-:W3:Y:S08]  /*0a40*/  I2F.F16 R15, R15 ;  /* 0x0000000f000f7306 */ /* 0x000ef00000200c00 */
[----:B------:R-:W4:Y:S01]  /*0a50*/  I2F.F16 R17, R19 ;  /* 0x0000001300117306 */ /* 0x000f220000200c00 */
[----:B--2---:R-:W-:-:S07]  /*0a60*/  IMAD.WIDE R20, R2, 0x2, R8 ;  /* 0x0000000202147825 */ /* 0x004fce00078e0208 */
[----:B------:R-:W2:Y:S01]  /*0a70*/  I2F.F16 R23, R22 ;  /* 0x0000001600177306 */ /* 0x000ea20000200c00 */
[----:B------:R-:W-:Y:S01]  /*0a80*/  PRMT R13, R0, 0x7610, R13 ;  /* 0x00007610000d7816 */ /* 0x000fe2000000000d */
[----:B0-----:R-:W-:Y:S02]  /*0a90*/  HMUL2 R0, R4.H0_H0, R5.H0_H0 ;  /* 0x2000000504007232 */ /* 0x001fe40000000800 */
[----:B------:R-:W-:-:S04]  /*0aa0*/  IMAD.WIDE R4, R2, 0x2, R20 ;  /* 0x0000000202047825 */ /* 0x000fc800078e0214 */
[----:B-1----:R-:W-:Y:S02]  /*0ab0*/  HMUL2 R16, R16.H0_H0, R3.H0_H0 ;  /* 0x2000000310107232 */ /* 0x002fe40000000800 */
[----:B---3--:R-:W-:Y:S01]  /*0ac0*/  HMUL2 R15, R15.H0_H0, R18.H0_H0 ;  /* 0x200000120f0f7232 */ /* 0x008fe20000000800 */
[----:B------:R-:W-:Y:S01]  /*0ad0*/  STG.E.U16 desc[UR6][R10.64], R13 ;  /* 0x0000000d0a007986 */ /* 0x000fe2000c101506 */
[----:B----4-:R-:W-:Y:S02]  /*0ae0*/  HMUL2 R17, R17.H0_H0, R28.H0_H0 ;  /* 0x2000001c11117232 */ /* 0x010fe40000000800 */
[----:B------:R-:W-:Y:S01]  /*0af0*/  IMAD.WIDE R2, R2, 0x2, R4 ;  /* 0x0000000202027825 */ /* 0x000fe200078e0204 */
[----:B------:R-:W-:Y:S03]  /*0b00*/  STG.E.U16 desc[UR6][R6.64], R0 ;  /* 0x0000000006007986 */ /* 0x000fe6000c101506 */
[----:B--2---:R-:W-:Y:S01]  /*0b10*/  HMUL2 R14, R23.H0_H0, R14.H0_H0 ;  /* 0x2000000e170e7232 */ /* 0x004fe20000000800 */
[----:B------:R-:W-:Y:S04]  /*0b20*/  STG.E.U16 desc[UR6][R8.64], R16 ;  /* 0x0000001008007986 */ /* 0x000fe8000c101506 */
[----:B------:R-:W-:Y:S04]  /*0b30*/  STG.E.U16 desc[UR6][R20.64], R15 ;  /* 0x0000000f14007986 */ /* 0x000fe8000c101506 */
[----:B------:R-:W-:Y:S04]  /*0b40*/  STG.E.U16 desc[UR6][R4.64], R17 ;  /* 0x0000001104007986 */ /* 0x000fe8000c101506 */
[----:B------:R-:W-:Y:S01]  /*0b50*/  STG.E.U16 desc[UR6][R2.64], R14 ;  /* 0x0000000e02007986 */ /* 0x000fe2000c101506 */
[----:B------:R-:W-:Y:S05]  /*0b60*/  EXIT ;  /* 0x000000000000794d */ /* 0x000fea0003800000 */
.L_x_206:
        /* <DEDUP_REMOVED lines=9> */
.L_x_1849:


//--------------------- .text._ZN4vllm4gptq28reconstruct_gptq_3bit_kernelEPKjPK6__halfS2_PKiiiibPS3_ --------------------------
	.section	.text._ZN4vllm4gptq28reconstruct_gptq_3bit_kernelEPKjPK6__halfS2_PKiiiibPS3_,"ax",@progbits
	.align	128
        .global         _ZN4vllm4gptq28reconstruct_gptq_3bit_kernelEPKjPK6__halfS2_PKiiiibPS3_
        .type           _ZN4vllm4gptq28reconstruct_gptq_3bit_kernelEPKjPK6__halfS2_PKiiiibPS3_,@function
        .size           _ZN4vllm4gptq28reconstruct_gptq_3bit_kernelEPKjPK6__halfS2_PKiiiibPS3_,(.L_x_1850 - _ZN4vllm4gptq28reconstruct_gptq_3bit_kernelEPKjPK6__halfS2_PKiiiibPS3_)
        .other          _ZN4vllm4gptq28reconstruct_gptq_3bit_kernelEPKjPK6__halfS2_PKiiiibPS3_,@"STO_CUDA_ENTRY STV_DEFAULT"
_ZN4vllm4gptq28reconstruct_gptq_3bit_kernelEPKjPK6__halfS2_PKiiiibPS3_:
.text._ZN4vllm4gptq28reconstruct_gptq_3bit_kernelEPKjPK6__halfS2_PKiiiibPS3_:
        /* <DEDUP_REMOVED lines=10> */
[----:B------:R-:W3:Y:S06]  /*00a0*/  LDCU.U8 UR4, c[0x0][0x3ac] ;  /* 0x00007580ff0477ac */ /* 0x000eec0008000000 */
[----:B------:R-:W4:Y:S08]  /*00b0*/  LDC.64 R2, c[0x0][0x380] ;  /* 0x0000e000ff027b82 */ /* 0x000f300000000a00 */
[----:B------:R-:W3:Y:S08]  /*00c0*/  LDC.64 R12, c[0x0][0x388] ;  /* 0x0000e200ff0c7b82 */ /* 0x000ef00000000a00 */
[----:B------:R-:W3:Y:S01]  /*00d0*/  LDC.64 R16, c[0x0][0x3b0] ;  /* 0x0000ec00ff107b82 */ /* 0x000ee20000000a00 */
[----:B0-----:R-:W-:-:S04]  /*00e0*/  IMAD.SHL.U32 R0, R15, 0x20, RZ ;  /* 0x000000200f007824 */ /* 0x001fc800078e00ff */
[----:B-1----:R-:W-:-:S05]  /*00f0*/  IMAD.WIDE.U32 R10, R0, 0x4, R10 ;  /* 0x00000004000a7825 */ /* 0x002fca00078e000a */
[----:B--2---:R-:W2:Y:S01]  /*0100*/  LDG.E.CONSTANT R7, desc[UR6][R10.64] ;  /* 0x000000060a077981 */ /* 0x004ea2000c1e9900 */
[----:B------:R-:W-:-:S04]  /*0110*/  IMAD R4, R15, R20, RZ ;  /* 0x000000140f047224 */ /* 0x000fc800078e02ff */
[----:B------:R-:W-:-:S04]  /*0120*/  IMAD R19, R4, 0x3, R9 ;  /* 0x0000000304137824 */ /* 0x000fc800078e0209 */
[C---:B------:R-:W-:Y:S02]  /*0130*/  IMAD.IADD R23, R19.reuse, 0x1, R20 ;  /* 0x0000000113177824 */ /* 0x040fe400078e0214 */
[----:B----4-:R-:W-:-:S05]  /*0140*/  IMAD.WIDE.U32 R18, R19, 0x4, R2 ;  /* 0x0000000413127825 */ /* 0x010fca00078e0002 */
[----:B------:R-:W5:Y:S01]  /*0150*/  LDG.E.CONSTANT R8, desc[UR6][R18.64] ;  /* 0x0000000612087981 */ /* 0x000f62000c1e9900 */
[----:B--2---:R-:W-:Y:S02]  /*0160*/  IMAD R14, R7, R20, RZ ;  /* 0x00000014070e7224 */ /* 0x004fe400078e02ff */
[----:B------:R-:W-:Y:S02]  /*0170*/  IMAD.IADD R7, R23, 0x1, R20 ;  /* 0x0000000117077824 */ /* 0x000fe400078e0214 */
[----:B------:R-:W-:Y:S02]  /*0180*/  IMAD.IADD R25, R9, 0x1, R14 ;  /* 0x0000000109197824 */ /* 0x000fe400078e020e */
[----:B------:R-:W-:-:S04]  /*0190*/  IMAD.WIDE.U32 R22, R23, 0x4, R2 ;  /* 0x0000000417167825 */ /* 0x000fc800078e0002 */
[----:B---3--:R-:W-:-:S04]  /*01a0*/  IMAD.WIDE R24, R25, 0x2, R12 ;  /* 0x0000000219187825 */ /* 0x008fc800078e020c */
[----:B------:R-:W-:Y:S01]  /*01b0*/  IMAD.WIDE.U32 R2, R7, 0x4, R2 ;  /* 0x0000000407027825 */ /* 0x000fe200078e0002 */
[----:B------:R-:W5:Y:S04]  /*01c0*/  LDG.E.U16.CONSTANT R21, desc[UR6][R24.64] ;  /* 0x0000000618157981 */ /* 0x000f68000c1e9500 */
[----:B------:R-:W5:Y:S01]  /*01d0*/  LDG.E.CONSTANT R7, desc[UR6][R22.64] ;  /* 0x0000000616077981 */ /* 0x000f62000c1e9900 */
[----:B------:R-:W-:Y:S01]  /*01e0*/  LOP3.LUT R5, R5, 0x1f, RZ, 0xc0, !PT ;  /* 0x0000001f05057812 */ /* 0x000fe200078ec0ff */
[----:B------:R-:W-:Y:S01]  /*01f0*/  IMAD R15, R9, 0x3, RZ ;  /* 0x00000003090f7824 */ /* 0x000fe200078e02ff */
[----:B------:R-:W-:Y:S01]  /*0200*/  UPRMT UR4, UR4, 0x8880, URZ ;  /* 0x0000888004047896 */ /* 0x000fe200080000ff */
[----:B------:R0:W5:Y:S01]  /*0210*/  LDG.E.CONSTANT R6, desc[UR6][R2.64] ;  /* 0x0000000602067981 */ /* 0x000162000c1e9900 */
[----:B------:R-:W-:-:S02]  /*0220*/  ISETP.NE.AND P0, PT, R5, 0x15, PT ;  /* 0x000000150500780c */ /* 0x000fc40003f05270 */
[----:B------:R-:W-:Y:S01]  /*0230*/  SHF.R.S32.HI R26, RZ, 0x1f, R15 ;  /* 0x0000001fff1a7819 */ /* 0x000fe2000001140f */
[----:B------:R-:W-:Y:S01]  /*0240*/  UISETP.NE.AND UP0, UPT, UR4, URZ, UPT ;  /* 0x000000ff0400728c */ /* 0x000fe2000bf05270 */
[----:B------:R-:W-:Y:S01]  /*0250*/  IMAD R4, R5, 0x3, RZ ;  /* 0x0000000305047824 */ /* 0x000fe200078e02ff */
[----:B------:R-:W-:Y:S02]  /*0260*/  BSSY.RECONVERGENT B0, `(.L_x_207) ;  /* 0x0000045000007945 */ /* 0x000fe40003800200 */
[----:B------:R-:W-:Y:S01]  /*0270*/  USEL UR4, URZ, 0xffffffff, UP0 ;  /* 0xffffffffff047887 */ /* 0x000fe20008000000 */
[----:B0-----:R-:W-:Y:S01]  /*0280*/  IMAD R3, R0, R20, R9 ;  /* 0x0000001400037224 */ /* 0x001fe200078e0209 */
[----:B------:R-:W-:Y:S01]  /*0290*/  LEA.HI R0, R26, R15, RZ, 0x5 ;  /* 0x0000000f1a007211 */ /* 0x000fe200078f28ff */
[----:B------:R-:W-:Y:S02]  /*02a0*/  VIADD R2, R4, 0xffffffe0 ;  /* 0xffffffe004027836 */ /* 0x000fe40000000000 */
[----:B------:R-:W-:Y:S01]  /*02b0*/  IMAD.WIDE R16, R3, 0x2, R16 ;  /* 0x0000000203107825 */ /* 0x000fe200078e0210 */
[----:B------:R-:W-:-:S03]  /*02c0*/  SHF.R.S32.HI R0, RZ, 0x5, R0 ;  /* 0x00000005ff007819 */ /* 0x000fc60000011400 */
[----:B------:R-:W-:Y:S01]  /*02d0*/  VIADD R3, R4, 0xffffffc0 ;  /* 0xffffffc004037836 */ /* 0x000fe20000000000 */
[----:B------:R-:W-:Y:S06]  /*02e0*/  @!P0 BRA `(.L_x_208) ;  /* 0x0000000000c08947 */ /* 0x000fec0003800000 */
[----:B------:R-:W-:-:S13]  /*02f0*/  ISETP.NE.AND P0, PT, R5, 0xa, PT ;  /* 0x0000000a0500780c */ /* 0x000fda0003f05270 */
[----:B------:R-:W-:Y:S05]  /*0300*/  @P0 BRA `(.L_x_209) ;  /* 0x0000000000340947 */ /* 0x000fea0003800000 */
[----:B------:R-:W0:Y:S01]  /*0310*/  LDCU.64 UR8, c[0x0][0x390] ;  /* 0x00007200ff0877ac */ /* 0x000e220008000a00 */
[----:B------:R-:W-:-:S05]  /*0320*/  IMAD R14, R14, 0x3, RZ ;  /* 0x000000030e0e7824 */ /* 0x000fca00078e02ff */
[----:B------:R-:W-:-:S04]  /*0330*/  SHF.R.S32.HI R15, RZ, 0x1f, R14 ;  /* 0x0000001fff0f7819 */ /* 0x000fc8000001140e */
[----:B------:R-:W-:-:S04]  /*0340*/  LEA.HI R19, R15, R14, RZ, 0x5 ;  /* 0x0000000e0f137211 */ /* 0x000fc800078f28ff */
[----:B------:R-:W-:Y:S01]  /*0350*/  LEA.HI.SX32 R19, R19, R0, 0x1b ;  /* 0x0000000013137211 */ /* 0x000fe200078fdaff */
[----:B0-----:R-:W-:Y:S02]  /*0360*/  IMAD.U32 R14, RZ, RZ, UR8 ;  /* 0x00000008ff0e7e24 */ /* 0x001fe4000f8e00ff */
[----:B------:R-:W-:Y:S02]  /*0370*/  IMAD.U32 R15, RZ, RZ, UR9 ;  /* 0x00000009ff0f7e24 */ /* 0x000fe4000f8e00ff */
[----:B------:R-:W-:-:S05]  /*0380*/  IMAD.WIDE R18, R19, 0x4, R14 ;  /* 0x0000000413127825 */ /* 0x000fca00078e020e */
[----:B------:R-:W2:Y:S04]  /*0390*/  LDG.E.CONSTANT R22, desc[UR6][R18.64] ;  /* 0x0000000612167981 */ /* 0x000ea8000c1e9900 */
[----:B------:R-:W2:Y:S02]  /*03a0*/  LDG.E.CONSTANT R23, desc[UR6][R18.64+0x4] ;  /* 0x0000040612177981 */ /* 0x000ea4000c1e9900 */
[----:B--2---:R-:W-:-:S04]  /*03b0*/  SHF.L.W.U32.HI R22, R22, 0x2, R23 ;  /* 0x0000000216167819 */ /* 0x004fc80000010e17 */
[----:B------:R-:W-:Y:S01]  /*03c0*/  LOP3.LUT R24, R22, 0x7, RZ, 0xc0, !PT ;  /* 0x0000000716187812 */ /* 0x000fe200078ec0ff */
[----:B------:R-:W-:Y:S06]  /*03d0*/  BRA `(.L_x_210) ;  /* 0x0000000000b47947 */ /* 0x000fec0003800000 */
.L_x_209:
[----:B------:R-:W-:-:S13]  /*03e0*/  ISETP.GT.U32.AND P0, PT, R5, 0x9, PT ;  /* 0x000000090500780c */ /* 0x000fda0003f04070 */
        /* <DEDUP_REMOVED lines=8> */
[----:B------:R-:W-:-:S06]  /*0470*/  IMAD.WIDE R18, R19, 0x4, R14 ;  /* 0x0000000413127825 */ /* 0x000fcc00078e020e */
[----:B------:R-:W2:Y:S02]  /*0480*/  LDG.E.CONSTANT R19, desc[UR6][R18.64] ;  /* 0x0000000612137981 */ /* 0x000ea4000c1e9900 */
[----:B--2---:R-:W-:-:S04]  /*0490*/  SHF.R.U32.HI R24, RZ, R4, R19 ;  /* 0x00000004ff187219 */ /* 0x004fc80000011613 */
[----:B------:R-:W-:Y:S01]  /*04a0*/  LOP3.LUT R24, R24, 0x7, RZ, 0xc0, !PT ;  /* 0x0000000718187812 */ /* 0x000fe200078ec0ff */
[----:B------:R-:W-:Y:S06]  /*04b0*/  BRA `(.L_x_210) ;  /* 0x00000000007c7947 */ /* 0x000fec0003800000 */
.L_x_211:
[----:B------:R-:W0:Y:S01]  /*04c0*/  LDCU.64 UR8, c[0x0][0x390] ;  /* 0x00007200ff0877ac */ /* 0x000e220008000a00 */
[----:B------:R-:W-:Y:S01]  /*04d0*/  IMAD R14, R14, 0x3, RZ ;  /* 0x000000030e0e7824 */ /* 0x000fe200078e02ff */
[----:B------:R-:W-:-:S04]  /*04e0*/  ISETP.GT.U32.AND P0, PT, R5, 0x14, PT ;  /* 0x000000140500780c */ /* 0x000fc80003f04070 */
[----:B------:R-:W-:-:S04]  /*04f0*/  SHF.R.S32.HI R15, RZ, 0x1f, R14 ;  /* 0x0000001fff0f7819 */ /* 0x000fc8000001140e */
[----:B------:R-:W-:-:S04]  /*0500*/  LEA.HI R19, R15, R14, RZ, 0x5 ;  /* 0x0000000e0f137211 */ /* 0x000fc800078f28ff */
[----:B------:R-:W-:Y:S01]  /*0510*/  LEA.HI.SX32 R19, R19, R0, 0x1b ;  /* 0x0000000013137211 */ /* 0x000fe200078fdaff */
[----:B0-----:R-:W-:Y:S02]  /*0520*/  @!P0 IMAD.U32 R14, RZ, RZ, UR8 ;  /* 0x00000008ff0e8e24 */ /* 0x001fe4000f8e00ff */
[----:B------:R-:W-:Y:S02]  /*0530*/  @!P0 IMAD.U32 R15, RZ, RZ, UR9 ;  /* 0x00000009ff0f8e24 */ /* 0x000fe4000f8e00ff */
[----:B------:R-:W-:-:S04]  /*0540*/  @!P0 IMAD.WIDE R22, R19, 0x4, R14 ;  /* 0x0000000413168825 */ /* 0x000fc800078e020e */
[----:B------:R-:W-:Y:S02]  /*0550*/  @P0 IMAD.U32 R14, RZ, RZ, UR8 ;  /* 0x00000008ff0e0e24 */ /* 0x000fe4000f8e00ff */
[----:B------:R-:W-:Y:S01]  /*0560*/  @P0 IMAD.U32 R15, RZ, RZ, UR9 ;  /* 0x00000009ff0f0e24 */ /* 0x000fe2000f8e00ff */
[----:B------:R-:W2:Y:S01]  /*0570*/  @!P0 LDG.E.CONSTANT R23, desc[UR6][R22.64] ;  /* 0x0000000616178981 */ /* 0x000ea2000c1e9900 */
[----:B------:R-:W-:-:S06]  /*0580*/  @P0 IMAD.WIDE R18, R19, 0x4, R14 ;  /* 0x0000000413120825 */ /* 0x000fcc00078e020e */
[----:B------:R-:W3:Y:S01]  /*0590*/  @P0 LDG.E.CONSTANT R18, desc[UR6][R18.64] ;  /* 0x0000000612120981 */ /* 0x000ee2000c1e9900 */
[----:B--2---:R-:W-:-:S04]  /*05a0*/  @!P0 SHF.R.U32.HI R24, RZ, R2, R23 ;  /* 0x00000002ff188219 */ /* 0x004fc80000011617 */
[----:B------:R-:W-:Y:S02]  /*05b0*/  @!P0 LOP3.LUT R24, R24, 0x7, RZ, 0xc0, !PT ;  /* 0x0000000718188812 */ /* 0x000fe400078ec0ff */
[----:B---3--:R-:W-:-:S04]  /*05c0*/  @P0 SHF.R.U32.HI R25, RZ, R3, R18 ;  /* 0x00000003ff190219 */ /* 0x008fc80000011612 */
[----:B------:R-:W-:Y:S01]  /*05d0*/  @P0 LOP3.LUT R24, R25, 0x7, RZ, 0xc0, !PT ;  /* 0x0000000719180812 */ /* 0x000fe200078ec0ff */
[----:B------:R-:W-:Y:S06]  /*05e0*/  BRA `(.L_x_210) ;  /* 0x0000000000307947 */ /* 0x000fec0003800000 */
.L_x_208:
        /* <DEDUP_REMOVED lines=11> */
[----:B------:R-:W-:-:S07]  /*06a0*/  LOP3.LUT R24, R24, 0x7, RZ, 0xc0, !PT ;  /* 0x0000000718187812 */ /* 0x000fce00078ec0ff */
.L_x_210:
[----:B------:R-:W-:Y:S05]  /*06b0*/  BSYNC.RECONVERGENT B0 ;  /* 0x0000000000007941 */ /* 0x000fea0003800200 */
.L_x_207:
[----:B------:R-:W2:Y:S01]  /*06c0*/  LDG.E.CONSTANT R19, desc[UR6][R10.64+0x4] ;  /* 0x000004060a137981 */ /* 0x000ea2000c1e9900 */
[----:B------:R-:W-:Y:S01]  /*06d0*/  ISETP.NE.AND P0, PT, R5, 0xa, PT ;  /* 0x0000000a0500780c */ /* 0x000fe20003f05270 */
[----:B--2---:R-:W-:-:S04]  /*06e0*/  IMAD R18, R19, R20, RZ ;  /* 0x0000001413127224 */ /* 0x004fc800078e02ff */
[----:B------:R-:W-:-:S04]  /*06f0*/  IMAD.IADD R23, R9, 0x1, R18 ;  /* 0x0000000109177824 */ /* 0x000fc800078e0212 */
[----:B------:R-:W-:-:S06]  /*0700*/  IMAD.WIDE R22, R23, 0x2, R12 ;  /* 0x0000000217167825 */ /* 0x000fcc00078e020c */
[----:B------:R0:W5:Y:S02]  /*0710*/  LDG.E.U16.CONSTANT R22, desc[UR6][R22.64] ;  /* 0x0000000616167981 */ /* 0x000164000c1e9500 */
[----:B-----5:R-:W-:Y:S01]  /*0720*/  LOP3.LUT R19, R8, 0x7, RZ, 0xc0, !PT ;  /* 0x0000000708137812 */ /* 0x020fe200078ec0ff */
[----:B------:R-:W-:Y:S03]  /*0730*/  BSSY.RECONVERGENT B0, `(.L_x_212) ;  /* 0x0000032000007945 */ /* 0x000fe60003800200 */
[----:B------:R-:W-:-:S04]  /*0740*/  IADD3 R19, PT, PT, R19, UR4, -R24 ;  /* 0x0000000413137c10 */ /* 0x000fc8000fffe818 */
[----:B------:R-:W1:Y:S02]  /*0750*/  I2F.F16 R24, R19 ;  /* 0x0000001300187306 */ /* 0x000e640000200c00 */
[----:B-1----:R-:W-:-:S05]  /*0760*/  HMUL2 R21, R24.H0_H0, R21.H0_H0 ;  /* 0x2000001518157232 */ /* 0x002fca0000000800 */
[----:B------:R0:W-:Y:S01]  /*0770*/  STG.E.U16 desc[UR6][R16.64], R21 ;  /* 0x0000001510007986 */ /* 0x0001e2000c101506 */
[----:B------:R-:W-:Y:S05]  /*0780*/  @!P0 BRA `(.L_x_213) ;  /* 0x00000000008c8947 */ /* 0x000fea0003800000 */
[----:B------:R-:W-:-:S13]  /*0790*/  ISETP.NE.AND P1, PT, R5, 0x15, PT ;  /* 0x000000150500780c */ /* 0x000fda0003f25270 */
[----:B------:R-:W-:Y:S05]  /*07a0*/  @P1 BRA `(.L_x_214) ;  /* 0x0000000000281947 */ /* 0x000fea0003800000 */
[----:B------:R-:W-:-:S05]  /*07b0*/  IMAD R18, R18, 0x3, RZ ;  /* 0x0000000312127824 */ /* 0x000fca00078e02ff */
[----:B------:R-:W-:-:S04]  /*07c0*/  SHF.R.S32.HI R19, RZ, 0x1f, R18 ;  /* 0x0000001fff137819 */ /* 0x000fc80000011412 */
[----:B------:R-:W-:-:S04]  /*07d0*/  LEA.HI R19, R19, R18, RZ, 0x5 ;  /* 0x0000001213137211 */ /* 0x000fc800078f28ff */
[----:B------:R-:W-:-:S05]  /*07e0*/  LEA.HI.SX32 R19, R19, R0, 0x1b ;  /* 0x0000000013137211 */ /* 0x000fca00078fdaff */
[----:B------:R-:W-:-:S05]  /*07f0*/  IMAD.WIDE R18, R19, 0x4, R14 ;  /* 0x0000000413127825 */ /* 0x000fca00078e020e */
[----:B0-----:R-:W2:Y:S04]  /*0800*/  LDG.E.CONSTANT R21, desc[UR6][R18.64] ;  /* 0x0000000612157981 */ /* 0x001ea8000c1e9900 */
[----:B------:R-:W2:Y:S02]  /*0810*/  LDG.E.CONSTANT R24, desc[UR6][R18.64+0x4] ;  /* 0x0000040612187981 */ /* 0x000ea4000c1e9900 */
[----:B--2---:R-:W-:-:S04]  /*0820*/  SHF.L.W.U32.HI R21, R21, 0x1, R24 ;  /* 0x0000000115157819 */ /* 0x004fc80000010e18 */
[----:B------:R-:W-:Y:S01]  /*0830*/  LOP3.LUT R23, R21, 0x7, RZ, 0xc0, !PT ;  /* 0x0000000715177812 */ /* 0x000fe200078ec0ff */
[----:B------:R-:W-:Y:S06]  /*0840*/  BRA `(.L_x_215) ;  /* 0x0000000000807947 */ /* 0x000fec0003800000 */
.L_x_214:
[----:B------:R-:W-:-:S13]  /*0850*/  ISETP.GE.U32.AND P1, PT, R5, 0xa, PT ;  /* 0x0000000a0500780c */ /* 0x000fda0003f26070 */
[----:B------:R-:W-:Y:S05]  /*0860*/  @!P1 BRA `(.L_x_216) ;  /* 0x0000000000309947 */ /* 0x000fea0003800000 */
[----:B------:R-:W-:-:S05]  /*0870*/  IMAD R18, R18, 0x3, RZ ;  /* 0x0000000312127824 */ /* 0x000fca00078e02ff */
[----:B------:R-:W-:-:S04]  /*0880*/  SHF.R.S32.HI R19, RZ, 0x1f, R18 ;  /* 0x0000001fff137819 */ /* 0x000fc80000011412 */
[----:B------:R-:W-:-:S04]  /*0890*/  LEA.HI R19, R19, R18, RZ, 0x5 ;  /* 0x0000001213137211 */ /* 0x000fc800078f28ff */
[----:B------:R-:W-:-:S05]  /*08a0*/  LEA.HI.SX32 R19, R19, R0, 0x1b ;  /* 0x0000000013137211 */ /* 0x000fca00078fdaff */
[----:B------:R-:W-:-:S06]  /*08b0*/  IMAD.WIDE R18, R19, 0x4, R14 ;  /* 0x0000000413127825 */ /* 0x000fcc00078e020e */
[----:B------:R-:W0:Y:S01]  /*08c0*/  LDG.E.CONSTANT R18, desc[UR6][R18.64] ;  /* 0x0000000612127981 */ /* 0x000e22000c1e9900 */
[----:B------:R-:W-:-:S13]  /*08d0*/  ISETP.GE.U32.AND P1, PT, R5, 0x15, PT ;  /* 0x000000150500780c */ /* 0x000fda0003f26070 */
[--C-:B0-----:R-:W-:Y:S02]  /*08e0*/  @P1 SHF.R.U32.HI R23, RZ, R3, R18.reuse ;  /* 0x00000003ff171219 */ /* 0x101fe40000011612 */
[----:B------:R-:W-:Y:S02]  /*08f0*/  @!P1 SHF.R.U32.HI R21, RZ, R2, R18 ;  /* 0x00000002ff159219 */ /* 0x000fe40000011612 */
[----:B------:R-:W-:Y:S02]  /*0900*/  @P1 LOP3.LUT R23, R23, 0x7, RZ, 0xc0, !PT ;  /* 0x0000000717171812 */ /* 0x000fe400078ec0ff */
[----:B------:R-:W-:Y:S01]  /*0910*/  @!P1 LOP3.LUT R23, R21, 0x7, RZ, 0xc0, !PT ;  /* 0x0000000715179812 */ /* 0x000fe200078ec0ff */
[----:B------:R-:W-:Y:S06]  /*0920*/  BRA `(.L_x_215) ;  /* 0x0000000000487947 */ /* 0x000fec0003800000 */
.L_x_216:
[----:B------:R-:W-:-:S05]  /*0930*/  IMAD R18, R18, 0x3, RZ ;  /* 0x0000000312127824 */ /* 0x000fca00078e02ff */
[----:B------:R-:W-:-:S04]  /*0940*/  SHF.R.S32.HI R19, RZ, 0x1f, R18 ;  /* 0x0000001fff137819 */ /* 0x000fc80000011412 */
[----:B------:R-:W-:-:S04]  /*0950*/  LEA.HI R19, R19, R18, RZ, 0x5 ;  /* 0x0000001213137211 */ /* 0x000fc800078f28ff */
[----:B------:R-:W-:-:S05]  /*0960*/  LEA.HI.SX32 R19, R19, R0, 0x1b ;  /* 0x0000000013137211 */ /* 0x000fca00078fdaff */
[----:B------:R-:W-:-:S06]  /*0970*/  IMAD.WIDE R18, R19, 0x4, R14 ;  /* 0x0000000413127825 */ /* 0x000fcc00078e020e */
[----:B------:R-:W0:Y:S02]  /*0980*/  LDG.E.CONSTANT R19, desc[UR6][R18.64] ;  /* 0x0000000612137981 */ /* 0x000e24000c1e9900 */
[----:B0-----:R-:W-:-:S04]  /*0990*/  SHF.R.U32.HI R23, RZ, R4, R19 ;  /* 0x00000004ff177219 */ /* 0x001fc80000011613 */
[----:B------:R-:W-:Y:S01]  /*09a0*/  LOP3.LUT R23, R23, 0x7, RZ, 0xc0, !PT ;  /* 0x0000000717177812 */ /* 0x000fe200078ec0ff */
[----:B------:R-:W-:Y:S06]  /*09b0*/  BRA `(.L_x_215) ;  /* 0x0000000000247947 */ /* 0x000fec0003800000 */
.L_x_213:
        /* <DEDUP_REMOVED lines=8> */
[----:B------:R-:W-:-:S07]  /*0a40*/  LOP3.LUT R23, R23, 0x7, RZ, 0xc0, !PT ;  /* 0x0000000717177812 */ /* 0x000fce00078ec0ff */
.L_x_215:
[----:B------:R-:W-:Y:S05]  /*0a50*/  BSYNC.RECONVERGENT B0 ;  /* 0x0000000000007941 */ /* 0x000fea0003800200 */
.L_x_212:
[----:B------:R-:W2:Y:S01]  /*0a60*/  LDG.E.CONSTANT R19, desc[UR6][R10.64+0x8] ;  /* 0x000008060a137981 */ /* 0x000ea2000c1e9900 */
[----:B------:R-:W-:-:S04]  /*0a70*/  SHF.R.U32.HI R25, RZ, 0x3, R8 ;  /* 0x00000003ff197819 */ /* 0x000fc80000011608 */
[----:B------:R-:W-:-:S04]  /*0a80*/  LOP3.LUT R26, R25, 0x7, RZ, 0xc0, !PT ;  /* 0x00000007191a7812 */ /* 0x000fc800078ec0ff */
[----:B------:R-:W-:-:S06]  /*0a90*/  IADD3 R23, PT, PT, R26, UR4, -R23 ;  /* 0x000000041a177c10 */ /* 0x000fcc000fffe817 */
[----:B------:R-:W0:Y:S01]  /*0aa0*/  I2F.F16 R23, R23 ;  /* 0x0000001700177306 */ /* 0x000e220000200c00 */
[----:B------:R-:W-:-:S04]  /*0ab0*/  IMAD.WIDE R16, R20, 0x2, R16 ;  /* 0x0000000214107825 */ /* 0x000fc800078e0210 */
[----:B--2---:R-:W-:-:S04]  /*0ac0*/  IMAD R24, R19, R20, RZ ;  /* 0x0000001413187224 */ /* 0x004fc800078e02ff */
[----:B------:R-:W-:-:S04]  /*0ad0*/  IMAD.IADD R19, R9, 0x1, R24 ;  /* 0x0000000109137824 */ /* 0x000fc800078e0218 */
[----:B------:R-:W-:-:S05]  /*0ae0*/  IMAD.WIDE R18, R19, 0x2, R12 ;  /* 0x0000000213127825 */ /* 0x000fca00078e020c */
[----:B------:R1:W5:Y:S01]  /*0af0*/  LDG.E.U16.CONSTANT R21, desc[UR6][R18.64] ;  /* 0x0000000612157981 */ /* 0x000362000c1e9500 */
[----:B0-----:R-:W-:Y:S01]  /*0b00*/  HMUL2 R22, R23.H0_H0, R22.H0_H0 ;  /* 0x2000001617167232 */ /* 0x001fe20000000800 */
[----:B------:R-:W-:Y:S04]  /*0b10*/  BSSY.RECONVERGENT B0, `(.L_x_217) ;  /* 0x000002f000007945 */ /* 0x000fe80003800200 */
[----:B------:R1:W-:Y:S01]  /*0b20*/  STG.E.U16 desc[UR6][R16.64], R22 ;  /* 0x0000001610007986 */ /* 0x0003e2000c101506 */
[----:B------:R-:W-:Y:S05]  /*0b30*/  @!P0 BRA `(.L_x_218) ;  /* 0x00000000008c8947 */ /* 0x000fea0003800000 */
[----:B------:R-:W-:-:S13]  /*0b40*/  ISETP.NE.AND P1, PT, R5, 0x15, PT ;  /* 0x000000150500780c */ /* 0x000fda0003f25270 */
[----:B------:R-:W-:Y:S05]  /*0b50*/  @P1 BRA `(.L_x_219) ;  /* 0x0000000000281947 */ /* 0x000fea0003800000 */
[----:B------:R-:W-:-:S05]  /*0b60*/  IMAD R24, R24, 0x3, RZ ;  /* 0x0000000318187824 */ /* 0x000fca00078e02ff */
[----:B-1----:R-:W-:-:S04]  /*0b70*/  SHF.R.S32.HI R19, RZ, 0x1f, R24 ;  /* 0x0000001fff137819 */ /* 0x002fc80000011418 */
[----:B------:R-:W-:-:S04]  /*0b80*/  LEA.HI R19, R19, R24, RZ, 0x5 ;  /* 0x0000001813137211 */ /* 0x000fc800078f28ff */
[----:B------:R-:W-:-:S05]  /*0b90*/  LEA.HI.SX32 R19, R19, R0, 0x1b ;  /* 0x0000000013137211 */ /* 0x000fca00078fdaff */
[----:B------:R-:W-:-:S05]  /*0ba0*/  IMAD.WIDE R18, R19, 0x4, R14 ;  /* 0x0000000413127825 */ /* 0x000fca00078e020e */
[----:B------:R-:W2:Y:S04]  /*0bb0*/  LDG.E.CONSTANT R22, desc[UR6][R18.64] ;  /* 0x0000000612167981 */ /* 0x000ea8000c1e9900 */
[----:B------:R-:W2:Y:S02]  /*0bc0*/  LDG.E.CONSTANT R23, desc[UR6][R18.64+0x4] ;  /* 0x0000040612177981 */ /* 0x000ea4000c1e9900 */
[----:B--2---:R-:W-:-:S04]  /*0bd0*/  SHF.L.W.U32.HI R22, R22, 0x1, R23 ;  /* 0x0000000116167819 */ /* 0x004fc80000010e17 */
[----:B------:R-:W-:Y:S01]  /*0be0*/  LOP3.LUT R24, R22, 0x7, RZ, 0xc0, !PT ;  /* 0x0000000716187812 */ /* 0x000fe200078ec0ff */
[----:B------:R-:W-:Y:S06]  /*0bf0*/  BRA `(.L_x_220) ;  /* 0x0000000000807947 */ /* 0x000fec0003800000 */
.L_x_219:
[----:B------:R-:W-:-:S13]  /*0c00*/  ISETP.GE.U32.AND P1, PT, R5, 0xa, PT ;  /* 0x0000000a0500780c */ /* 0x000fda0003f26070 */
[----:B------:R-:W-:Y:S05]  /*0c10*/  @!P1 BRA `(.L_x_221) ;  /* 0x0000000000309947 */ /* 0x000fea0003800000 */
[----:B------:R-:W-:-:S05]  /*0c20*/  IMAD R24, R24, 0x3, RZ ;  /* 0x0000000318187824 */ /* 0x000fca00078e02ff */
[----:B-1----:R-:W-:-:S04]  /*0c30*/  SHF.R.S32.HI R19, RZ, 0x1f, R24 ;  /* 0x0000001fff137819 */ /* 0x002fc80000011418 */
[----:B------:R-:W-:-:S04]  /*0c40*/  LEA.HI R19, R19, R24, RZ, 0x5 ;  /* 0x0000001813137211 */ /* 0x000fc800078f28ff */
[----:B------:R-:W-:-:S05]  /*0c50*/  LEA.HI.SX32 R19, R19, R0, 0x1b ;  /* 0x0000000013137211 */ /* 0x000fca00078fdaff */
[----:B------:R-:W-:-:S06]  /*0c60*/  IMAD.WIDE R18, R19, 0x4, R14 ;  /* 0x0000000413127825 */ /* 0x000fcc00078e020e */
[----:B------:R-:W2:Y:S01]  /*0c70*/  LDG.E.CONSTANT R18, desc[UR6][R18.64] ;  /* 0x0000000612127981 */ /* 0x000ea2000c1e9900 */
[----:B------:R-:W-:-:S13]  /*0c80*/  ISETP.GE.U32.AND P1, PT, R5, 0x15, PT ;  /* 0x000000150500780c */ /* 0x000fda0003f26070 */
[--C-:B--2---:R-:W-:Y:S02]  /*0c90*/  @P1 SHF.R.U32.HI R24, RZ, R3, R18.reuse ;  /* 0x00000003ff181219 */ /* 0x104fe40000011612 */
[----:B------:R-:W-:Y:S02]  /*0ca0*/  @!P1 SHF.R.U32.HI R22, RZ, R2, R18 ;  /* 0x00000002ff169219 */ /* 0x000fe40000011612 */
[----:B------:R-:W-:Y:S02]  /*0cb0*/  @P1 LOP3.LUT R24, R24, 0x7, RZ, 0xc0, !PT ;  /* 0x0000000718181812 */ /* 0x000fe400078ec0ff */
[----:B------:R-:W-:Y:S01]  /*0cc0*/  @!P1 LOP3.LUT R24, R22, 0x7, RZ, 0xc0, !PT ;  /* 0x0000000716189812 */ /* 0x000fe200078ec0ff */
[----:B------:R-:W-:Y:S06]  /*0cd0*/  BRA `(.L_x_220) ;  /* 0x0000000000487947 */ /* 0x000fec0003800000 */
.L_x_221:
[----:B------:R-:W-:-:S05]  /*0ce0*/  IMAD R24, R24, 0x3, RZ ;  /* 0x0000000318187824 */ /* 0x000fca00078e02ff */
[----:B-1----:R-:W-:-:S04]  /*0cf0*/  SHF.R.S32.HI R19, RZ, 0x1f, R24 ;  /* 0x0000001fff137819 */ /* 0x002fc80000011418 */
[----:B------:R-:W-:-:S04]  /*0d00*/  LEA.HI R19, R19, R24, RZ, 0x5 ;  /* 0x0000001813137211 */ /* 0x000fc800078f28ff */
[----:B------:R-:W-:-:S05]  /*0d10*/  LEA.HI.SX32 R19, R19, R0, 0x1b ;  /* 0x0000000013137211 */ /* 0x000fca00078fdaff */
[----:B------:R-:W-:-:S06]  /*0d20*/  IMAD.WIDE R18, R19, 0x4, R14 ;  /* 0x0000000413127825 */ /* 0x000fcc00078e020e */
[----:B------:R-:W2:Y:S02]  /*0d30*/  LDG.E.CONSTANT R19, desc[UR6][R18.64] ;  /* 0x0000000612137981 */ /* 0x000ea4000c1e9900 */
[----:B--2---:R-:W-:-:S04]  /*0d40*/  SHF.R.U32.HI R24, RZ, R4, R19 ;  /* 0x00000004ff187219 */ /* 0x004fc80000011613 */
[----:B------:R-:W-:Y:S01]  /*0d50*/  LOP3.LUT R24, R24, 0x7, RZ, 0xc0, !PT ;  /* 0x0000000718187812 */ /* 0x000fe200078ec0ff */
[----:B------:R-:W-:Y:S06]  /*0d60*/  BRA `(.L_x_220) ;  /* 0x0000000000247947 */ /* 0x000fec0003800000 */
.L_x_218:
        /* <DEDUP_REMOVED lines=8> */
[----:B------:R-:W-:-:S07]  /*0df0*/  LOP3.LUT R24, R24, 0x7, RZ, 0xc0, !PT ;  /* 0x0000000718187812 */ /* 0x000fce00078ec0ff */
.L_x_220:
[----:B------:R-:W-:Y:S05]  /*0e00*/  BSYNC.RECONVERGENT B0 ;  /* 0x0000000000007941 */ /* 0x000fea0003800200 */
.L_x_217:
[----:B------:R-:W2:Y:S01]  /*0e10*/  LDG.E.CONSTANT R19, desc[UR6][R10.64+0xc] ;  /* 0x00000c060a137981 */ /* 0x000ea2000c1e9900 */
[----:B------:R-:W-:-:S04]  /*0e20*/  IMAD.WIDE R16, R20, 0x2, R16 ;  /* 0x0000000214107825 */ /* 0x000fc800078e0210 */
[----:B--2---:R-:W-:-:S04]  /*0e30*/  IMAD R18, R19, R20, RZ ;  /* 0x0000001413127224 */ /* 0x004fc800078e02ff */
[----:B------:R-:W-:-:S04]  /*0e40*/  IMAD.IADD R23, R9, 0x1, R18 ;  /* 0x0000000109177824 */ /* 0x000fc800078e0212 */
[----:B------:R-:W-:-:S06]  /*0e50*/  IMAD.WIDE R22, R23, 0x2, R12 ;  /* 0x0000000217167825 */ /* 0x000fcc00078e020c */
[----:B------:R0:W5:Y:S01]  /*0e60*/  LDG.E.U16.CONSTANT R22, desc[UR6][R22.64] ;  /* 0x0000000616167981 */ /* 0x000162000c1e9500 */
[----:B------:R-:W-:Y:S01]  /*0e70*/  SHF.R.U32.HI R19, RZ, 0x6, R8 ;  /* 0x00000006ff137819 */ /* 0x000fe20000011608 */
[----:B------:R-:W-:Y:S03]  /*0e80*/  BSSY.RECONVERGENT B0, `(.L_x_222) ;  /* 0x0000033000007945 */ /* 0x000fe60003800200 */
[----:B------:R-:W-:-:S04]  /*0e90*/  LOP3.LUT R19, R19, 0x7, RZ, 0xc0, !PT ;  /* 0x0000000713137812 */ /* 0x000fc800078ec0ff */
[----:B------:R-:W-:-:S04]  /*0ea0*/  IADD3 R19, PT, PT, R19, UR4, -R24 ;  /* 0x0000000413137c10 */ /* 0x000fc8000fffe818 */
[----:B------:R-:W1:Y:S02]  /*0eb0*/  I2F.F16 R24, R19 ;  /* 0x0000001300187306 */ /* 0x000e640000200c00 */
[----:B-1---5:R-:W-:-:S05]  /*0ec0*/  HMUL2 R21, R24.H0_H0, R21.H0_H0 ;  /* 0x2000001518157232 */ /* 0x022fca0000000800 */
        /* <DEDUP_REMOVED lines=14> */
.L_x_224:
        /* <DEDUP_REMOVED lines=14> */
.L_x_226:
        /* <DEDUP_REMOVED lines=9> */
.L_x_223:
        /* <DEDUP_REMOVED lines=9> */
.L_x_225:
[----:B------:R-:W-:Y:S05]  /*11b0*/  BSYNC.RECONVERGENT B0 ;  /* 0x0000000000007941 */ /* 0x000fea0003800200 */
.L_x_222:
        /* <DEDUP_REMOVED lines=26> */
.L_x_229:
        /* <DEDUP_REMOVED lines=14> */
.L_x_231:
        /* <DEDUP_REMOVED lines=9> */
.L_x_228:
        /* <DEDUP_REMOVED lines=9> */
.L_x_230:
[----:B------:R-:W-:Y:S05]  /*1560*/  BSYNC.RECONVERGENT B0 ;  /* 0x0000000000007941 */ /* 0x000fea0003800200 */
.L_x_227:
        /* <DEDUP_REMOVED lines=26> */
.L_x_234:
        /* <DEDUP_REMOVED lines=14> */
.L_x_236:
        /* <DEDUP_REMOVED lines=9> */
.L_x_233:
        /* <DEDUP_REMOVED lines=9> */
.L_x_235:
[----:B------:R-:W-:Y:S05]  /*1910*/  BSYNC.RECONVERGENT B0 ;  /* 0x0000000000007941 */ /* 0x000fea0003800200 */
.L_x_232:
        /* <DEDUP_REMOVED lines=26> */
.L_x_239:
        /* <DEDUP_REMOVED lines=14> */
.L_x_241:
        /* <DEDUP_REMOVED lines=9> */
.L_x_238:
        /* <DEDUP_REMOVED lines=9> */
.L_x_240:
[----:B------:R-:W-:Y:S05]  /*1cc0*/  BSYNC.RECONVERGENT B0 ;  /* 0x0000000000007941 */ /* 0x000fea0003800200 */
.L_x_237:
        /* <DEDUP_REMOVED lines=26> */
.L_x_244:
        /* <DEDUP_REMOVED lines=14> */
.L_x_246:
        /* <DEDUP_REMOVED lines=9> */
.L_x_243:
        /* <DEDUP_REMOVED lines=9> */
.L_x_245:
[----:B------:R-:W-:Y:S05]  /*2070*/  BSYNC.RECONVERGENT B0 ;  /* 0x0000000000007941 */ /* 0x000fea0003800200 */
.L_x_242:
        /* <DEDUP_REMOVED lines=26> */
.L_x_249:
        /* <DEDUP_REMOVED lines=14> */
.L_x_251:
        /* <DEDUP_REMOVED lines=9> */
.L_x_248:
        /* <DEDUP_REMOVED lines=9> */
.L_x_250:
[----:B------:R-:W-:Y:S05]  /*2420*/  BSYNC.RECONVERGENT B0 ;  /* 0x0000000000007941 */ /* 0x000fea0003800200 */
.L_x_247:
        /* <DEDUP_REMOVED lines=26> */
.L_x_254:
        /* <DEDUP_REMOVED lines=14> */
.L_x_256:
        /* <DEDUP_REMOVED lines=9> */
.L_x_253:
        /* <DEDUP_REMOVED lines=9> */
.L_x_255:
[----:B------:R-:W-:Y:S05]  /*27d0*/  BSYNC.RECONVERGENT B0 ;  /* 0x0000000000007941 */ /* 0x000fea0003800200 */
.L_x_252:
        /* <DEDUP_REMOVED lines=26> */
.L_x_259:
        /* <DEDUP_REMOVED lines=14> */
.L_x_261:
        /* <DEDUP_REMOVED lines=9> */
.L_x_258:
        /* <DEDUP_REMOVED lines=9> */
.L_x_260:
[----:B------:R-:W-:Y:S05]  /*2b80*/  BSYNC.RECONVERGENT B0 ;  /* 0x0000000000007941 */ /* 0x000fea0003800200 */
.L_x_257:
[----:B------:R-:W2:Y:S01]  /*2b90*/  LDG.E.CONSTANT R19, desc[UR6][R10.64+0x2c] ;  /* 0x00002c060a137981 */ /* 0x000ea2000c1e9900 */
[----:B------:R-:W-:-:S04]  /*2ba0*/  SHF.L.W.U32.HI R8, R8, 0x2, R7 ;  /* 0x0000000208087819 */ /* 0x000fc80000010e07 */
[----:B------:R-:W-:-:S04]  /*2bb0*/  LOP3.LUT R8, R8, 0x7, RZ, 0xc0, !PT ;  /* 0x0000000708087812 */ /* 0x000fc800078ec0ff */
[----:B------:R-:W-:-:S06]  /*2bc0*/  IADD3 R8, PT, PT, R8, UR4, -R23 ;  /* 0x0000000408087c10 */ /* 0x000fcc000fffe817 */
[----:B------:R-:W0:Y:S01]  /*2bd0*/  I2F.F16 R8, R8 ;  /* 0x0000000800087306 */ /* 0x000e220000200c00 */
[----:B------:R-:W-:-:S04]  /*2be0*/  IMAD.WIDE R16, R20, 0x2, R16 ;  /* 0x0000000214107825 */ /* 0x000fc800078e0210 */
[----:B--2---:R-:W-:-:S04]  /*2bf0*/  IMAD R24, R19, R20, RZ ;  /* 0x0000001413187224 */ /* 0x004fc800078e02ff */
[----:B------:R-:W-:-:S04]  /*2c00*/  IMAD.IADD R19, R9, 0x1, R24 ;  /* 0x0000000109137824 */ /* 0x000fc800078e0218 */
[----:B------:R-:W-:-:S05]  /*2c10*/  IMAD.WIDE R18, R19, 0x2, R12 ;  /* 0x0000000213127825 */ /* 0x000fca00078e020c */
[----:B------:R1:W5:Y:S02]  /*2c20*/  LDG.E.U16.CONSTANT R22, desc[UR6][R18.64] ;  /* 0x0000000612167981 */ /* 0x000364000c1e9500 */
[----:B0----5:R-:W-:Y:S01]  /*2c30*/  HMUL2 R21, R8.H0_H0, R21.H0_H0 ;  /* 0x2000001508157232 */ /* 0x021fe20000000800 */
        /* <DEDUP_REMOVED lines=15> */
.L_x_264:
        /* <DEDUP_REMOVED lines=14> */
.L_x_266:
        /* <DEDUP_REMOVED lines=9> */
.L_x_263:
        /* <DEDUP_REMOVED lines=9> */
.L_x_265:
[----:B------:R-:W-:Y:S05]  /*2f30*/  BSYNC.RECONVERGENT B0 ;  /* 0x0000000000007941 */ /* 0x000fea0003800200 */
.L_x_262:
        /* <DEDUP_REMOVED lines=26> */
.L_x_269:
        /* <DEDUP_REMOVED lines=14> */
.L_x_271:
        /* <DEDUP_REMOVED lines=9> */
.L_x_268:
        /* <DEDUP_REMOVED lines=9> */
.L_x_270:
[----:B------:R-:W-:Y:S05]  /*32e0*/  BSYNC.RECONVERGENT B0 ;  /* 0x0000000000007941 */ /* 0x000fea0003800200 */
.L_x_267:
[----:B------:R-:W2:Y:S01]  /*32f0*/  LDG.E.CONSTANT R19, desc[UR6][R10.64+0x34] ;  /* 0x000034060a137981 */ /* 0x000ea2000c1e9900 */
[----:B------:R-:W-:-:S04]  /*3300*/  SHF.R.U32.HI R24, RZ, 0x4, R7 ;  /* 0x00000004ff187819 */ /* 0x000fc80000011607 */
[----:B------:R-:W-:-:S04]  /*3310*/  LOP3.LUT R24, R24, 0x7, RZ, 0xc0, !PT ;  /* 0x0000000718187812 */ /* 0x000fc800078ec0ff */
[----:B------:R-:W-:-:S04]  /*3320*/  IADD3 R23, PT, PT, R24, UR4, -R23 ;  /* 0x0000000418177c10 */ /* 0x000fc8000fffe817 */
        /* <DEDUP_REMOVED lines=22> */
.L_x_274:
        /* <DEDUP_REMOVED lines=14> */
.L_x_276:
        /* <DEDUP_REMOVED lines=9> */
.L_x_273:
        /* <DEDUP_REMOVED lines=9> */
.L_x_275:
[----:B------:R-:W-:Y:S05]  /*3690*/  BSYNC.RECONVERGENT B0 ;  /* 0x0000000000007941 */ /* 0x000fea0003800200 */
.L_x_272:
        /* <DEDUP_REMOVED lines=26> */
.L_x_279:
        /* <DEDUP_REMOVED lines=14> */
.L_x_281:
        /* <DEDUP_REMOVED lines=9> */
.L_x_278:
        /* <DEDUP_REMOVED lines=9> */
.L_x_280:
[----:B------:R-:W-:Y:S05]  /*3a40*/  BSYNC.RECONVERGENT B0 ;  /* 0x0000000000007941 */ /* 0x000fea0003800200 */
.L_x_277:
        /* <DEDUP_REMOVED lines=26> */
.L_x_284:
        /* <DEDUP_REMOVED lines=14> */
.L_x_286:
        /* <DEDUP_REMOVED lines=9> */
.L_x_283:
        /* <DEDUP_REMOVED lines=9> */
.L_x_285:
[----:B------:R-:W-:Y:S05]  /*3df0*/  BSYNC.RECONVERGENT B0 ;  /* 0x0000000000007941 */ /* 0x000fea0003800200 */
.L_x_282:
        /* <DEDUP_REMOVED lines=26> */
.L_x_289:
        /* <DEDUP_REMOVED lines=14> */
.L_x_291:
        /* <DEDUP_REMOVED lines=9> */
.L_x_288:
        /* <DEDUP_REMOVED lines=9> */
.L_x_290:
[----:B------:R-:W-:Y:S05]  /*41a0*/  BSYNC.RECONVERGENT B0 ;  /* 0x0000000000007941 */ /* 0x000fea0003800200 */
.L_x_287:
        /* <DEDUP_REMOVED lines=26> */
.L_x_294:
        /* <DEDUP_REMOVED lines=14> */
.L_x_296:
        /* <DEDUP_REMOVED lines=9> */
.L_x_293:
        /* <DEDUP_REMOVED lines=9> */
.L_x_295:
[----:B------:R-:W-:Y:S05]  /*4550*/  BSYNC.RECONVERGENT B0 ;  /* 0x0000000000007941 */ /* 0x000fea0003800200 */
.L_x_292:
        /* <DEDUP_REMOVED lines=26> */
.L_x_299:
        /* <DEDUP_REMOVED lines=14> */
.L_x_301:
        /* <DEDUP_REMOVED lines=9> */
.L_x_298:
        /* <DEDUP_REMOVED lines=9> */
.L_x_300:
[----:B------:R-:W-:Y:S05]  /*4900*/  BSYNC.RECONVERGENT B0 ;  /* 0x0000000000007941 */ /* 0x000fea0003800200 */
.L_x_297:
        /* <DEDUP_REMOVED lines=26> */
.L_x_304:
        /* <DEDUP_REMOVED lines=14> */
.L_x_306:
        /* <DEDUP_REMOVED lines=9> */
.L_x_303:
        /* <DEDUP_REMOVED lines=9> */
.L_x_305:
[----:B------:R-:W-:Y:S05]  /*4cb0*/  BSYNC.RECONVERGENT B0 ;  /* 0x0000000000007941 */ /* 0x000fea0003800200 */
.L_x_302:
        /* <DEDUP_REMOVED lines=26> */
.L_x_309:
        /* <DEDUP_REMOVED lines=14> */
.L_x_311:
        /* <DEDUP_REMOVED lines=9> */
.L_x_308:
        /* <DEDUP_REMOVED lines=9> */
.L_x_310:
[----:B------:R-:W-:Y:S05]  /*5060*/  BSYNC.RECONVERGENT B0 ;  /* 0x0000000000007941 */ /* 0x000fea0003800200 */
.L_x_307:
        /* <DEDUP_REMOVED lines=26> */
.L_x_314:
        /* <DEDUP_REMOVED lines=14> */
.L_x_316:
        /* <DEDUP_REMOVED lines=9> */
.L_x_313:
        /* <DEDUP_REMOVED lines=9> */
.L_x_315:
[----:B------:R-:W-:Y:S05]  /*5410*/  BSYNC.RECONVERGENT B0 ;  /* 0x0000000000007941 */ /* 0x000fea0003800200 */
.L_x_312:
        /* <DEDUP_REMOVED lines=20> */
[----:B-1----:R-:W-:-:S05]  /*5560*/  IMAD.WIDE R18, R7, 0x4, R14 ;  /* 0x0000000407127825 */ /* 0x002fca00078e020e */
[----:B------:R-:W2:Y:S04]  /*5570*/  LDG.E.CONSTANT R7, desc[UR6][R18.64] ;  /* 0x0000000612077981 */ /* 0x000ea8000c1e9900 */
[----:B------:R-:W2:Y:S02]  /*5580*/  LDG.E.CONSTANT R8, desc[UR6][R18.64+0x4] ;  /* 0x0000040612087981 */ /* 0x000ea4000c1e9900 */
[----:B--2---:R-:W-:-:S04]  /*5590*/  SHF.L.W.U32.HI R7, R7, 0x1, R8 ;  /* 0x0000000107077819 */ /* 0x004fc80000010e08 */
[----:B------:R-:W-:Y:S01]  /*55a0*/  LOP3.LUT R22, R7, 0x7, RZ, 0xc0, !PT ;  /* 0x0000000707167812 */ /* 0x000fe200078ec0ff */
[----:B------:R-:W-:Y:S06]  /*55b0*/  BRA `(.L_x_320) ;  /* 0x0000000000807947 */ /* 0x000fec0003800000 */
.L_x_319:
[----:B------:R-:W-:-:S13]  /*55c0*/  ISETP.GE.U32.AND P1, PT, R5, 0xa, PT ;  /* 0x0000000a0500780c */ /* 0x000fda0003f26070 */
[----:B------:R-:W-:Y:S05]  /*55d0*/  @!P1 BRA `(.L_x_321) ;  /* 0x0000000000309947 */ /* 0x000fea0003800000 */
[----:B------:R-:W-:-:S05]  /*55e0*/  IMAD R22, R22, 0x3, RZ ;  /* 0x0000000316167824 */ /* 0x000fca00078e02ff */
[----:B------:R-:W-:-:S04]  /*55f0*/  SHF.R.S32.HI R7, RZ, 0x1f, R22 ;  /* 0x0000001fff077819 */ /* 0x000fc80000011416 */
[----:B------:R-:W-:-:S04]  /*5600*/  LEA.HI R7, R7, R22, RZ, 0x5 ;  /* 0x0000001607077211 */ /* 0x000fc800078f28ff */
[----:B------:R-:W-:-:S05]  /*5610*/  LEA.HI.SX32 R7, R7, R0, 0x1b ;  /* 0x0000000007077211 */ /* 0x000fca00078fdaff */
[----:B-1----:R-:W-:-:S06]  /*5620*/  IMAD.WIDE R18, R7, 0x4, R14 ;  /* 0x0000000407127825 */ /* 0x002fcc00078e020e */
[----:B------:R-:W2:Y:S01]  /*5630*/  LDG.E.CONSTANT R18, desc[UR6][R18.64] ;  /* 0x0000000612127981 */ /* 0x000ea2000c1e9900 */
[----:B------:R-:W-:-:S13]  /*5640*/  ISETP.GE.U32.AND P1, PT, R5, 0x15, PT ;  /* 0x000000150500780c */ /* 0x000fda0003f26070 */
[--C-:B--2---:R-:W-:Y:S02]  /*5650*/  @P1 SHF.R.U32.HI R22, RZ, R3, R18.reuse ;  /* 0x00000003ff161219 */ /* 0x104fe40000011612 */
[----:B------:R-:W-:Y:S02]  /*5660*/  @!P1 SHF.R.U32.HI R7, RZ, R2, R18 ;  /* 0x00000002ff079219 */ /* 0x000fe40000011612 */
[----:B------:R-:W-:Y:S02]  /*5670*/  @P1 LOP3.LUT R22, R22, 0x7, RZ, 0xc0, !PT ;  /* 0x0000000716161812 */ /* 0x000fe400078ec0ff */
[----:B------:R-:W-:Y:S01]  /*5680*/  @!P1 LOP3.LUT R22, R7, 0x7, RZ, 0xc0, !PT ;  /* 0x0000000707169812 */ /* 0x000fe200078ec0ff */
[----:B------:R-:W-:Y:S06]  /*5690*/  BRA `(.L_x_320) ;  /* 0x0000000000487947 */ /* 0x000fec0003800000 */
.L_x_321:
[----:B------:R-:W-:-:S05]  /*56a0*/  IMAD R22, R22, 0x3, RZ ;  /* 0x0000000316167824 */ /* 0x000fca00078e02ff */
[----:B------:R-:W-:-:S04]  /*56b0*/  SHF.R.S32.HI R7, RZ, 0x1f, R22 ;  /* 0x0000001fff077819 */ /* 0x000fc80000011416 */
[----:B------:R-:W-:-:S04]  /*56c0*/  LEA.HI R7, R7, R22, RZ, 0x5 ;  /* 0x0000001607077211 */ /* 0x000fc800078f28ff */
[----:B------:R-:W-:-:S05]  /*56d0*/  LEA.HI.SX32 R7, R7, R0, 0x1b ;  /* 0x0000000007077211 */ /* 0x000fca00078fdaff */
[----:B-1----:R-:W-:-:S06]  /*56e0*/  IMAD.WIDE R18, R7, 0x4, R14 ;  /* 0x0000000407127825 */ /* 0x002fcc00078e020e */
[----:B------:R-:W2:Y:S02]  /*56f0*/  LDG.E.CONSTANT R19, desc[UR6][R18.64] ;  /* 0x0000000612137981 */ /* 0x000ea4000c1e9900 */
[----:B--2---:R-:W-:-:S04]  /*5700*/  SHF.R.U32.HI R22, RZ, R4, R19 ;  /* 0x00000004ff167219 */ /* 0x004fc80000011613 */
[----:B------:R-:W-:Y:S01]  /*5710*/  LOP3.LUT R22, R22, 0x7, RZ, 0xc0, !PT ;  /* 0x0000000716167812 */ /* 0x000fe200078ec0ff */
[----:B------:R-:W-:Y:S06]  /*5720*/  BRA `(.L_x_320) ;  /* 0x0000000000247947 */ /* 0x000fec0003800000 */
.L_x_318:
        /* <DEDUP_REMOVED lines=8> */
[----:B------:R-:W-:-:S07]  /*57b0*/  LOP3.LUT R22, R22, 0x7, RZ, 0xc0, !PT ;  /* 0x0000000716167812 */ /* 0x000fce00078ec0ff */
.L_x_320:
[----:B------:R-:W-:Y:S05]  /*57c0*/  BSYNC.RECONVERGENT B0 ;  /* 0x0000000000007941 */ /* 0x000fea0003800200 */
.L_x_317:
        /* <DEDUP_REMOVED lines=26> */
.L_x_324:
        /* <DEDUP_REMOVED lines=14> */
.L_x_326:
        /* <DEDUP_REMOVED lines=9> */
.L_x_323:
        /* <DEDUP_REMOVED lines=9> */
.L_x_325:
[----:B------:R-:W-:Y:S05]  /*5b70*/  BSYNC.RECONVERGENT B0 ;  /* 0x0000000000007941 */ /* 0x000fea0003800200 */
.L_x_322:
        /* <DEDUP_REMOVED lines=26> */
.L_x_329:
        /* <DEDUP_REMOVED lines=14> */
.L_x_331:
        /* <DEDUP_REMOVED lines=9> */
.L_x_328:
        /* <DEDUP_REMOVED lines=9> */
.L_x_330:
[----:B------:R-:W-:Y:S05]  /*5f20*/  BSYNC.RECONVERGENT B0 ;  /* 0x0000000000007941 */ /* 0x000fea0003800200 */
.L_x_327:
        /* <DEDUP_REMOVED lines=26> */
.L_x_334:
        /* <DEDUP_REMOVED lines=14> */
.L_x_336:
        /* <DEDUP_REMOVED lines=9> */
.L_x_333:
        /* <DEDUP_REMOVED lines=9> */
.L_x_335:
[----:B------:R-:W-:Y:S05]  /*62d0*/  BSYNC.RECONVERGENT B0 ;  /* 0x0000000000007941 */ /* 0x000fea0003800200 */
.L_x_332:
        /* <DEDUP_REMOVED lines=26> */
.L_x_339:
        /* <DEDUP_REMOVED lines=14> */
.L_x_341:
        /* <DEDUP_REMOVED lines=9> */
.L_x_338:
        /* <DEDUP_REMOVED lines=9> */
.L_x_340:
[----:B------:R-:W-:Y:S05]  /*6680*/  BSYNC.RECONVERGENT B0 ;  /* 0x0000000000007941 */ /* 0x000fea0003800200 */
.L_x_337:
        /* <DEDUP_REMOVED lines=26> */
.L_x_344:
        /* <DEDUP_REMOVED lines=14> */
.L_x_346:
        /* <DEDUP_REMOVED lines=9> */
.L_x_343:
        /* <DEDUP_REMOVED lines=9> */
.L_x_345:
[----:B------:R-:W-:Y:S05]  /*6a30*/  BSYNC.RECONVERGENT B0 ;  /* 0x0000000000007941 */ /* 0x000fea0003800200 */
.L_x_342:
        /* <DEDUP_REMOVED lines=26> */
.L_x_349:
        /* <DEDUP_REMOVED lines=14> */
.L_x_351:
        /* <DEDUP_REMOVED lines=9> */
.L_x_348:
        /* <DEDUP_REMOVED lines=9> */
.L_x_350:
[----:B------:R-:W-:Y:S05]  /*6de0*/  BSYNC.RECONVERGENT B0 ;  /* 0x0000000000007941 */ /* 0x000fea0003800200 */
.L_x_347:
        /* <DEDUP_REMOVED lines=26> */
.L_x_354:
        /* <DEDUP_REMOVED lines=14> */
.L_x_356:
        /* <DEDUP_REMOVED lines=9> */
.L_x_353:
        /* <DEDUP_REMOVED lines=9> */
.L_x_355:
[----:B------:R-:W-:Y:S05]  /*7190*/  BSYNC.RECONVERGENT B0 ;  /* 0x0000000000007941 */ /* 0x000fea0003800200 */
.L_x_352:
        /* <DEDUP_REMOVED lines=8> */
[----:B------:R-:W-:-:S06]  /*7220*/  IMAD.WIDE R18, R19, 0x2, R12 ;  /* 0x0000000213127825 */ /* 0x000fcc00078e020c */
        /* <DEDUP_REMOVED lines=17> */
.L_x_359:
        /* <DEDUP_REMOVED lines=14> */
.L_x_361:
[----:B------:R-:W-:-:S05]  /*7420*/  IMAD R8, R8, 0x3, RZ ;  /* 0x0000000308087824 */ /* 0x000fca00078e02ff */
[----:B-1----:R-:W-:-:S04]  /*7430*/  SHF.R.S32.HI R7, RZ, 0x1f, R8 ;  /* 0x0000001fff077819 */ /* 0x002fc80000011408 */
[----:B------:R-:W-:-:S04]  /*7440*/  LEA.HI R7, R7, R8, RZ, 0x5 ;  /* 0x0000000807077211 */ /* 0x000fc800078f28ff */
[----:B------:R-:W-:-:S05]  /*7450*/  LEA.HI.SX32 R7, R7, R0, 0x1b ;  /* 0x0000000007077211 */ /* 0x000fca00078fdaff */
[----:B------:R-:W-:-:S05]  /*7460*/  IMAD.WIDE R22, R7, 0x4, R14 ;  /* 0x0000000407167825 */ /* 0x000fca00078e020e */
[----:B------:R-:W2:Y:S02]  /*7470*/  LDG.E.CONSTANT R19, desc[UR6][R22.64] ;  /* 0x0000000616137981 */ /* 0x000ea4000c1e9900 */
[----:B--2---:R-:W-:-:S04]  /*7480*/  SHF.R.U32.HI R19, RZ, R4, R19 ;  /* 0x00000004ff137219 */ /* 0x004fc80000011613 */
[----:B------:R-:W-:Y:S01]  /*7490*/  LOP3.LUT R19, R19, 0x7, RZ, 0xc0, !PT ;  /* 0x0000000713137812 */ /* 0x000fe200078ec0ff */
[----:B------:R-:W-:Y:S06]  /*74a0*/  BRA `(.L_x_360) ;  /* 0x0000000000247947 */ /* 0x000fec0003800000 */
.L_x_358:
        /* <DEDUP_REMOVED lines=9> */
.L_x_360:
[----:B------:R-:W-:Y:S05]  /*7540*/  BSYNC.RECONVERGENT B0 ;  /* 0x0000000000007941 */ /* 0x000fea0003800200 */
.L_x_357:
[----:B------:R-:W2:Y:S01]  /*7550*/  LDG.E.CONSTANT R11, desc[UR6][R10.64+0x7c] ;  /* 0x00007c060a0b7981 */ /* 0x000ea2000c1e9900 */
[----:B------:R-:W-:-:S04]  /*7560*/  IMAD.WIDE R16, R20, 0x2, R16 ;  /* 0x0000000214107825 */ /* 0x000fc800078e0210 */
[----:B--2---:R-:W-:-:S04]  /*7570*/  IMAD R8, R11, R20, RZ ;  /* 0x000000140b087224 */ /* 0x004fc800078e02ff */
[----:B------:R-:W-:-:S04]  /*7580*/  IMAD.IADD R9, R9, 0x1, R8 ;  /* 0x0000000109097824 */ /* 0x000fc800078e0208 */
[----:B------:R-:W-:-:S05]  /*7590*/  IMAD.WIDE R12, R9, 0x2, R12 ;  /* 0x00000002090c7825 */ /* 0x000fca00078e020c */
[----:B------:R0:W5:Y:S01]  /*75a0*/  LDG.E.U16.CONSTANT R7, desc[UR6][R12.64] ;  /* 0x000000060c077981 */ /* 0x000162000c1e9500 */
[----:B------:R-:W-:Y:S01]  /*75b0*/  SHF.R.U32.HI R9, RZ, 0x1a, R6 ;  /* 0x0000001aff097819 */ /* 0x000fe20000011606 */
[----:B------:R-:W-:Y:S01]  /*75c0*/  BSSY.RECONVERGENT B0, `(.L_x_362) ;  /* 0x0000034000007945 */ /* 0x000fe20003800200 */
[----:B------:R-:W-:Y:S02]  /*75d0*/  IMAD.WIDE R20, R20, 0x2, R16 ;  /* 0x0000000214147825 */ /* 0x000fe400078e0210 */
[----:B------:R-:W-:-:S04]  /*75e0*/  LOP3.LUT R22, R9, 0x7, RZ, 0xc0, !PT ;  /* 0x0000000709167812 */ /* 0x000fc800078ec0ff */
[----:B------:R-:W-:-:S06]  /*75f0*/  IADD3 R19, PT, PT, R22, UR4, -R19 ;  /* 0x0000000416137c10 */ /* 0x000fcc000fffe813 */
        /* <DEDUP_REMOVED lines=16> */
.L_x_364:
[----:B------:R-:W-:-:S13]  /*7700*/  ISETP.GE.U32.AND P0, PT, R5, 0xa, PT ;  /* 0x0000000a0500780c */ /* 0x000fda0003f06070 */
[----:B------:R-:W-:Y:S05]  /*7710*/  @!P0 BRA `(.L_x_366) ;  /* 0x0000000000308947 */ /* 0x000fea0003800000 */
[----:B------:R-:W-:-:S05]  /*7720*/  IMAD R8, R8, 0x3, RZ ;  /* 0x0000000308087824 */ /* 0x000fca00078e02ff */
[----:B------:R-:W-:-:S04]  /*7730*/  SHF.R.S32.HI R9, RZ, 0x1f, R8 ;  /* 0x0000001fff097819 */ /* 0x000fc80000011408 */
        /* <DEDUP_REMOVED lines=10> */
.L_x_366:
[----:B------:R-:W-:-:S05]  /*77e0*/  IMAD R8, R8, 0x3, RZ ;  /* 0x0000000308087824 */ /* 0x000fca00078e02ff */
[----:B------:R-:W-:-:S04]  /*77f0*/  SHF.R.S32.HI R3, RZ, 0x1f, R8 ;  /* 0x0000001fff037819 */ /* 0x000fc80000011408 */
[----:B------:R-:W-:-:S04]  /*7800*/  LEA.HI R3, R3, R8, RZ, 0x5 ;  /* 0x0000000803037211 */ /* 0x000fc800078f28ff */
[----:B------:R-:W-:-:S05]  /*7810*/  LEA.HI.SX32 R3, R3, R0, 0x1b ;  /* 0x0000000003037211 */ /* 0x000fca00078fdaff */
[----:B------:R-:W-:-:S06]  /*7820*/  IMAD.WIDE R14, R3, 0x4, R14 ;  /* 0x00000004030e7825 */ /* 0x000fcc00078e020e */
[----:B------:R-:W2:Y:S02]  /*7830*/  LDG.E.CONSTANT R15, desc[UR6][R14.64] ;  /* 0x000000060e0f7981 */ /* 0x000ea4000c1e9900 */
[----:B--2---:R-:W-:-:S04]  /*7840*/  SHF.R.U32.HI R0, RZ, R4, R15 ;  /* 0x00000004ff007219 */ /* 0x004fc8000001160f */
[----:B------:R-:W-:Y:S01]  /*7850*/  LOP3.LUT R0, R0, 0x7, RZ, 0xc0, !PT ;  /* 0x0000000700007812 */ /* 0x000fe200078ec0ff */
[----:B------:R-:W-:Y:S06]  /*7860*/  BRA `(.L_x_365) ;  /* 0x0000000000247947 */ /* 0x000fec0003800000 */
.L_x_363:
        /* <DEDUP_REMOVED lines=8> */
[----:B------:R-:W-:-:S07]  /*78f0*/  LOP3.LUT R0, R0, 0x7, RZ, 0xc0, !PT ;  /* 0x0000000700007812 */ /* 0x000fce00078ec0ff */
.L_x_365:
[----:B------:R-:W-:Y:S05]  /*7900*/  BSYNC.RECONVERGENT B0 ;  /* 0x0000000000007941 */ /* 0x000fea0003800200 */
.L_x_362:
[----:B------:R-:W-:-:S04]  /*7910*/  IADD3 R3, PT, PT, -R0, UR4, RZ ;  /* 0x0000000400037c10 */ /* 0x000fc8000fffe1ff */
[----:B------:R-:W-:-:S04]  /*7920*/  LEA.HI R3, R6, R3, RZ, 0x3 ;  /* 0x0000000306037211 */ /* 0x000fc800078f18ff */
[----:B------:R-:W1:Y:S02]  /*7930*/  I2F.F16 R0, R3 ;  /* 0x0000000300007306 */ /* 0x000e640000200c00 */
[----:B-1----:R-:W-:-:S05]  /*7940*/  HMUL2 R0, R0.H0_H0, R7.H0_H0 ;  /* 0x2000000700007232 */ /* 0x002fca0000000800 */
[----:B------:R-:W-:Y:S01]  /*7950*/  STG.E.U16 desc[UR6][R20.64], R0 ;  /* 0x0000000014007986 */ /* 0x000fe2000c101506 */
[----:B------:R-:W-:Y:S05]  /*7960*/  EXIT ;  /* 0x000000000000794d */ /* 0x000fea0003800000 */
.L_x_367:
        /* <DEDUP_REMOVED lines=9> */
.L_x_1850:


//--------------------- .text._ZN4vllm4gptq32gemm_half_q_half_alt_8bit_kernelEPK7__half2PKjP6__halfPKS6_S5_PKiiiib --------------------------
	.section	.text._ZN4vllm4gptq32gemm_half_q_half_alt_8bit_kernelEPK7__half2PKjP6__halfPKS6_S5_PKiiiib,"ax",@progbits
	.align	128
        .global         _ZN4vllm4gptq32gemm_half_q_half_alt_8bit_kernelEPK7__half2PKjP6__halfPKS6_S5_PKiiiib
        .type           _ZN4vllm4gptq32gemm_half_q_half_alt_8bit_kernelEPK7__half2PKjP6__halfPKS6_S5_PKiiiib,@function
        .size           _ZN4vllm4gptq32gemm_half_q_half_alt_8bit_kernelEPK7__half2PKjP6__halfPKS6_S5_PKiiiib,(.L_x_1851 - _ZN4vllm4gptq32gemm_half_q_half_alt_8bit_kernelEPK7__half2PKjP6__halfPKS6_S5_PKiiiib)
        .other          _ZN4vllm4gptq32gemm_half_q_half_alt_8bit_kernelEPK7__half2PKjP6__halfPKS6_S5_PKiiiib,@"STO_CUDA_ENTRY STV_DEFAULT"
_ZN4vllm4gptq32gemm_half_q_half_alt_8bit_kernelEPK7__half2PKjP6__halfPKS6_S5_PKiiiib:
.text._ZN4vllm4gptq32gemm_half_q_half_alt_8bit_kernelEPK7__half2PKjP6__halfPKS6_S5_PKiiiib:
[----:B------:R-:W-:Y:S01]  /*0000*/  LDC R1, c[0x0][0x37c] ;  /* 0x0000df00ff017b82 */ /* 0x000fe20000000800 */
[----:B------:R-:W0:Y:S07]  /*0010*/  S2R R3, SR_CTAID.Z ;  /* 0x0000000000037919 */ /* 0x000e2e0000002700 */
[----:B------:R-:W1:Y:S01]  /*0020*/  S2UR UR6, SR_CTAID.Y ;  /* 0x00000000000679c3 */ /* 0x000e620000002600 */
[----:B------:R-:W2:Y:S01]  /*0030*/  LDCU.64 UR10, c[0x0][0x358] ;  /* 0x00006b00ff0a77ac */ /* 0x000ea20008000a00 */
[----:B------:R-:W-:Y:S01]  /*0040*/  BSSY.RECONVERGENT B0, `(.L_x_368) ;  /* 0x000004d000007945 */ /* 0x000fe20003800200 */
[----:B------:R-:W3:Y:S01]  /*0050*/  S2R R0, SR_TID.X ;  /* 0x0000000000007919 */ /* 0x000ee20000002100 */
[----:B------:R-:W3:Y:S04]  /*0060*/  S2R R5, SR_CTAID.X ;  /* 0x0000000000057919 */ /* 0x000ee80000002500 */
[----:B------:R-:W4:Y:S01]  /*0070*/  LDC.64 R20, c[0x0][0x3b0] ;  /* 0x0000ec00ff147b82 */ /* 0x000f220000000a00 */
[----:B-1----:R-:W-:Y:S01]  /*0080*/  USHF.L.U32 UR8, UR6, 0x3, URZ ;  /* 0x0000000306087899 */ /* 0x002fe200080006ff */
[----:B0-----:R-:W-:-:S05]  /*0090*/  IMAD.SHL.U32 R2, R3, 0x20, RZ ;  /* 0x0000002003027824 */ /* 0x001fca00078e00ff */
[----:B----4-:R-:W-:Y:S02]  /*00a0*/  VIADD R20, R20, -UR8 ;  /* 0x8000000814147c36 */ /* 0x010fe40008000000 */
[----:B------:R-:W-:-:S03]  /*00b0*/  IMAD.IADD R23, R21, 0x1, -R2 ;  /* 0x0000000115177824 */ /* 0x000fc600078e0a02 */
[----:B------:R-:W-:Y:S01]  /*00c0*/  ISETP.NE.AND P1, PT, R20, RZ, PT ;  /* 0x000000ff1400720c */ /* 0x000fe20003f25270 */
[----:B---3--:R-:W-:Y:S01]  /*00d0*/  IMAD R18, R5, 0x80, R0 ;  /* 0x0000008005127824 */ /* 0x008fe200078e0200 */
[----:B------:R-:W-:-:S05]  /*00e0*/  VIMNMX.U32 R19, PT, PT, R23, 0x20, PT ;  /* 0x0000002017137848 */ /* 0x000fca0003fe0000 */
[----:B------:R-:W-:-:S05]  /*00f0*/  IMAD.SHL.U32 R19, R19, 0x2, RZ ;  /* 0x0000000213137824 */ /* 0x000fca00078e00ff */
[----:B------:R-:W-:-:S13]  /*0100*/  ISETP.GE.U32.OR P0, PT, R0, R19, !P1 ;  /* 0x000000130000720c */ /* 0x000fda0004f06470 */
[----:B--2---:R-:W-:Y:S05]  /*0110*/  @P0 BRA `(.L_x_369) ;  /* 0x0000000000fc0947 */ /* 0x004fea0003800000 */
[----:B------:R-:W0:Y:S01]  /*0120*/  S2UR UR5, SR_CgaCtaId ;  /* 0x00000000000579c3 */ /* 0x000e220000008800 */
[----:B------:R-:W-:Y:S01]  /*0130*/  VIMNMX.U32 R17, PT, PT, R20, 0x8, PT ;  /* 0x0000000814117848 */ /* 0x000fe20003fe0000 */
[----:B------:R-:W-:Y:S01]  /*0140*/  UMOV UR4, 0x400 ;  /* 0x0000040000047882 */ /* 0x000fe20000000000 */
[----:B------:R-:W-:Y:S02]  /*0150*/  IMAD R7, R21, UR6, RZ ;  /* 0x0000000615077c24 */ /* 0x000fe4000f8e02ff */
[----:B------:R-:W-:Y:S02]  /*0160*/  IADD3 R17, PT, PT, RZ, -R17, RZ ;  /* 0x80000011ff117210 */ /* 0x000fe40007ffe0ff */
[----:B------:R-:W-:Y:S01]  /*0170*/  IMAD R6, R7, 0x10, R0 ;  /* 0x0000001007067824 */ /* 0x000fe200078e0200 */
[----:B------:R-:W1:Y:S01]  /*0180*/  LDC.64 R4, c[0x0][0x380] ;  /* 0x0000e000ff047b82 */ /* 0x000e620000000a00 */
[----:B------:R-:W-:Y:S02]  /*0190*/  ISETP.GE.AND P0, PT, R17, RZ, PT ;  /* 0x000000ff1100720c */ /* 0x000fe40003f06270 */
[----:B------:R-:W-:Y:S01]  /*01a0*/  IMAD R24, R3, 0x40, R6 ;  /* 0x0000004003187824 */ /* 0x000fe200078e0206 */
[----:B0-----:R-:W-:-:S06]  /*01b0*/  ULEA UR4, UR5, UR4, 0x18 ;  /* 0x0000000405047291 */ /* 0x001fcc000f8ec0ff */
[----:B------:R-:W-:-:S04]  /*01c0*/  LEA R16, R0, UR4, 0x2 ;  /* 0x0000000400107c11 */ /* 0x000fc8000f8e10ff */
[----:B------:R-:W-:Y:S05]  /*01d0*/  @P0 BRA `(.L_x_370) ;  /* 0x0000000000ac0947 */ /* 0x000fea0003800000 */
[----:B------:R-:W-:Y:S01]  /*01e0*/  IMAD.MOV R6, RZ, RZ, -R17 ;  /* 0x000000ffff067224 */ /* 0x000fe200078e0a11 */
[----:B------:R-:W-:-:S04]  /*01f0*/  PLOP3.LUT P0, PT, PT, PT, PT, 0x80, 0x8 ;  /* 0x000000000008781c */ /* 0x000fc80003f0f070 */
[----:B------:R-:W-:-:S13]  /*0200*/  ISETP.GT.AND P2, PT, R6, 0x3, PT ;  /* 0x000000030600780c */ /* 0x000fda0003f44270 */
[----:B------:R-:W-:Y:S05]  /*0210*/  @!P2 BRA `(.L_x_371) ;  /* 0x000000000058a947 */ /* 0x000fea0003800000 */
[----:B------:R-:W0:Y:S01]  /*0220*/  LDC.64 R6, c[0x0][0x380] ;  /* 0x0000e000ff067b82 */ /* 0x000e220000000a00 */
[----:B------:R-:W-:-:S13]  /*0230*/  PLOP3.LUT P0, PT, PT, PT, PT, 0x8, 0x80 ;  /* 0x000000000080781c */ /* 0x000fda0003f0e170 */
.L_x_372:
[----:B------:R-:W-:Y:S02]  /*0240*/  IMAD R10, R21, 0x2, R24 ;  /* 0x00000002150a7824 */ /* 0x000fe400078e0218 */
[----:B0-----:R-:W-:-:S03]  /*0250*/  IMAD.WIDE.U32 R8, R24, 0x4, R6 ;  /* 0x0000000418087825 */ /* 0x001fc600078e0006 */
[C---:B------:R-:W-:Y:S01]  /*0260*/  LEA R12, R21.reuse, R10, 0x1 ;  /* 0x0000000a150c7211 */ /* 0x040fe200078e08ff */
[----:B------:R-:W-:Y:S02]  /*0270*/  IMAD.WIDE.U32 R10, R10, 0x4, R6 ;  /* 0x000000040a0a7825 */ /* 0x000fe400078e0006 */
[----:B------:R-:W2:Y:S02]  /*0280*/  LDG.E.CONSTANT R9, desc[UR10][R8.64] ;  /* 0x0000000a08097981 */ /* 0x000ea4000c1e9900 */
[----:B------:R-:W-:Y:S02]  /*0290*/  IMAD R22, R21, 0x2, R12 ;  /* 0x0000000215167824 */ /* 0x000fe400078e020c */
[--C-:B------:R-:W-:Y:S01]  /*02a0*/  IMAD.WIDE.U32 R12, R12, 0x4, R6.reuse ;  /* 0x000000040c0c7825 */ /* 0x100fe200078e0006 */
[----:B------:R-:W3:Y:S03]  /*02b0*/  LDG.E.CONSTANT R11, desc[UR10][R10.64] ;  /* 0x0000000a0a0b7981 */ /* 0x000ee6000c1e9900 */
[----:B------:R-:W-:-:S02]  /*02c0*/  IMAD.WIDE.U32 R14, R22, 0x4, R6 ;  /* 0x00000004160e7825 */ /* 0x000fc400078e0006 */
[----:B------:R-:W4:Y:S04]  /*02d0*/  LDG.E.CONSTANT R13, desc[UR10][R12.64] ;  /* 0x0000000a0c0d7981 */ /* 0x000f28000c1e9900 */
[----:B------:R-:W5:Y:S01]  /*02e0*/  LDG.E.CONSTANT R15, desc[UR10][R14.64] ;  /* 0x0000000a0e0f7981 */ /* 0x000f62000c1e9900 */
[----:B------:R-:W-:-:S05]  /*02f0*/  VIADD R17, R17, 0x4 ;  /* 0x0000000411117836 */ /* 0x000fca0000000000 */
[----:B------:R-:W-:Y:S01]  /*0300*/  ISETP.GE.AND P2, PT, R17, -0x3, PT ;  /* 0xfffffffd1100780c */ /* 0x000fe20003f46270 */
[----:B------:R-:W-:Y:S01]  /*0310*/  IMAD R24, R21, 0x2, R22 ;  /* 0x0000000215187824 */ /* 0x000fe200078e0216 */
[----:B--2---:R-:W-:Y:S04]  /*0320*/  STS [R16], R9 ;  /* 0x0000000910007388 */ /* 0x004fe80000000800 */
[----:B---3--:R-:W-:Y:S04]  /*0330*/  STS [R16+0x100], R11 ;  /* 0x0001000b10007388 */ /* 0x008fe80000000800 */
[----:B----4-:R-:W-:Y:S04]  /*0340*/  STS [R16+0x200], R13 ;  /* 0x0002000d10007388 */ /* 0x010fe80000000800 */
[----:B-----5:R0:W-:Y:S02]  /*0350*/  STS [R16+0x300], R15 ;  /* 0x0003000f10007388 */ /* 0x0201e40000000800 */
[----:B0-----:R-:W-:Y:S01]  /*0360*/  VIADD R16, R16, 0x400 ;  /* 0x0000040010107836 */ /* 0x001fe20000000000 */
[----:B------:R-:W-:Y:S06]  /*0370*/  @!P2 BRA `(.L_x_372) ;  /* 0xfffffffc00b0a947 */ /* 0x000fec000383ffff */
.L_x_371:
[----:B------:R-:W-:-:S04]  /*0380*/  IADD3 R6, PT, PT, RZ, -R17, RZ ;  /* 0x80000011ff067210 */ /* 0x000fc80007ffe0ff */
[----:B------:R-:W-:-:S13]  /*0390*/  ISETP.GT.AND P2, PT, R6, 0x1, PT ;  /* 0x000000010600780c */ /* 0x000fda0003f44270 */
[----:B------:R-:W-:Y:S05]  /*03a0*/  @!P2 BRA `(.L_x_373) ;  /* 0x000000000030a947 */ /* 0x000fea0003800000 */
[----:B------:R-:W0:Y:S01]  /*03b0*/  LDC.64 R6, c[0x0][0x380] ;  /* 0x0000e000ff067b82 */ /* 0x000e220000000a00 */
[----:B------:R-:W-:Y:S02]  /*03c0*/  IMAD R10, R21, 0x2, R24 ;  /* 0x00000002150a7824 */ /* 0x000fe400078e0218 */
[----:B0-----:R-:W-:-:S04]  /*03d0*/  IMAD.WIDE.U32 R8, R24, 0x4, R6 ;  /* 0x0000000418087825 */ /* 0x001fc800078e0006 */
[----:B------:R-:W-:Y:S02]  /*03e0*/  IMAD.WIDE.U32 R6, R10, 0x4, R6 ;  /* 0x000000040a067825 */ /* 0x000fe400078e0006 */
[----:B------:R-:W2:Y:S04]  /*03f0*/  LDG.E.CONSTANT R9, desc[UR10][R8.64] ;  /* 0x0000000a08097981 */ /* 0x000ea8000c1e9900 */
[----:B------:R-:W3:Y:S01]  /*0400*/  LDG.E.CONSTANT R7, desc[UR10][R6.64] ;  /* 0x0000000a06077981 */ /* 0x000ee2000c1e9900 */
[----:B------:R-:W-:Y:S01]  /*0410*/  PLOP3.LUT P0, PT, PT, PT, PT, 0x8, 0x80 ;  /* 0x000000000080781c */ /* 0x000fe20003f0e170 */
[----:B------:R-:W-:Y:S02]  /*0420*/  VIADD R17, R17, 0x2 ;  /* 0x0000000211117836 */ /* 0x000fe40000000000 */
[----:B------:R-:W-:Y:S01]  /*0430*/  IMAD R24, R21, 0x2, R10 ;  /* 0x0000000215187824 */ /* 0x000fe200078e020a */
[----:B--2---:R-:W-:Y:S04]  /*0440*/  STS [R16], R9 ;  /* 0x0000000910007388 */ /* 0x004fe80000000800 */
[----:B---3--:R0:W-:Y:S02]  /*0450*/  STS [R16+0x100], R7 ;  /* 0x0001000710007388 */ /* 0x0081e40000000800 */
[----:B0-----:R-:W-:-:S07]  /*0460*/  VIADD R16, R16, 0x200 ;  /* 0x0000020010107836 */ /* 0x001fce0000000000 */
.L_x_373:
[----:B------:R-:W-:-:S13]  /*0470*/  ISETP.NE.OR P0, PT, R17, RZ, P0 ;  /* 0x000000ff1100720c */ /* 0x000fda0000705670 */
[----:B------:R-:W-:Y:S05]  /*0480*/  @!P0 BRA `(.L_x_369) ;  /* 0x0000000000208947 */ /* 0x000fea0003800000 */
.L_x_370:
[----:B-1----:R-:W-:-:S06]  /*0490*/  IMAD.WIDE.U32 R6, R24, 0x4, R4 ;  /* 0x0000000418067825 */ /* 0x002fcc00078e0004 */
[----:B------:R-:W2:Y:S01]  /*04a0*/  LDG.E.CONSTANT R7, desc[UR10][R6.64] ;  /* 0x0000000a06077981 */ /* 0x000ea2000c1e9900 */
[----:B------:R-:W-:Y:S01]  /*04b0*/  IADD3 R17, PT, PT, R17, 0x1, RZ ;  /* 0x0000000111117810 */ /* 0x000fe20007ffe0ff */
[----:B------:R-:W-:-:S03]  /*04c0*/  IMAD R24, R21, 0x2, R24 ;  /* 0x0000000215187824 */ /* 0x000fc600078e0218 */
[----:B------:R-:W-:Y:S01]  /*04d0*/  ISETP.NE.AND P0, PT, R17, RZ, PT ;  /* 0x000000ff1100720c */ /* 0x000fe20003f05270 */
[----:B--2---:R0:W-:Y:S02]  /*04e0*/  STS [R16], R7 ;  /* 0x0000000710007388 */ /* 0x0041e40000000800 */
[----:B0-----:R-:W-:-:S10]  /*04f0*/  VIADD R16, R16, 0x100 ;  /* 0x0000010010107836 */ /* 0x001fd40000000000 */
[----:B------:R-:W-:Y:S05]  /*0500*/  @P0 BRA `(.L_x_370) ;  /* 0xfffffffc00e00947 */ /* 0x000fea000383ffff */
.L_x_369:
[----:B------:R-:W-:Y:S05]  /*0510*/  BSYNC.RECONVERGENT B0 ;  /* 0x0000000000007941 */ /* 0x000fea0003800200 */
.L_x_368:
[----:B------:R-:W-:Y:S01]  /*0520*/  ISETP.NE.AND P0, PT, R23, RZ, PT ;  /* 0x000000ff1700720c */ /* 0x000fe20003f05270 */
[----:B------:R-:W-:Y:S01]  /*0530*/  BAR.SYNC.DEFER_BLOCKING 0x0 ;  /* 0x0000000000007b1d */ /* 0x000fe20000010000 */
[----:B------:R-:W-:Y:S02]  /*0540*/  PRMT R9, RZ, 0x7610, R9 ;  /* 0x00007610ff097816 */ /* 0x000fe40000000009 */
[----:B------:R-:W-:Y:S02]  /*0550*/  PRMT R8, RZ, 0x7610, R8 ;  /* 0x00007610ff087816 */ /* 0x000fe40000000008 */
[----:B------:R-:W-:Y:S02]  /*0560*/  PRMT R7, RZ, 0x7610, R7 ;  /* 0x00007610ff077816 */ /* 0x000fe40000000007 */
[----:B------:R-:W-:Y:S02]  /*0570*/  PRMT R6, RZ, 0x7610, R6 ;  /* 0x00007610ff067816 */ /* 0x000fe40000000006 */
[----:B------:R-:W-:-:S02]  /*0580*/  PRMT R10, RZ, 0x7610, R10 ;  /* 0x00007610ff0a7816 */ /* 0x000fc4000000000a */
[----:B------:R-:W-:Y:S02]  /*0590*/  PRMT R11, RZ, 0x7610, R11 ;  /* 0x00007610ff0b7816 */ /* 0x000fe4000000000b */
[----:B------:R-:W-:Y:S02]  /*05a0*/  PRMT R12, RZ, 0x7610, R12 ;  /* 0x00007610ff0c7816 */ /* 0x000fe4000000000c */
[----:B------:R-:W-:Y:S01]  /*05b0*/  PRMT R13, RZ, 0x7610, R13 ;  /* 0x00007610ff0d7816 */ /* 0x000fe2000000000d */
[----:B------:R-:W-:Y:S06]  /*05c0*/  @!P0 BRA `(.L_x_374) ;  /* 0x00000008006c8947 */ /* 0x000fec0003800000 */
[----:B-1----:R-:W0:Y:S01]  /*05d0*/  LDC.64 R4, c[0x0][0x3a8] ;  /* 0x0000ea00ff047b82 */ /* 0x002e220000000a00 */
[----:B------:R-:W1:Y:S01]  /*05e0*/  LDCU UR9, c[0x0][0x3b8] ;  /* 0x00007700ff0977ac */ /* 0x000e620008000800 */
[----:B------:R-:W-:Y:S01]  /*05f0*/  PRMT R9, RZ, 0x7610, R9 ;  /* 0x00007610ff097816 */ /* 0x000fe20000000009 */
[----:B------:R-:W2:Y:S05]  /*0600*/  LDCU.U8 UR5, c[0x0][0x3bc] ;  /* 0x00007780ff0577ac */ /* 0x000eaa0008000000 */
[----:B------:R-:W3:Y:S01]  /*0610*/  S2UR UR7, SR_CgaCtaId ;  /* 0x00000000000779c3 */ /* 0x000ee20000008800 */
[----:B------:R-:W-:Y:S01]  /*0620*/  UMOV UR6, 0x400 ;  /* 0x0000040000067882 */ /* 0x000fe20000000000 */
[----:B------:R-:W4:Y:S01]  /*0630*/  LDCU UR12, c[0x0][0x3b8] ;  /* 0x00007700ff0c77ac */ /* 0x000f220008000800 */
[----:B-1----:R-:W-:-:S02]  /*0640*/  USHF.R.S32.HI UR4, URZ, 0x1f, UR9 ;  /* 0x0000001fff047899 */ /* 0x002fc40008011409 */
[----:B------:R-:W-:Y:S01]  /*0650*/  IMAD R2, R2, UR9, R18 ;  /* 0x0000000902027c24 */ /* 0x000fe2000f8e0212 */
[----:B--2---:R-:W-:Y:S01]  /*0660*/  UPRMT UR5, UR5, 0x8880, URZ ;  /* 0x0000888005057896 */ /* 0x004fe200080000ff */
[----:B0-----:R-:W-:Y:S01]  /*0670*/  IMAD.WIDE.U32 R4, R3, 0x200, R4 ;  /* 0x0000020003047825 */ /* 0x001fe200078e0004 */
[----:B------:R-:W-:Y:S02]  /*0680*/  ULEA.HI UR4, UR4, UR9, URZ, 0x2 ;  /* 0x0000000904047291 */ /* 0x000fe4000f8f10ff */
[----:B------:R-:W-:Y:S01]  /*0690*/  UISETP.NE.AND UP0, UPT, UR5, URZ, UPT ;  /* 0x000000ff0500728c */ /* 0x000fe2000bf05270 */
[----:B------:R-:W-:Y:S01]  /*06a0*/  IMAD.SHL.U32 R3, R0, 0x8, RZ ;  /* 0x0000000800037824 */ /* 0x000fe200078e00ff */
[----:B------:R-:W-:Y:S01]  /*06b0*/  IADD3 R22, P0, PT, R4, 0x8, RZ ;  /* 0x0000000804167810 */ /* 0x000fe20007f1e0ff */
[----:B------:R-:W-:Y:S01]  /*06c0*/  USHF.R.S32.HI UR5, URZ, 0x2, UR4 ;  /* 0x00000002ff057899 */ /* 0x000fe20008011404 */
[----:B------:R-:W-:Y:S01]  /*06d0*/  SHF.R.U32.HI R0, RZ, 0x2, R18 ;  /* 0x00000002ff007819 */ /* 0x000fe20000011612 */
[----:B---3--:R-:W-:Y:S01]  /*06e0*/  ULEA UR6, UR7, UR6, 0x18 ;  /* 0x0000000607067291 */ /* 0x008fe2000f8ec0ff */
[----:B------:R-:W-:Y:S01]  /*06f0*/  LOP3.LUT R3, R3, 0x18, RZ, 0xc0, !PT ;  /* 0x0000001803037812 */ /* 0x000fe200078ec0ff */
[----:B------:R-:W-:Y:S01]  /*0700*/  IMAD.X R23, RZ, RZ, R5, P0 ;  /* 0x000000ffff177224 */ /* 0x000fe200000e0605 */
[----:B------:R-:W-:-:S02]  /*0710*/  USEL UR7, URZ, 0xffffffff, UP0 ;  /* 0xffffffffff077887 */ /* 0x000fc40008000000 */
[----:B------:R-:W-:Y:S01]  /*0720*/  UIADD3 UR6, UPT, UPT, UR6, 0x400, URZ ;  /* 0x0000040006067890 */ /* 0x000fe2000fffe0ff */
[----:B----4-:R-:W-:-:S11]  /*0730*/  UMOV UR4, URZ ;  /* 0x000000ff00047c82 */ /* 0x010fd60008000000 */
.L_x_376:
[----:B------:R-:W2:Y:S01]  /*0740*/  LDG.E.CONSTANT R27, desc[UR10][R22.64+-0x8] ;  /* 0xfffff80a161b7981 */ /* 0x000ea2000c1e9900 */
[----:B------:R-:W0:Y:S03]  /*0750*/  LDC.64 R24, c[0x0][0x398] ;  /* 0x0000e600ff187b82 */ /* 0x000e260000000a00 */
[----:B------:R-:W3:Y:S04]  /*0760*/  LDG.E.CONSTANT R29, desc[UR10][R22.64+-0x4] ;  /* 0xfffffc0a161d7981 */ /* 0x000ee8000c1e9900 */
[----:B------:R-:W4:Y:S04]  /*0770*/  LDG.E.CONSTANT R17, desc[UR10][R22.64] ;  /* 0x0000000a16117981 */ /* 0x000f28000c1e9900 */
[----:B------:R-:W5:Y:S01]  /*0780*/  LDG.E.CONSTANT R21, desc[UR10][R22.64+0x4] ;  /* 0x0000040a16157981 */ /* 0x000f62000c1e9900 */
[----:B------:R-:W-:-:S06]  /*0790*/  UIADD3 UR4, UPT, UPT, UR4, 0x2, URZ ;  /* 0x0000000204047890 */ /* 0x000fcc000fffe0ff */
[----:B------:R-:W-:Y:S01]  /*07a0*/  ISETP.LE.U32.AND P0, PT, R19, UR4, PT ;  /* 0x0000000413007c0c */ /* 0x000fe2000bf03070 */
[C---:B--2---:R-:W-:Y:S02]  /*07b0*/  IMAD R31, R27.reuse, UR12, R18 ;  /* 0x0000000c1b1f7c24 */ /* 0x044fe4000f8e0212 */
[----:B------:R-:W-:Y:S02]  /*07c0*/  IMAD R27, R27, UR5, R0 ;  /* 0x000000051b1b7c24 */ /* 0x000fe4000f8e0200 */
[----:B---3--:R-:W-:Y:S02]  /*07d0*/  IMAD R33, R29, UR12, R18 ;  /* 0x0000000c1d217c24 */ /* 0x008fe4000f8e0212 */
[----:B0-----:R-:W-:-:S04]  /*07e0*/  IMAD.WIDE.U32 R30, R31, 0x2, R24 ;  /* 0x000000021f1e7825 */ /* 0x001fc800078e0018 */
[--C-:B----4-:R-:W-:Y:S02]  /*07f0*/  IMAD R5, R17, UR12, R18.reuse ;  /* 0x0000000c11057c24 */ /* 0x110fe4000f8e0212 */
[----:B-----5:R-:W-:Y:S02]  /*0800*/  IMAD R15, R21, UR12, R18 ;  /* 0x0000000c150f7c24 */ /* 0x020fe4000f8e0212 */
[----:B------:R-:W-:-:S04]  /*0810*/  IMAD.WIDE.U32 R32, R33, 0x2, R24 ;  /* 0x0000000221207825 */ /* 0x000fc800078e0018 */
[----:B------:R-:W-:-:S04]  /*0820*/  IMAD.WIDE.U32 R4, R5, 0x2, R24 ;  /* 0x0000000205047825 */ /* 0x000fc800078e0018 */
[----:B------:R-:W-:Y:S02]  /*0830*/  IMAD.WIDE.U32 R24, R15, 0x2, R24 ;  /* 0x000000020f187825 */ /* 0x000fe400078e0018 */
[----:B------:R-:W0:Y:S02]  /*0840*/  LDC.64 R14, c[0x0][0x3a0] ;  /* 0x0000e800ff0e7b82 */ /* 0x000e240000000a00 */
[--C-:B------:R-:W-:Y:S02]  /*0850*/  IMAD R29, R29, UR5, R0.reuse ;  /* 0x000000051d1d7c24 */ /* 0x100fe4000f8e0200 */
[--C-:B------:R-:W-:Y:S02]  /*0860*/  IMAD R17, R17, UR5, R0.reuse ;  /* 0x0000000511117c24 */ /* 0x100fe4000f8e0200 */
[----:B------:R-:W-:Y:S02]  /*0870*/  IMAD R21, R21, UR5, R0 ;  /* 0x0000000515157c24 */ /* 0x000fe4000f8e0200 */
[----:B0-----:R-:W-:-:S04]  /*0880*/  IMAD.WIDE R26, R27, 0x4, R14 ;  /* 0x000000041b1a7825 */ /* 0x001fc800078e020e */
[----:B------:R-:W-:-:S04]  /*0890*/  IMAD.WIDE R36, R29, 0x4, R14 ;  /* 0x000000041d247825 */ /* 0x000fc800078e020e */
[----:B------:R-:W-:-:S04]  /*08a0*/  IMAD.WIDE R34, R17, 0x4, R14 ;  /* 0x0000000411227825 */ /* 0x000fc800078e020e */
[----:B------:R-:W-:Y:S01]  /*08b0*/  IMAD.WIDE R14, R21, 0x4, R14 ;  /* 0x00000004150e7825 */ /* 0x000fe200078e020e */
[----:B------:R-:W-:Y:S06]  /*08c0*/  @!P1 BRA `(.L_x_375) ;  /* 0x0000000400989947 */ /* 0x000fec0003800000 */
[----:B------:R0:W2:Y:S04]  /*08d0*/  LDG.E.CONSTANT R16, desc[UR10][R34.64] ;  /* 0x0000000a22107981 */ /* 0x0000a8000c1e9900 */
[----:B------:R-:W3:Y:S04]  /*08e0*/  LDG.E.CONSTANT R26, desc[UR10][R26.64] ;  /* 0x0000000a1a1a7981 */ /* 0x000ee8000c1e9900 */
[----:B------:R-:W4:Y:S01]  /*08f0*/  LDG.E.CONSTANT R14, desc[UR10][R14.64] ;  /* 0x0000000a0e0e7981 */ /* 0x000f22000c1e9900 */
[----:B0-----:R-:W0:Y:S03]  /*0900*/  LDC.64 R34, c[0x0][0x388] ;  /* 0x0000e200ff227b82 */ /* 0x001e260000000a00 */
[----:B------:R-:W5:Y:S04]  /*0910*/  LDG.E.CONSTANT R28, desc[UR10][R36.64] ;  /* 0x0000000a241c7981 */ /* 0x000f68000c1e9900 */
[----:B------:R-:W2:Y:S04]  /*0920*/  LDG.E.U16.CONSTANT R30, desc[UR10][R30.64] ;  /* 0x0000000a1e1e7981 */ /* 0x000ea8000c1e9500 */
[----:B------:R-:W2:Y:S04]  /*0930*/  LDG.E.U16.CONSTANT R29, desc[UR10][R32.64] ;  /* 0x0000000a201d7981 */ /* 0x000ea8000c1e9500 */
[----:B------:R1:W2:Y:S04]  /*0940*/  LDG.E.U16.CONSTANT R24, desc[UR10][R24.64] ;  /* 0x0000000a18187981 */ /* 0x0002a8000c1e9500 */
[----:B------:R1:W2:Y:S01]  /*0950*/  LDG.E.U16.CONSTANT R5, desc[UR10][R4.64] ;  /* 0x0000000a04057981 */ /* 0x0002a2000c1e9500 */
[----:B0-----:R-:W-:-:S05]  /*0960*/  IMAD.WIDE R34, R2, 0x4, R34 ;  /* 0x0000000402227825 */ /* 0x001fca00078e0222 */
[----:B------:R-:W2:Y:S01]  /*0970*/  LDG.E.CONSTANT R17, desc[UR10][R34.64] ;  /* 0x0000000a22117981 */ /* 0x000ea2000c1e9900 */
[----:B------:R-:W-:Y:S02]  /*0980*/  ISETP.NE.AND P2, PT, R20, 0x1, PT ;  /* 0x000000011400780c */ /* 0x000fe40003f45270 */
[-C--:B---3--:R-:W-:Y:S02]  /*0990*/  SHF.R.U32.HI R21, RZ, R3.reuse, R26 ;  /* 0x00000003ff157219 */ /* 0x088fe4000001161a */
[-C--:B----4-:R-:W-:Y:S02]  /*09a0*/  SHF.R.U32.HI R14, RZ, R3.reuse, R14 ;  /* 0x00000003ff0e7219 */ /* 0x090fe4000001160e */
[----:B------:R-:W-:Y:S02]  /*09b0*/  LOP3.LUT R21, R21, 0xff, RZ, 0xc0, !PT ;  /* 0x000000ff15157812 */ /* 0x000fe400078ec0ff */
[----:B-----5:R-:W-:Y:S02]  /*09c0*/  SHF.R.U32.HI R28, RZ, R3, R28 ;  /* 0x00000003ff1c7219 */ /* 0x020fe4000001161c */
[----:B------:R-:W-:-:S02]  /*09d0*/  LOP3.LUT R14, R14, 0xff, RZ, 0xc0, !PT ;  /* 0x000000ff0e0e7812 */ /* 0x000fc400078ec0ff */
[----:B------:R-:W-:Y:S02]  /*09e0*/  LOP3.LUT R28, R28, 0xff, RZ, 0xc0, !PT ;  /* 0x000000ff1c1c7812 */ /* 0x000fe400078ec0ff */
[----:B------:R-:W-:Y:S02]  /*09f0*/  IADD3 R27, PT, PT, -R21, UR7, RZ ;  /* 0x00000007151b7c10 */ /* 0x000fe4000fffe1ff */
[----:B------:R-:W-:Y:S02]  /*0a00*/  IADD3 R21, PT, PT, -R14, UR7, RZ ;  /* 0x000000070e157c10 */ /* 0x000fe4000fffe1ff */
[----:B------:R-:W-:Y:S01]  /*0a10*/  IADD3 R28, PT, PT, -R28, UR7, RZ ;  /* 0x000000071c1c7c10 */ /* 0x000fe2000fffe1ff */
[----:B------:R-:W0:Y:S01]  /*0a20*/  LDS.64 R14, [UR6+-0x400] ;  /* 0xfffc0006ff0e7984 */ /* 0x000e220008000a00 */
[----:B--2---:R-:W-:Y:S01]  /*0a30*/  SHF.R.U32.HI R16, RZ, R3, R16 ;  /* 0x00000003ff107219 */ /* 0x004fe20000011610 */
[----:B------:R-:W2:Y:S03]  /*0a40*/  I2F.F16 R27, R27 ;  /* 0x0000001b001b7306 */ /* 0x000ea60000200c00 */
[----:B------:R-:W-:-:S05]  /*0a50*/  LOP3.LUT R16, R16, 0xff, RZ, 0xc0, !PT ;  /* 0x000000ff10107812 */ /* 0x000fca00078ec0ff */
[----:B------:R-:W3:Y:S01]  /*0a60*/  I2F.F16 R28, R28 ;  /* 0x0000001c001c7306 */ /* 0x000ee20000200c00 */
[--C-:B------:R-:W-:Y:S02]  /*0a70*/  SHF.R.U32.HI R26, RZ, 0x8, R17.reuse ;  /* 0x00000008ff1a7819 */ /* 0x100fe40000011611 */
[----:B-1----:R-:W-:Y:S02]  /*0a80*/  LOP3.LUT R25, R17, 0xff, RZ, 0xc0, !PT ;  /* 0x000000ff11197812 */ /* 0x002fe400078ec0ff */
[----:B------:R-:W-:Y:S02]  /*0a90*/  LOP3.LUT R26, R26, 0xff, RZ, 0xc0, !PT ;  /* 0x000000ff1a1a7812 */ /* 0x000fe400078ec0ff */
[----:B------:R-:W-:Y:S02]  /*0aa0*/  IADD3 R16, PT, PT, -R16, UR7, RZ ;  /* 0x0000000710107c10 */ /* 0x000fe4000fffe1ff */
[----:B------:R-:W-:Y:S01]  /*0ab0*/  I2F.F16 R25, R25 ;  /* 0x0000001900197306 */ /* 0x000fe20000200c00 */
[----:B------:R-:W-:-:S02]  /*0ac0*/  SHF.R.U32.HI R4, RZ, 0x18, R17 ;  /* 0x00000018ff047819 */ /* 0x000fc40000011611 */
[----:B------:R-:W-:-:S05]  /*0ad0*/  SHF.R.U32.HI R17, RZ, 0x10, R17 ;  /* 0x00000010ff117819 */ /* 0x000fca0000011611 */
[----:B------:R-:W1:Y:S01]  /*0ae0*/  I2F.F16 R26, R26 ;  /* 0x0000001a001a7306 */ /* 0x000e620000200c00 */
[----:B------:R-:W-:Y:S01]  /*0af0*/  LOP3.LUT R17, R17, 0xff, RZ, 0xc0, !PT ;  /* 0x000000ff11117812 */ /* 0x000fe200078ec0ff */
[----:B--2---:R-:W-:-:S06]  /*0b00*/  HMUL2 R27, R30.H0_H0, R27.H0_H0 ;  /* 0x2000001b1e1b7232 */ /* 0x004fcc0000000800 */
[----:B------:R-:W2:Y:S01]  /*0b10*/  I2F.F16 R21, R21 ;  /* 0x0000001500157306 */ /* 0x000ea20000200c00 */
[----:B---3--:R-:W-:-:S07]  /*0b20*/  HMUL2 R28, R29.H0_H0, R28.H0_H0 ;  /* 0x2000001c1d1c7232 */ /* 0x008fce0000000800 */
[----:B------:R-:W3:Y:S01]  /*0b30*/  I2F.F16 R16, R16 ;  /* 0x0000001000107306 */ /* 0x000ee20000200c00 */
[----:B------:R-:W-:Y:S02]  /*0b40*/  PRMT R29, R30, 0x5410, R29 ;  /* 0x000054101e1d7816 */ /* 0x000fe4000000001d */
[----:B-1----:R-:W-:Y:S02]  /*0b50*/  PRMT R26, R25, 0x5410, R26 ;  /* 0x00005410191a7816 */ /* 0x002fe4000000001a */
[----:B------:R-:W-:-:S03]  /*0b60*/  PRMT R27, R27, 0x5410, R28 ;  /* 0x000054101b1b7816 */ /* 0x000fc6000000001c */
[----:B------:R-:W-:Y:S01]  /*0b70*/  I2F.F16 R4, R4 ;  /* 0x0000000400047306 */ /* 0x000fe20000200c00 */
[----:B--2---:R-:W-:Y:S01]  /*0b80*/  HMUL2 R21, R24.H0_H0, R21.H0_H0 ;  /* 0x2000001518157232 */ /* 0x004fe20000000800 */
[----:B------:R-:W-:-:S06]  /*0b90*/  PRMT R24, R5, 0x5410, R24 ;  /* 0x0000541005187816 */ /* 0x000fcc0000000018 */
[----:B------:R-:W1:Y:S01]  /*0ba0*/  I2F.F16 R17, R17 ;  /* 0x0000001100117306 */ /* 0x000e620000200c00 */
[----:B---3--:R-:W-:Y:S02]  /*0bb0*/  HMUL2 R16, R5.H0_H0, R16.H0_H0 ;  /* 0x2000001005107232 */ /* 0x008fe40000000800 */
[----:B------:R-:W-:-:S03]  /*0bc0*/  HFMA2 R5, R26, R29, R27 ;  /* 0x0000001d1a057231 */ /* 0x000fc6000000001b */
[----:B------:R-:W-:Y:S01]  /*0bd0*/  PRMT R16, R16, 0x5410, R21 ;  /* 0x0000541010107816 */ /* 0x000fe20000000015 */
[----:B0-----:R-:W-:Y:S01]  /*0be0*/  HFMA2 R14, R5, R14, RZ ;  /* 0x0000000e050e7231 */ /* 0x001fe200000000ff */
[----:B-1----:R-:W-:-:S05]  /*0bf0*/  PRMT R17, R17, 0x5410, R4 ;  /* 0x0000541011117816 */ /* 0x002fca0000000004 */
[----:B------:R-:W-:-:S04]  /*0c00*/  HFMA2 R4, R17, R24, R16 ;  /* 0x0000001811047231 */ /* 0x000fc80000000010 */
[----:B------:R-:W-:-:S04]  /*0c10*/  HFMA2 R14, R4, R15, R14 ;  /* 0x0000000f040e7231 */ /* 0x000fc8000000000e */
[----:B------:R-:W-:-:S04]  /*0c20*/  HADD2 R14, R14.H0_H0, R14.H1_H1 ;  /* 0x3000000e0e0e7230 */ /* 0x000fc80000000800 */
[----:B------:R-:W-:Y:S01]  /*0c30*/  HADD2 R6, R6.H0_H0, R14.H0_H0 ;  /* 0x2000000e06067230 */ /* 0x000fe20000000800 */
[----:B------:R-:W-:Y:S06]  /*0c40*/  @!P2 BRA `(.L_x_375) ;  /* 0x0000000000b8a947 */ /* 0x000fec0003800000 */
[----:B------:R-:W0:Y:S01]  /*0c50*/  LDS.64 R14, [UR6+-0x300] ;  /* 0xfffd0006ff0e7984 */ /* 0x000e220008000a00 */
[----:B------:R-:W-:Y:S01]  /*0c60*/  ISETP.NE.AND P2, PT, R20, 0x2, PT ;  /* 0x000000021400780c */ /* 0x000fe20003f45270 */
[----:B0-----:R-:W-:-:S04]  /*0c70*/  HFMA2 R14, R5, R14, RZ ;  /* 0x0000000e050e7231 */ /* 0x001fc800000000ff */
        /* <DEDUP_REMOVED lines=18> */
[----:B------:R-:W0:Y:S01]  /*0da0*/  LDS.64 R14, [UR6] ;  /* 0x00000006ff0e7984 */ /* 0x000e220008000a00 */
[----:B------:R-:W-:Y:S01]  /*0db0*/  ISETP.NE.AND P2, PT, R20, 0x5, PT ;  /* 0x000000051400780c */ /* 0x000fe20003f45270 */
[----:B0-----:R-:W-:-:S04]  /*0dc0*/  HFMA2 R14, R5, R14, RZ ;  /* 0x0000000e050e7231 */ /* 0x001fc800000000ff */
[----:B------:R-:W-:-:S04]  /*0dd0*/  HFMA2 R14, R4, R15, R14 ;  /* 0x0000000f040e7231 */ /* 0x000fc8000000000e */
[----:B------:R-:W-:-:S04]  /*0de0*/  HADD2 R14, R14.H0_H0, R14.H1_H1 ;  /* 0x3000000e0e0e7230 */ /* 0x000fc80000000800 */
[----:B------:R-:W-:Y:S01]  /*0df0*/  HADD2 R10, R10.H0_H0, R14.H0_H0 ;  /* 0x2000000e0a0a7230 */ /* 0x000fe20000000800 */
[----:B------:R-:W-:Y:S06]  /*0e00*/  @!P2 BRA `(.L_x_375) ;  /* 0x000000000048a947 */ /* 0x000fec0003800000 */
[----:B------:R-:W0:Y:S01]  /*0e10*/  LDS.64 R14, [UR6+0x100] ;  /* 0x00010006ff0e7984 */ /* 0x000e220008000a00 */
[----:B------:R-:W-:Y:S01]  /*0e20*/  ISETP.NE.AND P2, PT, R20, 0x6, PT ;  /* 0x000000061400780c */ /* 0x000fe20003f45270 */
[----:B0-----:R-:W-:-:S04]  /*0e30*/  HFMA2 R14, R5, R14, RZ ;  /* 0x0000000e050e7231 */ /* 0x001fc800000000ff */
[----:B------:R-:W-:-:S04]  /*0e40*/  HFMA2 R14, R4, R15, R14 ;  /* 0x0000000f040e7231 */ /* 0x000fc8000000000e */
[----:B------:R-:W-:-:S04]  /*0e50*/  HADD2 R14, R14.H0_H0, R14.H1_H1 ;  /* 0x3000000e0e0e7230 */ /* 0x000fc80000000800 */
[----:B------:R-:W-:Y:S01]  /*0e60*/  HADD2 R11, R11.H0_H0, R14.H0_H0 ;  /* 0x2000000e0b0b7230 */ /* 0x000fe20000000800 */
[----:B------:R-:W-:Y:S06]  /*0e70*/  @!P2 BRA `(.L_x_375) ;  /* 0x00000000002ca947 */ /* 0x000fec0003800000 */
[----:B------:R-:W-:Y:S01]  /*0e80*/  ISETP.NE.AND P2, PT, R20, 0x7, PT ;  /* 0x000000071400780c */ /* 0x000fe20003f45270 */
[----:B------:R-:W0:-:S12]  /*0e90*/  LDS.64 R14, [UR6+0x200] ;  /* 0x00020006ff0e7984 */ /* 0x000e180008000a00 */
[----:B------:R-:W1:Y:S01]  /*0ea0*/  @P2 LDS.64 R16, [UR6+0x300] ;  /* 0x00030006ff102984 */ /* 0x000e620008000a00 */
[----:B0-----:R-:W-:-:S04]  /*0eb0*/  HFMA2 R14, R5, R14, RZ ;  /* 0x0000000e050e7231 */ /* 0x001fc800000000ff */
[----:B------:R-:W-:Y:S02]  /*0ec0*/  HFMA2 R14, R4, R15, R14 ;  /* 0x0000000f040e7231 */ /* 0x000fe4000000000e */
[----:B-1----:R-:W-:-:S04]  /*0ed0*/  @P2 HFMA2 R5, R5, R16, RZ.H0_H0 ;  /* 0x0000001005052231 */ /* 0x002fc800000400ff */
[----:B------:R-:W-:Y:S02]  /*0ee0*/  @P2 HFMA2 R5, R4, R17, R5 ;  /* 0x0000001104052231 */ /* 0x000fe40000000005 */
[----:B------:R-:W-:Y:S02]  /*0ef0*/  HADD2 R14, R14.H0_H0, R14.H1_H1 ;  /* 0x3000000e0e0e7230 */ /* 0x000fe40000000800 */
[----:B------:R-:W-:Y:S02]  /*0f00*/  @P2 HADD2 R5, R5.H0_H0, R5.H1_H1 ;  /* 0x3000000505052230 */ /* 0x000fe40000000800 */
[----:B------:R-:W-:Y:S02]  /*0f10*/  HADD2 R12, R12.H0_H0, R14.H0_H0 ;  /* 0x2000000e0c0c7230 */ /* 0x000fe40000000800 */
[----:B------:R-:W-:-:S07]  /*0f20*/  @P2 HADD2 R13, R13.H0_H0, R5.H0_H0 ;  /* 0x200000050d0d2230 */ /* 0x000fce0000000800 */
.L_x_375:
[----:B------:R-:W-:Y:S01]  /*0f30*/  IADD3 R22, P2, PT, R22, 0x10, RZ ;  /* 0x0000001016167810 */ /* 0x000fe20007f5e0ff */
[----:B------:R-:W-:Y:S01]  /*0f40*/  UIADD3 UR6, UPT, UPT, UR6, 0x8, URZ ;  /* 0x0000000806067890 */ /* 0x000fe2000fffe0ff */
[----:B------:R-:W-:-:S03]  /*0f50*/  IADD3 R2, PT, PT, R2, UR12, RZ ;  /* 0x0000000c02027c10 */ /* 0x000fc6000fffe0ff */
[----:B------:R-:W-:Y:S01]  /*0f60*/  IMAD.X R23, RZ, RZ, R23, P2 ;  /* 0x000000ffff177224 */ /* 0x000fe200010e0617 */
[----:B------:R-:W-:Y:S07]  /*0f70*/  @!P0 BRA `(.L_x_376) ;  /* 0xfffffff400f08947 */ /* 0x000fee000383ffff */
.L_x_374:
[----:B------:R-:W-:-:S13]  /*0f80*/  ISETP.NE.AND P0, PT, R20, RZ, PT ;  /* 0x000000ff1400720c */ /* 0x000fda0003f05270 */
[----:B------:R-:W-:Y:S05]  /*0f90*/  @!P0 EXIT ;  /* 0x000000000000894d */ /* 0x000fea0003800000 */
[----:B-1----:R-:W0:Y:S01]  /*0fa0*/  LDC R5, c[0x0][0x3b8] ;  /* 0x0000ee00ff057b82 */ /* 0x002e220000000800 */
[----:B------:R-:W-:Y:S07]  /*0fb0*/  BSSY.RECONVERGENT B0, `(.L_x_377) ;  /* 0x0000011000007945 */ /* 0x000fee0003800200 */
[----:B------:R-:W1:Y:S01]  /*0fc0*/  LDC.64 R2, c[0x0][0x390] ;  /* 0x0000e400ff027b82 */ /* 0x000e620000000a00 */
[----:B0-----:R-:W-:-:S04]  /*0fd0*/  IMAD R18, R5, UR8, R18 ;  /* 0x0000000805127c24 */ /* 0x001fc8000f8e0212 */
[----:B-1----:R-:W-:-:S04]  /*0fe0*/  IMAD.WIDE.U32 R14, R18, 0x2, R2 ;  /* 0x00000002120e7825 */ /* 0x002fc800078e0002 */
[----:B------:R-:W-:Y:S01]  /*0ff0*/  IMAD.MOV.U32 R17, RZ, RZ, R15 ;  /* 0x000000ffff117224 */ /* 0x000fe200078e000f */
[C---:B------:R-:W-:Y:S02]  /*1000*/  LOP3.LUT R16, R14.reuse, 0xfffffffd, RZ, 0xc0, !PT ;  /* 0xfffffffd0e107812 */ /* 0x040fe400078ec0ff */
[----:B------:R-:W-:-:S03]  /*1010*/  LOP3.LUT R0, R14, 0x2, RZ, 0xc0, !PT ;  /* 0x000000020e007812 */ /* 0x000fc600078ec0ff */
[----:B------:R0:W5:Y:S01]  /*1020*/  LD.E R19, desc[UR10][R16.64] ;  /* 0x0000000a10137980 */ /* 0x000162000c101900 */
[----:B------:R-:W-:Y:S01]  /*1030*/  ISETP.EQ.U32.AND P0, PT, R0, RZ, PT ;  /* 0x000000ff0000720c */ /* 0x000fe20003f02070 */
[----:B------:R-:W-:-:S05]  /*1040*/  IMAD.MOV.U32 R0, RZ, RZ, 0x3254 ;  /* 0x00003254ff007424 */ /* 0x000fca00078e00ff */
[----:B------:R-:W-:-:S07]  /*1050*/  SEL R4, R0, 0x7610, P0 ;  /* 0x0000761000047807 */ /* 0x000fce0000000000 */
.L_x_378:
[----:B-----5:R-:W-:-:S05]  /*1060*/  HADD2 R21, R19, R6.H0_H0 ;  /* 0x2000000613157230 */ /* 0x020fca0000000000 */
[----:B------:R-:W-:-:S05]  /*1070*/  PRMT R21, R19, R4, R21 ;  /* 0x0000000413157216 */ /* 0x000fca0000000015 */
[----:B------:R-:W2:Y:S02]  /*1080*/  ATOM.E.CAS.STRONG.GPU PT, R22, [R16], R19, R21 ;  /* 0x000000131016738b */ /* 0x000ea400001ee115 */
[----:B--2---:R-:W-:Y:S01]  /*1090*/  ISETP.NE.U32.AND P0, PT, R22, R19, PT ;  /* 0x000000131600720c */ /* 0x004fe20003f05070 */
[----:B------:R-:W-:-:S12]  /*10a0*/  IMAD.MOV.U32 R19, RZ, RZ, R22 ;  /* 0x000000ffff137224 */ /* 0x000fd800078e0016 */
[----:B------:R-:W-:Y:S05]  /*10b0*/  @P0 BRA `(.L_x_378) ;  /* 0xfffffffc00e80947 */ /* 0x000fea000383ffff */
[----:B------:R-:W-:Y:S05]  /*10c0*/  BSYNC.RECONVERGENT B0 ;  /* 0x0000000000007941 */ /* 0x000fea0003800200 */
.L_x_377:
[----:B------:R-:W-:-:S13]  /*10d0*/  ISETP.NE.AND P0, PT, R20, 0x1, PT ;  /* 0x000000011400780c */ /* 0x000fda0003f05270 */
[----:B------:R-:W-:Y:S05]  /*10e0*/  @!P0 EXIT ;  /* 0x000000000000894d */ /* 0x000fea0003800000 */
[----:B------:R-:W-:Y:S01]  /*10f0*/  IADD3 R18, PT, PT, R18, R5, RZ ;  /* 0x0000000512127210 */ /* 0x000fe20007ffe0ff */
[----:B------:R-:W-:Y:S04]  /*1100*/  BSSY.RECONVERGENT B0, `(.L_x_379) ;  /* 0x000000e000007945 */ /* 0x000fe80003800200 */
[----:B------:R-:W-:-:S04]  /*1110*/  IMAD.WIDE.U32 R14, R18, 0x2, R2 ;  /* 0x00000002120e7825 */ /* 0x000fc800078e0002 */
[----:B0-----:R-:W-:Y:S01]  /*1120*/  IMAD.MOV.U32 R17, RZ, RZ, R15 ;  /* 0x000000ffff117224 */ /* 0x001fe200078e000f */
[C---:B------:R-:W-:Y:S02]  /*1130*/  LOP3.LUT R16, R14.reuse, 0xfffffffd, RZ, 0xc0, !PT ;  /* 0xfffffffd0e107812 */ /* 0x040fe400078ec0ff */
[----:B------:R-:W-:-:S03]  /*1140*/  LOP3.LUT R4, R14, 0x2, RZ, 0xc0, !PT ;  /* 0x000000020e047812 */ /* 0x000fc600078ec0ff */
[----:B------:R0:W5:Y:S01]  /*1150*/  LD.E R19, desc[UR10][R16.64] ;  /* 0x0000000a10137980 */ /* 0x000162000c101900 */
[----:B------:R-:W-:-:S04]  /*1160*/  ISETP.EQ.U32.AND P0, PT, R4, RZ, PT ;  /* 0x000000ff0400720c */ /* 0x000fc80003f02070 */
[----:B------:R-:W-:-:S09]  /*1170*/  SEL R4, R0, 0x7610, P0 ;  /* 0x0000761000047807 */ /* 0x000fd20000000000 */
.L_x_380:
[----:B-----5:R-:W-:-:S05]  /*1180*/  HADD2 R6, R19, R7.H0_H0 ;  /* 0x2000000713067230 */ /* 0x020fca0000000000 */
[----:B------:R-:W-:-:S05]  /*1190*/  PRMT R21, R19, R4, R6 ;  /* 0x0000000413157216 */ /* 0x000fca0000000006 */
[----:B------:R-:W2:Y:S02]  /*11a0*/  ATOM.E.CAS.STRONG.GPU PT, R6, [R16], R19, R21 ;  /* 0x000000131006738b */ /* 0x000ea400001ee115 */
[----:B--2---:R-:W-:Y:S01]  /*11b0*/  ISETP.NE.U32.AND P0, PT, R6, R19, PT ;  /* 0x000000130600720c */ /* 0x004fe20003f05070 */
[----:B------:R-:W-:-:S12]  /*11c0*/  IMAD.MOV.U32 R19, RZ, RZ, R6 ;  /* 0x000000ffff137224 */ /* 0x000fd800078e0006 */
[----:B------:R-:W-:Y:S05]  /*11d0*/  @P0 BRA `(.L_x_380) ;  /* 0xfffffffc00e80947 */ /* 0x000fea000383ffff */
[----:B------:R-:W-:Y:S05]  /*11e0*/  BSYNC.RECONVERGENT B0 ;  /* 0x0000000000007941 */ /* 0x000fea0003800200 */
.L_x_379:
[----:B------:R-:W-:-:S13]  /*11f0*/  ISETP.NE.AND P0, PT, R20, 0x2, PT ;  /* 0x000000021400780c */ /* 0x000fda0003f05270 */
[----:B------:R-:W-:Y:S05]  /*1200*/  @!P0 EXIT ;  /* 0x000000000000894d */ /* 0x000fea0003800000 */
[----:B------:R-:W-:Y:S01]  /*1210*/  IMAD.IADD R18, R18, 0x1, R5 ;  /* 0x0000000112127824 */ /* 0x000fe200078e0205 */
[----:B------:R-:W-:Y:S03]  /*1220*/  BSSY.RECONVERGENT B0, `(.L_x_381) ;  /* 0x000000e000007945 */ /* 0x000fe60003800200 */
[----:B------:R-:W-:-:S04]  /*1230*/  IMAD.WIDE.U32 R14, R18, 0x2, R2 ;  /* 0x00000002120e7825 */ /* 0x000fc800078e0002 */
[----:B------:R-:W-:Y:S01]  /*1240*/  IMAD.MOV.U32 R7, RZ, RZ, R15 ;  /* 0x000000ffff077224 */ /* 0x000fe200078e000f */
[C---:B------:R-:W-:Y:S02]  /*1250*/  LOP3.LUT R6, R14.reuse, 0xfffffffd, RZ, 0xc0, !PT ;  /* 0xfffffffd0e067812 */ /* 0x040fe400078ec0ff */
[----:B------:R-:W-:-:S03]  /*1260*/  LOP3.LUT R4, R14, 0x2, RZ, 0xc0, !PT ;  /* 0x000000020e047812 */ /* 0x000fc600078ec0ff */
[----:B0-----:R0:W5:Y:S01]  /*1270*/  LD.E R17, desc[UR10][R6.64] ;  /* 0x0000000a06117980 */ /* 0x001162000c101900 */
[----:B------:R-:W-:-:S04]  /*1280*/  ISETP.EQ.U32.AND P0, PT, R4, RZ, PT ;  /* 0x000000ff0400720c */ /* 0x000fc80003f02070 */
[----:B------:R-:W-:-:S09]  /*1290*/  SEL R4, R0, 0x7610, P0 ;  /* 0x0000761000047807 */ /* 0x000fd20000000000 */
.L_x_382:
[----:B-----5:R-:W-:-:S05]  /*12a0*/  HADD2 R16, R17, R8.H0_H0 ;  /* 0x2000000811107230 */ /* 0x020fca0000000000 */
[----:B------:R-:W-:-:S05]  /*12b0*/  PRMT R19, R17, R4, R16 ;  /* 0x0000000411137216 */ /* 0x000fca0000000010 */
[----:B------:R-:W2:Y:S02]  /*12c0*/  ATOM.E.CAS.STRONG.GPU PT, R16, [R6], R17, R19 ;  /* 0x000000110610738b */ /* 0x000ea400001ee113 */
[----:B--2---:R-:W-:Y:S02]  /*12d0*/  ISETP.NE.U32.AND P0, PT, R16, R17, PT ;  /* 0x000000111000720c */ /* 0x004fe40003f05070 */
[----:B------:R-:W-:-:S11]  /*12e0*/  MOV R17, R16 ;  /* 0x0000001000117202 */ /* 0x000fd60000000f00 */
[----:B------:R-:W-:Y:S05]  /*12f0*/  @P0 BRA `(.L_x_382) ;  /* 0xfffffffc00e80947 */ /* 0x000fea000383ffff */
[----:B------:R-:W-:Y:S05]  /*1300*/  BSYNC.RECONVERGENT B0 ;  /* 0x0000000000007941 */ /* 0x000fea0003800200 */
.L_x_381:
[----:B------:R-:W-:-:S13]  /*1310*/  ISETP.NE.AND P0, PT, R20, 0x3, PT ;  /* 0x000000031400780c */ /* 0x000fda0003f05270 */
[----:B------:R-:W-:Y:S05]  /*1320*/  @!P0 EXIT ;  /* 0x000000000000894d */ /* 0x000fea0003800000 */
[----:B------:R-:W-:Y:S01]  /*1330*/  IMAD.IADD R18, R18, 0x1, R5 ;  /* 0x0000000112127824 */ /* 0x000fe200078e0205 */
[----:B------:R-:W-:Y:S03]  /*1340*/  BSSY.RECONVERGENT B0, `(.L_x_383) ;  /* 0x000000e000007945 */ /* 0x000fe60003800200 */
[----:B------:R-:W-:-:S04]  /*1350*/  IMAD.WIDE.U32 R14, R18, 0x2, R2 ;  /* 0x00000002120e7825 */ /* 0x000fc800078e0002 */
[----:B0-----:R-:W-:Y:S01]  /*1360*/  IMAD.MOV.U32 R7, RZ, RZ, R15 ;  /* 0x000000ffff077224 */ /* 0x001fe200078e000f */
[C---:B------:R-:W-:Y:S02]  /*1370*/  LOP3.LUT R6, R14.reuse, 0xfffffffd, RZ, 0xc0, !PT ;  /* 0xfffffffd0e067812 */ /* 0x040fe400078ec0ff */
[----:B------:R-:W-:-:S03]  /*1380*/  LOP3.LUT R4, R14, 0x2, RZ, 0xc0, !PT ;  /* 0x000000020e047812 */ /* 0x000fc600078ec0ff */
[----:B------:R0:W5:Y:S01]  /*1390*/  LD.E R17, desc[UR10][R6.64] ;  /* 0x0000000a06117980 */ /* 0x000162000c101900 */
[----:B------:R-:W-:-:S04]  /*13a0*/  ISETP.EQ.U32.AND P0, PT, R4, RZ, PT ;  /* 0x000000ff0400720c */ /* 0x000fc80003f02070 */
[----:B------:R-:W-:-:S09]  /*13b0*/  SEL R4, R0, 0x7610, P0 ;  /* 0x0000761000047807 */ /* 0x000fd20000000000 */
.L_x_384:
[----:B-----5:R-:W-:-:S05]  /*13c0*/  HADD2 R8, R17, R9.H0_H0 ;  /* 0x2000000911087230 */ /* 0x020fca0000000000 */
[----:B------:R-:W-:-:S05]  /*13d0*/  PRMT R19, R17, R4, R8 ;  /* 0x0000000411137216 */ /* 0x000fca0000000008 */
[----:B------:R-:W2:Y:S02]  /*13e0*/  ATOM.E.CAS.STRONG.GPU PT, R8, [R6], R17, R19 ;  /* 0x000000110608738b */ /* 0x000ea400001ee113 */
[----:B--2---:R-:W-:Y:S01]  /*13f0*/  ISETP.NE.U32.AND P0, PT, R8, R17, PT ;  /* 0x000000110800720c */ /* 0x004fe20003f05070 */
[----:B------:R-:W-:-:S12]  /*1400*/  IMAD.MOV.U32 R17, RZ, RZ, R8 ;  /* 0x000000ffff117224 */ /* 0x000fd800078e0008 */
[----:B------:R-:W-:Y:S05]  /*1410*/  @P0 BRA `(.L_x_384) ;  /* 0xfffffffc00e80947 */ /* 0x000fea000383ffff */
[----:B------:R-:W-:Y:S05]  /*1420*/  BSYNC.RECONVERGENT B0 ;  /* 0x0000000000007941 */ /* 0x000fea0003800200 */
.L_x_383:
[----:B------:R-:W-:-:S13]  /*1430*/  ISETP.NE.AND P0, PT, R20, 0x4, PT ;  /* 0x000000041400780c */ /* 0x000fda0003f05270 */
[----:B------:R-:W-:Y:S05]  /*1440*/  @!P0 EXIT ;  /* 0x000000000000894d */ /* 0x000fea0003800000 */
[----:B------:R-:W-:Y:S01]  /*1450*/  IMAD.IADD R18, R18, 0x1, R5 ;  /* 0x0000000112127824 */ /* 0x000fe200078e0205 */
[----:B------:R-:W-:Y:S03]  /*1460*/  BSSY.RECONVERGENT B0, `(.L_x_385) ;  /* 0x000000e000007945 */ /* 0x000fe60003800200 */
[----:B0-----:R-:W-:-:S03]  /*1470*/  IMAD.WIDE.U32 R6, R18, 0x2, R2 ;  /* 0x0000000212067825 */ /* 0x001fc600078e0002 */
[C---:B------:R-:W-:Y:S02]  /*1480*/  LOP3.LUT R8, R6.reuse, 0xfffffffd, RZ, 0xc0, !PT ;  /* 0xfffffffd06087812 */ /* 0x040fe400078ec0ff */
[----:B------:R-:W-:Y:S02]  /*1490*/  MOV R9, R7 ;  /* 0x0000000700097202 */ /* 0x000fe40000000f00 */
[----:B------:R-:W-:-:S03]  /*14a0*/  LOP3.LUT R4, R6, 0x2, RZ, 0xc0, !PT ;  /* 0x0000000206047812 */ /* 0x000fc600078ec0ff */
[----:B------:R0:W5:Y:S01]  /*14b0*/  LD.E R15, desc[UR10][R8.64] ;  /* 0x0000000a080f7980 */ /* 0x000162000c101900 */
[----:B------:R-:W-:-:S04]  /*14c0*/  ISETP.EQ.U32.AND P0, PT, R4, RZ, PT ;  /* 0x000000ff0400720c */ /* 0x000fc80003f02070 */
[----:B------:R-:W-:-:S09]  /*14d0*/  SEL R4, R0, 0x7610, P0 ;  /* 0x0000761000047807 */ /* 0x000fd20000000000 */
.L_x_386:
[----:B-----5:R-:W-:-:S05]  /*14e0*/  HADD2 R14, R15, R10.H0_H0 ;  /* 0x2000000a0f0e7230 */ /* 0x020fca0000000000 */
[----:B------:R-:W-:-:S05]  /*14f0*/  PRMT R17, R15, R4, R14 ;  /* 0x000000040f117216 */ /* 0x000fca000000000e */
[----:B------:R-:W2:Y:S02]  /*1500*/  ATOM.E.CAS.STRONG.GPU PT, R14, [R8], R15, R17 ;  /* 0x0000000f080e738b */ /* 0x000ea400001ee111 */
[----:B--2---:R-:W-:Y:S01]  /*1510*/  ISETP.NE.U32.AND P0, PT, R14, R15, PT ;  /* 0x0000000f0e00720c */ /* 0x004fe20003f05070 */
[----:B------:R-:W-:-:S12]  /*1520*/  IMAD.MOV.U32 R15, RZ, RZ, R14 ;  /* 0x000000ffff0f7224 */ /* 0x000fd800078e000e */
[----:B------:R-:W-:Y:S05]  /*1530*/  @P0 BRA `(.L_x_386) ;  /* 0xfffffffc00e80947 */ /* 0x000fea000383ffff */
[----:B------:R-:W-:Y:S05]  /*1540*/  BSYNC.RECONVERGENT B0 ;  /* 0x0000000000007941 */ /* 0x000fea0003800200 */
.L_x_385:
        /* <DEDUP_REMOVED lines=11> */
.L_x_388:
[----:B-----5:R-:W-:-:S05]  /*1600*/  HADD2 R10, R15, R11.H0_H0 ;  /* 0x2000000b0f0a7230 */ /* 0x020fca0000000000 */
[----:B------:R-:W-:-:S05]  /*1610*/  PRMT R17, R15, R4, R10 ;  /* 0x000000040f117216 */ /* 0x000fca000000000a */
[----:B------:R-:W2:Y:S02]  /*1620*/  ATOM.E.CAS.STRONG.GPU PT, R10, [R8], R15, R17 ;  /* 0x0000000f080a738b */ /* 0x000ea400001ee111 */
[----:B--2---:R-:W-:Y:S02]  /*1630*/  ISETP.NE.U32.AND P0, PT, R10, R15, PT ;  /* 0x0000000f0a00720c */ /* 0x004fe40003f05070 */
[----:B------:R-:W-:-:S11]  /*1640*/  MOV R15, R10 ;  /* 0x0000000a000f7202 */ /* 0x000fd60000000f00 */
[----:B------:R-:W-:Y:S05]  /*1650*/  @P0 BRA `(.L_x_388) ;  /* 0xfffffffc00e80947 */ /* 0x000fea000383ffff */
[----:B------:R-:W-:Y:S05]  /*1660*/  BSYNC.RECONVERGENT B0 ;  /* 0x0000000000007941 */ /* 0x000fea0003800200 */
.L_x_387:
        /* <DEDUP_REMOVED lines=11> */
.L_x_390:
[----:B-----5:R-:W-:-:S05]  /*1720*/  HADD2 R10, R11, R12.H0_H0 ;  /* 0x2000000c0b0a7230 */ /* 0x020fca0000000000 */
[----:B------:R-:W-:-:S05]  /*1730*/  PRMT R15, R11, R4, R10 ;  /* 0x000000040b0f7216 */ /* 0x000fca000000000a */
[----:B------:R-:W2:Y:S02]  /*1740*/  ATOM.E.CAS.STRONG.GPU PT, R10, [R8], R11, R15 ;  /* 0x0000000b080a738b */ /* 0x000ea400001ee10f */
[----:B--2---:R-:W-:Y:S01]  /*1750*/  ISETP.NE.U32.AND P0, PT, R10, R11, PT ;  /* 0x0000000b0a00720c */ /* 0x004fe20003f05070 */
[----:B------:R-:W-:-:S12]  /*1760*/  IMAD.MOV.U32 R11, RZ, RZ, R10 ;  /* 0x000000ffff0b7224 */ /* 0x000fd800078e000a */
[----:B------:R-:W-:Y:S05]  /*1770*/  @P0 BRA `(.L_x_390) ;  /* 0xfffffffc00e80947 */ /* 0x000fea000383ffff */
[----:B------:R-:W-:Y:S05]  /*1780*/  BSYNC.RECONVERGENT B0 ;  /* 0x0000000000007941 */ /* 0x000fea0003800200 */
.L_x_389:
[----:B------:R-:W-:-:S13]  /*1790*/  ISETP.NE.AND P0, PT, R20, 0x7, PT ;  /* 0x000000071400780c */ /* 0x000fda0003f05270 */
[----:B------:R-:W-:Y:S05]  /*17a0*/  @!P0 EXIT ;  /* 0x000000000000894d */ /* 0x000fea0003800000 */
[----:B------:R-:W-:-:S05]  /*17b0*/  IADD3 R5, PT, PT, R18, R5, RZ ;  /* 0x0000000512057210 */ /* 0x000fca0007ffe0ff */
[----:B------:R-:W-:-:S04]  /*17c0*/  IMAD.WIDE.U32 R2, R5, 0x2, R2 ;  /* 0x0000000205027825 */ /* 0x000fc800078e0002 */
[----:B------:R-:W-:Y:S01]  /*17d0*/  IMAD.MOV.U32 R5, RZ, RZ, R3 ;  /* 0x000000ffff057224 */ /* 0x000fe200078e0003 */
[C---:B------:R-:W-:Y:S02]  /*17e0*/  LOP3.LUT R4, R2.reuse, 0xfffffffd, RZ, 0xc0, !PT ;  /* 0xfffffffd02047812 */ /* 0x040fe400078ec0ff */
[----:B------:R-:W-:-:S03]  /*17f0*/  LOP3.LUT R6, R2, 0x2, RZ, 0xc0, !PT ;  /* 0x0000000202067812 */ /* 0x000fc600078ec0ff */
[----:B------:R1:W5:Y:S01]  /*1800*/  LD.E R7, desc[UR10][R4.64] ;  /* 0x0000000a04077980 */ /* 0x000362000c101900 */
[----:B------:R-:W-:-:S04]  /*1810*/  ISETP.EQ.U32.AND P0, PT, R6, RZ, PT ;  /* 0x000000ff0600720c */ /* 0x000fc80003f02070 */
[----:B------:R-:W-:-:S09]  /*1820*/  SEL R0, R0, 0x7610, P0 ;  /* 0x0000761000007807 */ /* 0x000fd20000000000 */
.L_x_391:
[----:B-----5:R-:W-:-:S05]  /*1830*/  HADD2 R6, R7, R13.H0_H0 ;  /* 0x2000000d07067230 */ /* 0x020fca0000000000 */
[----:B0-----:R-:W-:-:S05]  /*1840*/  PRMT R9, R7, R0, R6 ;  /* 0x0000000007097216 */ /* 0x001fca0000000006 */
[----:B------:R-:W2:Y:S02]  /*1850*/  ATOM.E.CAS.STRONG.GPU PT, R6, [R4], R7, R9 ;  /* 0x000000070406738b */ /* 0x000ea400001ee109 */
[----:B--2---:R-:W-:Y:S01]  /*1860*/  ISETP.NE.U32.AND P0, PT, R6, R7, PT ;  /* 0x000000070600720c */ /* 0x004fe20003f05070 */
[----:B------:R-:W-:-:S12]  /*1870*/  IMAD.MOV.U32 R7, RZ, RZ, R6 ;  /* 0x000000ffff077224 */ /* 0x000fd800078e0006 */
[----:B------:R-:W-:Y:S05]  /*1880*/  @P0 BRA `(.L_x_391) ;  /* 0xfffffffc00e80947 */ /* 0x000fea000383ffff */
[----:B------:R-:W-:Y:S05]  /*1890*/  EXIT ;  /* 0x000000000000794d */ /* 0x000fea0003800000 */
.L_x_392:
        /* <DEDUP_REMOVED lines=14> */
.L_x_1851:


//--------------------- .text._ZN4vllm4gptq32gemm_half_q_half_alt_4bit_kernelEPK7__half2PKjP6__halfPKS6_S5_PKiiiib --------------------------
	.section	.text._ZN4vllm4gptq32gemm_half_q_half_alt_4bit_kernelEPK7__half2PKjP6__halfPKS6_S5_PKiiiib,"ax",@progbits
	.align	128
        .global         _ZN4vllm4gptq32gemm_half_q_half_alt_4bit_kernelEPK7__half2PKjP6__halfPKS6_S5_PKiiiib
        .type           _ZN4vllm4gptq32gemm_half_q_half_alt_4bit_kernelEPK7__half2PKjP6__halfPKS6_S5_PKiiiib,@function
        .size           _ZN4vllm4gptq32gemm_half_q_half_alt_4bit_kernelEPK7__half2PKjP6__halfPKS6_S5_PKiiiib,(.L_x_1852 - _ZN4vllm4gptq32gemm_half_q_half_alt_4bit_kernelEPK7__half2PKjP6__halfPKS6_S5_PKiiiib)
        .other          _ZN4vllm4gptq32gemm_half_q_half_alt_4bit_kernelEPK7__half2PKjP6__halfPKS6_S5_PKiiiib,@"STO_CUDA_ENTRY STV_DEFAULT"
_ZN4vllm4gptq32gemm_half_q_half_alt_4bit_kernelEPK7__half2PKjP6__halfPKS6_S5_PKiiiib:
.text._ZN4vllm4gptq32gemm_half_q_half_alt_4bit_kernelEPK7__half2PKjP6__halfPKS6_S5_PKiiiib:
[----:B------:R-:W-:Y:S01]  /*0000*/  LDC R1, c[0x0][0x37c] ;  /* 0x0000df00ff017b82 */ /* 0x000fe20000000800 */
[----:B------:R-:W0:Y:S07]  /*0010*/  S2R R2, SR_CTAID.Z ;  /* 0x0000000000027919 */ /* 0x000e2e0000002700 */
[----:B------:R-:W1:Y:S01]  /*0020*/  LDC.64 R4, c[0x0][0x3b0] ;  /* 0x0000ec00ff047b82 */ /* 0x000e620000000a00 */
[----:B------:R-:W2:Y:S01]  /*0030*/  LDCU.64 UR10, c[0x0][0x358] ;  /* 0x00006b00ff0a77ac */ /* 0x000ea20008000a00 */
[----:B------:R-:W-:Y:S01]  /*0040*/  BSSY.RECONVERGENT B0, `(.L_x_393) ;  /* 0x000004d000007945 */ /* 0x000fe20003800200 */
[----:B------:R-:W3:Y:S01]  /*0050*/  S2R R3, SR_TID.X ;  /* 0x0000000000037919 */ /* 0x000ee20000002100 */
[----:B------:R-:W3:Y:S04]  /*0060*/  S2R R6, SR_CTAID.X ;  /* 0x0000000000067919 */ /* 0x000ee80000002500 */
[----:B------:R-:W4:Y:S01]  /*0070*/  S2UR UR6, SR_CTAID.Y ;  /* 0x00000000000679c3 */ /* 0x000f220000002600 */
[----:B0-----:R-:W-:Y:S01]  /*0080*/  IMAD.SHL.U32 R0, R2, 0x10, RZ ;  /* 0x0000001002007824 */ /* 0x001fe200078e00ff */
[----:B----4-:R-:W-:-:S03]  /*0090*/  USHF.L.U32 UR8, UR6, 0x3, URZ ;  /* 0x0000000306087899 */ /* 0x010fc600080006ff */
[----:B-1----:R-:W-:-:S03]  /*00a0*/  IMAD.IADD R23, R5, 0x1, -R0 ;  /* 0x0000000105177824 */ /* 0x002fc600078e0a00 */
[----:B------:R-:W-:Y:S01]  /*00b0*/  IADD3 R21, PT, PT, R4, -UR8, RZ ;  /* 0x8000000804157c10 */ /* 0x000fe2000fffe0ff */
[----:B---3--:R-:W-:Y:S01]  /*00c0*/  IMAD R15, R6, 0x80, R3 ;  /* 0x00000080060f7824 */ /* 0x008fe200078e0203 */
[----:B------:R-:W-:Y:S02]  /*00d0*/  VIMNMX.U32 R20, PT, PT, R23, 0x10, PT ;  /* 0x0000001017147848 */ /* 0x000fe40003fe0000 */
[----:B------:R-:W-:-:S03]  /*00e0*/  ISETP.NE.AND P1, PT, R21, RZ, PT ;  /* 0x000000ff1500720c */ /* 0x000fc60003f25270 */
        /* <DEDUP_REMOVED lines=15> */
[----:B------:R-:W-:Y:S02]  /*01e0*/  IADD3 R8, PT, PT, RZ, -R14, RZ ;  /* 0x8000000eff087210 */ /* 0x000fe40007ffe0ff */
[----:B------:R-:W-:Y:S02]  /*01f0*/  PLOP3.LUT P0, PT, PT, PT, PT, 0x80, 0x8 ;  /* 0x000000000008781c */ /* 0x000fe40003f0f070 */
[----:B------:R-:W-:-:S13]  /*0200*/  ISETP.GT.AND P2, PT, R8, 0x3, PT ;  /* 0x000000030800780c */ /* 0x000fda0003f44270 */
[----:B------:R-:W-:Y:S05]  /*0210*/  @!P2 BRA `(.L_x_396) ;  /* 0x000000000058a947 */ /* 0x000fea0003800000 */
[----:B------:R-:W0:Y:S01]  /*0220*/  LDC.64 R18, c[0x0][0x380] ;  /* 0x0000e000ff127b82 */ /* 0x000e220000000a00 */
[----:B------:R-:W-:-:S13]  /*0230*/  PLOP3.LUT P0, PT, PT, PT, PT, 0x8, 0x80 ;  /* 0x000000000080781c */ /* 0x000fda0003f0e170 */
.L_x_397:
[----:B------:R-:W-:Y:S02]  /*0240*/  IMAD R10, R5, 0x4, R22 ;  /* 0x00000004050a7824 */ /* 0x000fe400078e0216 */
[----:B0-----:R-:W-:-:S04]  /*0250*/  IMAD.WIDE.U32 R8, R22, 0x4, R18 ;  /* 0x0000000416087825 */ /* 0x001fc800078e0012 */
[C---:B------:R-:W-:Y:S02]  /*0260*/  IMAD R12, R5.reuse, 0x4, R10 ;  /* 0x00000004050c7824 */ /* 0x040fe400078e020a */
[--C-:B------:R-:W-:Y:S01]  /*0270*/  IMAD.WIDE.U32 R10, R10, 0x4, R18.reuse ;  /* 0x000000040a0a7825 */ /* 0x100fe200078e0012 */
[----:B------:R-:W2:Y:S02]  /*0280*/  LDG.E.CONSTANT R9, desc[UR10][R8.64] ;  /* 0x0000000a08097981 */ /* 0x000ea4000c1e9900 */
[----:B------:R-:W-:Y:S01]  /*0290*/  LEA R24, R5, R12, 0x2 ;  /* 0x0000000c05187211 */ /* 0x000fe200078e10ff */
[--C-:B------:R-:W-:Y:S02]  /*02a0*/  IMAD.WIDE.U32 R12, R12, 0x4, R18.reuse ;  /* 0x000000040c0c7825 */ /* 0x100fe400078e0012 */
[----:B------:R-:W3:Y:S02]  /*02b0*/  LDG.E.CONSTANT R11, desc[UR10][R10.64] ;  /* 0x0000000a0a0b7981 */ /* 0x000ee4000c1e9900 */
        /* <DEDUP_REMOVED lines=10> */
[----:B0-----:R-:W-:Y:S01]  /*0360*/  IADD3 R4, PT, PT, R4, 0x400, RZ ;  /* 0x0000040004047810 */ /* 0x001fe20007ffe0ff */
[----:B------:R-:W-:Y:S06]  /*0370*/  @!P2 BRA `(.L_x_397) ;  /* 0xfffffffc00b0a947 */ /* 0x000fec000383ffff */
.L_x_396:
[----:B------:R-:W-:-:S05]  /*0380*/  IMAD.MOV R8, RZ, RZ, -R14 ;  /* 0x000000ffff087224 */ /* 0x000fca00078e0a0e */
        /* <DEDUP_REMOVED lines=9> */
[----:B------:R-:W-:Y:S01]  /*0420*/  IMAD R22, R5, 0x4, R12 ;  /* 0x0000000405167824 */ /* 0x000fe200078e020c */
[----:B------:R-:W-:Y:S01]  /*0430*/  IADD3 R14, PT, PT, R14, 0x2, RZ ;  /* 0x000000020e0e7810 */ /* 0x000fe20007ffe0ff */
[----:B--2---:R-:W-:Y:S04]  /*0440*/  STS [R4], R9 ;  /* 0x0000000904007388 */ /* 0x004fe80000000800 */
[----:B---3--:R0:W-:Y:S02]  /*0450*/  STS [R4+0x100], R11 ;  /* 0x0001000b04007388 */ /* 0x0081e40000000800 */
[----:B0-----:R-:W-:-:S07]  /*0460*/  VIADD R4, R4, 0x200 ;  /* 0x0000020004047836 */ /* 0x001fce0000000000 */
.L_x_398:
[----:B------:R-:W-:-:S13]  /*0470*/  ISETP.NE.OR P0, PT, R14, RZ, P0 ;  /* 0x000000ff0e00720c */ /* 0x000fda0000705670 */
[----:B------:R-:W-:Y:S05]  /*0480*/  @!P0 BRA `(.L_x_394) ;  /* 0x0000000000208947 */ /* 0x000fea0003800000 */
.L_x_395:
        /* <DEDUP_REMOVED lines=8> */
.L_x_394:
[----:B------:R-:W-:Y:S05]  /*0510*/  BSYNC.RECONVERGENT B0 ;  /* 0x0000000000007941 */ /* 0x000fea0003800200 */
.L_x_393:
[----:B------:R-:W0:Y:S01]  /*0520*/  S2UR UR14, SR_CgaCtaId ;  /* 0x00000000000e79c3 */ /* 0x000e220000008800 */
[--C-:B-1----:R-:W-:Y:S01]  /*0530*/  SHF.R.U32.HI R7, RZ, 0x3, R3.reuse ;  /* 0x00000003ff077819 */ /* 0x102fe20000011603 */
[----:B------:R-:W-:Y:S01]  /*0540*/  UMOV UR13, 0x400 ;  /* 0x00000400000d7882 */ /* 0x000fe20000000000 */
[----:B------:R-:W-:Y:S01]  /*0550*/  SHF.L.U32 R14, R3, 0x2, RZ ;  /* 0x00000002030e7819 */ /* 0x000fe200000006ff */
[----:B------:R-:W-:Y:S01]  /*0560*/  UIADD3 UR4, UPT, UPT, UR13, 0x800, URZ ;  /* 0x000008000d047890 */ /* 0x000fe2000fffe0ff */
[----:B------:R-:W-:Y:S01]  /*0570*/  LOP3.LUT R4, R7, 0xf, RZ, 0xc0, !PT ;  /* 0x0000000f07047812 */ /* 0x000fe200078ec0ff */
[----:B------:R-:W-:Y:S01]  /*0580*/  BSSY.RECONVERGENT B0, `(.L_x_399) ;  /* 0x0000010000007945 */ /* 0x000fe20003800200 */
[----:B------:R-:W-:Y:S02]  /*0590*/  LOP3.LUT R14, R14, 0x1c, RZ, 0xc0, !PT ;  /* 0x0000001c0e0e7812 */ /* 0x000fe400078ec0ff */
[----:B------:R-:W-:Y:S02]  /*05a0*/  LOP3.LUT R16, R3, 0x7, RZ, 0xc0, !PT ;  /* 0x0000000703107812 */ /* 0x000fe400078ec0ff */
[----:B------:R-:W1:Y:S01]  /*05b0*/  I2F.F16 R4, R4 ;  /* 0x0000000400047306 */ /* 0x000e620000200c00 */
[----:B------:R-:W-:Y:S01]  /*05c0*/  IMAD R5, R7, 0x20, R14 ;  /* 0x0000002007057824 */ /* 0x000fe200078e020e */
[----:B------:R-:W-:Y:S01]  /*05d0*/  SHF.R.U32.HI R3, RZ, 0x7, R3 ;  /* 0x00000007ff037819 */ /* 0x000fe20000011603 */
[----:B0-----:R-:W-:-:S06]  /*05e0*/  ULEA UR5, UR14, UR4, 0x18 ;  /* 0x000000040e057291 */ /* 0x001fcc000f8ec0ff */
[----:B-1----:R-:W-:-:S07]  /*05f0*/  VIADD R5, R5, UR5 ;  /* 0x0000000505057c36 */ /* 0x002fce0008000000 */
.L_x_400:
[----:B------:R0:W1:Y:S01]  /*0600*/  I2F.F16 R9, R3 ;  /* 0x0000000300097306 */ /* 0x0000620000200c00 */
[C---:B------:R-:W-:Y:S02]  /*0610*/  ISETP.GE.U32.AND P0, PT, R7.reuse, 0xf0, PT ;  /* 0x000000f00700780c */ /* 0x040fe40003f06070 */
[----:B------:R-:W-:Y:S01]  /*0620*/  IADD3 R7, PT, PT, R7, 0x10, RZ ;  /* 0x0000001007077810 */ /* 0x000fe20007ffe0ff */
[----:B0-----:R-:W-:Y:S01]  /*0630*/  VIADD R3, R3, 0x1 ;  /* 0x0000000103037836 */ /* 0x001fe20000000000 */
[----:B-1----:R-:W-:-:S05]  /*0640*/  PRMT R6, R4, 0x5410, R9 ;  /* 0x0000541004067816 */ /* 0x002fca0000000009 */
[----:B------:R0:W-:Y:S02]  /*0650*/  STS [R5], R6 ;  /* 0x0000000605007388 */ /* 0x0001e40000000800 */
[----:B0-----:R-:W-:Y:S02]  /*0660*/  VIADD R5, R5, 0x200 ;  /* 0x0000020005057836 */ /* 0x001fe40000000000 */
[----:B------:R-:W-:Y:S05]  /*0670*/  @!P0 BRA `(.L_x_400) ;  /* 0xfffffffc00e08947 */ /* 0x000fea000383ffff */
[----:B------:R-:W-:Y:S05]  /*0680*/  BSYNC.RECONVERGENT B0 ;  /* 0x0000000000007941 */ /* 0x000fea0003800200 */
.L_x_399:
        /* <DEDUP_REMOVED lines=11> */
[----:B------:R-:W0:Y:S01]  /*0740*/  LDC.64 R12, c[0x0][0x3a8] ;  /* 0x0000ea00ff0c7b82 */ /* 0x000e220000000a00 */
[----:B------:R-:W1:Y:S01]  /*0750*/  LDCU.U8 UR4, c[0x0][0x3bc] ;  /* 0x00007780ff0477ac */ /* 0x000e620008000000 */
[----:B------:R-:W-:Y:S01]  /*0760*/  PRMT R11, RZ, 0x7610, R11 ;  /* 0x00007610ff0b7816 */ /* 0x000fe2000000000b */
[----:B------:R-:W2:Y:S01]  /*0770*/  LDCU UR12, c[0x0][0x3b8] ;  /* 0x00007700ff0c77ac */ /* 0x000ea20008000800 */
[----:B------:R-:W-:Y:S01]  /*0780*/  ULEA UR7, UR14, UR13, 0x18 ;  /* 0x0000000d0e077291 */ /* 0x000fe2000f8ec0ff */
[----:B------:R-:W3:Y:S03]  /*0790*/  LDCU UR15, c[0x0][0x3b8] ;  /* 0x00007700ff0f77ac */ /* 0x000ee60008000800 */
[----:B------:R-:W-:Y:S02]  /*07a0*/  UIADD3 UR7, UPT, UPT, UR7, 0x400, URZ ;  /* 0x0000040007077890 */ /* 0x000fe4000fffe0ff */
[----:B-1----:R-:W-:-:S02]  /*07b0*/  UPRMT UR6, UR4, 0x8880, URZ ;  /* 0x0000888004067896 */ /* 0x002fc400080000ff */
[----:B--2---:R-:W-:Y:S01]  /*07c0*/  USHF.R.S32.HI UR4, URZ, 0x1f, UR12 ;  /* 0x0000001fff047899 */ /* 0x004fe2000801140c */
[----:B0-----:R-:W-:Y:S01]  /*07d0*/  IMAD.WIDE.U32 R2, R2, 0x200, R12 ;  /* 0x0000020002027825 */ /* 0x001fe200078e000c */
[----:B------:R-:W-:Y:S02]  /*07e0*/  UISETP.NE.AND UP0, UPT, UR6, URZ, UPT ;  /* 0x000000ff0600728c */ /* 0x000fe4000bf05270 */
[----:B------:R-:W-:Y:S02]  /*07f0*/  ULEA.HI UR4, UR4, UR12, URZ, 0x3 ;  /* 0x0000000c04047291 */ /* 0x000fe4000f8f18ff */
[--C-:B------:R-:W-:Y:S01]  /*0800*/  IMAD R0, R0, UR12, R15.reuse ;  /* 0x0000000c00007c24 */ /* 0x100fe2000f8e020f */
[----:B------:R-:W-:Y:S01]  /*0810*/  IADD3 R12, P0, PT, R2, 0x10, RZ ;  /* 0x00000010020c7810 */ /* 0x000fe20007f1e0ff */
[----:B------:R-:W-:Y:S01]  /*0820*/  USEL UR9, URZ, 0xffffffff, UP0 ;  /* 0xffffffffff097887 */ /* 0x000fe20008000000 */
[----:B------:R-:W-:Y:S01]  /*0830*/  SHF.R.U32.HI R2, RZ, 0x3, R15 ;  /* 0x00000003ff027819 */ /* 0x000fe2000001160f */
[----:B------:R-:W-:Y:S01]  /*0840*/  USHF.R.S32.HI UR6, URZ, 0x3, UR4 ;  /* 0x00000003ff067899 */ /* 0x000fe20008011404 */
[----:B------:R-:W-:-:S02]  /*0850*/  IADD3.X R13, PT, PT, RZ, R3, RZ, P0, !PT ;  /* 0x00000003ff0d7210 */ /* 0x000fc400007fe4ff */
[----:B------:R-:W-:Y:S01]  /*0860*/  LEA R3, R16, UR5, 0x2 ;  /* 0x0000000510037c11 */ /* 0x000fe2000f8e10ff */
[----:B---3--:R-:W-:-:S08]  /*0870*/  UMOV UR4, URZ ;  /* 0x000000ff00047c82 */ /* 0x008fd00008000000 */
.L_x_403:
[----:B------:R-:W2:Y:S01]  /*0880*/  LDG.E.CONSTANT R30, desc[UR10][R12.64+-0x10] ;  /* 0xfffff00a0c1e7981 */ /* 0x000ea2000c1e9900 */
[----:B------:R-:W0:Y:S03]  /*0890*/  LDC.64 R16, c[0x0][0x398] ;  /* 0x0000e600ff107b82 */ /* 0x000e260000000a00 */
[----:B------:R-:W3:Y:S04]  /*08a0*/  LDG.E.CONSTANT R28, desc[UR10][R12.64+-0xc] ;  /* 0xfffff40a0c1c7981 */ /* 0x000ee8000c1e9900 */
[----:B------:R-:W4:Y:S01]  /*08b0*/  LDG.E.CONSTANT R27, desc[UR10][R12.64+-0x8] ;  /* 0xfffff80a0c1b7981 */ /* 0x000f22000c1e9900 */
[----:B------:R-:W1:Y:S03]  /*08c0*/  LDC.64 R34, c[0x0][0x3a0] ;  /* 0x0000e800ff227b82 */ /* 0x000e660000000a00 */
[----:B------:R-:W5:Y:S04]  /*08d0*/  LDG.E.CONSTANT R26, desc[UR10][R12.64+-0x4] ;  /* 0xfffffc0a0c1a7981 */ /* 0x000f68000c1e9900 */
[----:B------:R-:W5:Y:S04]  /*08e0*/  LDG.E.CONSTANT R29, desc[UR10][R12.64] ;  /* 0x0000000a0c1d7981 */ /* 0x000f68000c1e9900 */
[----:B------:R-:W5:Y:S04]  /*08f0*/  LDG.E.CONSTANT R31, desc[UR10][R12.64+0x4] ;  /* 0x0000040a0c1f7981 */ /* 0x000f68000c1e9900 */
[----:B------:R-:W5:Y:S04]  /*0900*/  LDG.E.CONSTANT R33, desc[UR10][R12.64+0x8] ;  /* 0x0000080a0c217981 */ /* 0x000f68000c1e9900 */
[----:B------:R-:W5:Y:S01]  /*0910*/  LDG.E.CONSTANT R37, desc[UR10][R12.64+0xc] ;  /* 0x00000c0a0c257981 */ /* 0x000f62000c1e9900 */
[----:B------:R-:W-:-:S06]  /*0920*/  UIADD3 UR4, UPT, UPT, UR4, 0x4, URZ ;  /* 0x0000000404047890 */ /* 0x000fcc000fffe0ff */
[----:B------:R-:W-:Y:S01]  /*0930*/  ISETP.LE.U32.AND P0, PT, R20, UR4, PT ;  /* 0x0000000414007c0c */ /* 0x000fe2000bf03070 */
[C-C-:B--2---:R-:W-:Y:S02]  /*0940*/  IMAD R51, R30.reuse, UR15, R15.reuse ;  /* 0x0000000f1e337c24 */ /* 0x144fe4000f8e020f */
[----:B------:R-:W-:Y:S02]  /*0950*/  IMAD R47, R30, UR6, R2 ;  /* 0x000000061e2f7c24 */ /* 0x000fe4000f8e0202 */
[----:B---3--:R-:W-:Y:S02]  /*0960*/  IMAD R49, R28, UR15, R15 ;  /* 0x0000000f1c317c24 */ /* 0x008fe4000f8e020f */
[----:B0-----:R-:W-:-:S04]  /*0970*/  IMAD.WIDE.U32 R50, R51, 0x2, R16 ;  /* 0x0000000233327825 */ /* 0x001fc800078e0010 */
[--C-:B----4-:R-:W-:Y:S02]  /*0980*/  IMAD R43, R27, UR15, R15.reuse ;  /* 0x0000000f1b2b7c24 */ /* 0x110fe4000f8e020f */
[----:B-----5:R-:W-:Y:S02]  /*0990*/  IMAD R41, R26, UR15, R15 ;  /* 0x0000000f1a297c24 */ /* 0x020fe4000f8e020f */
[----:B------:R-:W-:-:S04]  /*09a0*/  IMAD.WIDE.U32 R48, R49, 0x2, R16 ;  /* 0x0000000231307825 */ /* 0x000fc800078e0010 */
[--C-:B------:R-:W-:Y:S02]  /*09b0*/  IMAD R25, R29, UR15, R15.reuse ;  /* 0x0000000f1d197c24 */ /* 0x100fe4000f8e020f */
[----:B------:R-:W-:Y:S02]  /*09c0*/  IMAD R23, R31, UR15, R15 ;  /* 0x0000000f1f177c24 */ /* 0x000fe4000f8e020f */
[----:B------:R-:W-:-:S04]  /*09d0*/  IMAD.WIDE.U32 R42, R43, 0x2, R16 ;  /* 0x000000022b2a7825 */ /* 0x000fc800078e0010 */
[--C-:B------:R-:W-:Y:S02]  /*09e0*/  IMAD R19, R33, UR15, R15.reuse ;  /* 0x0000000f21137c24 */ /* 0x100fe4000f8e020f */
[----:B------:R-:W-:Y:S02]  /*09f0*/  IMAD R39, R37, UR15, R15 ;  /* 0x0000000f25277c24 */ /* 0x000fe4000f8e020f */
[----:B------:R-:W-:-:S04]  /*0a00*/  IMAD.WIDE.U32 R40, R41, 0x2, R16 ;  /* 0x0000000229287825 */ /* 0x000fc800078e0010 */
[----:B------:R-:W-:-:S04]  /*0a10*/  IMAD.WIDE.U32 R24, R25, 0x2, R16 ;  /* 0x0000000219187825 */ /* 0x000fc800078e0010 */
[----:B------:R-:W-:-:S04]  /*0a20*/  IMAD.WIDE.U32 R22, R23, 0x2, R16 ;  /* 0x0000000217167825 */ /* 0x000fc800078e0010 */
[----:B------:R-:W-:-:S04]  /*0a30*/  IMAD.WIDE.U32 R18, R19, 0x2, R16 ;  /* 0x0000000213127825 */ /* 0x000fc800078e0010 */
[----:B------:R-:W-:-:S04]  /*0a40*/  IMAD.WIDE.U32 R16, R39, 0x2, R16 ;  /* 0x0000000227107825 */ /* 0x000fc800078e0010 */
[--C-:B------:R-:W-:Y:S02]  /*0a50*/  IMAD R39, R27, UR6, R2.reuse ;  /* 0x000000061b277c24 */ /* 0x100fe4000f8e0202 */
[--C-:B------:R-:W-:Y:S02]  /*0a60*/  IMAD R45, R28, UR6, R2.reuse ;  /* 0x000000061c2d7c24 */ /* 0x100fe4000f8e0202 */
[--C-:B------:R-:W-:Y:S02]  /*0a70*/  IMAD R27, R26, UR6, R2.reuse ;  /* 0x000000061a1b7c24 */ /* 0x100fe4000f8e0202 */
[--C-:B------:R-:W-:Y:S02]  /*0a80*/  IMAD R29, R29, UR6, R2.reuse ;  /* 0x000000061d1d7c24 */ /* 0x100fe4000f8e0202 */
[--C-:B------:R-:W-:Y:S02]  /*0a90*/  IMAD R31, R31, UR6, R2.reuse ;  /* 0x000000061f1f7c24 */ /* 0x100fe4000f8e0202 */
[----:B------:R-:W-:-:S02]  /*0aa0*/  IMAD R33, R33, UR6, R2 ;  /* 0x0000000621217c24 */ /* 0x000fc4000f8e0202 */
[----:B------:R-:W-:Y:S02]  /*0ab0*/  IMAD R37, R37, UR6, R2 ;  /* 0x0000000625257c24 */ /* 0x000fe4000f8e0202 */
[----:B-1----:R-:W-:-:S04]  /*0ac0*/  IMAD.WIDE R46, R47, 0x4, R34 ;  /* 0x000000042f2e7825 */ /* 0x002fc800078e0222 */
[----:B------:R-:W-:-:S04]  /*0ad0*/  IMAD.WIDE R44, R45, 0x4, R34 ;  /* 0x000000042d2c7825 */ /* 0x000fc800078e0222 */
[----:B------:R-:W-:-:S04]  /*0ae0*/  IMAD.WIDE R38, R39, 0x4, R34 ;  /* 0x0000000427267825 */ /* 0x000fc800078e0222 */
[----:B------:R-:W-:-:S04]  /*0af0*/  IMAD.WIDE R26, R27, 0x4, R34 ;  /* 0x000000041b1a7825 */ /* 0x000fc800078e0222 */
[----:B------:R-:W-:-:S04]  /*0b00*/  IMAD.WIDE R28, R29, 0x4, R34 ;  /* 0x000000041d1c7825 */ /* 0x000fc800078e0222 */
[----:B------:R-:W-:-:S04]  /*0b10*/  IMAD.WIDE R30, R31, 0x4, R34 ;  /* 0x000000041f1e7825 */ /* 0x000fc800078e0222 */
[----:B------:R-:W-:-:S04]  /*0b20*/  IMAD.WIDE R32, R33, 0x4, R34 ;  /* 0x0000000421207825 */ /* 0x000fc800078e0222 */
[----:B------:R-:W-:Y:S01]  /*0b30*/  IMAD.WIDE R34, R37, 0x4, R34 ;  /* 0x0000000425227825 */ /* 0x000fe200078e0222 */
[----:B------:R-:W-:Y:S06]  /*0b40*/  @!P1 BRA `(.L_x_402) ;  /* 0x0000000800749947 */ /* 0x000fec0003800000 */
[----:B------:R-:W0:Y:S01]  /*0b50*/  LDC.64 R36, c[0x0][0x388] ;  /* 0x0000e200ff247b82 */ /* 0x000e220000000a00 */
[----:B------:R-:W2:Y:S04]  /*0b60*/  LDG.E.CONSTANT R27, desc[UR10][R26.64] ;  /* 0x0000000a1a1b7981 */ /* 0x000ea8000c1e9900 */
[----:B------:R-:W3:Y:S04]  /*0b70*/  LDG.E.CONSTANT R47, desc[UR10][R46.64] ;  /* 0x0000000a2e2f7981 */ /* 0x000ee8000c1e9900 */
[----:B------:R-:W4:Y:S04]  /*0b80*/  LDG.E.CONSTANT R45, desc[UR10][R44.64] ;  /* 0x0000000a2c2d7981 */ /* 0x000f28000c1e9900 */
[----:B------:R-:W5:Y:S04]  /*0b90*/  LDG.E.CONSTANT R39, desc[UR10][R38.64] ;  /* 0x0000000a26277981 */ /* 0x000f68000c1e9900 */
[----:B------:R1:W5:Y:S04]  /*0ba0*/  LDG.E.CONSTANT R31, desc[UR10][R30.64] ;  /* 0x0000000a1e1f7981 */ /* 0x000368000c1e9900 */
[----:B------:R-:W5:Y:S01]  /*0bb0*/  LDG.E.CONSTANT R29, desc[UR10][R28.64] ;  /* 0x0000000a1c1d7981 */ /* 0x000f62000c1e9900 */
[----:B0-----:R-:W-:-:S03]  /*0bc0*/  IMAD.WIDE R36, R0, 0x4, R36 ;  /* 0x0000000400247825 */ /* 0x001fc600078e0224 */
[----:B------:R-:W5:Y:S04]  /*0bd0*/  LDG.E.U16.CONSTANT R50, desc[UR10][R50.64] ;  /* 0x0000000a32327981 */ /* 0x000f68000c1e9500 */
[----:B------:R-:W5:Y:S04]  /*0be0*/  LDG.E.U16.CONSTANT R49, desc[UR10][R48.64] ;  /* 0x0000000a30317981 */ /* 0x000f68000c1e9500 */
[----:B------:R-:W5:Y:S04]  /*0bf0*/  LDG.E.CONSTANT R36, desc[UR10][R36.64] ;  /* 0x0000000a24247981 */ /* 0x000f68000c1e9900 */
[----:B------:R-:W5:Y:S04]  /*0c00*/  LDG.E.CONSTANT R33, desc[UR10][R32.64] ;  /* 0x0000000a20217981 */ /* 0x000f68000c1e9900 */
[----:B------:R-:W5:Y:S04]  /*0c10*/  LDG.E.CONSTANT R35, desc[UR10][R34.64] ;  /* 0x0000000a22237981 */ /* 0x000f68000c1e9900 */
[----:B------:R-:W5:Y:S04]  /*0c20*/  LDG.E.U16.CONSTANT R42, desc[UR10][R42.64] ;  /* 0x0000000a2a2a7981 */ /* 0x000f68000c1e9500 */
[----:B------:R-:W5:Y:S04]  /*0c30*/  LDG.E.U16.CONSTANT R41, desc[UR10][R40.64] ;  /* 0x0000000a28297981 */ /* 0x000f68000c1e9500 */
[----:B------:R-:W5:Y:S04]  /*0c40*/  LDG.E.U16.CONSTANT R24, desc[UR10][R24.64] ;  /* 0x0000000a18187981 */ /* 0x000f68000c1e9500 */
[----:B------:R-:W5:Y:S04]  /*0c50*/  LDG.E.U16.CONSTANT R53, desc[UR10][R22.64] ;  /* 0x0000000a16357981 */ /* 0x000f68000c1e9500 */
[----:B------:R-:W5:Y:S04]  /*0c60*/  LDG.E.U16.CONSTANT R26, desc[UR10][R18.64] ;  /* 0x0000000a121a7981 */ /* 0x000f68000c1e9500 */
[----:B------:R5:W5:Y:S01]  /*0c70*/  LDG.E.U16.CONSTANT R28, desc[UR10][R16.64] ;  /* 0x0000000a101c7981 */ /* 0x000b62000c1e9500 */
[----:B------:R-:W-:-:S02]  /*0c80*/  ISETP.NE.AND P2, PT, R21, 0x1, PT ;  /* 0x000000011500780c */ /* 0x000fc40003f45270 */
[----:B--2---:R-:W-:-:S04]  /*0c90*/  SHF.R.U32.HI R27, RZ, R14, R27 ;  /* 0x0000000eff1b7219 */ /* 0x004fc8000001161b */
[----:B------:R-:W-:-:S04]  /*0ca0*/  LOP3.LUT R27, R27, 0xf, RZ, 0xc0, !PT ;  /* 0x0000000f1b1b7812 */ /* 0x000fc800078ec0ff */
[----:B-1----:R-:W-:Y:S02]  /*0cb0*/  IADD3 R30, PT, PT, -R27, UR9, RZ ;  /* 0x000000091b1e7c10 */ /* 0x002fe4000fffe1ff */
[-C--:B---3--:R-:W-:Y:S02]  /*0cc0*/  SHF.R.U32.HI R47, RZ, R14.reuse, R47 ;  /* 0x0000000eff2f7219 */ /* 0x088fe4000001162f */
[----:B----4-:R-:W-:Y:S01]  /*0cd0*/  SHF.R.U32.HI R45, RZ, R14, R45 ;  /* 0x0000000eff2d7219 */ /* 0x010fe2000001162d */
[----:B-----5:R-:W-:-:S05]  /*0ce0*/  IMAD.SHL.U32 R16, R36, 0x20, RZ ;  /* 0x0000002024107824 */ /* 0x020fca00078e00ff */
[----:B------:R-:W-:Y:S02]  /*0cf0*/  LOP3.LUT R16, R16, 0x1fe0, RZ, 0xc0, !PT ;  /* 0x00001fe010107812 */ /* 0x000fe400078ec0ff */
[----:B------:R-:W-:-:S03]  /*0d00*/  SHF.R.U32.HI R17, RZ, 0x3, R36 ;  /* 0x00000003ff117819 */ /* 0x000fc60000011624 */
[----:B------:R-:W-:Y:S01]  /*0d10*/  IMAD.IADD R27, R3, 0x1, R16 ;  /* 0x00000001031b7824 */ /* 0x000fe200078e0210 */
[----:B------:R-:W-:Y:S02]  /*0d20*/  SHF.R.U32.HI R16, RZ, 0xb, R36 ;  /* 0x0000000bff107819 */ /* 0x000fe40000011624 */
[----:B------:R-:W-:-:S03]  /*0d30*/  LOP3.LUT R18, R17, 0x1fe0, RZ, 0xc0, !PT ;  /* 0x00001fe011127812 */ /* 0x000fc600078ec0ff */
[----:B------:R-:W0:Y:S01]  /*0d40*/  LDS R27, [R27] ;  /* 0x000000001b1b7984 */ /* 0x000e220000000800 */
[----:B------:R-:W-:Y:S02]  /*0d50*/  SHF.R.U32.HI R36, RZ, 0x13, R36 ;  /* 0x00000013ff247819 */ /* 0x000fe40000011624 */
[----:B------:R-:W-:Y:S02]  /*0d60*/  LOP3.LUT R16, R16, 0x1fe0, RZ, 0xc0, !PT ;  /* 0x00001fe010107812 */ /* 0x000fe400078ec0ff */
[----:B------:R-:W-:Y:S02]  /*0d70*/  LOP3.LUT R47, R47, 0xf, RZ, 0xc0, !PT ;  /* 0x0000000f2f2f7812 */ /* 0x000fe400078ec0ff */
[----:B------:R-:W-:Y:S02]  /*0d80*/  IADD3 R25, PT, PT, R3, R18, RZ ;  /* 0x0000001203197210 */ /* 0x000fe40007ffe0ff */
[----:B------:R-:W-:Y:S02]  /*0d90*/  LOP3.LUT R45, R45, 0xf, RZ, 0xc0, !PT ;  /* 0x0000000f2d2d7812 */ /* 0x000fe400078ec0ff */
[----:B------:R-:W-:Y:S01]  /*0da0*/  LOP3.LUT R34, R36, 0x1fe0, RZ, 0xc0, !PT ;  /* 0x00001fe024227812 */ /* 0x000fe200078ec0ff */
[----:B------:R-:W-:Y:S01]  /*0db0*/  IMAD.IADD R36, R3, 0x1, R16 ;  /* 0x0000000103247824 */ /* 0x000fe200078e0210 */
[----:B------:R-:W-:Y:S01]  /*0dc0*/  IADD3 R37, PT, PT, -R47, UR9, RZ ;  /* 0x000000092f257c10 */ /* 0x000fe2000fffe1ff */
[----:B------:R-:W1:Y:S01]  /*0dd0*/  LDS.128 R16, [UR7+-0x400] ;  /* 0xfffc0007ff107984 */ /* 0x000e620008000c00 */
[----:B------:R-:W-:-:S02]  /*0de0*/  SHF.R.U32.HI R39, RZ, R14, R39 ;  /* 0x0000000eff277219 */ /* 0x000fc40000011627 */
[----:B------:R-:W-:Y:S01]  /*0df0*/  IADD3 R45, PT, PT, -R45, UR9, RZ ;  /* 0x000000092d2d7c10 */ /* 0x000fe2000fffe1ff */
[----:B------:R-:W2:Y:S01]  /*0e00*/  LDS R25, [R25] ;  /* 0x0000000019197984 */ /* 0x000ea20000000800 */
[----:B------:R-:W-:Y:S01]  /*0e10*/  SHF.R.U32.HI R31, RZ, R14, R31 ;  /* 0x0000000eff1f7219 */ /* 0x000fe2000001161f */
[----:B------:R-:W3:Y:S01]  /*0e20*/  I2F.F16 R37, R37 ;  /* 0x0000002500257306 */ /* 0x000ee20000200c00 */
[----:B------:R-:W-:Y:S02]  /*0e30*/  LOP3.LUT R39, R39, 0xf, RZ, 0xc0, !PT ;  /* 0x0000000f27277812 */ /* 0x000fe400078ec0ff */
[----:B------:R-:W-:-:S05]  /*0e40*/  LOP3.LUT R32, R31, 0xf, RZ, 0xc0, !PT ;  /* 0x0000000f1f207812 */ /* 0x000fca00078ec0ff */
[----:B------:R-:W4:Y:S01]  /*0e50*/  I2F.F16 R22, R45 ;  /* 0x0000002d00167306 */ /* 0x000f220000200c00 */
[----:B------:R-:W-:Y:S01]  /*0e60*/  IADD3 R23, PT, PT, -R39, UR9, RZ ;  /* 0x0000000927177c10 */ /* 0x000fe2000fffe1ff */
[----:B------:R5:W2:Y:S01]  /*0e70*/  LDS R31, [R36] ;  /* 0x00000000241f7984 */ /* 0x000aa20000000800 */
[----:B------:R-:W-:Y:S01]  /*0e80*/  SHF.R.U32.HI R29, RZ, R14, R29 ;  /* 0x0000000eff1d7219 */ /* 0x000fe2000001161d */
[----:B------:R-:W-:-:S03]  /*0e90*/  IMAD.IADD R38, R3, 0x1, R34 ;  /* 0x0000000103267824 */ /* 0x000fc600078e0222 */
[----:B------:R-:W-:Y:S01]  /*0ea0*/  LOP3.LUT R29, R29, 0xf, RZ, 0xc0, !PT ;  /* 0x0000000f1d1d7812 */ /* 0x000fe200078ec0ff */
[----:B------:R-:W5:Y:S01]  /*0eb0*/  I2F.F16 R23, R23 ;  /* 0x0000001700177306 */ /* 0x000f620000200c00 */
[----:B------:R-:W-:Y:S02]  /*0ec0*/  IADD3 R34, PT, PT, -R32, UR9, RZ ;  /* 0x0000000920227c10 */ /* 0x000fe4000fffe1ff */
[----:B------:R-:W-:Y:S01]  /*0ed0*/  IADD3 R29, PT, PT, -R29, UR9, RZ ;  /* 0x000000091d1d7c10 */ /* 0x000fe2000fffe1ff */
[----:B---3--:R-:W-:Y:S01]  /*0ee0*/  HMUL2 R37, R50.H0_H0, R37.H0_H0 ;  /* 0x2000002532257232 */ /* 0x008fe20000000800 */
[----:B------:R-:W3:Y:S03]  /*0ef0*/  LDS R32, [R38] ;  /* 0x0000000026207984 */ /* 0x000ee60000000800 */
[----:B------:R-:W0:Y:S01]  /*0f00*/  I2F.F16 R30, R30 ;  /* 0x0000001e001e7306 */ /* 0x000e220000200c00 */
[----:B----4-:R-:W-:Y:S01]  /*0f10*/  HMUL2 R22, R49.H0_H0, R22.H0_H0 ;  /* 0x2000001631167232 */ /* 0x010fe20000000800 */
[----:B------:R-:W-:-:S02]  /*0f20*/  SHF.R.U32.HI R33, RZ, R14, R33 ;  /* 0x0000000eff217219 */ /* 0x000fc40000011621 */
[----:B------:R-:W-:Y:S02]  /*0f30*/  SHF.R.U32.HI R35, RZ, R14, R35 ;  /* 0x0000000eff237219 */ /* 0x000fe40000011623 */
[----:B------:R-:W-:Y:S02]  /*0f40*/  PRMT R50, R50, 0x5410, R49 ;  /* 0x0000541032327816 */ /* 0x000fe40000000031 */
[----:B------:R-:W4:Y:S01]  /*0f50*/  I2F.F16 R29, R29 ;  /* 0x0000001d001d7306 */ /* 0x000f220000200c00 */
[----:B------:R-:W-:Y:S02]  /*0f60*/  PRMT R37, R37, 0x5410, R22 ;  /* 0x0000541025257816 */ /* 0x000fe40000000016 */
[----:B------:R-:W-:Y:S02]  /*0f70*/  LOP3.LUT R33, R33, 0xf, RZ, 0xc0, !PT ;  /* 0x0000000f21217812 */ /* 0x000fe400078ec0ff */
[----:B------:R-:W-:-:S03]  /*0f80*/  LOP3.LUT R35, R35, 0xf, RZ, 0xc0, !PT ;  /* 0x0000000f23237812 */ /* 0x000fc600078ec0ff */
[----:B------:R-:W2:Y:S01]  /*0f90*/  I2F.F16 R34, R34 ;  /* 0x0000002200227306 */ /* 0x000ea20000200c00 */
[----:B------:R-:W-:Y:S01]  /*0fa0*/  IADD3 R33, PT, PT, -R33, UR9, RZ ;  /* 0x0000000921217c10 */ /* 0x000fe2000fffe1ff */
[----:B-----5:R-:W-:Y:S01]  /*0fb0*/  HMUL2 R36, R42.H0_H0, R23.H0_H0 ;  /* 0x200000172a247232 */ /* 0x020fe20000000800 */
[----:B------:R-:W-:Y:S01]  /*0fc0*/  IADD3 R35, PT, PT, -R35, UR9, RZ ;  /* 0x0000000923237c10 */ /* 0x000fe2000fffe1ff */
[----:B0-----:R-:W-:Y:S02]  /*0fd0*/  HMUL2 R30, R41.H0_H0, R30.H0_H0 ;  /* 0x2000001e291e7232 */ /* 0x001fe40000000800 */
[----:B------:R-:W-:Y:S01]  /*0fe0*/  HFMA2 R23, R27, R50, R37 ;  /* 0x000000321b177231 */ /* 0x000fe20000000025 */
[----:B------:R-:W-:Y:S01]  /*0ff0*/  PRMT R42, R42, 0x5410, R41 ;  /* 0x000054102a2a7816 */ /* 0x000fe20000000029 */
[----:B------:R-:W0:Y:S01]  /*1000*/  I2F.F16 R33, R33 ;  /* 0x0000002100217306 */ /* 0x000e220000200c00 */
[----:B------:R-:W-:Y:S01]  /*1010*/  PRMT R36, R36, 0x5410, R30 ;  /* 0x0000541024247816 */ /* 0x000fe2000000001e */
[----:B----4-:R-:W-:-:S02]  /*1020*/  HMUL2 R29, R24.H0_H0, R29.H0_H0 ;  /* 0x2000001d181d7232 */ /* 0x010fc40000000800 */
[----:B-1----:R-:W-:-:S04]  /*1030*/  HFMA2 R16, R23, R16, RZ ;  /* 0x0000001017107231 */ /* 0x002fc800000000ff */
[----:B------:R-:W1:Y:S01]  /*1040*/  I2F.F16 R35, R35 ;  /* 0x0000002300237306 */ /* 0x000e620000200c00 */
[----:B--2---:R-:W-:Y:S02]  /*1050*/  HMUL2 R34, R53.H0_H0, R34.H0_H0 ;  /* 0x2000002235227232 */ /* 0x004fe40000000800 */
[----:B------:R-:W-:Y:S01]  /*1060*/  HFMA2 R22, R25, R42, R36 ;  /* 0x0000002a19167231 */ /* 0x000fe20000000024 */
[----:B------:R-:W-:Y:S02]  /*1070*/  PRMT R24, R24, 0x5410, R53 ;  /* 0x0000541018187816 */ /* 0x000fe40000000035 */
[----:B------:R-:W-:Y:S01]  /*1080*/  PRMT R29, R29, 0x5410, R34 ;  /* 0x000054101d1d7816 */ /* 0x000fe20000000022 */
[----:B------:R-:W-:-:S04]  /*1090*/  HFMA2 R16, R22, R17, R16 ;  /* 0x0000001116107231 */ /* 0x000fc80000000010 */
[----:B------:R-:W-:Y:S02]  /*10a0*/  HFMA2 R25, R31, R24, R29 ;  /* 0x000000181f197231 */ /* 0x000fe4000000001d */
[----:B0-----:R-:W-:Y:S02]  /*10b0*/  HMUL2 R33, R26.H0_H0, R33.H0_H0 ;  /* 0x200000211a217232 */ /* 0x001fe40000000800 */
[----:B-1----:R-:W-:Y:S01]  /*10c0*/  HMUL2 R35, R28.H0_H0, R35.H0_H0 ;  /* 0x200000231c237232 */ /* 0x002fe20000000800 */
[----:B------:R-:W-:Y:S01]  /*10d0*/  PRMT R17, R26, 0x5410, R28 ;  /* 0x000054101a117816 */ /* 0x000fe2000000001c */
[----:B------:R-:W-:-:S03]  /*10e0*/  HFMA2 R16, R25, R18, R16 ;  /* 0x0000001219107231 */ /* 0x000fc60000000010 */
[----:B------:R-:W-:-:S05]  /*10f0*/  PRMT R33, R33, 0x5410, R35 ;  /* 0x0000541021217816 */ /* 0x000fca0000000023 */
[----:B---3--:R-:W-:-:S04]  /*1100*/  HFMA2 R32, R32, R17, R33 ;  /* 0x0000001120207231 */ /* 0x008fc80000000021 */
[----:B------:R-:W-:-:S04]  /*1110*/  HFMA2 R16, R32, R19, R16 ;  /* 0x0000001320107231 */ /* 0x000fc80000000010 */
[----:B------:R-:W-:-:S04]  /*1120*/  HADD2 R16, R16.H0_H0, R16.H1_H1 ;  /* 0x3000001010107230 */ /* 0x000fc80000000800 */
[----:B------:R-:W-:Y:S01]  /*1130*/  HADD2 R11, R11.H0_H0, R16.H0_H0 ;  /* 0x200000100b0b7230 */ /* 0x000fe20000000800 */
[----:B------:R-:W-:Y:S06]  /*1140*/  @!P2 BRA `(.L_x_402) ;  /* 0x0000000000f4a947 */ /* 0x000fec0003800000 */
[----:B------:R-:W0:Y:S01]  /*1150*/  LDS.128 R16, [UR7+-0x300] ;  /* 0xfffd0007ff107984 */ /* 0x000e220008000c00 */
[----:B------:R-:W-:Y:S01]  /*1160*/  ISETP.NE.AND P2, PT, R21, 0x2, PT ;  /* 0x000000021500780c */ /* 0x000fe20003f45270 */
[----:B0-----:R-:W-:-:S04]  /*1170*/  HFMA2 R16, R23, R16, RZ ;  /* 0x0000001017107231 */ /* 0x001fc800000000ff */
[----:B------:R-:W-:-:S04]  /*1180*/  HFMA2 R16, R22, R17, R16 ;  /* 0x0000001116107231 */ /* 0x000fc80000000010 */
[----:B------:R-:W-:-:S04]  /*1190*/  HFMA2 R16, R25, R18, R16 ;  /* 0x0000001219107231 */ /* 0x000fc80000000010 */
        /* <DEDUP_REMOVED lines=22> */
[----:B------:R-:W0:Y:S01]  /*1300*/  LDS.128 R16, [UR7] ;  /* 0x00000007ff107984 */ /* 0x000e220008000c00 */
        /* <DEDUP_REMOVED lines=8> */
[----:B------:R-:W0:Y:S01]  /*1390*/  LDS.128 R16, [UR7+0x100] ;  /* 0x00010007ff107984 */ /* 0x000e220008000c00 */
        /* <DEDUP_REMOVED lines=17> */
[----:B------:R-:W0:Y:S02]  /*14b0*/  LDS.128 R16, [UR7+0x300] ;  /* 0x00030007ff107984 */ /* 0x000e240008000c00 */
[----:B0-----:R-:W-:-:S04]  /*14c0*/  HFMA2 R16, R23, R16, RZ ;  /* 0x0000001017107231 */ /* 0x001fc800000000ff */
[----:B------:R-:W-:-:S04]  /*14d0*/  HFMA2 R16, R22, R17, R16 ;  /* 0x0000001116107231 */ /* 0x000fc80000000010 */
[----:B------:R-:W-:-:S04]  /*14e0*/  HFMA2 R16, R25, R18, R16 ;  /* 0x0000001219107231 */ /* 0x000fc80000000010 */
[----:B------:R-:W-:-:S04]  /*14f0*/  HFMA2 R16, R32, R19, R16 ;  /* 0x0000001320107231 */ /* 0x000fc80000000010 */
[----:B------:R-:W-:-:S04]  /*1500*/  HADD2 R16, R16.H0_H0, R16.H1_H1 ;  /* 0x3000001010107230 */ /* 0x000fc80000000800 */
[----:B------:R-:W-:-:S07]  /*1510*/  HADD2 R4, R4.H0_H0, R16.H0_H0 ;  /* 0x2000001004047230 */ /* 0x000fce0000000800 */
.L_x_402:
[----:B------:R-:W-:Y:S01]  /*1520*/  IADD3 R12, P2, PT, R12, 0x20, RZ ;  /* 0x000000200c0c7810 */ /* 0x000fe20007f5e0ff */
[----:B------:R-:W-:Y:S01]  /*1530*/  UIADD3 UR7, UPT, UPT, UR7, 0x10, URZ ;  /* 0x0000001007077890 */ /* 0x000fe2000fffe0ff */
[----:B------:R-:W-:-:S03]  /*1540*/  IADD3 R0, PT, PT, R0, UR15, RZ ;  /* 0x0000000f00007c10 */ /* 0x000fc6000fffe0ff */
[----:B------:R-:W-:Y:S01]  /*1550*/  IMAD.X R13, RZ, RZ, R13, P2 ;  /* 0x000000ffff0d7224 */ /* 0x000fe200010e060d */
[----:B------:R-:W-:Y:S07]  /*1560*/  @!P0 BRA `(.L_x_403) ;  /* 0xfffffff000c48947 */ /* 0x000fee000383ffff */
.L_x_401:
[----:B------:R-:W-:-:S13]  /*1570*/  ISETP.NE.AND P0, PT, R21, RZ, PT ;  /* 0x000000ff1500720c */ /* 0x000fda0003f05270 */
[----:B------:R-:W-:Y:S05]  /*1580*/  @!P0 EXIT ;  /* 0x000000000000894d */ /* 0x000fea0003800000 */
[----:B------:R-:W0:Y:S01]  /*1590*/  LDC R12, c[0x0][0x3b8] ;  /* 0x0000ee00ff0c7b82 */ /* 0x000e220000000800 */
        /* <DEDUP_REMOVED lines=8> */
[----:B------:R-:W-:Y:S02]  /*1620*/  ISETP.EQ.U32.AND P0, PT, R0, RZ, PT ;  /* 0x000000ff0000720c */ /* 0x000fe40003f02070 */
[----:B------:R-:W-:-:S04]  /*1630*/  MOV R0, 0x3254 ;  /* 0x0000325400007802 */ /* 0x000fc80000000f00 */
[----:B------:R-:W-:-:S07]  /*1640*/  SEL R18, R0, 0x7610, P0 ;  /* 0x0000761000127807 */ /* 0x000fce0000000000 */
.L_x_405:
[----:B-----5:R-:W-:-:S05]  /*1650*/  HADD2 R20, R19, R11.H0_H0 ;  /* 0x2000000b13147230 */ /* 0x020fca0000000000 */
[----:B------:R-:W-:-:S05]  /*1660*/  PRMT R23, R19, R18, R20 ;  /* 0x0000001213177216 */ /* 0x000fca0000000014 */
[----:B------:R-:W2:Y:S02]  /*1670*/  ATOM.E.CAS.STRONG.GPU PT, R20, [R16], R19, R23 ;  /* 0x000000131014738b */ /* 0x000ea400001ee117 */
[----:B--2---:R-:W-:Y:S01]  /*1680*/  ISETP.NE.U32.AND P0, PT, R20, R19, PT ;  /* 0x000000131400720c */ /* 0x004fe20003f05070 */
[----:B------:R-:W-:-:S12]  /*1690*/  IMAD.MOV.U32 R19, RZ, RZ, R20 ;  /* 0x000000ffff137224 */ /* 0x000fd800078e0014 */
[----:B------:R-:W-:Y:S05]  /*16a0*/  @P0 BRA `(.L_x_405) ;  /* 0xfffffffc00e80947 */ /* 0x000fea000383ffff */
[----:B------:R-:W-:Y:S05]  /*16b0*/  BSYNC.RECONVERGENT B0 ;  /* 0x0000000000007941 */ /* 0x000fea0003800200 */
.L_x_404:
[----:B------:R-:W-:-:S13]  /*16c0*/  ISETP.NE.AND P0, PT, R21, 0x1, PT ;  /* 0x000000011500780c */ /* 0x000fda0003f05270 */
[----:B------:R-:W-:Y:S05]  /*16d0*/  @!P0 EXIT ;  /* 0x000000000000894d */ /* 0x000fea0003800000 */
[----:B------:R-:W-:Y:S01]  /*16e0*/  IMAD.IADD R13, R13, 0x1, R12 ;  /* 0x000000010d0d7824 */ /* 0x000fe200078e020c */
[----:B------:R-:W-:Y:S03]  /*16f0*/  BSSY.RECONVERGENT B0, `(.L_x_406) ;  /* 0x000000e000007945 */ /* 0x000fe60003800200 */
[----:B------:R-:W-:-:S03]  /*1700*/  IMAD.WIDE.U32 R14, R13, 0x2, R2 ;  /* 0x000000020d0e7825 */ /* 0x000fc600078e0002 */
[C---:B0-----:R-:W-:Y:S02]  /*1710*/  LOP3.LUT R16, R14.reuse, 0xfffffffd, RZ, 0xc0, !PT ;  /* 0xfffffffd0e107812 */ /* 0x041fe400078ec0ff */
[----:B------:R-:W-:Y:S02]  /*1720*/  MOV R17, R15 ;  /* 0x0000000f00117202 */ /* 0x000fe40000000f00 */
[----:B------:R-:W-:-:S03]  /*1730*/  LOP3.LUT R11, R14, 0x2, RZ, 0xc0, !PT ;  /* 0x000000020e0b7812 */ /* 0x000fc600078ec0ff */
[----:B------:R0:W5:Y:S01]  /*1740*/  LD.E R19, desc[UR10][R16.64] ;  /* 0x0000000a10137980 */ /* 0x000162000c101900 */
[----:B------:R-:W-:-:S04]  /*1750*/  ISETP.EQ.U32.AND P0, PT, R11, RZ, PT ;  /* 0x000000ff0b00720c */ /* 0x000fc80003f02070 */
[----:B------:R-:W-:-:S09]  /*1760*/  SEL R11, R0, 0x7610, P0 ;  /* 0x00007610000b7807 */ /* 0x000fd20000000000 */
.L_x_407:
[----:B-----5:R-:W-:-:S05]  /*1770*/  HADD2 R18, R19, R10.H0_H0 ;  /* 0x2000000a13127230 */ /* 0x020fca0000000000 */
[----:B------:R-:W-:-:S05]  /*1780*/  PRMT R23, R19, R11, R18 ;  /* 0x0000000b13177216 */ /* 0x000fca0000000012 */
[----:B------:R-:W2:Y:S02]  /*1790*/  ATOM.E.CAS.STRONG.GPU PT, R18, [R16], R19, R23 ;  /* 0x000000131012738b */ /* 0x000ea400001ee117 */
[----:B--2---:R-:W-:Y:S01]  /*17a0*/  ISETP.NE.U32.AND P0, PT, R18, R19, PT ;  /* 0x000000131200720c */ /* 0x004fe20003f05070 */
[----:B------:R-:W-:-:S12]  /*17b0*/  IMAD.MOV.U32 R19, RZ, RZ, R18 ;  /* 0x000000ffff137224 */ /* 0x000fd800078e0012 */
[----:B------:R-:W-:Y:S05]  /*17c0*/  @P0 BRA `(.L_x_407) ;  /* 0xfffffffc00e80947 */ /* 0x000fea000383ffff */
[----:B------:R-:W-:Y:S05]  /*17d0*/  BSYNC.RECONVERGENT B0 ;  /* 0x0000000000007941 */ /* 0x000fea0003800200 */
.L_x_406:
[----:B------:R-:W-:-:S13]  /*17e0*/  ISETP.NE.AND P0, PT, R21, 0x2, PT ;  /* 0x000000021500780c */ /* 0x000fda0003f05270 */
[----:B------:R-:W-:Y:S05]  /*17f0*/  @!P0 EXIT ;  /* 0x000000000000894d */ /* 0x000fea0003800000 */
[----:B------:R-:W-:Y:S01]  /*1800*/  IMAD.IADD R13, R13, 0x1, R12 ;  /* 0x000000010d0d7824 */ /* 0x000fe200078e020c */
[----:B------:R-:W-:Y:S03]  /*1810*/  BSSY.RECONVERGENT B0, `(.L_x_408) ;  /* 0x000000e000007945 */ /* 0x000fe60003800200 */
[----:B------:R-:W-:-:S03]  /*1820*/  IMAD.WIDE.U32 R10, R13, 0x2, R2 ;  /* 0x000000020d0a7825 */ /* 0x000fc600078e0002 */
[C---:B------:R-:W-:Y:S02]  /*1830*/  LOP3.LUT R14, R10.reuse, 0xfffffffd, RZ, 0xc0, !PT ;  /* 0xfffffffd0a0e7812 */ /* 0x040fe400078ec0ff */
[----:B------:R-:W-:Y:S02]  /*1840*/  MOV R15, R11 ;  /* 0x0000000b000f7202 */ /* 0x000fe40000000f00 */
[----:B0-----:R-:W-:-:S03]  /*1850*/  LOP3.LUT R16, R10, 0x2, RZ, 0xc0, !PT ;  /* 0x000000020a107812 */ /* 0x001fc600078ec0ff */
[----:B------:R0:W5:Y:S01]  /*1860*/  LD.E R17, desc[UR10][R14.64] ;  /* 0x0000000a0e117980 */ /* 0x000162000c101900 */
[----:B------:R-:W-:-:S04]  /*1870*/  ISETP.EQ.U32.AND P0, PT, R16, RZ, PT ;  /* 0x000000ff1000720c */ /* 0x000fc80003f02070 */
[----:B------:R-:W-:-:S09]  /*1880*/  SEL R16, R0, 0x7610, P0 ;  /* 0x0000761000107807 */ /* 0x000fd20000000000 */
.L_x_409:
[----:B-----5:R-:W-:-:S05]  /*1890*/  HADD2 R18, R17, R9.H0_H0 ;  /* 0x2000000911127230 */ /* 0x020fca0000000000 */
[----:B------:R-:W-:-:S05]  /*18a0*/  PRMT R19, R17, R16, R18 ;  /* 0x0000001011137216 */ /* 0x000fca0000000012 */
[----:B------:R-:W2:Y:S02]  /*18b0*/  ATOM.E.CAS.STRONG.GPU PT, R18, [R14], R17, R19 ;  /* 0x000000110e12738b */ /* 0x000ea400001ee113 */
[----:B--2---:R-:W-:Y:S01]  /*18c0*/  ISETP.NE.U32.AND P0, PT, R18, R17, PT ;  /* 0x000000111200720c */ /* 0x004fe20003f05070 */
[----:B------:R-:W-:-:S12]  /*18d0*/  IMAD.MOV.U32 R17, RZ, RZ, R18 ;  /* 0x000000ffff117224 */ /* 0x000fd800078e0012 */
[----:B------:R-:W-:Y:S05]  /*18e0*/  @P0 BRA `(.L_x_409) ;  /* 0xfffffffc00e80947 */ /* 0x000fea000383ffff */
[----:B------:R-:W-:Y:S05]  /*18f0*/  BSYNC.RECONVERGENT B0 ;  /* 0x0000000000007941 */ /* 0x000fea0003800200 */
.L_x_408:
        /* <DEDUP_REMOVED lines=11> */
.L_x_411:
[----:B-----5:R-:W-:-:S05]  /*19b0*/  HADD2 R16, R17, R8.H0_H0 ;  /* 0x2000000811107230 */ /* 0x020fca0000000000 */
[----:B------:R-:W-:-:S05]  /*19c0*/  PRMT R19, R17, R9, R16 ;  /* 0x0000000911137216 */ /* 0x000fca0000000010 */
[----:B------:R-:W2:Y:S02]  /*19d0*/  ATOM.E.CAS.STRONG.GPU PT, R16, [R14], R17, R19 ;  /* 0x000000110e10738b */ /* 0x000ea400001ee113 */
[----:B--2---:R-:W-:Y:S02]  /*19e0*/  ISETP.NE.U32.AND P0, PT, R16, R17, PT ;  /* 0x000000111000720c */ /* 0x004fe40003f05070 */
[----:B------:R-:W-:-:S11]  /*19f0*/  MOV R17, R16 ;  /* 0x0000001000117202 */ /* 0x000fd60000000f00 */
[----:B------:R-:W-:Y:S05]  /*1a00*/  @P0 BRA `(.L_x_411) ;  /* 0xfffffffc00e80947 */ /* 0x000fea000383ffff */
[----:B------:R-:W-:Y:S05]  /*1a10*/  BSYNC.RECONVERGENT B0 ;  /* 0x0000000000007941 */ /* 0x000fea0003800200 */
.L_x_410:
        /* <DEDUP_REMOVED lines=11> */
.L_x_413:
[----:B-----5:R-:W-:-:S05]  /*1ad0*/  HADD2 R16, R15, R7.H0_H0 ;  /* 0x200000070f107230 */ /* 0x020fca0000000000 */
[----:B------:R-:W-:-:S05]  /*1ae0*/  PRMT R17, R15, R14, R16 ;  /* 0x0000000e0f117216 */ /* 0x000fca0000000010 */
[----:B------:R-:W2:Y:S02]  /*1af0*/  ATOM.E.CAS.STRONG.GPU PT, R16, [R10], R15, R17 ;  /* 0x0000000f0a10738b */ /* 0x000ea400001ee111 */
[----:B--2---:R-:W-:Y:S01]  /*1b00*/  ISETP.NE.U32.AND P0, PT, R16, R15, PT ;  /* 0x0000000f1000720c */ /* 0x004fe20003f05070 */
[----:B------:R-:W-:-:S12]  /*1b10*/  IMAD.MOV.U32 R15, RZ, RZ, R16 ;  /* 0x000000ffff0f7224 */ /* 0x000fd800078e0010 */
[----:B------:R-:W-:Y:S05]  /*1b20*/  @P0 BRA `(.L_x_413) ;  /* 0xfffffffc00e80947 */ /* 0x000fea000383ffff */
[----:B------:R-:W-:Y:S05]  /*1b30*/  BSYNC.RECONVERGENT B0 ;  /* 0x0000000000007941 */ /* 0x000fea0003800200 */
.L_x_412:
        /* <DEDUP_REMOVED lines=11> */
.L_x_415:
[----:B-----5:R-:W-:-:S05]  /*1bf0*/  HADD2 R14, R15, R6.H0_H0 ;  /* 0x200000060f0e7230 */ /* 0x020fca0000000000 */
[----:B------:R-:W-:-:S05]  /*1c00*/  PRMT R17, R15, R7, R14 ;  /* 0x000000070f117216 */ /* 0x000fca000000000e */
[----:B------:R-:W2:Y:S02]  /*1c10*/  ATOM.E.CAS.STRONG.GPU PT, R14, [R10], R15, R17 ;  /* 0x0000000f0a0e738b */ /* 0x000ea400001ee111 */
[----:B--2---:R-:W-:Y:S02]  /*1c20*/  ISETP.NE.U32.AND P0, PT, R14, R15, PT ;  /* 0x0000000f0e00720c */ /* 0x004fe40003f05070 */
[----:B------:R-:W-:-:S11]  /*1c30*/  MOV R15, R14 ;  /* 0x0000000e000f7202 */ /* 0x000fd60000000f00 */
[----:B------:R-:W-:Y:S05]  /*1c40*/  @P0 BRA `(.L_x_415) ;  /* 0xfffffffc00e80947 */ /* 0x000fea000383ffff */
[----:B------:R-:W-:Y:S05]  /*1c50*/  BSYNC.RECONVERGENT B0 ;  /* 0x0000000000007941 */ /* 0x000fea0003800200 */
.L_x_414:
        /* <DEDUP_REMOVED lines=11> */
.L_x_417:
[----:B-----5:R-:W-:-:S05]  /*1d10*/  HADD2 R14, R11, R5.H0_H0 ;  /* 0x200000050b0e7230 */ /* 0x020fca0000000000 */
[----:B------:R-:W-:-:S05]  /*1d20*/  PRMT R15, R11, R10, R14 ;  /* 0x0000000a0b0f7216 */ /* 0x000fca000000000e */
[----:B------:R-:W2:Y:S02]  /*1d30*/  ATOM.E.CAS.STRONG.GPU PT, R14, [R8], R11, R15 ;  /* 0x0000000b080e738b */ /* 0x000ea400001ee10f */
[----:B--2---:R-:W-:Y:S01]  /*1d40*/  ISETP.NE.U32.AND P0, PT, R14, R11, PT ;  /* 0x0000000b0e00720c */ /* 0x004fe20003f05070 */
[----:B------:R-:W-:-:S12]  /*1d50*/  IMAD.MOV.U32 R11, RZ, RZ, R14 ;  /* 0x000000ffff0b7224 */ /* 0x000fd800078e000e */
[----:B------:R-:W-:Y:S05]  /*1d60*/  @P0 BRA `(.L_x_417) ;  /* 0xfffffffc00e80947 */ /* 0x000fea000383ffff */
[----:B------:R-:W-:Y:S05]  /*1d70*/  BSYNC.RECONVERGENT B0 ;  /* 0x0000000000007941 */ /* 0x000fea0003800200 */
.L_x_416:
[----:B------:R-:W-:-:S13]  /*1d80*/  ISETP.NE.AND P0, PT, R21, 0x7, PT ;  /* 0x000000071500780c */ /* 0x000fda0003f05270 */
[----:B------:R-:W-:Y:S05]  /*1d90*/  @!P0 EXIT ;  /* 0x000000000000894d */ /* 0x000fea0003800000 */
[----:B------:R-:W-:-:S05]  /*1da0*/  IADD3 R13, PT, PT, R13, R12, RZ ;  /* 0x0000000c0d0d7210 */ /* 0x000fca0007ffe0ff */
[----:B------:R-:W-:-:S04]  /*1db0*/  IMAD.WIDE.U32 R2, R13, 0x2, R2 ;  /* 0x000000020d027825 */ /* 0x000fc800078e0002 */
[----:B------:R-:W-:Y:S01]  /*1dc0*/  IMAD.MOV.U32 R7, RZ, RZ, R3 ;  /* 0x000000ffff077224 */ /* 0x000fe200078e0003 */
[C---:B------:R-:W-:Y:S02]  /*1dd0*/  LOP3.LUT R6, R2.reuse, 0xfffffffd, RZ, 0xc0, !PT ;  /* 0xfffffffd02067812 */ /* 0x040fe400078ec0ff */
[----:B------:R-:W-:-:S03]  /*1de0*/  LOP3.LUT R5, R2, 0x2, RZ, 0xc0, !PT ;  /* 0x0000000202057812 */ /* 0x000fc600078ec0ff */
[----:B0-----:R0:W5:Y:S01]  /*1df0*/  LD.E R9, desc[UR10][R6.64] ;  /* 0x0000000a06097980 */ /* 0x001162000c101900 */
[----:B------:R-:W-:-:S04]  /*1e00*/  ISETP.EQ.U32.AND P0, PT, R5, RZ, PT ;  /* 0x000000ff0500720c */ /* 0x000fc80003f02070 */
[----:B------:R-:W-:-:S09]  /*1e10*/  SEL R0, R0, 0x7610, P0 ;  /* 0x0000761000007807 */ /* 0x000fd20000000000 */
.L_x_418:
[----:B-----5:R-:W-:-:S05]  /*1e20*/  HADD2 R5, R9, R4.H0_H0 ;  /* 0x2000000409057230 */ /* 0x020fca0000000000 */
[----:B------:R-:W-:-:S05]  /*1e30*/  PRMT R5, R9, R0, R5 ;  /* 0x0000000009057216 */ /* 0x000fca0000000005 */
[----:B------:R-:W2:Y:S02]  /*1e40*/  ATOM.E.CAS.STRONG.GPU PT, R8, [R6], R9, R5 ;  /* 0x000000090608738b */ /* 0x000ea400001ee105 */
[----:B--2---:R-:W-:Y:S02]  /*1e50*/  ISETP.NE.U32.AND P0, PT, R8, R9, PT ;  /* 0x000000090800720c */ /* 0x004fe40003f05070 */
[----:B------:R-:W-:-:S11]  /*1e60*/  MOV R9, R8 ;  /* 0x0000000800097202 */ /* 0x000fd60000000f00 */
[----:B------:R-:W-:Y:S05]  /*1e70*/  @P0 BRA `(.L_x_418) ;  /* 0xfffffffc00e80947 */ /* 0x000fea000383ffff */
[----:B------:R-:W-:Y:S05]  /*1e80*/  EXIT ;  /* 0x000000000000794d */ /* 0x000fea0003800000 */
.L_x_419:
        /* <DEDUP_REMOVED lines=15> */
.L_x_1852:


//--------------------- .text._ZN4vllm4gptq31reconstruct_exllama_2bit_kernelEPKjPKiS2_PK6__halfiiibPS5_ --------------------------
	.section	.text._ZN4vllm4gptq31reconstruct_exllama_2bit_kernelEPKjPKiS2_PK6__halfiiibPS5_,"ax",@progbits
	.align	128
        .global         _ZN4vllm4gptq31reconstruct_exllama_2bit_kernelEPKjPKiS2_PK6__halfiiibPS5_
        .type           _ZN4vllm4gptq31reconstruct_exllama_2bit_kernelEPKjPKiS2_PK6__halfiiibPS5_,@function
        .size           _ZN4vllm4gptq31reconstruct_exllama_2bit_kernelEPKjPKiS2_PK6__halfiiibPS5_,(.L_x_1853 - _ZN4vllm4gptq31reconstruct_exllama_2bit_kernelEPKjPKiS2_PK6__halfiiibPS5_)
        .other          _ZN4vllm4gptq31reconstruct_exllama_2bit_kernelEPKjPKiS2_PK6__halfiiibPS5_,@"STO_CUDA_ENTRY STV_DEFAULT"
_ZN4vllm4gptq31reconstruct_exllama_2bit_kernelEPKjPKiS2_PK6__halfiiibPS5_:
.text._ZN4vllm4gptq31reconstruct_exllama_2bit_kernelEPKjPKiS2_PK6__halfiiibPS5_:
[----:B------:R-:W-:Y:S01]  /*0000*/  LDC R1, c[0x0][0x37c] ;  /* 0x0000df00ff017b82 */ /* 0x000fe20000000800 */
[----:B------:R-:W0:Y:S07]  /*0010*/  S2R R6, SR_CTAID.Y ;  /* 0x0000000000067919 */ /* 0x000e2e0000002600 */
[----:B------:R-:W1:Y:S01]  /*0020*/  LDC R25, c[0x0][0x3a0] ;  /* 0x0000e800ff197b82 */ /* 0x000e620000000800 */
[----:B------:R-:W2:Y:S01]  /*0030*/  LDCU.64 UR4, c[0x0][0x388] ;  /* 0x00007100ff0477ac */ /* 0x000ea20008000a00 */
[----:B------:R-:W3:Y:S01]  /*0040*/  S2R R3, SR_TID.X ;  /* 0x0000000000037919 */ /* 0x000ee20000002100 */
[----:B------:R-:W4:Y:S01]  /*0050*/  LDCU.64 UR8, c[0x0][0x358] ;  /* 0x00006b00ff0877ac */ /* 0x000f220008000a00 */
[----:B------:R-:W5:Y:S01]  /*0060*/  LDCU UR6, c[0x0][0x3a4] ;  /* 0x00007480ff0677ac */ /* 0x000f620008000800 */
[----:B--2---:R-:W-:Y:S01]  /*0070*/  ISETP.EQ.U32.AND P1, PT, RZ, UR4, PT ;  /* 0x00000004ff007c0c */ /* 0x004fe2000bf22070 */
[----:B0-----:R-:W-:-:S04]  /*0080*/  IMAD.SHL.U32 R30, R6, 0x80, RZ ;  /* 0x00000080061e7824 */ /* 0x001fc800078e00ff */
[----:B---3--:R-:W-:-:S05]  /*0090*/  IMAD.IADD R0, R30, 0x1, R3 ;  /* 0x000000011e007824 */ /* 0x008fca00078e0203 */
[----:B-1----:R-:W-:-:S04]  /*00a0*/  ISETP.GE.U32.AND P0, PT, R0, R25, PT ;  /* 0x000000190000720c */ /* 0x002fc80003f06070 */
[----:B------:R-:W-:-:S13]  /*00b0*/  ISETP.EQ.OR.EX P0, PT, RZ, UR5, P0, P1 ;  /* 0x00000005ff007c0c */ /* 0x000fda0008702710 */
[----:B------:R-:W0:Y:S02]  /*00c0*/  @!P0 LDC.64 R4, c[0x0][0x388] ;  /* 0x0000e200ff048b82 */ /* 0x000e240000000a00 */
[----:B0-----:R-:W-:-:S06]  /*00d0*/  @!P0 IMAD.WIDE.U32 R4, R0, 0x4, R4 ;  /* 0x0000000400048825 */ /* 0x001fcc00078e0004 */
[----:B----4-:R-:W2:Y:S01]  /*00e0*/  @!P0 LDG.E.CONSTANT R4, desc[UR8][R4.64] ;  /* 0x0000000804048981 */ /* 0x010ea2000c1e9900 */
[----:B------:R-:W-:Y:S01]  /*00f0*/  @!P0 MOV R2, 0x400 ;  /* 0x0000040000028802 */ /* 0x000fe20000000f00 */
[----:B------:R-:W0:Y:S01]  /*0100*/  S2R R0, SR_CTAID.X ;  /* 0x0000000000007919 */ /* 0x000e220000002500 */
[----:B------:R-:W1:Y:S01]  /*0110*/  @!P0 S2R R7, SR_CgaCtaId ;  /* 0x0000000000078919 */ /* 0x000e620000008800 */
[----:B0-----:R-:W-:-:S04]  /*0120*/  IMAD R0, R0, 0x80, R3 ;  /* 0x0000008000007824 */ /* 0x001fc800078e0203 */
[----:B------:R-:W-:Y:S01]  /*0130*/  IMAD.SHL.U32 R0, R0, 0x4, RZ ;  /* 0x0000000400007824 */ /* 0x000fe200078e00ff */
[----:B-1----:R-:W-:-:S04]  /*0140*/  @!P0 LEA R2, R7, R2, 0x18 ;  /* 0x0000000207028211 */ /* 0x002fc800078ec0ff */
[----:B-----5:R-:W-:Y:S01]  /*0150*/  ISETP.GE.AND P1, PT, R0, UR6, PT ;  /* 0x0000000600007c0c */ /* 0x020fe2000bf26270 */
[----:B------:R-:W-:-:S05]  /*0160*/  @!P0 IMAD R7, R3, 0x4, R2 ;  /* 0x0000000403078824 */ /* 0x000fca00078e0202 */
[----:B--2---:R0:W-:Y:S07]  /*0170*/  @!P0 STS [R7], R4 ;  /* 0x0000000407008388 */ /* 0x0041ee0000000800 */
[----:B------:R-:W-:Y:S05]  /*0180*/  @P1 EXIT ;  /* 0x000000000000194d */ /* 0x000fea0003800000 */
[----:B------:R-:W0:Y:S01]  /*0190*/  LDC R8, c[0x0][0x3a8] ;  /* 0x0000ea00ff087b82 */ /* 0x000e220000000800 */
[----:B------:R-:W1:Y:S01]  /*01a0*/  LDCU.64 UR10, c[0x0][0x380] ;  /* 0x00007000ff0a77ac */ /* 0x000e620008000a00 */
[----:B0-----:R-:W-:-:S04]  /*01b0*/  IABS R7, R8 ;  /* 0x0000000800077213 */ /* 0x001fc80000000000 */
[----:B------:R-:W0:Y:S08]  /*01c0*/  I2F.RP R2, R7 ;  /* 0x0000000700027306 */ /* 0x000e300000209400 */
[----:B0-----:R-:W0:Y:S02]  /*01d0*/  MUFU.RCP R2, R2 ;  /* 0x0000000200027308 */ /* 0x001e240000001000 */
[----:B0-----:R-:W-:-:S06]  /*01e0*/  VIADD R4, R2, 0xffffffe ;  /* 0x0ffffffe02047836 */ /* 0x001fcc0000000000 */
[----:B------:R0:W2:Y:S02]  /*01f0*/  F2I.FTZ.U32.TRUNC.NTZ R5, R4 ;  /* 0x0000000400057305 */ /* 0x0000a4000021f000 */
[----:B0-----:R-:W-:Y:S02]  /*0200*/  IMAD.MOV.U32 R4, RZ, RZ, RZ ;  /* 0x000000ffff047224 */ /* 0x001fe400078e00ff */
[----:B--2---:R-:W-:-:S04]  /*0210*/  IMAD.MOV R10, RZ, RZ, -R5 ;  /* 0x000000ffff0a7224 */ /* 0x004fc800078e0a05 */
[----:B------:R-:W-:Y:S01]  /*0220*/  IMAD R9, R10, R7, RZ ;  /* 0x000000070a097224 */ /* 0x000fe200078e02ff */
[----:B------:R-:W-:-:S03]  /*0230*/  IABS R10, R25 ;  /* 0x00000019000a7213 */ /* 0x000fc60000000000 */
[----:B------:R-:W-:-:S06]  /*0240*/  IMAD.HI.U32 R5, R5, R9, R4 ;  /* 0x0000000905057227 */ /* 0x000fcc00078e0004 */
[----:B------:R-:W-:-:S04]  /*0250*/  IMAD.HI.U32 R31, R5, R10, RZ ;  /* 0x0000000a051f7227 */ /* 0x000fc800078e00ff */
[----:B------:R-:W-:-:S04]  /*0260*/  IMAD.MOV R2, RZ, RZ, -R31 ;  /* 0x000000ffff027224 */ /* 0x000fc800078e0a1f */
[C---:B------:R-:W-:Y:S01]  /*0270*/  IMAD R2, R7.reuse, R2, R10 ;  /* 0x0000000207027224 */ /* 0x040fe200078e020a */
[----:B------:R-:W-:Y:S04]  /*0280*/  BAR.SYNC.DEFER_BLOCKING 0x0 ;  /* 0x0000000000007b1d */ /* 0x000fe80000010000 */
[----:B------:R-:W-:-:S13]  /*0290*/  ISETP.GT.U32.AND P2, PT, R7, R2, PT ;  /* 0x000000020700720c */ /* 0x000fda0003f44070 */
[----:B------:R-:W-:Y:S02]  /*02a0*/  @!P2 IMAD.IADD R2, R2, 0x1, -R7 ;  /* 0x000000010202a824 */ /* 0x000fe400078e0a07 */
[----:B------:R-:W-:Y:S01]  /*02b0*/  @!P2 VIADD R31, R31, 0x1 ;  /* 0x000000011f1fa836 */ /* 0x000fe20000000000 */
[----:B------:R-:W-:Y:S02]  /*02c0*/  ISETP.NE.AND P2, PT, R8, RZ, PT ;  /* 0x000000ff0800720c */ /* 0x000fe40003f45270 */
[----:B------:R-:W-:Y:S02]  /*02d0*/  ISETP.GE.U32.AND P0, PT, R2, R7, PT ;  /* 0x000000070200720c */ /* 0x000fe40003f06070 */
[----:B------:R-:W-:-:S04]  /*02e0*/  LOP3.LUT R2, R25, R8, RZ, 0x3c, !PT ;  /* 0x0000000819027212 */ /* 0x000fc800078e3cff */
[----:B------:R-:W-:-:S07]  /*02f0*/  ISETP.GE.AND P1, PT, R2, RZ, PT ;  /* 0x000000ff0200720c */ /* 0x000fce0003f26270 */
[----:B------:R-:W-:-:S06]  /*0300*/  @P0 VIADD R31, R31, 0x1 ;  /* 0x000000011f1f0836 */ /* 0x000fcc0000000000 */
[----:B------:R-:W-:Y:S01]  /*0310*/  @!P1 IMAD.MOV R31, RZ, RZ, -R31 ;  /* 0x000000ffff1f9224 */ /* 0x000fe200078e0a1f */
[----:B------:R-:W-:Y:S02]  /*0320*/  @!P2 LOP3.LUT R31, RZ, R8, RZ, 0x33, !PT ;  /* 0x00000008ff1fa212 */ /* 0x000fe400078e33ff */
[----:B------:R-:W-:Y:S02]  /*0330*/  SHF.R.S32.HI R8, RZ, 0x1f, R0 ;  /* 0x0000001fff087819 */ /* 0x000fe40000011400 */
[----:B------:R-:W0:Y:S01]  /*0340*/  I2F.U32.RP R2, R31 ;  /* 0x0000001f00027306 */ /* 0x000e220000209000 */
[----:B------:R-:W-:Y:S01]  /*0350*/  IMAD.MOV R7, RZ, RZ, -R31 ;  /* 0x000000ffff077224 */ /* 0x000fe200078e0a1f */
[----:B------:R-:W-:-:S06]  /*0360*/  ISETP.NE.U32.AND P2, PT, R31, RZ, PT ;  /* 0x000000ff1f00720c */ /* 0x000fcc0003f45070 */
[----:B0-----:R-:W0:Y:S02]  /*0370*/  MUFU.RCP R2, R2 ;  /* 0x0000000200027308 */ /* 0x001e240000001000 */
[----:B0-----:R-:W-:-:S06]  /*0380*/  VIADD R4, R2, 0xffffffe ;  /* 0x0ffffffe02047836 */ /* 0x001fcc0000000000 */
[----:B------:R0:W2:Y:S02]  /*0390*/  F2I.FTZ.U32.TRUNC.NTZ R5, R4 ;  /* 0x0000000400057305 */ /* 0x0000a4000021f000 */
[----:B0-----:R-:W-:Y:S02]  /*03a0*/  IMAD.MOV.U32 R4, RZ, RZ, RZ ;  /* 0x000000ffff047224 */ /* 0x001fe400078e00ff */
[----:B--2---:R-:W-:-:S04]  /*03b0*/  IMAD R7, R7, R5, RZ ;  /* 0x0000000507077224 */ /* 0x004fc800078e02ff */
[----:B------:R-:W-:Y:S01]  /*03c0*/  IMAD.HI.U32 R5, R5, R7, R4 ;  /* 0x0000000705057227 */ /* 0x000fe200078e0004 */
[----:B------:R-:W-:-:S04]  /*03d0*/  SHF.R.S32.HI R7, RZ, 0x1f, R0 ;  /* 0x0000001fff077819 */ /* 0x000fc80000011400 */
[----:B------:R-:W-:Y:S01]  /*03e0*/  LEA.HI R28, R7, R0, RZ, 0x4 ;  /* 0x00000000071c7211 */ /* 0x000fe200078f20ff */
[----:B------:R-:W-:-:S03]  /*03f0*/  IMAD.HI.U32 R11, R5, R30, RZ ;  /* 0x0000001e050b7227 */ /* 0x000fc600078e00ff */
[----:B------:R-:W-:Y:S01]  /*0400*/  SHF.R.S32.HI R28, RZ, 0x4, R28 ;  /* 0x00000004ff1c7819 */ /* 0x000fe2000001141c */
[----:B------:R-:W-:-:S04]  /*0410*/  IMAD.MOV R5, RZ, RZ, -R11 ;  /* 0x000000ffff057224 */ /* 0x000fc800078e0a0b */
[----:B------:R-:W-:Y:S02]  /*0420*/  IMAD R2, R31, R5, R30 ;  /* 0x000000051f027224 */ /* 0x000fe400078e021e */
[----:B------:R-:W0:Y:S03]  /*0430*/  LDC.64 R4, c[0x0][0x390] ;  /* 0x0000e400ff047b82 */ /* 0x000e260000000a00 */
[----:B------:R-:W-:-:S13]  /*0440*/  ISETP.GE.U32.AND P0, PT, R2, R31, PT ;  /* 0x0000001f0200720c */ /* 0x000fda0003f06070 */
[----:B------:R-:W-:Y:S02]  /*0450*/  @P0 IMAD.IADD R2, R2, 0x1, -R31 ;  /* 0x0000000102020824 */ /* 0x000fe400078e0a1f */
[----:B------:R-:W-:-:S03]  /*0460*/  @P0 VIADD R11, R11, 0x1 ;  /* 0x000000010b0b0836 */ /* 0x000fc60000000000 */
[----:B------:R-:W-:Y:S01]  /*0470*/  ISETP.GE.U32.AND P1, PT, R2, R31, PT ;  /* 0x0000001f0200720c */ /* 0x000fe20003f26070 */
[----:B------:R-:W-:Y:S02]  /*0480*/  IMAD R2, R6, UR6, RZ ;  /* 0x0000000606027c24 */ /* 0x000fe4000f8e02ff */
[----:B------:R-:W2:Y:S02]  /*0490*/  LDC.64 R6, c[0x0][0x398] ;  /* 0x0000e600ff067b82 */ /* 0x000ea40000000a00 */
[----:B------:R-:W-:-:S05]  /*04a0*/  IMAD.SHL.U32 R9, R2, 0x8, RZ ;  /* 0x0000000802097824 */ /* 0x000fca00078e00ff */
[----:B------:R-:W-:-:S03]  /*04b0*/  IADD3 R10, P0, PT, R0, R9, RZ ;  /* 0x00000009000a7210 */ /* 0x000fc60007f1e0ff */
[----:B------:R-:W-:Y:S01]  /*04c0*/  @P1 VIADD R11, R11, 0x1 ;  /* 0x000000010b0b1836 */ /* 0x000fe20000000000 */
[----:B------:R-:W-:Y:S02]  /*04d0*/  @!P2 LOP3.LUT R11, RZ, R31, RZ, 0x33, !PT ;  /* 0x0000001fff0ba212 */ /* 0x000fe400078e33ff */
[----:B------:R-:W-:Y:S02]  /*04e0*/  LEA.HI.X.SX32 R9, R9, R8, 0x1, P0 ;  /* 0x0000000809097211 */ /* 0x000fe400000f0eff */
[----:B------:R-:W-:Y:S01]  /*04f0*/  ISETP.GE.U32.AND P0, PT, R30, R25, PT ;  /* 0x000000191e00720c */ /* 0x000fe20003f06070 */
[----:B------:R-:W-:Y:S01]  /*0500*/  IMAD R13, R11, UR6, RZ ;  /* 0x000000060b0d7c24 */ /* 0x000fe2000f8e02ff */
[----:B-1----:R-:W-:-:S04]  /*0510*/  LEA R26, P1, R10, UR10, 0x2 ;  /* 0x0000000a0a1a7c11 */ /* 0x002fc8000f8210ff */
[----:B------:R-:W-:Y:S02]  /*0520*/  SHF.R.S32.HI R2, RZ, 0x1f, R13 ;  /* 0x0000001fff027819 */ /* 0x000fe4000001140d */
[----:B------:R-:W-:Y:S02]  /*0530*/  LEA.HI.X R27, R10, UR11, R9, 0x2, P1 ;  /* 0x0000000b0a1b7c11 */ /* 0x000fe400088f1409 */
[----:B------:R-:W-:Y:S01]  /*0540*/  LEA.HI R15, R2, R13, RZ, 0x4 ;  /* 0x0000000d020f7211 */ /* 0x000fe200078f20ff */
[----:B------:R-:W-:-:S03]  /*0550*/  IMAD.IADD R13, R0, 0x1, R13 ;  /* 0x00000001000d7824 */ /* 0x000fc600078e020d */
[----:B------:R-:W-:-:S05]  /*0560*/  LEA.HI.SX32 R15, R15, R28, 0x1c ;  /* 0x0000001c0f0f7211 */ /* 0x000fca00078fe2ff */
[----:B0-----:R-:W-:Y:S01]  /*0570*/  IMAD.WIDE R4, R15, 0x4, R4 ;  /* 0x000000040f047825 */ /* 0x001fe200078e0204 */
[----:B------:R-:W-:Y:S06]  /*0580*/  @P0 EXIT ;  /* 0x000000000000094d */ /* 0x000fec0003800000 */
[----:B--2---:R-:W-:Y:S01]  /*0590*/  IMAD.WIDE R6, R13, 0x2, R6 ;  /* 0x000000020d067825 */ /* 0x004fe200078e0206 */
[----:B------:R-:W2:Y:S04]  /*05a0*/  LDG.E.CONSTANT R4, desc[UR8][R4.64] ;  /* 0x0000000804047981 */ /* 0x000ea8000c1e9900 */
[----:B------:R-:W3:Y:S04]  /*05b0*/  LDG.E.CONSTANT R0, desc[UR8][R6.64] ;  /* 0x0000000806007981 */ /* 0x000ee8000c1e9900 */
[----:B------:R0:W4:Y:S01]  /*05c0*/  LDG.E.CONSTANT R2, desc[UR8][R6.64+0x4] ;  /* 0x0000040806027981 */ /* 0x000122000c1e9900 */
[----:B------:R-:W-:Y:S01]  /*05d0*/  IMAD.SHL.U32 R3, R3, 0x8, RZ ;  /* 0x0000000803037824 */ /* 0x000fe200078e00ff */
[----:B------:R-:W-:Y:S01]  /*05e0*/  UISETP.NE.U32.AND UP0, UPT, UR4, URZ, UPT ;  /* 0x000000ff0400728c */ /* 0x000fe2000bf05070 */
[----:B------:R-:W1:Y:S01]  /*05f0*/  I2F.F16 R29, -0x100 ;  /* 0xffffff00001d7906 */ /* 0x000e620000200c00 */
[C---:B------:R-:W-:Y:S01]  /*0600*/  VIADDMNMX.U32 R25, R30.reuse, 0x80, R25, PT ;  /* 0x000000801e197846 */ /* 0x040fe20003800019 */
[----:B------:R-:W-:Y:S01]  /*0610*/  IMAD.IADD R10, R30, 0x1, R31 ;  /* 0x000000011e0a7824 */ /* 0x000fe200078e021f */
[----:B------:R-:W-:Y:S01]  /*0620*/  LOP3.LUT R3, R3, 0x18, RZ, 0xc0, !PT ;  /* 0x0000001803037812 */ /* 0x000fe200078ec0ff */
[----:B------:R-:W-:-:S04]  /*0630*/  UISETP.NE.AND.EX UP0, UPT, UR5, URZ, UPT, UP0 ;  /* 0x000000ff0500728c */ /* 0x000fc8000bf05300 */
[----:B------:R-:W0:Y:S08]  /*0640*/  I2F.F16 R24, -0x40 ;  /* 0xffffffc000187906 */ /* 0x000e300000200c00 */
[----:B------:R-:W0:Y:S01]  /*0650*/  I2F.F16 R9, -0x10 ;  /* 0xfffffff000097906 */ /* 0x000e220000200c00 */
[----:B--2---:R-:W-:Y:S02]  /*0660*/  SHF.R.U32.HI R3, RZ, R3, R4 ;  /* 0x00000003ff037219 */ /* 0x004fe40000011604 */
[----:B---3--:R-:W-:-:S02]  /*0670*/  PRMT R8, R0, 0x5410, R0 ;  /* 0x0000541000087816 */ /* 0x008fc40000000000 */
[----:B0-----:R-:W-:Y:S02]  /*0680*/  PRMT R7, R0, 0x7632, R0 ;  /* 0x0000763200077816 */ /* 0x001fe40000000000 */
[C-C-:B----4-:R-:W-:Y:S02]  /*0690*/  PRMT R6, R2.reuse, 0x5410, R2.reuse ;  /* 0x0000541002067816 */ /* 0x150fe40000000002 */
[----:B------:R-:W-:Y:S02]  /*06a0*/  PRMT R5, R2, 0x7632, R2 ;  /* 0x0000763202057816 */ /* 0x000fe40000000002 */
[--C-:B------:R-:W-:Y:S02]  /*06b0*/  SHF.R.U32.HI R0, RZ, 0x6, R3.reuse ;  /* 0x00000006ff007819 */ /* 0x100fe40000011603 */
[--C-:B------:R-:W-:Y:S02]  /*06c0*/  SHF.R.U32.HI R2, RZ, 0x4, R3.reuse ;  /* 0x00000004ff027819 */ /* 0x100fe40000011603 */
[----:B------:R-:W-:-:S02]  /*06d0*/  SHF.R.U32.HI R12, RZ, 0x2, R3 ;  /* 0x00000002ff0c7819 */ /* 0x000fc40000011603 */
[----:B------:R-:W-:Y:S02]  /*06e0*/  LOP3.LUT R4, R3, 0x3, RZ, 0xc0, !PT ;  /* 0x0000000303047812 */ /* 0x000fe400078ec0ff */
[----:B------:R-:W-:Y:S02]  /*06f0*/  LOP3.LUT R3, R0, 0x3, RZ, 0xc0, !PT ;  /* 0x0000000300037812 */ /* 0x000fe400078ec0ff */
[----:B------:R-:W-:Y:S02]  /*0700*/  LOP3.LUT R2, R2, 0x3, RZ, 0xc0, !PT ;  /* 0x0000000302027812 */ /* 0x000fe400078ec0ff */
[----:B------:R-:W-:Y:S01]  /*0710*/  LOP3.LUT R0, R12, 0x3, RZ, 0xc0, !PT ;  /* 0x000000030c007812 */ /* 0x000fe200078ec0ff */
[----:B-1----:R-:W-:Y:S06]  /*0720*/  BRA.U !UP0, `(.L_x_420) ;  /* 0x0000001108e47547 */ /* 0x002fec000b800000 */
[----:B------:R-:W-:-:S05]  /*0730*/  UMOV UR4, URZ ;  /* 0x000000ff00047c82 */ /* 0x000fca0008000000 */
.L_x_423:
[----:B0-----:R-:W0:Y:S01]  /*0740*/  LDCU.U8 UR5, c[0x0][0x3ac] ;  /* 0x00007580ff0577ac */ /* 0x001e220008000000 */
[----:B------:R-:W-:Y:S01]  /*0750*/  ISETP.NE.AND P0, PT, R30, R10, PT ;  /* 0x0000000a1e00720c */ /* 0x000fe20003f05270 */
[----:B0-----:R-:W-:-:S04]  /*0760*/  UPRMT UR5, UR5, 0x8880, URZ ;  /* 0x0000888005057896 */ /* 0x001fc800080000ff */
[----:B------:R-:W-:-:S04]  /*0770*/  UISETP.NE.AND UP0, UPT, UR5, URZ, UPT ;  /* 0x000000ff0500728c */ /* 0x000fc8000bf05270 */
[----:B------:R-:W-:-:S04]  /*0780*/  USEL UR5, URZ, 0x1, UP0 ;  /* 0x00000001ff057887 */ /* 0x000fc80008000000 */
[----:B------:R-:W-:Y:S08]  /*0790*/  @P0 BRA `(.L_x_421) ;  /* 0x0000000000800947 */ /* 0x000ff00003800000 */
[----:B------:R-:W0:Y:S01]  /*07a0*/  LDC R0, c[0x0][0x3a4] ;  /* 0x0000e900ff007b82 */ /* 0x000e220000000800 */
[----:B------:R-:W1:Y:S01]  /*07b0*/  S2R R4, SR_TID.X ;  /* 0x0000000000047919 */ /* 0x000e620000002100 */
[----:B------:R-:W1:Y:S06]  /*07c0*/  S2R R13, SR_CTAID.X ;  /* 0x00000000000d7919 */ /* 0x000e6c0000002500 */
[----:B------:R-:W2:Y:S08]  /*07d0*/  LDC.64 R2, c[0x0][0x390] ;  /* 0x0000e400ff027b82 */ /* 0x000eb00000000a00 */
[----:B------:R-:W3:Y:S01]  /*07e0*/  LDC.64 R6, c[0x0][0x398] ;  /* 0x0000e600ff067b82 */ /* 0x000ee20000000a00 */
[----:B0-----:R-:W-:-:S05]  /*07f0*/  IMAD R0, R11, R0, R0 ;  /* 0x000000000b007224 */ /* 0x001fca00078e0200 */
[----:B------:R-:W-:-:S04]  /*0800*/  SHF.R.S32.HI R5, RZ, 0x1f, R0 ;  /* 0x0000001fff057819 */ /* 0x000fc80000011400 */
[----:B------:R-:W-:-:S04]  /*0810*/  LEA.HI R5, R5, R0, RZ, 0x4 ;  /* 0x0000000005057211 */ /* 0x000fc800078f20ff */
[----:B------:R-:W-:-:S05]  /*0820*/  LEA.HI.SX32 R5, R5, R28, 0x1c ;  /* 0x0000001c05057211 */ /* 0x000fca00078fe2ff */
[----:B--2---:R-:W-:-:S04]  /*0830*/  IMAD.WIDE R2, R5, 0x4, R2 ;  /* 0x0000000405027825 */ /* 0x004fc800078e0202 */
[----:B-1----:R-:W-:Y:S02]  /*0840*/  IMAD R5, R13, 0x80, R4 ;  /* 0x000000800d057824 */ /* 0x002fe400078e0204 */
[----:B------:R-:W2:Y:S02]  /*0850*/  LDG.E.CONSTANT R2, desc[UR8][R2.64] ;  /* 0x0000000802027981 */ /* 0x000ea4000c1e9900 */
[----:B------:R-:W-:-:S04]  /*0860*/  IMAD.U32 R5, R5, 0x4, R0 ;  /* 0x0000000405057824 */ /* 0x000fc800078e0000 */
[----:B---3--:R-:W-:-:S05]  /*0870*/  IMAD.WIDE R6, R5, 0x2, R6 ;  /* 0x0000000205067825 */ /* 0x008fca00078e0206 */
[----:B------:R-:W3:Y:S04]  /*0880*/  LDG.E.CONSTANT R5, desc[UR8][R6.64] ;  /* 0x0000000806057981 */ /* 0x000ee8000c1e9900 */
[----:B------:R0:W4:Y:S01]  /*0890*/  LDG.E.CONSTANT R12, desc[UR8][R6.64+0x4] ;  /* 0x00000408060c7981 */ /* 0x000122000c1e9900 */
[----:B------:R-:W-:Y:S02]  /*08a0*/  IMAD.SHL.U32 R4, R4, 0x8, RZ ;  /* 0x0000000804047824 */ /* 0x000fe400078e00ff */
[----:B------:R-:W-:Y:S02]  /*08b0*/  VIADD R11, R11, 0x1 ;  /* 0x000000010b0b7836 */ /* 0x000fe40000000000 */
[----:B------:R-:W-:Y:S01]  /*08c0*/  IMAD.IADD R10, R31, 0x1, R30 ;  /* 0x000000011f0a7824 */ /* 0x000fe200078e021e */
[----:B------:R-:W-:-:S04]  /*08d0*/  LOP3.LUT R13, R4, 0x18, RZ, 0xc0, !PT ;  /* 0x00000018040d7812 */ /* 0x000fc800078ec0ff */
[----:B--2---:R-:W-:-:S04]  /*08e0*/  SHF.R.U32.HI R4, RZ, R13, R2 ;  /* 0x0000000dff047219 */ /* 0x004fc80000011602 */
[--C-:B------:R-:W-:Y:S02]  /*08f0*/  SHF.R.U32.HI R0, RZ, 0x2, R4.reuse ;  /* 0x00000002ff007819 */ /* 0x100fe40000011604 */
[--C-:B------:R-:W-:Y:S02]  /*0900*/  SHF.R.U32.HI R2, RZ, 0x4, R4.reuse ;  /* 0x00000004ff027819 */ /* 0x100fe40000011604 */
[----:B------:R-:W-:Y:S02]  /*0910*/  SHF.R.U32.HI R3, RZ, 0x6, R4 ;  /* 0x00000006ff037819 */ /* 0x000fe40000011604 */
[----:B------:R-:W-:Y:S02]  /*0920*/  LOP3.LUT R4, R4, 0x3, RZ, 0xc0, !PT ;  /* 0x0000000304047812 */ /* 0x000fe400078ec0ff */
[C-C-:B---3--:R-:W-:Y:S02]  /*0930*/  PRMT R8, R5.reuse, 0x5410, R5.reuse ;  /* 0x0000541005087816 */ /* 0x148fe40000000005 */
[----:B0-----:R-:W-:-:S02]  /*0940*/  PRMT R7, R5, 0x7632, R5 ;  /* 0x0000763205077816 */ /* 0x001fc40000000005 */
[----:B------:R-:W-:Y:S02]  /*0950*/  LOP3.LUT R0, R0, 0x3, RZ, 0xc0, !PT ;  /* 0x0000000300007812 */ /* 0x000fe400078ec0ff */
[----:B------:R-:W-:Y:S02]  /*0960*/  LOP3.LUT R2, R2, 0x3, RZ, 0xc0, !PT ;  /* 0x0000000302027812 */ /* 0x000fe400078ec0ff */
[----:B------:R-:W-:Y:S02]  /*0970*/  LOP3.LUT R3, R3, 0x3, RZ, 0xc0, !PT ;  /* 0x0000000303037812 */ /* 0x000fe400078ec0ff */
[C-C-:B----4-:R-:W-:Y:S02]  /*0980*/  PRMT R6, R12.reuse, 0x5410, R12.reuse ;  /* 0x000054100c067816 */ /* 0x150fe4000000000c */
[----:B------:R-:W-:-:S07]  /*0990*/  PRMT R5, R12, 0x7632, R12 ;  /* 0x000076320c057816 */ /* 0x000fce000000000c */
.L_x_421:
[----:B------:R-:W-:Y:S01]  /*09a0*/  VIADD R41, R4, UR5 ;  /* 0x0000000504297c36 */ /* 0x000fe20008000000 */
[----:B------:R-:W-:Y:S01]  /*09b0*/  PRMT R39, R29, 0x5410, R24 ;  /* 0x000054101d277816 */ /* 0x000fe20000000018 */
[----:B------:R-:W-:Y:S01]  /*09c0*/  VIADD R43, R2, UR5 ;  /* 0x00000005022b7c36 */ /* 0x000fe20008000000 */
[----:B------:R-:W-:Y:S01]  /*09d0*/  UPLOP3.LUT UP0, UPT, UPT, UPT, UPT, 0x80, 0x8 ;  /* 0x000000000008789c */ /* 0x000fe20003f0f070 */
[----:B------:R-:W-:Y:S01]  /*09e0*/  VIADD R42, R0, UR5 ;  /* 0x00000005002a7c36 */ /* 0x000fe20008000000 */
[----:B------:R0:W1:Y:S01]  /*09f0*/  I2F.F16 R36, R41 ;  /* 0x0000002900247306 */ /* 0x0000620000200c00 */
[----:B------:R-:W-:-:S07]  /*0a00*/  VIADD R32, R3, UR5 ;  /* 0x0000000503207c36 */ /* 0x000fce0008000000 */
[----:B------:R2:W3:Y:S01]  /*0a10*/  I2F.F16 R38, R43 ;  /* 0x0000002b00267306 */ /* 0x0004e20000200c00 */
[----:B0-----:R-:W-:Y:S01]  /*0a20*/  LOP3.LUT R41, R41, 0xe400, RZ, 0xfc, !PT ;  /* 0x0000e40029297812 */ /* 0x001fe200078efcff */
[----:B-1----:R-:W-:-:S06]  /*0a30*/  HADD2 R33, R9.H0_H0, -R36.H0_H0 ;  /* 0xa000002409217230 */ /* 0x002fcc0000000800 */
[----:B------:R0:W1:Y:S01]  /*0a40*/  I2F.F16 R12, R42 ;  /* 0x0000002a000c7306 */ /* 0x0000620000200c00 */
[----:B------:R-:W-:Y:S01]  /*0a50*/  HADD2 R36, R39, -R36.H0_H0 ;  /* 0xa000002427247230 */ /* 0x000fe20000000000 */
[----:B--2---:R-:W-:Y:S01]  /*0a60*/  LOP3.LUT R43, R43, 0xe400, RZ, 0xfc, !PT ;  /* 0x0000e4002b2b7812 */ /* 0x004fe200078efcff */
[----:B---3--:R-:W-:-:S05]  /*0a70*/  HADD2 R35, R9.H0_H0, -R38.H0_H0 ;  /* 0xa000002609237230 */ /* 0x008fca0000000800 */
[----:B------:R2:W3:Y:S01]  /*0a80*/  I2F.F16 R40, R32 ;  /* 0x0000002000287306 */ /* 0x0004e20000200c00 */
[C---:B------:R-:W-:Y:S01]  /*0a90*/  HADD2 R38, R39.reuse, -R38.H0_H0 ;  /* 0xa000002627267230 */ /* 0x040fe20000000000 */
[----:B0-----:R-:W-:Y:S01]  /*0aa0*/  LOP3.LUT R42, R42, 0xe400, RZ, 0xfc, !PT ;  /* 0x0000e4002a2a7812 */ /* 0x001fe200078efcff */
[--C-:B-1----:R-:W-:Y:S02]  /*0ab0*/  HADD2 R37, R39, -R12.reuse.H0_H0 ;  /* 0xa000000c27257230 */ /* 0x102fe40000000000 */
[----:B------:R-:W-:Y:S01]  /*0ac0*/  HADD2 R34, R9.H0_H0, -R12.H0_H0 ;  /* 0xa000000c09227230 */ /* 0x000fe20000000800 */
[----:B--2---:R-:W-:Y:S01]  /*0ad0*/  LOP3.LUT R32, R32, 0xe400, RZ, 0xfc, !PT ;  /* 0x0000e40020207812 */ /* 0x004fe200078efcff */
[--C-:B---3--:R-:W-:Y:S02]  /*0ae0*/  HADD2 R39, R39, -R40.reuse.H0_H0 ;  /* 0xa000002827277230 */ /* 0x108fe40000000000 */
[----:B------:R-:W-:-:S07]  /*0af0*/  HADD2 R40, R9.H0_H0, -R40.H0_H0 ;  /* 0xa000002809287230 */ /* 0x000fce0000000800 */
.L_x_422:
[----:B0-----:R0:W2:Y:S01]  /*0b00*/  LDG.E.128.CONSTANT R16, desc[UR8][R26.64] ;  /* 0x000000081a107981 */ /* 0x0010a2000c1e9d00 */
[----:B------:R-:W1:Y:S01]  /*0b10*/  S2UR UR6, SR_CgaCtaId ;  /* 0x00000000000679c3 */ /* 0x000e620000008800 */
[----:B------:R-:W-:Y:S01]  /*0b20*/  UMOV UR5, 0x400 ;  /* 0x0000040000057882 */ /* 0x000fe20000000000 */
[----:B------:R-:W-:Y:S01]  /*0b30*/  UPLOP3.LUT UP1, UPT, UPT, UPT, UP0, 0x80, 0x8 ;  /* 0x000000000008789c */ /* 0x000fe20003f2f000 */
[----:B------:R-:W3:Y:S01]  /*0b40*/  S2R R12, SR_CTAID.X ;  /* 0x00000000000c7919 */ /* 0x000ee20000002500 */
[----:B------:R-:W-:Y:S01]  /*0b50*/  UPLOP3.LUT UP0, UPT, UPT, UPT, UPT, 0x40, 0x4 ;  /* 0x000000000004789c */ /* 0x000fe20003f0e870 */
[----:B------:R-:W3:Y:S03]  /*0b60*/  S2R R13, SR_TID.X ;  /* 0x00000000000d7919 */ /* 0x000ee60000002100 */
[----:B------:R-:W0:Y:S08]  /*0b70*/  LDC R45, c[0x0][0x3a4] ;  /* 0x0000e900ff2d7b82 */ /* 0x000e300000000800 */
[----:B------:R-:W4:Y:S01]  /*0b80*/  LDC.64 R46, c[0x0][0x3b0] ;  /* 0x0000ec00ff2e7b82 */ /* 0x000f220000000a00 */
[----:B-1----:R-:W-:-:S04]  /*0b90*/  ULEA UR5, UR6, UR5, 0x18 ;  /* 0x0000000506057291 */ /* 0x002fc8000f8ec0ff */
[----:B------:R-:W-:Y:S02]  /*0ba0*/  ULEA UR5, UR4, UR5, 0x2 ;  /* 0x0000000504057291 */ /* 0x000fe4000f8e10ff */
[----:B------:R-:W-:Y:S01]  /*0bb0*/  UIADD3 UR4, UPT, UPT, UR4, 0x10, URZ ;  /* 0x0000001004047890 */ /* 0x000fe2000fffe0ff */
[----:B0-----:R-:W-:-:S06]  /*0bc0*/  IMAD.WIDE R26, R45, 0x4, R26 ;  /* 0x000000042d1a7825 */ /* 0x001fcc00078e021a */
[----:B------:R-:W0:Y:S01]  /*0bd0*/  LDS.128 R20, [UR5] ;  /* 0x00000005ff147984 */ /* 0x000e220008000c00 */
[----:B---3--:R-:W-:-:S04]  /*0be0*/  IMAD R44, R12, 0x80, R13 ;  /* 0x000000800c2c7824 */ /* 0x008fc800078e020d */
[----:B------:R-:W-:-:S04]  /*0bf0*/  IMAD.SHL.U32 R44, R44, 0x4, RZ ;  /* 0x000000042c2c7824 */ /* 0x000fc800078e00ff */
[C-C-:B0-----:R-:W-:Y:S02]  /*0c00*/  IMAD R21, R45.reuse, R21, R44.reuse ;  /* 0x000000152d157224 */ /* 0x141fe400078e022c */
[----:B------:R-:W-:Y:S01]  /*0c10*/  IMAD R23, R45, R23, R44 ;  /* 0x000000172d177224 */ /* 0x000fe200078e022c */
[----:B--2---:R-:W-:Y:S02]  /*0c20*/  LOP3.LUT R14, R18, 0x30003, RZ, 0xc0, !PT ;  /* 0x00030003120e7812 */ /* 0x004fe400078ec0ff */
[----:B------:R-:W-:Y:S02]  /*0c30*/  LOP3.LUT R12, R16, 0x30003, RZ, 0xc0, !PT ;  /* 0x00030003100c7812 */ /* 0x000fe400078ec0ff */
[----:B------:R-:W-:Y:S02]  /*0c40*/  LOP3.LUT R48, R14, 0x64006400, RZ, 0xfc, !PT ;  /* 0x640064000e307812 */ /* 0x000fe400078efcff */
[----:B------:R-:W-:Y:S02]  /*0c50*/  LOP3.LUT R15, R19, 0x30003, RZ, 0xc0, !PT ;  /* 0x00030003130f7812 */ /* 0x000fe400078ec0ff */
[----:B------:R-:W-:Y:S01]  /*0c60*/  LOP3.LUT R12, R12, 0x64006400, RZ, 0xfc, !PT ;  /* 0x640064000c0c7812 */ /* 0x000fe200078efcff */
[----:B------:R-:W-:Y:S01]  /*0c70*/  HADD2 R48, R48, R43.H0_H0 ;  /* 0x2000002b30307230 */ /* 0x000fe20000000000 */
[----:B------:R-:W-:-:S02]  /*0c80*/  LOP3.LUT R13, R17, 0x30003, RZ, 0xc0, !PT ;  /* 0x00030003110d7812 */ /* 0x000fc400078ec0ff */
[----:B------:R-:W-:Y:S01]  /*0c90*/  LOP3.LUT R49, R15, 0x64006400, RZ, 0xfc, !PT ;  /* 0x640064000f317812 */ /* 0x000fe200078efcff */
[----:B------:R-:W-:Y:S01]  /*0ca0*/  HADD2 R14, R12, R41.H0_H0 ;  /* 0x200000290c0e7230 */ /* 0x000fe20000000000 */
[----:B------:R-:W-:Y:S01]  /*0cb0*/  LOP3.LUT R13, R13, 0x64006400, RZ, 0xfc, !PT ;  /* 0x640064000d0d7812 */ /* 0x000fe200078efcff */
[----:B------:R-:W-:Y:S01]  /*0cc0*/  HFMA2 R48, R6, R48, -RZ ;  /* 0x0000003006307231 */ /* 0x000fe200001000ff */
[----:B------:R-:W-:Y:S01]  /*0cd0*/  LOP3.LUT R52, R19, 0xc000c, RZ, 0xc0, !PT ;  /* 0x000c000c13347812 */ /* 0x000fe200078ec0ff */
[----:B------:R-:W-:Y:S02]  /*0ce0*/  HADD2 R49, R49, R32.H0_H0 ;  /* 0x2000002031317230 */ /* 0x000fe40000000000 */
[----:B------:R-:W-:Y:S02]  /*0cf0*/  HFMA2 R14, R8, R14, -RZ ;  /* 0x0000000e080e7231 */ /* 0x000fe400001000ff */
[----:B------:R-:W-:Y:S02]  /*0d00*/  HADD2 R15, R13, R42.H0_H0 ;  /* 0x2000002a0d0f7230 */ /* 0x000fe40000000000 */
[----:B------:R-:W-:-:S02]  /*0d10*/  IMAD R13, R20, R45, R44 ;  /* 0x0000002d140d7224 */ /* 0x000fc400078e022c */
[----:B------:R-:W-:Y:S02]  /*0d20*/  HMUL2 R49, R5, R49 ;  /* 0x0000003105317232 */ /* 0x000fe40000000000 */
[----:B----4-:R-:W-:-:S04]  /*0d30*/  IMAD.WIDE R20, R21, 0x2, R46 ;  /* 0x0000000215147825 */ /* 0x010fc800078e022e */
[----:B------:R-:W-:Y:S01]  /*0d40*/  HMUL2 R15, R7, R15 ;  /* 0x0000000f070f7232 */ /* 0x000fe20000000000 */
[----:B------:R-:W-:Y:S01]  /*0d50*/  LOP3.LUT R52, R52, 0x64006400, RZ, 0xfc, !PT ;  /* 0x6400640034347812 */ /* 0x000fe200078efcff */
[----:B------:R-:W-:Y:S01]  /*0d60*/  IMAD.WIDE R12, R13, 0x2, R46 ;  /* 0x000000020d0c7825 */ /* 0x000fe200078e022e */
[----:B------:R-:W-:Y:S02]  /*0d70*/  PRMT R53, R48, 0x5410, R49 ;  /* 0x0000541030357816 */ /* 0x000fe40000000031 */
[----:B------:R-:W-:Y:S02]  /*0d80*/  PRMT R51, R14, 0x5410, R15 ;  /* 0x000054100e337816 */ /* 0x000fe4000000000f */
[----:B------:R-:W-:Y:S01]  /*0d90*/  PRMT R49, R48, 0x7632, R49 ;  /* 0x0000763230317816 */ /* 0x000fe20000000031 */
[----:B------:R0:W-:Y:S01]  /*0da0*/  STG.E desc[UR8][R12.64+0x4], R53 ;  /* 0x000004350c007986 */ /* 0x0001e2000c101908 */
[----:B------:R-:W-:-:S03]  /*0db0*/  LOP3.LUT R48, R18, 0xc000c, RZ, 0xc0, !PT ;  /* 0x000c000c12307812 */ /* 0x000fc600078ec0ff */
[----:B------:R1:W-:Y:S04]  /*0dc0*/  STG.E desc[UR8][R12.64], R51 ;  /* 0x000000330c007986 */ /* 0x0003e8000c101908 */
[----:B------:R2:W-:Y:S01]  /*0dd0*/  STG.E desc[UR8][R20.64+0x4], R49 ;  /* 0x0000043114007986 */ /* 0x0005e2000c101908 */
[----:B0-----:R-:W-:Y:S02]  /*0de0*/  PRMT R53, R14, 0x7632, R15 ;  /* 0x000076320e357816 */ /* 0x001fe4000000000f */
[----:B------:R-:W-:Y:S02]  /*0df0*/  LOP3.LUT R14, R16, 0xc000c, RZ, 0xc0, !PT ;  /* 0x000c000c100e7812 */ /* 0x000fe400078ec0ff */
[----:B------:R-:W-:Y:S01]  /*0e00*/  LOP3.LUT R15, R17, 0xc000c, RZ, 0xc0, !PT ;  /* 0x000c000c110f7812 */ /* 0x000fe200078ec0ff */
[----:B------:R0:W-:Y:S01]  /*0e10*/  STG.E desc[UR8][R20.64], R53 ;  /* 0x0000003514007986 */ /* 0x0001e2000c101908 */
[----:B-1----:R-:W-:-:S02]  /*0e20*/  LOP3.LUT R51, R48, 0x64006400, RZ, 0xfc, !PT ;  /* 0x6400640030337812 */ /* 0x002fc400078efcff */
[----:B--2---:R-:W-:Y:S02]  /*0e30*/  LOP3.LUT R49, R14, 0x64006400, RZ, 0xfc, !PT ;  /* 0x640064000e317812 */ /* 0x004fe400078efcff */
[----:B------:R-:W-:Y:S01]  /*0e40*/  LOP3.LUT R50, R15, 0x64006400, RZ, 0xfc, !PT ;  /* 0x640064000f327812 */ /* 0x000fe200078efcff */
[----:B------:R-:W-:Y:S01]  /*0e50*/  HFMA2 R51, R51, 0.25, 0.25, R38.H0_H0 ;  /* 0x3400340033337831 */ /* 0x000fe20000040026 */
[----:B------:R-:W1:Y:S01]  /*0e60*/  LDS.128 R12, [UR5+0x10] ;  /* 0x00001005ff0c7984 */ /* 0x000e620008000c00 */
[----:B------:R-:W-:Y:S02]  /*0e70*/  HFMA2 R48, R49, 0.25, 0.25, R36.H0_H0 ;  /* 0x3400340031307831 */ /* 0x000fe40000040024 */
[----:B------:R-:W-:Y:S02]  /*0e80*/  HFMA2 R50, R50, 0.25, 0.25, R37.H0_H0 ;  /* 0x3400340032327831 */ /* 0x000fe40000040025 */
[----:B0-----:R-:W-:Y:S02]  /*0e90*/  IMAD R21, R45, R22, R44 ;  /* 0x000000162d157224 */ /* 0x001fe400078e022c */
[----:B------:R-:W-:-:S02]  /*0ea0*/  HFMA2 R51, R6, R51, -RZ ;  /* 0x0000003306337231 */ /* 0x000fc400001000ff */
[----:B------:R-:W-:Y:S02]  /*0eb0*/  HMUL2 R50, R7, R50 ;  /* 0x0000003207327232 */ /* 0x000fe40000000000 */
[----:B------:R-:W-:Y:S02]  /*0ec0*/  HFMA2 R48, R8, R48, -RZ ;  /* 0x0000003008307231 */ /* 0x000fe400001000ff */
[----:B------:R-:W-:Y:S02]  /*0ed0*/  HFMA2 R49, R52, 0.25, 0.25, R39.H0_H0 ;  /* 0x3400340034317831 */ /* 0x000fe40000040027 */
[----:B------:R-:W-:Y:S01]  /*0ee0*/  IMAD.WIDE R20, R21, 0x2, R46 ;  /* 0x0000000215147825 */ /* 0x000fe200078e022e */
[----:B------:R-:W-:-:S03]  /*0ef0*/  LOP3.LUT R52, R19, 0x300030, RZ, 0xc0, !PT ;  /* 0x0030003013347812 */ /* 0x000fc600078ec0ff */
[----:B------:R-:W-:Y:S02]  /*0f00*/  HMUL2 R49, R5, R49 ;  /* 0x0000003105317232 */ /* 0x000fe40000000000 */
[----:B------:R-:W-:Y:S01]  /*0f10*/  IMAD.WIDE R22, R23, 0x2, R46 ;  /* 0x0000000217167825 */ /* 0x000fe200078e022e */
[----:B------:R-:W-:Y:S02]  /*0f20*/  LOP3.LUT R52, R52, 0x64006400, RZ, 0xfc, !PT ;  /* 0x6400640034347812 */ /* 0x000fe400078efcff */
[----:B------:R-:W-:-:S05]  /*0f30*/  PRMT R53, R48, 0x5410, R50 ;  /* 0x0000541030357816 */ /* 0x000fca0000000032 */
[----:B------:R0:W-:Y:S02]  /*0f40*/  STG.E desc[UR8][R20.64], R53 ;  /* 0x0000003514007986 */ /* 0x0001e4000c101908 */
[----:B0-----:R-:W-:-:S05]  /*0f50*/  PRMT R53, R51, 0x5410, R49 ;  /* 0x0000541033357816 */ /* 0x001fca0000000031 */
[----:B------:R0:W-:Y:S01]  /*0f60*/  STG.E desc[UR8][R20.64+0x4], R53 ;  /* 0x0000043514007986 */ /* 0x0001e2000c101908 */
[C-C-:B-1----:R-:W-:Y:S02]  /*0f70*/  IMAD R13, R45.reuse, R13, R44.reuse ;  /* 0x0000000d2d0d7224 */ /* 0x142fe400078e022c */
[----:B------:R-:W-:Y:S01]  /*0f80*/  IMAD R15, R45, R15, R44 ;  /* 0x0000000f2d0f7224 */ /* 0x000fe200078e022c */
[----:B0-----:R-:W-:Y:S02]  /*0f90*/  PRMT R21, R48, 0x7632, R50 ;  /* 0x0000763230157816 */ /* 0x001fe40000000032 */
[----:B------:R-:W-:Y:S02]  /*0fa0*/  PRMT R53, R51, 0x7632, R49 ;  /* 0x0000763233357816 */ /* 0x000fe40000000031 */
[----:B------:R-:W-:Y:S01]  /*0fb0*/  LOP3.LUT R48, R16, 0x300030, RZ, 0xc0, !PT ;  /* 0x0030003010307812 */ /* 0x000fe200078ec0ff */
[----:B------:R-:W-:Y:S01]  /*0fc0*/  STG.E desc[UR8][R22.64], R21 ;  /* 0x0000001516007986 */ /* 0x000fe2000c101908 */
[----:B------:R-:W-:-:S02]  /*0fd0*/  LOP3.LUT R51, R18, 0x300030, RZ, 0xc0, !PT ;  /* 0x0030003012337812 */ /* 0x000fc400078ec0ff */
[----:B------:R-:W-:Y:S01]  /*0fe0*/  LOP3.LUT R49, R48, 0x64006400, RZ, 0xfc, !PT ;  /* 0x6400640030317812 */ /* 0x000fe200078efcff */
[----:B------:R0:W-:Y:S01]  /*0ff0*/  STG.E desc[UR8][R22.64+0x4], R53 ;  /* 0x0000043516007986 */ /* 0x0001e2000c101908 */
[----:B------:R-:W-:Y:S02]  /*1000*/  LOP3.LUT R51, R51, 0x64006400, RZ, 0xfc, !PT ;  /* 0x6400640033337812 */ /* 0x000fe400078efcff */
[----:B------:R-:W-:Y:S01]  /*1010*/  LOP3.LUT R50, R17, 0x300030, RZ, 0xc0, !PT ;  /* 0x0030003011327812 */ /* 0x000fe200078ec0ff */
[----:B------:R-:W-:Y:S02]  /*1020*/  HFMA2 R20, R49, 0.0625, 0.0625, R36.H1_H1 ;  /* 0x2c002c0031147831 */ /* 0x000fe40000060024 */
[----:B------:R-:W-:Y:S01]  /*1030*/  IMAD R49, R12, R45, R44 ;  /* 0x0000002d0c317224 */ /* 0x000fe200078e022c */
[----:B------:R-:W-:Y:S01]  /*1040*/  LOP3.LUT R50, R50, 0x64006400, RZ, 0xfc, !PT ;  /* 0x6400640032327812 */ /* 0x000fe200078efcff */
[----:B------:R-:W-:-:S04]  /*1050*/  IMAD.WIDE R12, R13, 0x2, R46 ;  /* 0x000000020d0c7825 */ /* 0x000fc800078e022e */
[----:B------:R-:W-:Y:S02]  /*1060*/  HFMA2 R20, R8, R20, -RZ ;  /* 0x0000001408147231 */ /* 0x000fe400001000ff */
[----:B0-----:R-:W-:Y:S02]  /*1070*/  HFMA2 R22, R51, 0.0625, 0.0625, R38.H1_H1 ;  /* 0x2c002c0033167831 */ /* 0x001fe40000060026 */
[----:B------:R-:W-:-:S04]  /*1080*/  IMAD.WIDE R48, R49, 0x2, R46 ;  /* 0x0000000231307825 */ /* 0x000fc800078e022e */
[----:B------:R-:W-:Y:S01]  /*1090*/  HFMA2 R21, R50, 0.0625, 0.0625, R37.H1_H1 ;  /* 0x2c002c0032157831 */ /* 0x000fe20000060025 */
[----:B------:R-:W-:Y:S01]  /*10a0*/  LOP3.LUT R53, R19, 0xc000c0, RZ, 0xc0, !PT ;  /* 0x00c000c013357812 */ /* 0x000fe200078ec0ff */
[----:B------:R-:W-:Y:S01]  /*10b0*/  HFMA2 R23, R52, 0.0625, 0.0625, R39.H1_H1 ;  /* 0x2c002c0034177831 */ /* 0x000fe20000060027 */
[----:B------:R-:W-:Y:S01]  /*10c0*/  LOP3.LUT R52, R18, 0xc000c0, RZ, 0xc0, !PT ;  /* 0x00c000c012347812 */ /* 0x000fe200078ec0ff */
[----:B------:R-:W-:Y:S02]  /*10d0*/  HFMA2 R22, R6, R22, -RZ ;  /* 0x0000001606167231 */ /* 0x000fe400001000ff */
[----:B------:R-:W-:Y:S01]  /*10e0*/  HMUL2 R21, R7, R21 ;  /* 0x0000001507157232 */ /* 0x000fe20000000000 */
[----:B------:R-:W-:Y:S01]  /*10f0*/  LOP3.LUT R53, R53, 0x64006400, RZ, 0xfc, !PT ;  /* 0x6400640035357812 */ /* 0x000fe200078efcff */
[----:B------:R-:W-:Y:S01]  /*1100*/  HMUL2 R23, R5, R23 ;  /* 0x0000001705177232 */ /* 0x000fe20000000000 */
[----:B------:R-:W-:Y:S02]  /*1110*/  LOP3.LUT R52, R52, 0x64006400, RZ, 0xfc, !PT ;  /* 0x6400640034347812 */ /* 0x000fe400078efcff */
[----:B------:R-:W-:-:S02]  /*1120*/  PRMT R50, R20, 0x5410, R21 ;  /* 0x0000541014327816 */ /* 0x000fc40000000015 */
[----:B------:R-:W-:Y:S02]  /*1130*/  PRMT R21, R20, 0x7632, R21 ;  /* 0x0000763214157816 */ /* 0x000fe40000000015 */
[--C-:B------:R-:W-:Y:S01]  /*1140*/  PRMT R51, R22, 0x5410, R23.reuse ;  /* 0x0000541016337816 */ /* 0x100fe20000000017 */
[----:B------:R0:W-:Y:S01]  /*1150*/  STG.E desc[UR8][R48.64], R50 ;  /* 0x0000003230007986 */ /* 0x0001e2000c101908 */
[----:B------:R-:W-:Y:S02]  /*1160*/  LOP3.LUT R20, R16, 0xc000c0, RZ, 0xc0, !PT ;  /* 0x00c000c010147812 */ /* 0x000fe400078ec0ff */
[----:B------:R-:W-:Y:S01]  /*1170*/  PRMT R23, R22, 0x7632, R23 ;  /* 0x0000763216177816 */ /* 0x000fe20000000017 */
[----:B------:R1:W-:Y:S01]  /*1180*/  STG.E desc[UR8][R48.64+0x4], R51 ;  /* 0x0000043330007986 */ /* 0x0003e2000c101908 */
[----:B------:R-:W-:Y:S02]  /*1190*/  SHF.R.U32.HI R16, RZ, 0x8, R16 ;  /* 0x00000008ff107819 */ /* 0x000fe40000011610 */
[----:B------:R-:W-:Y:S01]  /*11a0*/  SHF.R.U32.HI R18, RZ, 0x8, R18 ;  /* 0x00000008ff127819 */ /* 0x000fe20000011612 */
[----:B------:R-:W-:Y:S01]  /*11b0*/  STG.E desc[UR8][R12.64], R21 ;  /* 0x000000150c007986 */ /* 0x000fe2000c101908 */
[----:B------:R-:W-:-:S02]  /*11c0*/  SHF.R.U32.HI R19, RZ, 0x8, R19 ;  /* 0x00000008ff137819 */ /* 0x000fc40000011613 */
[----:B0-----:R-:W-:Y:S01]  /*11d0*/  LOP3.LUT R50, R20, 0x64006400, RZ, 0xfc, !PT ;  /* 0x6400640014327812 */ /* 0x001fe200078efcff */
[----:B------:R0:W-:Y:S01]  /*11e0*/  STG.E desc[UR8][R12.64+0x4], R23 ;  /* 0x000004170c007986 */ /* 0x0001e2000c101908 */
[----:B-1----:R-:W-:-:S03]  /*11f0*/  LOP3.LUT R51, R17, 0xc000c0, RZ, 0xc0, !PT ;  /* 0x00c000c011337812 */ /* 0x002fc600078ec0ff */
[----:B------:R-:W1:Y:S01]  /*1200*/  LDS.128 R20, [UR5+0x20] ;  /* 0x00002005ff147984 */ /* 0x000e620008000c00 */
[----:B------:R-:W-:Y:S02]  /*1210*/  SHF.R.U32.HI R17, RZ, 0x8, R17 ;  /* 0x00000008ff117819 */ /* 0x000fe40000011611 */
[----:B------:R-:W-:Y:S01]  /*1220*/  LOP3.LUT R49, R51, 0x64006400, RZ, 0xfc, !PT ;  /* 0x6400640033317812 */ /* 0x000fe200078efcff */
[----:B------:R-:W-:Y:S02]  /*1230*/  HFMA2 R51, R50, 0.015625, 0.015625, R33.H0_H0 ;  /* 0x2400240032337831 */ /* 0x000fe40000040021 */
[----:B------:R-:W-:Y:S02]  /*1240*/  HFMA2 R50, R53, 0.015625, 0.015625, R40.H0_H0 ;  /* 0x2400240035327831 */ /* 0x000fe40000040028 */
[----:B------:R-:W-:Y:S02]  /*1250*/  HFMA2 R48, R49, 0.015625, 0.015625, R34.H0_H0 ;  /* 0x2400240031307831 */ /* 0x000fe40000040022 */
[----:B0-----:R-:W-:-:S02]  /*1260*/  IMAD R13, R45, R14, R44 ;  /* 0x0000000e2d0d7224 */ /* 0x001fc400078e022c */
[----:B------:R-:W-:Y:S02]  /*1270*/  HFMA2 R49, R52, 0.015625, 0.015625, R35.H0_H0 ;  /* 0x2400240034317831 */ /* 0x000fe40000040023 */
[----:B------:R-:W-:Y:S02]  /*1280*/  HFMA2 R51, R8, R51, -RZ ;  /* 0x0000003308337231 */ /* 0x000fe400001000ff */
[----:B------:R-:W-:Y:S02]  /*1290*/  HMUL2 R48, R7, R48 ;  /* 0x0000003007307232 */ /* 0x000fe40000000000 */
[----:B------:R-:W-:-:S04]  /*12a0*/  IMAD.WIDE R12, R13, 0x2, R46 ;  /* 0x000000020d0c7825 */ /* 0x000fc800078e022e */
[----:B------:R-:W-:Y:S01]  /*12b0*/  HMUL2 R50, R5, R50 ;  /* 0x0000003205327232 */ /* 0x000fe20000000000 */
[----:B------:R-:W-:Y:S01]  /*12c0*/  LOP3.LUT R52, R18, 0xc000c, RZ, 0xc0, !PT ;  /* 0x000c000c12347812 */ /* 0x000fe200078ec0ff */
[----:B------:R-:W-:Y:S02]  /*12d0*/  HFMA2 R49, R6, R49, -RZ ;  /* 0x0000003106317231 */ /* 0x000fe400001000ff */
[----:B------:R-:W-:Y:S01]  /*12e0*/  IMAD.WIDE R14, R15, 0x2, R46 ;  /* 0x000000020f0e7825 */ /* 0x000fe200078e022e */
[----:B------:R-:W-:Y:S02]  /*12f0*/  LOP3.LUT R52, R52, 0x64006400, RZ, 0xfc, !PT ;  /* 0x6400640034347812 */ /* 0x000fe400078efcff */
[----:B------:R-:W-:-:S05]  /*1300*/  PRMT R53, R51, 0x5410, R48 ;  /* 0x0000541033357816 */ /* 0x000fca0000000030 */
[----:B------:R0:W-:Y:S02]  /*1310*/  STG.E desc[UR8][R12.64], R53 ;  /* 0x000000350c007986 */ /* 0x0001e4000c101908 */
[----:B0-----:R-:W-:Y:S01]  /*1320*/  PRMT R53, R49, 0x5410, R50 ;  /* 0x0000541031357816 */ /* 0x001fe20000000032 */
[C-C-:B-1----:R-:W-:Y:S02]  /*1330*/  IMAD R21, R45.reuse, R21, R44.reuse ;  /* 0x000000152d157224 */ /* 0x142fe400078e022c */
[----:B------:R-:W-:Y:S02]  /*1340*/  IMAD R23, R45, R23, R44 ;  /* 0x000000172d177224 */ /* 0x000fe400078e022c */
[----:B------:R0:W-:Y:S02]  /*1350*/  STG.E desc[UR8][R12.64+0x4], R53 ;  /* 0x000004350c007986 */ /* 0x0001e4000c101908 */
[----:B0-----:R-:W-:Y:S02]  /*1360*/  PRMT R53, R51, 0x7632, R48 ;  /* 0x0000763233357816 */ /* 0x001fe40000000030 */
[----:B------:R-:W-:-:S02]  /*1370*/  LOP3.LUT R48, R16, 0x30003, RZ, 0xc0, !PT ;  /* 0x0003000310307812 */ /* 0x000fc400078ec0ff */
[----:B------:R-:W-:Y:S01]  /*1380*/  LOP3.LUT R12, R17, 0x30003, RZ, 0xc0, !PT ;  /* 0x00030003110c7812 */ /* 0x000fe200078ec0ff */
[----:B------:R0:W-:Y:S01]  /*1390*/  STG.E desc[UR8][R14.64], R53 ;  /* 0x000000350e007986 */ /* 0x0001e2000c101908 */
[----:B------:R-:W-:Y:S02]  /*13a0*/  LOP3.LUT R48, R48, 0x64006400, RZ, 0xfc, !PT ;  /* 0x6400640030307812 */ /* 0x000fe400078efcff */
[----:B------:R-:W-:Y:S02]  /*13b0*/  LOP3.LUT R51, R19, 0x30003, RZ, 0xc0, !PT ;  /* 0x0003000313337812 */ /* 0x000fe400078ec0ff */
[----:B------:R-:W-:Y:S01]  /*13c0*/  LOP3.LUT R13, R12, 0x64006400, RZ, 0xfc, !PT ;  /* 0x640064000c0d7812 */ /* 0x000fe200078efcff */
[----:B------:R-:W-:Y:S01]  /*13d0*/  HADD2 R12, R48, R41.H0_H0 ;  /* 0x20000029300c7230 */ /* 0x000fe20000000000 */
[----:B------:R-:W-:-:S03]  /*13e0*/  LOP3.LUT R51, R51, 0x64006400, RZ, 0xfc, !PT ;  /* 0x6400640033337812 */ /* 0x000fc600078efcff */
[----:B------:R-:W-:Y:S01]  /*13f0*/  HADD2 R13, R13, R42.H0_H0 ;  /* 0x2000002a0d0d7230 */ /* 0x000fe20000000000 */
[----:B0-----:R-:W-:Y:S01]  /*1400*/  PRMT R53, R49, 0x7632, R50 ;  /* 0x0000763231357816 */ /* 0x001fe20000000032 */
[----:B------:R-:W-:Y:S01]  /*1410*/  HFMA2 R12, R8, R12, -RZ ;  /* 0x0000000c080c7231 */ /* 0x000fe200001000ff */
[----:B------:R-:W-:Y:S01]  /*1420*/  LOP3.LUT R49, R18, 0x30003, RZ, 0xc0, !PT ;  /* 0x0003000312317812 */ /* 0x000fe200078ec0ff */
[----:B------:R-:W-:Y:S02]  /*1430*/  HADD2 R51, R51, R32.H0_H0 ;  /* 0x2000002033337230 */ /* 0x000fe40000000000 */
[----:B------:R-:W-:Y:S01]  /*1440*/  HMUL2 R13, R7, R13 ;  /* 0x0000000d070d7232 */ /* 0x000fe20000000000 */
[----:B------:R-:W-:Y:S01]  /*1450*/  LOP3.LUT R50, R49, 0x64006400, RZ, 0xfc, !PT ;  /* 0x6400640031327812 */ /* 0x000fe200078efcff */
[----:B------:R-:W-:Y:S02]  /*1460*/  HMUL2 R51, R5, R51 ;  /* 0x0000003305337232 */ /* 0x000fe40000000000 */
[----:B------:R-:W-:Y:S01]  /*1470*/  IMAD R49, R20, R45, R44 ;  /* 0x0000002d14317224 */ /* 0x000fe200078e022c */
[----:B------:R0:W-:Y:S01]  /*1480*/  STG.E desc[UR8][R14.64+0x4], R53 ;  /* 0x000004350e007986 */ /* 0x0001e2000c101908 */
[----:B------:R-:W-:-:S04]  /*1490*/  IMAD.WIDE R20, R21, 0x2, R46 ;  /* 0x0000000215147825 */ /* 0x000fc800078e022e */
[----:B------:R-:W-:Y:S02]  /*14a0*/  HADD2 R50, R50, R43.H0_H0 ;  /* 0x2000002b32327230 */ /* 0x000fe40000000000 */
[----:B------:R-:W-:-:S04]  /*14b0*/  IMAD.WIDE R48, R49, 0x2, R46 ;  /* 0x0000000231307825 */ /* 0x000fc800078e022e */
[----:B------:R-:W-:Y:S01]  /*14c0*/  HFMA2 R50, R6, R50, -RZ ;  /* 0x0000003206327231 */ /* 0x000fe200001000ff */
[----:B0-----:R-:W-:-:S05]  /*14d0*/  PRMT R53, R12, 0x5410, R13 ;  /* 0x000054100c357816 */ /* 0x001fca000000000d */
[----:B------:R-:W-:Y:S01]  /*14e0*/  STG.E desc[UR8][R48.64], R53 ;  /* 0x0000003530007986 */ /* 0x000fe2000c101908 */
[----:B------:R-:W-:-:S05]  /*14f0*/  PRMT R15, R50, 0x5410, R51 ;  /* 0x00005410320f7816 */ /* 0x000fca0000000033 */
[----:B------:R0:W-:Y:S02]  /*1500*/  STG.E desc[UR8][R48.64+0x4], R15 ;  /* 0x0000040f30007986 */ /* 0x0001e4000c101908 */
[----:B0-----:R-:W-:Y:S02]  /*1510*/  PRMT R49, R12, 0x7632, R13 ;  /* 0x000076320c317816 */ /* 0x001fe4000000000d */
[----:B------:R-:W0:Y:S01]  /*1520*/  LDS.128 R12, [UR5+0x30] ;  /* 0x00003005ff0c7984 */ /* 0x000e220008000c00 */
[----:B------:R-:W-:-:S03]  /*1530*/  LOP3.LUT R48, R19, 0xc000c, RZ, 0xc0, !PT ;  /* 0x000c000c13307812 */ /* 0x000fc600078ec0ff */
[----:B------:R1:W-:Y:S02]  /*1540*/  STG.E desc[UR8][R20.64], R49 ;  /* 0x0000003114007986 */ /* 0x0003e4000c101908 */
[----:B-1----:R-:W-:Y:S02]  /*1550*/  PRMT R49, R50, 0x7632, R51 ;  /* 0x0000763232317816 */ /* 0x002fe40000000033 */
[----:B------:R-:W-:Y:S02]  /*1560*/  LOP3.LUT R50, R16, 0xc000c, RZ, 0xc0, !PT ;  /* 0x000c000c10327812 */ /* 0x000fe400078ec0ff */
[----:B------:R-:W-:Y:S01]  /*1570*/  LOP3.LUT R51, R17, 0xc000c, RZ, 0xc0, !PT ;  /* 0x000c000c11337812 */ /* 0x000fe200078ec0ff */
[----:B------:R1:W-:Y:S01]  /*1580*/  STG.E desc[UR8][R20.64+0x4], R49 ;  /* 0x0000043114007986 */ /* 0x0003e2000c101908 */
[----:B------:R-:W-:Y:S02]  /*1590*/  LOP3.LUT R53, R50, 0x64006400, RZ, 0xfc, !PT ;  /* 0x6400640032357812 */ /* 0x000fe400078efcff */
[----:B------:R-:W-:Y:S01]  /*15a0*/  LOP3.LUT R50, R51, 0x64006400, RZ, 0xfc, !PT ;  /* 0x6400640033327812 */ /* 0x000fe200078efcff */
[----:B------:R-:W-:Y:S01]  /*15b0*/  IMAD R51, R45, R22, R44 ;  /* 0x000000162d337224 */ /* 0x000fe200078e022c */
[----:B-1----:R-:W-:-:S03]  /*15c0*/  LOP3.LUT R20, R48, 0x64006400, RZ, 0xfc, !PT ;  /* 0x6400640030147812 */ /* 0x002fc600078efcff */
[----:B------:R-:W-:Y:S02]  /*15d0*/  HFMA2 R49, R50, 0.25, 0.25, R37.H0_H0 ;  /* 0x3400340032317831 */ /* 0x000fe40000040025 */
[----:B------:R-:W-:Y:S02]  /*15e0*/  HFMA2 R48, R53, 0.25, 0.25, R36.H0_H0 ;  /* 0x3400340035307831 */ /* 0x000fe40000040024 */
[----:B------:R-:W-:Y:S02]  /*15f0*/  HFMA2 R50, R52, 0.25, 0.25, R38.H0_H0 ;  /* 0x3400340034327831 */ /* 0x000fe40000040026 */
[----:B------:R-:W-:Y:S02]  /*1600*/  HFMA2 R22, R20, 0.25, 0.25, R39.H0_H0 ;  /* 0x3400340014167831 */ /* 0x000fe40000040027 */
[----:B------:R-:W-:-:S04]  /*1610*/  IMAD.WIDE R20, R51, 0x2, R46 ;  /* 0x0000000233147825 */ /* 0x000fc800078e022e */
[----:B------:R-:W-:Y:S02]  /*1620*/  HFMA2 R48, R8, R48, -RZ ;  /* 0x0000003008307231 */ /* 0x000fe400001000ff */
[----:B------:R-:W-:Y:S02]  /*1630*/  HMUL2 R49, R7, R49 ;  /* 0x0000003107317232 */ /* 0x000fe40000000000 */
[----:B------:R-:W-:Y:S02]  /*1640*/  HFMA2 R50, R6, R50, -RZ ;  /* 0x0000003206327231 */ /* 0x000fe400001000ff */
[----:B------:R-:W-:Y:S02]  /*1650*/  HMUL2 R51, R5, R22 ;  /* 0x0000001605337232 */ /* 0x000fe40000000000 */
[----:B------:R-:W-:Y:S01]  /*1660*/  IMAD.WIDE R22, R23, 0x2, R46 ;  /* 0x0000000217167825 */ /* 0x000fe200078e022e */
[----:B------:R-:W-:Y:S02]  /*1670*/  PRMT R53, R48, 0x5410, R49 ;  /* 0x0000541030357816 */ /* 0x000fe40000000031 */
[----:B------:R-:W-:-:S03]  /*1680*/  PRMT R52, R50, 0x5410, R51 ;  /* 0x0000541032347816 */ /* 0x000fc60000000033 */
[----:B------:R0:W-:Y:S04]  /*1690*/  STG.E desc[UR8][R20.64], R53 ;  /* 0x0000003514007986 */ /* 0x0001e8000c101908 */
[----:B------:R1:W-:Y:S01]  /*16a0*/  STG.E desc[UR8][R20.64+0x4], R52 ;  /* 0x0000043414007986 */ /* 0x0003e2000c101908 */
[----:B0-----:R-:W-:Y:S01]  /*16b0*/  IMAD R53, R12, R45, R44 ;  /* 0x0000002d0c357224 */ /* 0x001fe200078e022c */
[----:B-1----:R-:W-:Y:S02]  /*16c0*/  PRMT R21, R48, 0x7632, R49 ;  /* 0x0000763230157816 */ /* 0x002fe40000000031 */
[----:B------:R-:W-:Y:S02]  /*16d0*/  LOP3.LUT R48, R16, 0x300030, RZ, 0xc0, !PT ;  /* 0x0030003010307812 */ /* 0x000fe400078ec0ff */
[----:B------:R-:W-:Y:S01]  /*16e0*/  LOP3.LUT R49, R17, 0x300030, RZ, 0xc0, !PT ;  /* 0x0030003011317812 */ /* 0x000fe200078ec0ff */
[----:B------:R0:W-:Y:S01]  /*16f0*/  STG.E desc[UR8][R22.64], R21 ;  /* 0x0000001516007986 */ /* 0x0001e2000c101908 */
[----:B------:R-:W-:-:S05]  /*1700*/  LOP3.LUT R48, R48, 0x64006400, RZ, 0xfc, !PT ;  /* 0x6400640030307812 */ /* 0x000fca00078efcff */
[----:B------:R-:W-:Y:S01]  /*1710*/  HFMA2 R12, R48, 0.0625, 0.0625, R36.H1_H1 ;  /* 0x2c002c00300c7831 */ /* 0x000fe20000060024 */
[----:B------:R-:W-:-:S04]  /*1720*/  LOP3.LUT R48, R19, 0x300030, RZ, 0xc0, !PT ;  /* 0x0030003013307812 */ /* 0x000fc800078ec0ff */
[----:B------:R-:W-:Y:S02]  /*1730*/  LOP3.LUT R48, R48, 0x64006400, RZ, 0xfc, !PT ;  /* 0x6400640030307812 */ /* 0x000fe400078efcff */
[----:B0-----:R-:W-:Y:S01]  /*1740*/  PRMT R21, R50, 0x7632, R51 ;  /* 0x0000763232157816 */ /* 0x001fe20000000033 */
[--C-:B------:R-:W-:Y:S01]  /*1750*/  IMAD R51, R45, R13, R44.reuse ;  /* 0x0000000d2d337224 */ /* 0x100fe200078e022c */
[----:B------:R-:W-:Y:S01]  /*1760*/  LOP3.LUT R50, R49, 0x64006400, RZ, 0xfc, !PT ;  /* 0x6400640031327812 */ /* 0x000fe200078efcff */
[C-C-:B------:R-:W-:Y:S02]  /*1770*/  IMAD R13, R45.reuse, R14, R44.reuse ;  /* 0x0000000e2d0d7224 */ /* 0x140fe400078e022c */
[----:B------:R-:W-:Y:S01]  /*1780*/  IMAD R49, R45, R15, R44 ;  /* 0x0000000f2d317224 */ /* 0x000fe200078e022c */
[----:B------:R0:W-:Y:S01]  /*1790*/  STG.E desc[UR8][R22.64+0x4], R21 ;  /* 0x0000041516007986 */ /* 0x0001e2000c101908 */
[C---:B------:R-:W-:Y:S01]  /*17a0*/  LOP3.LUT R44, R18.reuse, 0x300030, RZ, 0xc0, !PT ;  /* 0x00300030122c7812 */ /* 0x040fe200078ec0ff */
[----:B------:R-:W-:Y:S01]  /*17b0*/  IMAD.WIDE R14, R51, 0x2, R46 ;  /* 0x00000002330e7825 */ /* 0x000fe200078e022e */
[----:B------:R-:W-:-:S04]  /*17c0*/  LOP3.LUT R18, R18, 0xc000c0, RZ, 0xc0, !PT ;  /* 0x00c000c012127812 */ /* 0x000fc800078ec0ff */
[----:B------:R-:W-:Y:S01]  /*17d0*/  LOP3.LUT R18, R18, 0x64006400, RZ, 0xfc, !PT ;  /* 0x6400640012127812 */ /* 0x000fe200078efcff */
[----:B0-----:R-:W-:Y:S02]  /*17e0*/  HFMA2 R22, R8, R12, -RZ ;  /* 0x0000000c08167231 */ /* 0x001fe400001000ff */
[----:B------:R-:W-:-:S04]  /*17f0*/  IMAD.WIDE R20, R53, 0x2, R46 ;  /* 0x0000000235147825 */ /* 0x000fc800078e022e */
[----:B------:R-:W-:Y:S02]  /*1800*/  HFMA2 R23, R50, 0.0625, 0.0625, R37.H1_H1 ;  /* 0x2c002c0032177831 */ /* 0x000fe40000060025 */
[----:B------:R-:W-:Y:S02]  /*1810*/  HFMA2 R18, R18, 0.015625, 0.015625, R35.H0_H0 ;  /* 0x2400240012127831 */ /* 0x000fe40000040023 */
[----:B------:R-:W-:-:S04]  /*1820*/  IMAD.WIDE R12, R13, 0x2, R46 ;  /* 0x000000020d0c7825 */ /* 0x000fc800078e022e */
[----:B------:R-:W-:Y:S02]  /*1830*/  HMUL2 R23, R7, R23 ;  /* 0x0000001707177232 */ /* 0x000fe40000000000 */
[----:B------:R-:W-:Y:S01]  /*1840*/  IMAD.WIDE R46, R49, 0x2, R46 ;  /* 0x00000002312e7825 */ /* 0x000fe200078e022e */
[----:B------:R-:W-:-:S03]  /*1850*/  LOP3.LUT R49, R44, 0x64006400, RZ, 0xfc, !PT ;  /* 0x640064002c317812 */ /* 0x000fc600078efcff */
[----:B------:R-:W-:Y:S01]  /*1860*/  HFMA2 R18, R6, R18, -RZ ;  /* 0x0000001206127231 */ /* 0x000fe200001000ff */
[----:B------:R-:W-:Y:S02]  /*1870*/  LOP3.LUT R44, R16, 0xc000c0, RZ, 0xc0, !PT ;  /* 0x00c000c0102c7812 */ /* 0x000fe400078ec0ff */
[--C-:B------:R-:W-:Y:S01]  /*1880*/  PRMT R51, R22, 0x5410, R23.reuse ;  /* 0x0000541016337816 */ /* 0x100fe20000000017 */
[----:B------:R-:W-:Y:S01]  /*1890*/  HFMA2 R16, R49, 0.0625, 0.0625, R38.H1_H1 ;  /* 0x2c002c0031107831 */ /* 0x000fe20000060026 */
[----:B------:R-:W-:Y:S01]  /*18a0*/  LOP3.LUT R44, R44, 0x64006400, RZ, 0xfc, !PT ;  /* 0x640064002c2c7812 */ /* 0x000fe200078efcff */
[----:B------:R-:W-:Y:S01]  /*18b0*/  HFMA2 R49, R48, 0.0625, 0.0625, R39.H1_H1 ;  /* 0x2c002c0030317831 */ /* 0x000fe20000060027 */
[----:B------:R-:W-:Y:S01]  /*18c0*/  LOP3.LUT R48, R17, 0xc000c0, RZ, 0xc0, !PT ;  /* 0x00c000c011307812 */ /* 0x000fe200078ec0ff */
[----:B------:R0:W-:Y:S01]  /*18d0*/  STG.E desc[UR8][R20.64], R51 ;  /* 0x0000003314007986 */ /* 0x0001e2000c101908 */
[----:B------:R-:W-:Y:S01]  /*18e0*/  PRMT R23, R22, 0x7632, R23 ;  /* 0x0000763216177816 */ /* 0x000fe20000000017 */
[----:B------:R-:W-:Y:S01]  /*18f0*/  HMUL2 R17, R5, R49 ;  /* 0x0000003105117232 */ /* 0x000fe20000000000 */
[----:B------:R-:W-:Y:S01]  /*1900*/  LOP3.LUT R49, R19, 0xc000c0, RZ, 0xc0, !PT ;  /* 0x00c000c013317812 */ /* 0x000fe200078ec0ff */
[----:B------:R-:W-:-:S02]  /*1910*/  HFMA2 R16, R6, R16, -RZ ;  /* 0x0000001006107231 */ /* 0x000fc400001000ff */
[----:B------:R-:W-:Y:S01]  /*1920*/  HFMA2 R44, R44, 0.015625, 0.015625, R33.H0_H0 ;  /* 0x240024002c2c7831 */ /* 0x000fe20000040021 */
[----:B------:R-:W-:Y:S02]  /*1930*/  LOP3.LUT R19, R48, 0x64006400, RZ, 0xfc, !PT ;  /* 0x6400640030137812 */ /* 0x000fe400078efcff */
[----:B------:R-:W-:Y:S01]  /*1940*/  LOP3.LUT R49, R49, 0x64006400, RZ, 0xfc, !PT ;  /* 0x6400640031317812 */ /* 0x000fe200078efcff */
[----:B------:R-:W-:Y:S02]  /*1950*/  HFMA2 R44, R8, R44, -RZ ;  /* 0x0000002c082c7231 */ /* 0x000fe400001000ff */
[----:B------:R-:W-:Y:S02]  /*1960*/  HFMA2 R19, R19, 0.015625, 0.015625, R34.H0_H0 ;  /* 0x2400240013137831 */ /* 0x000fe40000040022 */
[----:B------:R-:W-:Y:S01]  /*1970*/  HFMA2 R49, R49, 0.015625, 0.015625, R40.H0_H0 ;  /* 0x2400240031317831 */ /* 0x000fe20000040028 */
[C-C-:B0-----:R-:W-:Y:S01]  /*1980*/  PRMT R51, R16.reuse, 0x5410, R17.reuse ;  /* 0x0000541010337816 */ /* 0x141fe20000000011 */
[----:B------:R-:W-:Y:S01]  /*1990*/  HMUL2 R19, R7, R19 ;  /* 0x0000001307137232 */ /* 0x000fe20000000000 */
[----:B------:R-:W-:Y:S01]  /*19a0*/  PRMT R17, R16, 0x7632, R17 ;  /* 0x0000763210117816 */ /* 0x000fe20000000011 */
[----:B------:R-:W-:-:S02]  /*19b0*/  HMUL2 R49, R5, R49 ;  /* 0x0000003105317232 */ /* 0x000fc40000000000 */
[----:B------:R-:W-:Y:S04]  /*19c0*/  STG.E desc[UR8][R20.64+0x4], R51 ;  /* 0x0000043314007986 */ /* 0x000fe8000c101908 */
[----:B------:R-:W-:Y:S04]  /*19d0*/  STG.E desc[UR8][R14.64], R23 ;  /* 0x000000170e007986 */ /* 0x000fe8000c101908 */
[----:B------:R0:W-:Y:S02]  /*19e0*/  STG.E desc[UR8][R14.64+0x4], R17 ;  /* 0x000004110e007986 */ /* 0x0001e4000c101908 */
[----:B0-----:R-:W-:-:S02]  /*19f0*/  PRMT R15, R44, 0x5410, R19 ;  /* 0x000054102c0f7816 */ /* 0x001fc40000000013 */
[----:B------:R-:W-:Y:S02]  /*1a00*/  PRMT R17, R18, 0x5410, R49 ;  /* 0x0000541012117816 */ /* 0x000fe40000000031 */
[----:B------:R-:W-:Y:S01]  /*1a10*/  PRMT R19, R44, 0x7632, R19 ;  /* 0x000076322c137816 */ /* 0x000fe20000000013 */
[----:B------:R0:W-:Y:S01]  /*1a20*/  STG.E desc[UR8][R12.64], R15 ;  /* 0x0000000f0c007986 */ /* 0x0001e2000c101908 */
[----:B------:R-:W-:-:S03]  /*1a30*/  PRMT R49, R18, 0x7632, R49 ;  /* 0x0000763212317816 */ /* 0x000fc60000000031 */
[----:B------:R0:W-:Y:S04]  /*1a40*/  STG.E desc[UR8][R12.64+0x4], R17 ;  /* 0x000004110c007986 */ /* 0x0001e8000c101908 */
[----:B------:R0:W-:Y:S04]  /*1a50*/  STG.E desc[UR8][R46.64], R19 ;  /* 0x000000132e007986 */ /* 0x0001e8000c101908 */
[----:B------:R0:W-:Y:S01]  /*1a60*/  STG.E desc[UR8][R46.64+0x4], R49 ;  /* 0x000004312e007986 */ /* 0x0001e2000c101908 */
[----:B------:R-:W-:Y:S05]  /*1a70*/  BRA.U UP1, `(.L_x_422) ;  /* 0xfffffff101207547 */ /* 0x000fea000b83ffff */
[----:B------:R-:W-:-:S05]  /*1a80*/  VIADD R30, R30, 0x20 ;  /* 0x000000201e1e7836 */ /* 0x000fca0000000000 */
[----:B------:R-:W-:-:S13]  /*1a90*/  ISETP.GE.U32.AND P0, PT, R30, R25, PT ;  /* 0x000000191e00720c */ /* 0x000fda0003f06070 */
[----:B------:R-:W-:Y:S05]  /*1aa0*/  @!P0 BRA `(.L_x_423) ;  /* 0xffffffec00248947 */ /* 0x000fea000383ffff */
[----:B------:R-:W-:Y:S05]  /*1ab0*/  EXIT ;  /* 0x000000000000794d */ /* 0x000fea0003800000 */
.L_x_420:
[----:B------:R-:W-:-:S05]  /*1ac0*/  UMOV UR4, URZ ;  /* 0x000000ff00047c82 */ /* 0x000fca0008000000 */
.L_x_426:
[----:B0-----:R-:W0:Y:S01]  /*1ad0*/  S2R R12, SR_CTAID.X ;  /* 0x00000000000c7919 */ /* 0x001e220000002500 */
[----:B------:R-:W1:Y:S01]  /*1ae0*/  LDCU.U8 UR5, c[0x0][0x3ac] ;  /* 0x00007580ff0577ac */ /* 0x000e620008000000 */
[----:B------:R-:W-:Y:S01]  /*1af0*/  ISETP.NE.AND P0, PT, R30, R10, PT ;  /* 0x0000000a1e00720c */ /* 0x000fe20003f05270 */
[----:B------:R-:W0:Y:S01]  /*1b00*/  S2R R13, SR_TID.X ;  /* 0x00000000000d7919 */ /* 0x000e220000002100 */
[----:B-1----:R-:W-:-:S04]  /*1b10*/  UPRMT UR5, UR5, 0x8880, URZ ;  /* 0x0000888005057896 */ /* 0x002fc800080000ff */
[----:B------:R-:W-:-:S04]  /*1b20*/  UISETP.NE.AND UP0, UPT, UR5, URZ, UPT ;  /* 0x000000ff0500728c */ /* 0x000fc8000bf05270 */
[----:B------:R-:W-:Y:S01]  /*1b30*/  USEL UR6, URZ, 0x1, UP0 ;  /* 0x00000001ff067887 */ /* 0x000fe20008000000 */
[----:B0-----:R-:W-:-:S04]  /*1b40*/  IMAD R12, R12, 0x80, R13 ;  /* 0x000000800c0c7824 */ /* 0x001fc800078e020d */
[----:B------:R-:W-:Y:S01]  /*1b50*/  IMAD.SHL.U32 R16, R12, 0x4, RZ ;  /* 0x000000040c107824 */ /* 0x000fe200078e00ff */
[----:B------:R-:W-:Y:S06]  /*1b60*/  @P0 BRA `(.L_x_424) ;  /* 0x0000000000740947 */ /* 0x000fec0003800000 */
[----:B------:R-:W0:Y:S08]  /*1b70*/  LDC R0, c[0x0][0x3a4] ;  /* 0x0000e900ff007b82 */ /* 0x000e300000000800 */
[----:B------:R-:W1:Y:S08]  /*1b80*/  LDC.64 R2, c[0x0][0x390] ;  /* 0x0000e400ff027b82 */ /* 0x000e700000000a00 */
[----:B------:R-:W2:Y:S01]  /*1b90*/  LDC.64 R4, c[0x0][0x398] ;  /* 0x0000e600ff047b82 */ /* 0x000ea20000000a00 */
[----:B0-----:R-:W-:-:S05]  /*1ba0*/  IMAD R15, R11, R0, R0 ;  /* 0x000000000b0f7224 */ /* 0x001fca00078e0200 */
[----:B------:R-:W-:-:S04]  /*1bb0*/  SHF.R.S32.HI R0, RZ, 0x1f, R15 ;  /* 0x0000001fff007819 */ /* 0x000fc8000001140f */
[----:B------:R-:W-:-:S04]  /*1bc0*/  LEA.HI R7, R0, R15, RZ, 0x4 ;  /* 0x0000000f00077211 */ /* 0x000fc800078f20ff */
[----:B------:R-:W-:-:S05]  /*1bd0*/  LEA.HI.SX32 R7, R7, R28, 0x1c ;  /* 0x0000001c07077211 */ /* 0x000fca00078fe2ff */
[----:B-1----:R-:W-:-:S04]  /*1be0*/  IMAD.WIDE R6, R7, 0x4, R2 ;  /* 0x0000000407067825 */ /* 0x002fc800078e0202 */
[----:B------:R-:W-:Y:S02]  /*1bf0*/  IMAD.IADD R3, R16, 0x1, R15 ;  /* 0x0000000110037824 */ /* 0x000fe400078e020f */
[----:B------:R-:W3:Y:S02]  /*1c00*/  LDG.E.CONSTANT R6, desc[UR8][R6.64] ;  /* 0x0000000806067981 */ /* 0x000ee4000c1e9900 */
[----:B--2---:R-:W-:-:S05]  /*1c10*/  IMAD.WIDE R2, R3, 0x2, R4 ;  /* 0x0000000203027825 */ /* 0x004fca00078e0204 */
[----:B------:R-:W2:Y:S04]  /*1c20*/  LDG.E.CONSTANT R5, desc[UR8][R2.64] ;  /* 0x0000000802057981 */ /* 0x000ea8000c1e9900 */
[----:B------:R0:W4:Y:S01]  /*1c30*/  LDG.E.CONSTANT R12, desc[UR8][R2.64+0x4] ;  /* 0x00000408020c7981 */ /* 0x000122000c1e9900 */
[----:B------:R-:W-:Y:S02]  /*1c40*/  IMAD.SHL.U32 R13, R13, 0x8, RZ ;  /* 0x000000080d0d7824 */ /* 0x000fe400078e00ff */
[----:B------:R-:W-:Y:S02]  /*1c50*/  VIADD R11, R11, 0x1 ;  /* 0x000000010b0b7836 */ /* 0x000fe40000000000 */
[----:B------:R-:W-:Y:S01]  /*1c60*/  IMAD.IADD R10, R31, 0x1, R30 ;  /* 0x000000011f0a7824 */ /* 0x000fe200078e021e */
[----:B------:R-:W-:-:S04]  /*1c70*/  LOP3.LUT R13, R13, 0x18, RZ, 0xc0, !PT ;  /* 0x000000180d0d7812 */ /* 0x000fc800078ec0ff */
[----:B---3--:R-:W-:-:S04]  /*1c80*/  SHF.R.U32.HI R13, RZ, R13, R6 ;  /* 0x0000000dff0d7219 */ /* 0x008fc80000011606 */
[--C-:B------:R-:W-:Y:S02]  /*1c90*/  SHF.R.U32.HI R7, RZ, 0x6, R13.reuse ;  /* 0x00000006ff077819 */ /* 0x100fe4000001160d */
[--C-:B------:R-:W-:Y:S02]  /*1ca0*/  SHF.R.U32.HI R6, RZ, 0x4, R13.reuse ;  /* 0x00000004ff067819 */ /* 0x100fe4000001160d */
[----:B------:R-:W-:Y:S02]  /*1cb0*/  SHF.R.U32.HI R0, RZ, 0x2, R13 ;  /* 0x00000002ff007819 */ /* 0x000fe4000001160d */
[----:B0-----:R-:W-:Y:S02]  /*1cc0*/  LOP3.LUT R3, R7, 0x3, RZ, 0xc0, !PT ;  /* 0x0000000307037812 */ /* 0x001fe400078ec0ff */
[----:B------:R-:W-:Y:S02]  /*1cd0*/  LOP3.LUT R2, R6, 0x3, RZ, 0xc0, !PT ;  /* 0x0000000306027812 */ /* 0x000fe400078ec0ff */
[----:B--2---:R-:W-:-:S02]  /*1ce0*/  PRMT R8, R5, 0x5410, R5 ;  /* 0x0000541005087816 */ /* 0x004fc40000000005 */
[----:B------:R-:W-:Y:S02]  /*1cf0*/  PRMT R7, R5, 0x7632, R5 ;  /* 0x0000763205077816 */ /* 0x000fe40000000005 */
[----:B------:R-:W-:Y:S02]  /*1d00*/  LOP3.LUT R4, R13, 0x3, RZ, 0xc0, !PT ;  /* 0x000000030d047812 */ /* 0x000fe400078ec0ff */
[----:B------:R-:W-:Y:S02]  /*1d10*/  LOP3.LUT R0, R0, 0x3, RZ, 0xc0, !PT ;  /* 0x0000000300007812 */ /* 0x000fe400078ec0ff */
[C-C-:B----4-:R-:W-:Y:S02]  /*1d20*/  PRMT R6, R12.reuse, 0x5410, R12.reuse ;  /* 0x000054100c067816 */ /* 0x150fe4000000000c */
[----:B------:R-:W-:-:S07]  /*1d30*/  PRMT R5, R12, 0x7632, R12 ;  /* 0x000076320c057816 */ /* 0x000fce000000000c */
.L_x_424:
[----:B------:R-:W0:Y:S01]  /*1d40*/  S2UR UR5, SR_CTAID.Y ;  /* 0x00000000000579c3 */ /* 0x000e220000002600 */
[----:B------:R-:W-:Y:S01]  /*1d50*/  VIADD R38, R0, UR6 ;  /* 0x0000000600267c36 */ /* 0x000fe20008000000 */
[----:B------:R-:W-:Y:S01]  /*1d60*/  PRMT R13, R29, 0x5410, R24 ;  /* 0x000054101d0d7816 */ /* 0x000fe20000000018 */
[----:B------:R-:W-:Y:S01]  /*1d70*/  VIADD R37, R4, UR6 ;  /* 0x0000000604257c36 */ /* 0x000fe20008000000 */
[----:B------:R-:W-:Y:S01]  /*1d80*/  UPLOP3.LUT UP0, UPT, UPT, UPT, UPT, 0x80, 0x8 ;  /* 0x000000000008789c */ /* 0x000fe20003f0f070 */
[----:B------:R-:W-:Y:S01]  /*1d90*/  VIADD R39, R2, UR6 ;  /* 0x0000000602277c36 */ /* 0x000fe20008000000 */
[----:B------:R1:W2:Y:S01]  /*1da0*/  I2F.F16 R32, R38 ;  /* 0x0000002600207306 */ /* 0x0002a20000200c00 */
[----:B------:R-:W-:Y:S01]  /*1db0*/  VIADD R36, R3, UR6 ;  /* 0x0000000603247c36 */ /* 0x000fe20008000000 */
[----:B------:R-:W3:Y:S06]  /*1dc0*/  LDC R17, c[0x0][0x3a4] ;  /* 0x0000e900ff117b82 */ /* 0x000eec0000000800 */
[----:B------:R4:W5:Y:S01]  /*1dd0*/  I2F.F16 R12, R37 ;  /* 0x00000025000c7306 */ /* 0x0009620000200c00 */
[----:B-1----:R-:W-:Y:S01]  /*1de0*/  LOP3.LUT R38, R38, 0xe400, RZ, 0xfc, !PT ;  /* 0x0000e40026267812 */ /* 0x002fe200078efcff */
[----:B--2---:R-:W-:-:S06]  /*1df0*/  HADD2 R19, R9.H0_H0, -R32.H0_H0 ;  /* 0xa000002009137230 */ /* 0x004fcc0000000800 */
[----:B------:R1:W2:Y:S01]  /*1e00*/  I2F.F16 R14, R39 ;  /* 0x00000027000e7306 */ /* 0x0002a20000200c00 */
[----:B------:R-:W-:Y:S01]  /*1e10*/  HADD2 R32, R13, -R32.H0_H0 ;  /* 0xa00000200d207230 */ /* 0x000fe20000000000 */
[----:B0-----:R-:W-:Y:S01]  /*1e20*/  ULEA UR5, UR5, UR4, 0x7 ;  /* 0x0000000405057291 */ /* 0x001fe2000f8e38ff */
[----:B----4-:R-:W-:Y:S01]  /*1e30*/  LOP3.LUT R37, R37, 0xe400, RZ, 0xfc, !PT ;  /* 0x0000e40025257812 */ /* 0x010fe200078efcff */
[----:B-----5:R-:W-:-:S04]  /*1e40*/  HADD2 R18, R9.H0_H0, -R12.H0_H0 ;  /* 0xa000000c09127230 */ /* 0x020fc80000000800 */
[----:B------:R0:W4:Y:S01]  /*1e50*/  I2F.F16 R22, R36 ;  /* 0x0000002400167306 */ /* 0x0001220000200c00 */
[----:B------:R-:W-:Y:S02]  /*1e60*/  HADD2 R21, R13, -R12.H0_H0 ;  /* 0xa000000c0d157230 */ /* 0x000fe40000000000 */
[----:B---3--:R-:W-:Y:S01]  /*1e70*/  IMAD R16, R17, UR5, R16 ;  /* 0x0000000511107c24 */ /* 0x008fe2000f8e0210 */
[----:B-1----:R-:W-:Y:S01]  /*1e80*/  LOP3.LUT R39, R39, 0xe400, RZ, 0xfc, !PT ;  /* 0x0000e40027277812 */ /* 0x002fe200078efcff */
[--C-:B--2---:R-:W-:Y:S02]  /*1e90*/  HADD2 R20, R9.H0_H0, -R14.reuse.H0_H0 ;  /* 0xa000000e09147230 */ /* 0x104fe40000000800 */
[C---:B------:R-:W-:Y:S01]  /*1ea0*/  HADD2 R33, R13.reuse, -R14.H0_H0 ;  /* 0xa000000e0d217230 */ /* 0x040fe20000000000 */
[----:B0-----:R-:W-:Y:S01]  /*1eb0*/  LOP3.LUT R36, R36, 0xe400, RZ, 0xfc, !PT ;  /* 0x0000e40024247812 */ /* 0x001fe200078efcff */
[--C-:B----4-:R-:W-:Y:S02]  /*1ec0*/  HADD2 R34, R13, -R22.reuse.H0_H0 ;  /* 0xa00000160d227230 */ /* 0x110fe40000000000 */
[----:B------:R-:W-:-:S07]  /*1ed0*/  HADD2 R35, R9.H0_H0, -R22.H0_H0 ;  /* 0xa000001609237230 */ /* 0x000fce0000000800 */
.L_x_425:
[----:B0-----:R0:W2:Y:S01]  /*1ee0*/  LDG.E.128.CONSTANT R12, desc[UR8][R26.64] ;  /* 0x000000081a0c7981 */ /* 0x0010a2000c1e9d00 */
[----:B------:R-:W1:Y:S01]  /*1ef0*/  LDC.64 R22, c[0x0][0x3b0] ;  /* 0x0000ec00ff167b82 */ /* 0x000e620000000a00 */
[----:B------:R-:W-:Y:S02]  /*1f00*/  UPLOP3.LUT UP1, UPT, UPT, UPT, UP0, 0x80, 0x8 ;  /* 0x000000000008789c */ /* 0x000fe40003f2f000 */
[----:B------:R-:W-:Y:S01]  /*1f10*/  UPLOP3.LUT UP0, UPT, UPT, UPT, UPT, 0x40, 0x4 ;  /* 0x000000000004789c */ /* 0x000fe20003f0e870 */
[----:B0-----:R-:W-:-:S04]  /*1f20*/  IMAD.WIDE R26, R17, 0x4, R26 ;  /* 0x00000004111a7825 */ /* 0x001fc800078e021a */
[----:B-1----:R-:W-:-:S04]  /*1f30*/  IMAD.WIDE R22, R16, 0x2, R22 ;  /* 0x0000000210167825 */ /* 0x002fc800078e0216 */
[----:B------:R-:W-:Y:S01]  /*1f40*/  IMAD R16, R17, 0x10, R16 ;  /* 0x0000001011107824 */ /* 0x000fe200078e0210 */
[----:B--2---:R-:W-:Y:S02]  /*1f50*/  LOP3.LUT R42, R14, 0x30003, RZ, 0xc0, !PT ;  /* 0x000300030e2a7812 */ /* 0x004fe400078ec0ff */
[----:B------:R-:W-:Y:S02]  /*1f60*/  LOP3.LUT R43, R15, 0x30003, RZ, 0xc0, !PT ;  /* 0x000300030f2b7812 */ /* 0x000fe400078ec0ff */
[----:B------:R-:W-:Y:S02]  /*1f70*/  LOP3.LUT R42, R42, 0x64006400, RZ, 0xfc, !PT ;  /* 0x640064002a2a7812 */ /* 0x000fe400078efcff */
[----:B------:R-:W-:Y:S02]  /*1f80*/  LOP3.LUT R43, R43, 0x64006400, RZ, 0xfc, !PT ;  /* 0x640064002b2b7812 */ /* 0x000fe400078efcff */
[----:B------:R-:W-:Y:S01]  /*1f90*/  LOP3.LUT R40, R12, 0x30003, RZ, 0xc0, !PT ;  /* 0x000300030c287812 */ /* 0x000fe200078ec0ff */
[----:B------:R-:W-:Y:S01]  /*1fa0*/  HADD2 R45, R42, R39.H0_H0 ;  /* 0x200000272a2d7230 */ /* 0x000fe20000000000 */
[----:B------:R-:W-:Y:S01]  /*1fb0*/  LOP3.LUT R41, R13, 0x30003, RZ, 0xc0, !PT ;  /* 0x000300030d297812 */ /* 0x000fe200078ec0ff */
[----:B------:R-:W-:Y:S01]  /*1fc0*/  HADD2 R44, R43, R36.H0_H0 ;  /* 0x200000242b2c7230 */ /* 0x000fe20000000000 */
[----:B------:R-:W-:-:S02]  /*1fd0*/  LOP3.LUT R40, R40, 0x64006400, RZ, 0xfc, !PT ;  /* 0x6400640028287812 */ /* 0x000fc400078efcff */
[----:B------:R-:W-:Y:S01]  /*1fe0*/  LOP3.LUT R42, R12, 0xc000c, RZ, 0xc0, !PT ;  /* 0x000c000c0c2a7812 */ /* 0x000fe200078ec0ff */
[----:B------:R-:W-:Y:S02]  /*1ff0*/  HFMA2 R45, R6, R45, -RZ ;  /* 0x0000002d062d7231 */ /* 0x000fe400001000ff */
[----:B------:R-:W-:Y:S01]  /*2000*/  HMUL2 R44, R5, R44 ;  /* 0x0000002c052c7232 */ /* 0x000fe20000000000 */
[----:B------:R-:W-:Y:S01]  /*2010*/  LOP3.LUT R50, R14, 0xc000c, RZ, 0xc0, !PT ;  /* 0x000c000c0e327812 */ /* 0x000fe200078ec0ff */
[----:B------:R-:W-:Y:S01]  /*2020*/  HADD2 R40, R40, R37.H0_H0 ;  /* 0x2000002528287230 */ /* 0x000fe20000000000 */
[----:B------:R-:W-:Y:S02]  /*2030*/  LOP3.LUT R41, R41, 0x64006400, RZ, 0xfc, !PT ;  /* 0x6400640029297812 */ /* 0x000fe400078efcff */
[----:B------:R-:W-:Y:S02]  /*2040*/  LOP3.LUT R46, R42, 0x64006400, RZ, 0xfc, !PT ;  /* 0x640064002a2e7812 */ /* 0x000fe400078efcff */
[----:B------:R-:W-:Y:S01]  /*2050*/  LOP3.LUT R50, R50, 0x64006400, RZ, 0xfc, !PT ;  /* 0x6400640032327812 */ /* 0x000fe200078efcff */
[----:B------:R-:W-:Y:S01]  /*2060*/  HFMA2 R40, R8, R40, -RZ ;  /* 0x0000002808287231 */ /* 0x000fe200001000ff */
[--C-:B------:R-:W-:Y:S01]  /*2070*/  PRMT R49, R45, 0x5410, R44.reuse ;  /* 0x000054102d317816 */ /* 0x100fe2000000002c */
[----:B------:R-:W-:Y:S01]  /*2080*/  HADD2 R41, R41, R38.H0_H0 ;  /* 0x2000002629297230 */ /* 0x000fe20000000000 */
[----:B------:R-:W-:Y:S01]  /*2090*/  LOP3.LUT R48, R13, 0xc000c, RZ, 0xc0, !PT ;  /* 0x000c000c0d307812 */ /* 0x000fe200078ec0ff */
[----:B------:R-:W-:Y:S01]  /*20a0*/  HFMA2 R46, R46, 0.25, 0.25, R21.H0_H0 ;  /* 0x340034002e2e7831 */ /* 0x000fe20000040015 */
[----:B------:R-:W-:Y:S01]  /*20b0*/  LOP3.LUT R52, R15, 0xc000c, RZ, 0xc0, !PT ;  /* 0x000c000c0f347812 */ /* 0x000fe200078ec0ff */
[----:B------:R0:W-:Y:S01]  /*20c0*/  STG.E desc[UR8][R22.64+0x4], R49 ;  /* 0x0000043116007986 */ /* 0x0001e2000c101908 */
[----:B------:R-:W-:Y:S01]  /*20d0*/  LOP3.LUT R51, R48, 0x64006400, RZ, 0xfc, !PT ;  /* 0x6400640030337812 */ /* 0x000fe200078efcff */
[----:B------:R-:W-:Y:S01]  /*20e0*/  HMUL2 R41, R7, R41 ;  /* 0x0000002907297232 */ /* 0x000fe20000000000 */
[----:B------:R-:W-:Y:S01]  /*20f0*/  LOP3.LUT R53, R52, 0x64006400, RZ, 0xfc, !PT ;  /* 0x6400640034357812 */ /* 0x000fe200078efcff */
[----:B------:R-:W-:Y:S01]  /*2100*/  HFMA2 R46, R8, R46, -RZ ;  /* 0x0000002e082e7231 */ /* 0x000fe200001000ff */
[----:B------:R-:W-:Y:S01]  /*2110*/  PRMT R44, R45, 0x7632, R44 ;  /* 0x000076322d2c7816 */ /* 0x000fe2000000002c */
[----:B------:R-:W-:Y:S01]  /*2120*/  HFMA2 R48, R51, 0.25, 0.25, R32.H0_H0 ;  /* 0x3400340033307831 */ /* 0x000fe20000040020 */
[----:B------:R-:W-:-:S02]  /*2130*/  PRMT R43, R40, 0x5410, R41 ;  /* 0x00005410282b7816 */ /* 0x000fc40000000029 */
[----:B------:R-:W-:Y:S01]  /*2140*/  PRMT R47, R40, 0x7632, R41 ;  /* 0x00007632282f7816 */ /* 0x000fe20000000029 */
[----:B------:R-:W-:-:S04]  /*2150*/  IMAD.WIDE R40, R17, 0x2, R22 ;  /* 0x0000000211287825 */ /* 0x000fc800078e0216 */
[----:B------:R-:W-:Y:S01]  /*2160*/  HMUL2 R48, R7, R48 ;  /* 0x0000003007307232 */ /* 0x000fe20000000000 */
[----:B------:R1:W-:Y:S01]  /*2170*/  STG.E desc[UR8][R22.64], R43 ;  /* 0x0000002b16007986 */ /* 0x0003e2000c101908 */
[----:B0-----:R-:W-:Y:S02]  /*2180*/  HFMA2 R49, R50, 0.25, 0.25, R33.H0_H0 ;  /* 0x3400340032317831 */ /* 0x001fe40000040021 */
[----:B------:R-:W-:Y:S01]  /*2190*/  HFMA2 R50, R53, 0.25, 0.25, R34.H0_H0 ;  /* 0x3400340035327831 */ /* 0x000fe20000040022 */
[----:B------:R-:W-:Y:S01]  /*21a0*/  STG.E desc[UR8][R40.64], R47 ;  /* 0x0000002f28007986 */ /* 0x000fe2000c101908 */
[----:B------:R-:W-:Y:S02]  /*21b0*/  HFMA2 R49, R6, R49, -RZ ;  /* 0x0000003106317231 */ /* 0x000fe400001000ff */
[----:B------:R-:W-:Y:S01]  /*21c0*/  HMUL2 R50, R5, R50 ;  /* 0x0000003205327232 */ /* 0x000fe20000000000 */
[----:B------:R0:W-:Y:S01]  /*21d0*/  STG.E desc[UR8][R40.64+0x4], R44 ;  /* 0x0000042c28007986 */ /* 0x0001e2000c101908 */
[----:B-1----:R-:W-:-:S03]  /*21e0*/  IMAD.WIDE R42, R17, 0x2, R40 ;  /* 0x00000002112a7825 */ /* 0x002fc600078e0228 */
[----:B------:R-:W-:Y:S01]  /*21f0*/  PRMT R45, R49, 0x5410, R50 ;  /* 0x00005410312d7816 */ /* 0x000fe20000000032 */
[----:B------:R-:W-:Y:S01]  /*2200*/  IMAD.WIDE R22, R17, 0x2, R42 ;  /* 0x0000000211167825 */ /* 0x000fe200078e022a */
[----:B------:R-:W-:Y:S02]  /*2210*/  PRMT R50, R49, 0x7632, R50 ;  /* 0x0000763231327816 */ /* 0x000fe40000000032 */
[--C-:B0-----:R-:W-:Y:S01]  /*2220*/  PRMT R41, R46, 0x5410, R48.reuse ;  /* 0x000054102e297816 */ /* 0x101fe20000000030 */
[----:B------:R0:W-:Y:S01]  /*2230*/  STG.E desc[UR8][R42.64+0x4], R45 ;  /* 0x0000042d2a007986 */ /* 0x0001e2000c101908 */
[----:B------:R-:W-:Y:S02]  /*2240*/  LOP3.LUT R49, R12, 0x300030, RZ, 0xc0, !PT ;  /* 0x003000300c317812 */ /* 0x000fe400078ec0ff */
[----:B------:R-:W-:Y:S01]  /*2250*/  PRMT R48, R46, 0x7632, R48 ;  /* 0x000076322e307816 */ /* 0x000fe20000000030 */
[----:B------:R1:W-:Y:S01]  /*2260*/  STG.E desc[UR8][R42.64], R41 ;  /* 0x000000292a007986 */ /* 0x0003e2000c101908 */
[----:B------:R-:W-:-:S02]  /*2270*/  LOP3.LUT R46, R12, 0xc000c0, RZ, 0xc0, !PT ;  /* 0x00c000c00c2e7812 */ /* 0x000fc400078ec0ff */
[----:B------:R-:W-:Y:S01]  /*2280*/  SHF.R.U32.HI R40, RZ, 0x8, R12 ;  /* 0x00000008ff287819 */ /* 0x000fe2000001160c */
[----:B------:R-:W-:Y:S01]  /*2290*/  STG.E desc[UR8][R22.64], R48 ;  /* 0x0000003016007986 */ /* 0x000fe2000c101908 */
[C---:B------:R-:W-:Y:S02]  /*22a0*/  LOP3.LUT R44, R13.reuse, 0x300030, RZ, 0xc0, !PT ;  /* 0x003000300d2c7812 */ /* 0x040fe400078ec0ff */
[----:B------:R-:W-:Y:S01]  /*22b0*/  LOP3.LUT R12, R13, 0xc000c0, RZ, 0xc0, !PT ;  /* 0x00c000c00d0c7812 */ /* 0x000fe200078ec0ff */
[----:B------:R2:W-:Y:S01]  /*22c0*/  STG.E desc[UR8][R22.64+0x4], R50 ;  /* 0x0000043216007986 */ /* 0x0005e2000c101908 */
[----:B0-----:R-:W-:Y:S02]  /*22d0*/  LOP3.LUT R45, R15, 0x300030, RZ, 0xc0, !PT ;  /* 0x003000300f2d7812 */ /* 0x001fe400078ec0ff */
[----:B------:R-:W-:Y:S02]  /*22e0*/  LOP3.LUT R12, R12, 0x64006400, RZ, 0xfc, !PT ;  /* 0x640064000c0c7812 */ /* 0x000fe400078efcff */
[----:B-1----:R-:W-:-:S02]  /*22f0*/  LOP3.LUT R42, R49, 0x64006400, RZ, 0xfc, !PT ;  /* 0x64006400312a7812 */ /* 0x002fc400078efcff */
[----:B------:R-:W-:Y:S02]  /*2300*/  SHF.R.U32.HI R41, RZ, 0x8, R13 ;  /* 0x00000008ff297819 */ /* 0x000fe4000001160d */
[----:B------:R-:W-:Y:S01]  /*2310*/  LOP3.LUT R13, R14, 0x300030, RZ, 0xc0, !PT ;  /* 0x003000300e0d7812 */ /* 0x000fe200078ec0ff */
[----:B------:R-:W-:Y:S01]  /*2320*/  HFMA2 R47, R42, 0.0625, 0.0625, R21.H1_H1 ;  /* 0x2c002c002a2f7831 */ /* 0x000fe20000060015 */
[----:B------:R-:W-:Y:S01]  /*2330*/  LOP3.LUT R43, R44, 0x64006400, RZ, 0xfc, !PT ;  /* 0x640064002c2b7812 */ /* 0x000fe200078efcff */
[----:B--2---:R-:W-:Y:S01]  /*2340*/  IMAD.WIDE R22, R17, 0x2, R22 ;  /* 0x0000000211167825 */ /* 0x004fe200078e0216 */
[----:B------:R-:W-:Y:S02]  /*2350*/  LOP3.LUT R44, R13, 0x64006400, RZ, 0xfc, !PT ;  /* 0x640064000d2c7812 */ /* 0x000fe400078efcff */
[----:B------:R-:W-:Y:S01]  /*2360*/  LOP3.LUT R49, R45, 0x64006400, RZ, 0xfc, !PT ;  /* 0x640064002d317812 */ /* 0x000fe200078efcff */
[----:B------:R-:W-:Y:S02]  /*2370*/  HFMA2 R47, R8, R47, -RZ ;  /* 0x0000002f082f7231 */ /* 0x000fe400001000ff */
[----:B------:R-:W-:Y:S01]  /*2380*/  HFMA2 R48, R43, 0.0625, 0.0625, R32.H1_H1 ;  /* 0x2c002c002b307831 */ /* 0x000fe20000060020 */
[----:B------:R-:W-:Y:S01]  /*2390*/  LOP3.LUT R13, R14, 0xc000c0, RZ, 0xc0, !PT ;  /* 0x00c000c00e0d7812 */ /* 0x000fe200078ec0ff */
[----:B------:R-:W-:Y:S01]  /*23a0*/  HFMA2 R45, R44, 0.0625, 0.0625, R33.H1_H1 ;  /* 0x2c002c002c2d7831 */ /* 0x000fe20000060021 */
[----:B------:R-:W-:Y:S01]  /*23b0*/  SHF.R.U32.HI R42, RZ, 0x8, R14 ;  /* 0x00000008ff2a7819 */ /* 0x000fe2000001160e */
[----:B------:R-:W-:Y:S01]  /*23c0*/  HMUL2 R48, R7, R48 ;  /* 0x0000003007307232 */ /* 0x000fe20000000000 */
[----:B------:R-:W-:Y:S01]  /*23d0*/  LOP3.LUT R14, R15, 0xc000c0, RZ, 0xc0, !PT ;  /* 0x00c000c00f0e7812 */ /* 0x000fe200078ec0ff */
[----:B------:R-:W-:Y:S01]  /*23e0*/  HFMA2 R44, R49, 0.0625, 0.0625, R34.H1_H1 ;  /* 0x2c002c00312c7831 */ /* 0x000fe20000060022 */
[----:B------:R-:W-:Y:S01]  /*23f0*/  SHF.R.U32.HI R43, RZ, 0x8, R15 ;  /* 0x00000008ff2b7819 */ /* 0x000fe2000001160f */
[----:B------:R-:W-:Y:S01]  /*2400*/  HFMA2 R45, R6, R45, -RZ ;  /* 0x0000002d062d7231 */ /* 0x000fe200001000ff */
[----:B------:R-:W-:Y:S01]  /*2410*/  PRMT R49, R47, 0x5410, R48 ;  /* 0x000054102f317816 */ /* 0x000fe20000000030 */
[----:B------:R-:W-:Y:S01]  /*2420*/  HMUL2 R44, R5, R44 ;  /* 0x0000002c052c7232 */ /* 0x000fe20000000000 */
[----:B------:R-:W-:-:S02]  /*2430*/  LOP3.LUT R15, R46, 0x64006400, RZ, 0xfc, !PT ;  /* 0x640064002e0f7812 */ /* 0x000fc400078efcff */
[----:B------:R-:W-:Y:S01]  /*2440*/  LOP3.LUT R13, R13, 0x64006400, RZ, 0xfc, !PT ;  /* 0x640064000d0d7812 */ /* 0x000fe200078efcff */
[----:B------:R0:W-:Y:S01]  /*2450*/  STG.E desc[UR8][R22.64], R49 ;  /* 0x0000003116007986 */ /* 0x0001e2000c101908 */
[----:B------:R-:W-:Y:S02]  /*2460*/  LOP3.LUT R51, R42, 0x30003, RZ, 0xc0, !PT ;  /* 0x000300032a337812 */ /* 0x000fe400078ec0ff */
[----:B------:R-:W-:Y:S01]  /*2470*/  LOP3.LUT R50, R41, 0x30003, RZ, 0xc0, !PT ;  /* 0x0003000329327812 */ /* 0x000fe200078ec0ff */
[----:B------:R-:W-:Y:S01]  /*2480*/  HFMA2 R46, R13, 0.015625, 0.015625, R20.H0_H0 ;  /* 0x240024000d2e7831 */ /* 0x000fe20000040014 */
[----:B------:R-:W-:-:S03]  /*2490*/  LOP3.LUT R52, R43, 0x30003, RZ, 0xc0, !PT ;  /* 0x000300032b347812 */ /* 0x000fc600078ec0ff */
[----:B------:R-:W-:Y:S01]  /*24a0*/  HFMA2 R46, R6, R46, -RZ ;  /* 0x0000002e062e7231 */ /* 0x000fe200001000ff */
[C-C-:B0-----:R-:W-:Y:S02]  /*24b0*/  PRMT R49, R45.reuse, 0x5410, R44.reuse ;  /* 0x000054102d317816 */ /* 0x141fe4000000002c */
[----:B------:R-:W-:-:S03]  /*24c0*/  PRMT R44, R45, 0x7632, R44 ;  /* 0x000076322d2c7816 */ /* 0x000fc6000000002c */
[----:B------:R0:W-:Y:S02]  /*24d0*/  STG.E desc[UR8][R22.64+0x4], R49 ;  /* 0x0000043116007986 */ /* 0x0001e4000c101908 */
[----:B0-----:R-:W-:Y:S02]  /*24e0*/  PRMT R49, R47, 0x7632, R48 ;  /* 0x000076322f317816 */ /* 0x001fe40000000030 */
[----:B------:R-:W-:Y:S01]  /*24f0*/  LOP3.LUT R48, R14, 0x64006400, RZ, 0xfc, !PT ;  /* 0x640064000e307812 */ /* 0x000fe200078efcff */
[----:B------:R-:W-:Y:S02]  /*2500*/  HFMA2 R14, R15, 0.015625, 0.015625, R18.H0_H0 ;  /* 0x240024000f0e7831 */ /* 0x000fe40000040012 */
[----:B------:R-:W-:Y:S02]  /*2510*/  HFMA2 R15, R12, 0.015625, 0.015625, R19.H0_H0 ;  /* 0x240024000c0f7831 */ /* 0x000fe40000040013 */
[----:B------:R-:W-:-:S04]  /*2520*/  IMAD.WIDE R12, R17, 0x2, R22 ;  /* 0x00000002110c7825 */ /* 0x000fc800078e0216 */
[----:B------:R-:W-:Y:S01]  /*2530*/  HFMA2 R47, R48, 0.015625, 0.015625, R35.H0_H0 ;  /* 0x24002400302f7831 */ /* 0x000fe20000040023 */
[----:B------:R-:W-:Y:S01]  /*2540*/  LOP3.LUT R48, R40, 0x30003, RZ, 0xc0, !PT ;  /* 0x0003000328307812 */ /* 0x000fe200078ec0ff */
[----:B------:R-:W-:Y:S02]  /*2550*/  HFMA2 R22, R8, R14, -RZ ;  /* 0x0000000e08167231 */ /* 0x000fe400001000ff */
[----:B------:R-:W-:Y:S01]  /*2560*/  HMUL2 R23, R7, R15 ;  /* 0x0000000f07177232 */ /* 0x000fe20000000000 */
[----:B------:R0:W-:Y:S01]  /*2570*/  STG.E desc[UR8][R12.64], R49 ;  /* 0x000000310c007986 */ /* 0x0001e2000c101908 */
[----:B------:R-:W-:-:S04]  /*2580*/  IMAD.WIDE R14, R17, 0x2, R12 ;  /* 0x00000002110e7825 */ /* 0x000fc800078e020c */
[----:B------:R-:W-:Y:S01]  /*2590*/  HMUL2 R47, R5, R47 ;  /* 0x0000002f052f7232 */ /* 0x000fe20000000000 */
[----:B------:R1:W-:Y:S01]  /*25a0*/  STG.E desc[UR8][R12.64+0x4], R44 ;  /* 0x0000042c0c007986 */ /* 0x0003e2000c101908 */
[--C-:B------:R-:W-:Y:S02]  /*25b0*/  PRMT R45, R22, 0x7632, R23.reuse ;  /* 0x00007632162d7816 */ /* 0x100fe40000000017 */
[----:B0-----:R-:W-:Y:S02]  /*25c0*/  LOP3.LUT R49, R50, 0x64006400, RZ, 0xfc, !PT ;  /* 0x6400640032317812 */ /* 0x001fe400078efcff */
[----:B------:R-:W-:Y:S02]  /*25d0*/  LOP3.LUT R50, R42, 0xc000c, RZ, 0xc0, !PT ;  /* 0x000c000c2a327812 */ /* 0x000fe400078ec0ff */
[----:B-1----:R-:W-:Y:S01]  /*25e0*/  PRMT R13, R22, 0x5410, R23 ;  /* 0x00005410160d7816 */ /* 0x002fe20000000017 */
[----:B------:R-:W-:Y:S01]  /*25f0*/  IMAD.WIDE R22, R17, 0x2, R14 ;  /* 0x0000000211167825 */ /* 0x000fe200078e020e */
[----:B------:R-:W-:-:S02]  /*2600*/  LOP3.LUT R12, R48, 0x64006400, RZ, 0xfc, !PT ;  /* 0x64006400300c7812 */ /* 0x000fc400078efcff */
[----:B------:R-:W-:Y:S01]  /*2610*/  LOP3.LUT R48, R51, 0x64006400, RZ, 0xfc, !PT ;  /* 0x6400640033307812 */ /* 0x000fe200078efcff */
[----:B------:R0:W-:Y:S01]  /*2620*/  STG.E desc[UR8][R14.64], R13 ;  /* 0x0000000d0e007986 */ /* 0x0001e2000c101908 */
[----:B------:R-:W-:Y:S01]  /*2630*/  LOP3.LUT R51, R52, 0x64006400, RZ, 0xfc, !PT ;  /* 0x6400640034337812 */ /* 0x000fe200078efcff */
[----:B------:R-:W-:Y:S01]  /*2640*/  HADD2 R12, R12, R37.H0_H0 ;  /* 0x200000250c0c7230 */ /* 0x000fe20000000000 */
[----:B------:R-:W-:Y:S01]  /*2650*/  LOP3.LUT R44, R40, 0xc000c, RZ, 0xc0, !PT ;  /* 0x000c000c282c7812 */ /* 0x000fe200078ec0ff */
[----:B------:R-:W-:Y:S01]  /*2660*/  HADD2 R48, R48, R39.H0_H0 ;  /* 0x2000002730307230 */ /* 0x000fe20000000000 */
[----:B------:R-:W-:Y:S02]  /*2670*/  LOP3.LUT R50, R50, 0x64006400, RZ, 0xfc, !PT ;  /* 0x6400640032327812 */ /* 0x000fe400078efcff */
[----:B------:R-:W-:Y:S02]  /*2680*/  LOP3.LUT R44, R44, 0x64006400, RZ, 0xfc, !PT ;  /* 0x640064002c2c7812 */ /* 0x000fe400078efcff */
[----:B------:R-:W-:Y:S01]  /*2690*/  LOP3.LUT R52, R43, 0xc000c, RZ, 0xc0, !PT ;  /* 0x000c000c2b347812 */ /* 0x000fe200078ec0ff */
[----:B------:R-:W-:Y:S01]  /*26a0*/  HFMA2 R48, R6, R48, -RZ ;  /* 0x0000003006307231 */ /* 0x000fe200001000ff */
[----:B0-----:R-:W-:-:S02]  /*26b0*/  PRMT R13, R46, 0x5410, R47 ;  /* 0x000054102e0d7816 */ /* 0x001fc4000000002f */
[----:B------:R-:W-:Y:S02]  /*26c0*/  PRMT R47, R46, 0x7632, R47 ;  /* 0x000076322e2f7816 */ /* 0x000fe4000000002f */
[----:B------:R-:W-:Y:S01]  /*26d0*/  LOP3.LUT R46, R41, 0xc000c, RZ, 0xc0, !PT ;  /* 0x000c000c292e7812 */ /* 0x000fe200078ec0ff */
[----:B------:R0:W-:Y:S01]  /*26e0*/  STG.E desc[UR8][R14.64+0x4], R13 ;  /* 0x0000040d0e007986 */ /* 0x0001e2000c101908 */
[----:B------:R-:W-:Y:S02]  /*26f0*/  LOP3.LUT R53, R52, 0x64006400, RZ, 0xfc, !PT ;  /* 0x6400640034357812 */ /* 0x000fe400078efcff */
[----:B------:R-:W-:Y:S01]  /*2700*/  LOP3.LUT R52, R43, 0x300030, RZ, 0xc0, !PT ;  /* 0x003000302b347812 */ /* 0x000fe200078ec0ff */
[----:B------:R1:W-:Y:S04]  /*2710*/  STG.E desc[UR8][R22.64], R45 ;  /* 0x0000002d16007986 */ /* 0x0003e8000c101908 */
[----:B------:R2:W-:Y:S01]  /*2720*/  STG.E desc[UR8][R22.64+0x4], R47 ;  /* 0x0000042f16007986 */ /* 0x0005e2000c101908 */
[----:B0-----:R-:W-:-:S02]  /*2730*/  HADD2 R13, R49, R38.H0_H0 ;  /* 0x20000026310d7230 */ /* 0x001fc40000000000 */
[----:B------:R-:W-:Y:S02]  /*2740*/  HFMA2 R14, R8, R12, -RZ ;  /* 0x0000000c080e7231 */ /* 0x000fe400001000ff */
[----:B------:R-:W-:Y:S01]  /*2750*/  HADD2 R49, R51, R36.H0_H0 ;  /* 0x2000002433317230 */ /* 0x000fe20000000000 */
[----:B------:R-:W-:Y:S01]  /*2760*/  LOP3.LUT R51, R46, 0x64006400, RZ, 0xfc, !PT ;  /* 0x640064002e337812 */ /* 0x000fe200078efcff */
[----:B------:R-:W-:Y:S02]  /*2770*/  HMUL2 R15, R7, R13 ;  /* 0x0000000d070f7232 */ /* 0x000fe40000000000 */
[----:B------:R-:W-:-:S04]  /*2780*/  IMAD.WIDE R12, R17, 0x2, R22 ;  /* 0x00000002110c7825 */ /* 0x000fc800078e0216 */
[----:B------:R-:W-:Y:S01]  /*2790*/  HMUL2 R49, R5, R49 ;  /* 0x0000003105317232 */ /* 0x000fe20000000000 */
[----:B-1----:R-:W-:-:S04]  /*27a0*/  PRMT R45, R14, 0x5410, R15 ;  /* 0x000054100e2d7816 */ /* 0x002fc8000000000f */
[----:B--2---:R-:W-:Y:S02]  /*27b0*/  PRMT R47, R48, 0x5410, R49 ;  /* 0x00005410302f7816 */ /* 0x004fe40000000031 */
[----:B------:R-:W-:Y:S01]  /*27c0*/  PRMT R23, R14, 0x7632, R15 ;  /* 0x000076320e177816 */ /* 0x000fe2000000000f */
[----:B------:R0:W-:Y:S01]  /*27d0*/  STG.E desc[UR8][R12.64], R45 ;  /* 0x0000002d0c007986 */ /* 0x0001e2000c101908 */
[----:B------:R-:W-:Y:S01]  /*27e0*/  IMAD.WIDE R14, R17, 0x2, R12 ;  /* 0x00000002110e7825 */ /* 0x000fe200078e020c */
[----:B------:R-:W-:Y:S02]  /*27f0*/  PRMT R49, R48, 0x7632, R49 ;  /* 0x0000763230317816 */ /* 0x000fe40000000031 */
[----:B------:R1:W-:Y:S01]  /*2800*/  STG.E desc[UR8][R12.64+0x4], R47 ;  /* 0x0000042f0c007986 */ /* 0x0003e2000c101908 */
[C---:B------:R-:W-:Y:S02]  /*2810*/  LOP3.LUT R48, R41.reuse, 0x300030, RZ, 0xc0, !PT ;  /* 0x0030003029307812 */ /* 0x040fe400078ec0ff */
[----:B------:R-:W-:Y:S01]  /*2820*/  LOP3.LUT R41, R41, 0xc000c0, RZ, 0xc0, !PT ;  /* 0x00c000c029297812 */ /* 0x000fe200078ec0ff */
[----:B------:R-:W-:Y:S04]  /*2830*/  STG.E desc[UR8][R14.64], R23 ;  /* 0x000000170e007986 */ /* 0x000fe8000c101908 */
[----:B------:R2:W-:Y:S01]  /*2840*/  STG.E desc[UR8][R14.64+0x4], R49 ;  /* 0x000004310e007986 */ /* 0x0005e2000c101908 */
[----:B0-----:R-:W-:Y:S01]  /*2850*/  HFMA2 R45, R53, 0.25, 0.25, R34.H0_H0 ;  /* 0x34003400352d7831 */ /* 0x001fe20000040022 */
[----:B------:R-:W-:Y:S01]  /*2860*/  LOP3.LUT R53, R52, 0x64006400, RZ, 0xfc, !PT ;  /* 0x6400640034357812 */ /* 0x000fe200078efcff */
[----:B-1----:R-:W-:-:S02]  /*2870*/  HFMA2 R12, R44, 0.25, 0.25, R21.H0_H0 ;  /* 0x340034002c0c7831 */ /* 0x002fc40000040015 */
[----:B------:R-:W-:Y:S01]  /*2880*/  HFMA2 R13, R51, 0.25, 0.25, R32.H0_H0 ;  /* 0x34003400330d7831 */ /* 0x000fe20000040020 */
[----:B------:R-:W-:Y:S01]  /*2890*/  LOP3.LUT R51, R48, 0x64006400, RZ, 0xfc, !PT ;  /* 0x6400640030337812 */ /* 0x000fe200078efcff */
[----:B------:R-:W-:Y:S01]  /*28a0*/  HFMA2 R44, R50, 0.25, 0.25, R33.H0_H0 ;  /* 0x34003400322c7831 */ /* 0x000fe20000040021 */
[----:B------:R-:W-:Y:S01]  /*28b0*/  LOP3.LUT R50, R42, 0x300030, RZ, 0xc0, !PT ;  /* 0x003000302a327812 */ /* 0x000fe200078ec0ff */
[----:B------:R-:W-:Y:S02]  /*28c0*/  HFMA2 R22, R8, R12, -RZ ;  /* 0x0000000c08167231 */ /* 0x000fe400001000ff */
[----:B------:R-:W-:Y:S02]  /*28d0*/  HMUL2 R46, R7, R13 ;  /* 0x0000000d072e7232 */ /* 0x000fe40000000000 */
[----:B------:R-:W-:-:S04]  /*28e0*/  IMAD.WIDE R12, R17, 0x2, R14 ;  /* 0x00000002110c7825 */ /* 0x000fc800078e020e */
[----:B------:R-:W-:Y:S02]  /*28f0*/  HMUL2 R45, R5, R45 ;  /* 0x0000002d052d7232 */ /* 0x000fe40000000000 */
[----:B------:R-:W-:Y:S01]  /*2900*/  HFMA2 R44, R6, R44, -RZ ;  /* 0x0000002c062c7231 */ /* 0x000fe200001000ff */
[----:B------:R-:W-:Y:S02]  /*2910*/  LOP3.LUT R42, R42, 0xc000c0, RZ, 0xc0, !PT ;  /* 0x00c000c02a2a7812 */ /* 0x000fe400078ec0ff */
[C-C-:B--2---:R-:W-:Y:S02]  /*2920*/  PRMT R15, R22.reuse, 0x5410, R46.reuse ;  /* 0x00005410160f7816 */ /* 0x144fe4000000002e */
[----:B------:R-:W-:Y:S01]  /*2930*/  PRMT R49, R22, 0x7632, R46 ;  /* 0x0000763216317816 */ /* 0x000fe2000000002e */
[----:B------:R-:W-:Y:S01]  /*2940*/  IMAD.WIDE R22, R17, 0x2, R12 ;  /* 0x0000000211167825 */ /* 0x000fe200078e020c */
[----:B------:R-:W-:Y:S01]  /*2950*/  LOP3.LUT R46, R40, 0x300030, RZ, 0xc0, !PT ;  /* 0x00300030282e7812 */ /* 0x000fe200078ec0ff */
[----:B------:R0:W-:Y:S01]  /*2960*/  STG.E desc[UR8][R12.64], R15 ;  /* 0x0000000f0c007986 */ /* 0x0001e2000c101908 */
[----:B------:R-:W-:-:S02]  /*2970*/  PRMT R47, R44, 0x5410, R45 ;  /* 0x000054102c2f7816 */ /* 0x000fc4000000002d */
[----:B------:R-:W-:Y:S02]  /*2980*/  LOP3.LUT R14, R46, 0x64006400, RZ, 0xfc, !PT ;  /* 0x640064002e0e7812 */ /* 0x000fe400078efcff */
[----:B------:R-:W-:Y:S01]  /*2990*/  LOP3.LUT R46, R50, 0x64006400, RZ, 0xfc, !PT ;  /* 0x64006400322e7812 */ /* 0x000fe200078efcff */
[----:B------:R1:W-:Y:S01]  /*29a0*/  STG.E desc[UR8][R12.64+0x4], R47 ;  /* 0x0000042f0c007986 */ /* 0x0003e2000c101908 */
[----:B------:R-:W-:Y:S01]  /*29b0*/  LOP3.LUT R40, R40, 0xc000c0, RZ, 0xc0, !PT ;  /* 0x00c000c028287812 */ /* 0x000fe200078ec0ff */
[----:B------:R-:W-:Y:S01]  /*29c0*/  HFMA2 R14, R14, 0.0625, 0.0625, R21.H1_H1 ;  /* 0x2c002c000e0e7831 */ /* 0x000fe20000060015 */
[----:B------:R-:W-:Y:S01]  /*29d0*/  PRMT R45, R44, 0x7632, R45 ;  /* 0x000076322c2d7816 */ /* 0x000fe2000000002d */
[----:B------:R-:W-:Y:S01]  /*29e0*/  HFMA2 R46, R46, 0.0625, 0.0625, R33.H1_H1 ;  /* 0x2c002c002e2e7831 */ /* 0x000fe20000060021 */
[----:B------:R-:W-:Y:S01]  /*29f0*/  LOP3.LUT R44, R43, 0xc000c0, RZ, 0xc0, !PT ;  /* 0x00c000c02b2c7812 */ /* 0x000fe200078ec0ff */
[----:B0-----:R-:W-:Y:S01]  /*2a00*/  HFMA2 R15, R51, 0.0625, 0.0625, R32.H1_H1 ;  /* 0x2c002c00330f7831 */ /* 0x001fe20000060020 */
[----:B------:R-:W-:Y:S01]  /*2a10*/  LOP3.LUT R43, R40, 0x64006400, RZ, 0xfc, !PT ;  /* 0x64006400282b7812 */ /* 0x000fe200078efcff */
[----:B------:R-:W-:Y:S01]  /*2a20*/  HFMA2 R14, R8, R14, -RZ ;  /* 0x0000000e080e7231 */ /* 0x000fe200001000ff */
[----:B------:R0:W-:Y:S01]  /*2a30*/  STG.E desc[UR8][R22.64], R49 ;  /* 0x0000003116007986 */ /* 0x0001e2000c101908 */
[----:B------:R-:W-:-:S02]  /*2a40*/  HFMA2 R46, R6, R46, -RZ ;  /* 0x0000002e062e7231 */ /* 0x000fc400001000ff */
[----:B------:R-:W-:Y:S01]  /*2a50*/  HMUL2 R15, R7, R15 ;  /* 0x0000000f070f7232 */ /* 0x000fe20000000000 */
[----:B------:R-:W-:Y:S01]  /*2a60*/  LOP3.LUT R40, R41, 0x64006400, RZ, 0xfc, !PT ;  /* 0x6400640029287812 */ /* 0x000fe200078efcff */
[----:B-1----:R-:W-:Y:S02]  /*2a70*/  HFMA2 R47, R53, 0.0625, 0.0625, R34.H1_H1 ;  /* 0x2c002c00352f7831 */ /* 0x002fe40000060022 */
[----:B------:R-:W-:Y:S01]  /*2a80*/  IMAD.WIDE R12, R17, 0x2, R22 ;  /* 0x00000002110c7825 */ /* 0x000fe200078e0216 */
[----:B------:R1:W-:Y:S01]  /*2a90*/  STG.E desc[UR8][R22.64+0x4], R45 ;  /* 0x0000042d16007986 */ /* 0x0003e2000c101908 */
[----:B------:R-:W-:Y:S02]  /*2aa0*/  LOP3.LUT R44, R44, 0x64006400, RZ, 0xfc, !PT ;  /* 0x640064002c2c7812 */ /* 0x000fe400078efcff */
[----:B------:R-:W-:Y:S01]  /*2ab0*/  HMUL2 R47, R5, R47 ;  /* 0x0000002f052f7232 */ /* 0x000fe20000000000 */
[----:B------:R-:W-:Y:S02]  /*2ac0*/  PRMT R41, R14, 0x7632, R15 ;  /* 0x000076320e297816 */ /* 0x000fe4000000000f */
[----:B0-----:R-:W-:-:S02]  /*2ad0*/  LOP3.LUT R49, R42, 0x64006400, RZ, 0xfc, !PT ;  /* 0x640064002a317812 */ /* 0x001fc400078efcff */
[----:B-1----:R-:W-:Y:S01]  /*2ae0*/  PRMT R23, R14, 0x5410, R15 ;  /* 0x000054100e177816 */ /* 0x002fe2000000000f */
[----:B------:R-:W-:Y:S01]  /*2af0*/  HFMA2 R15, R40, 0.015625, 0.015625, R19.H0_H0 ;  /* 0x24002400280f7831 */ /* 0x000fe20000040013 */
[C-C-:B------:R-:W-:Y:S01]  /*2b00*/  PRMT R45, R46.reuse, 0x5410, R47.reuse ;  /* 0x000054102e2d7816 */ /* 0x140fe2000000002f */
[----:B------:R-:W-:Y:S01]  /*2b10*/  HFMA2 R14, R43, 0.015625, 0.015625, R18.H0_H0 ;  /* 0x240024002b0e7831 */ /* 0x000fe20000040012 */
[----:B------:R-:W-:Y:S01]  /*2b20*/  PRMT R47, R46, 0x7632, R47 ;  /* 0x000076322e2f7816 */ /* 0x000fe2000000002f */
[----:B------:R-:W-:Y:S01]  /*2b30*/  HFMA2 R40, R49, 0.015625, 0.015625, R20.H0_H0 ;  /* 0x2400240031287831 */ /* 0x000fe20000040014 */
[----:B------:R0:W-:Y:S01]  /*2b40*/  STG.E desc[UR8][R12.64], R23 ;  /* 0x000000170c007986 */ /* 0x0001e2000c101908 */
[----:B------:R-:W-:Y:S02]  /*2b50*/  HMUL2 R43, R7, R15 ;  /* 0x0000000f072b7232 */ /* 0x000fe40000000000 */
[----:B------:R-:W-:Y:S01]  /*2b60*/  HFMA2 R42, R8, R14, -RZ ;  /* 0x0000000e082a7231 */ /* 0x000fe200001000ff */
[----:B------:R1:W-:Y:S01]  /*2b70*/  STG.E desc[UR8][R12.64+0x4], R45 ;  /* 0x0000042d0c007986 */ /* 0x0003e2000c101908 */
[----:B------:R-:W-:-:S02]  /*2b80*/  HFMA2 R40, R6, R40, -RZ ;  /* 0x0000002806287231 */ /* 0x000fc400001000ff */
[----:B0-----:R-:W-:-:S04]  /*2b90*/  IMAD.WIDE R22, R17, 0x2, R12 ;  /* 0x0000000211167825 */ /* 0x001fc800078e020c */
[----:B-1----:R-:W-:Y:S01]  /*2ba0*/  HFMA2 R12, R44, 0.015625, 0.015625, R35.H0_H0 ;  /* 0x240024002c0c7831 */ /* 0x002fe20000040023 */
[----:B------:R0:W-:Y:S01]  /*2bb0*/  STG.E desc[UR8][R22.64], R41 ;  /* 0x0000002916007986 */ /* 0x0001e2000c101908 */
[----:B------:R-:W-:-:S04]  /*2bc0*/  IMAD.WIDE R14, R17, 0x2, R22 ;  /* 0x00000002110e7825 */ /* 0x000fc800078e0216 */
[----:B------:R-:W-:Y:S01]  /*2bd0*/  HMUL2 R44, R5, R12 ;  /* 0x0000000c052c7232 */ /* 0x000fe20000000000 */
[----:B------:R1:W-:Y:S01]  /*2be0*/  STG.E desc[UR8][R22.64+0x4], R47 ;  /* 0x0000042f16007986 */ /* 0x0003e2000c101908 */
[----:B------:R-:W-:-:S03]  /*2bf0*/  IMAD.WIDE R12, R17, 0x2, R14 ;  /* 0x00000002110c7825 */ /* 0x000fc600078e020e */
[C-C-:B0-----:R-:W-:Y:S02]  /*2c00*/  PRMT R41, R40.reuse, 0x5410, R44.reuse ;  /* 0x0000541028297816 */ /* 0x141fe4000000002c */
[----:B------:R-:W-:Y:S02]  /*2c10*/  PRMT R44, R40, 0x7632, R44 ;  /* 0x00007632282c7816 */ /* 0x000fe4000000002c */
[C-C-:B-1----:R-:W-:Y:S01]  /*2c20*/  PRMT R23, R42.reuse, 0x5410, R43.reuse ;  /* 0x000054102a177816 */ /* 0x142fe2000000002b */
[----:B------:R0:W-:Y:S01]  /*2c30*/  STG.E desc[UR8][R14.64+0x4], R41 ;  /* 0x000004290e007986 */ /* 0x0001e2000c101908 */
[----:B------:R-:W-:-:S03]  /*2c40*/  PRMT R43, R42, 0x7632, R43 ;  /* 0x000076322a2b7816 */ /* 0x000fc6000000002b */
[----:B------:R0:W-:Y:S04]  /*2c50*/  STG.E desc[UR8][R14.64], R23 ;  /* 0x000000170e007986 */ /* 0x0001e8000c101908 */
[----:B------:R0:W-:Y:S04]  /*2c60*/  STG.E desc[UR8][R12.64], R43 ;  /* 0x0000002b0c007986 */ /* 0x0001e8000c101908 */
[----:B------:R0:W-:Y:S01]  /*2c70*/  STG.E desc[UR8][R12.64+0x4], R44 ;  /* 0x0000042c0c007986 */ /* 0x0001e2000c101908 */
[----:B------:R-:W-:Y:S05]  /*2c80*/  BRA.U UP1, `(.L_x_425) ;  /* 0xfffffff101947547 */ /* 0x000fea000b83ffff */
[----:B------:R-:W-:Y:S01]  /*2c90*/  VIADD R30, R30, 0x20 ;  /* 0x000000201e1e7836 */ /* 0x000fe20000000000 */
[----:B------:R-:W-:-:S04]  /*2ca0*/  UIADD3 UR4, UPT, UPT, UR4, 0x20, URZ ;  /* 0x0000002004047890 */ /* 0x000fc8000fffe0ff */
[----:B------:R-:W-:-:S13]  /*2cb0*/  ISETP.GE.U32.AND P0, PT, R30, R25, PT ;  /* 0x000000191e00720c */ /* 0x000fda0003f06070 */
[----:B------:R-:W-:Y:S05]  /*2cc0*/  @!P0 BRA `(.L_x_426) ;  /* 0xffffffec00808947 */ /* 0x000fea000383ffff */
[----:B------:R-:W-:Y:S05]  /*2cd0*/  EXIT ;  /* 0x000000000000794d */ /* 0x000fea0003800000 */
.L_x_427:
        /* <DEDUP_REMOVED lines=10> */
.L_x_1853:


//--------------------- .text._ZN4vllm4gptq31reconstruct_exllama_3bit_kernelEPKjPKiS2_PK6__halfiiibPS5_ --------------------------
	.section	.text._ZN4vllm4gptq31reconstruct_exllama_3bit_kernelEPKjPKiS2_PK6__halfiiibPS5_,"ax",@progbits
	.align	128
        .global         _ZN4vllm4gptq31reconstruct_exllama_3bit_kernelEPKjPKiS2_PK6__halfiiibPS5_
        .type           _ZN4vllm4gptq31reconstruct_exllama_3bit_kernelEPKjPKiS2_PK6__halfiiibPS5_,@function
        .size           _ZN4vllm4gptq31reconstruct_exllama_3bit_kernelEPKjPKiS2_PK6__halfiiibPS5_,(.L_x_1854 - _ZN4vllm4gptq31reconstruct_exllama_3bit_kernelEPKjPKiS2_PK6__halfiiibPS5_)
        .other          _ZN4vllm4gptq31reconstruct_exllama_3bit_kernelEPKjPKiS2_PK6__halfiiibPS5_,@"STO_CUDA_ENTRY STV_DEFAULT"
_ZN4vllm4gptq31reconstruct_exllama_3bit_kernelEPKjPKiS2_PK6__halfiiibPS5_:
.text._ZN4vllm4gptq31reconstruct_exllama_3bit_kernelEPKjPKiS2_PK6__halfiiibPS5_:
[----:B------:R-:W-:Y:S01]  /*0000*/  LDC R1, c[0x0][0x37c] ;  /* 0x0000df00ff017b82 */ /* 0x000fe20000000800 */
[----:B------:R-:W0:Y:S07]  /*0010*/  S2R R7, SR_TID.X ;  /* 0x0000000000077919 */ /* 0x000e2e0000002100 */
[----:B------:R-:W1:Y:S01]  /*0020*/  S2UR UR10, SR_CTAID.Y ;  /* 0x00000000000a79c3 */ /* 0x000e620000002600 */
[----:B------:R-:W2:Y:S01]  /*0030*/  LDCU.64 UR6, c[0x0][0x388] ;  /* 0x00007100ff0677ac */ /* 0x000ea20008000a00 */
[----:B------:R-:W3:Y:S06]  /*0040*/  LDCU.64 UR8, c[0x0][0x358] ;  /* 0x00006b00ff0877ac */ /* 0x000eec0008000a00 */
[----:B------:R-:W4:Y:S01]  /*0050*/  LDC R23, c[0x0][0x3a0] ;  /* 0x0000e800ff177b82 */ /* 0x000f220000000800 */
[----:B------:R-:W5:Y:S01]  /*0060*/  LDCU UR12, c[0x0][0x3a4] ;  /* 0x00007480ff0c77ac */ /* 0x000f620008000800 */
[----:B--2---:R-:W-:Y:S01]  /*0070*/  ISETP.EQ.U32.AND P1, PT, RZ, UR6, PT ;  /* 0x00000006ff007c0c */ /* 0x004fe2000bf22070 */
[----:B-1----:R-:W-:-:S06]  /*0080*/  USHF.L.U32 UR5, UR10, 0x7, URZ ;  /* 0x000000070a057899 */ /* 0x002fcc00080006ff */
[----:B0-----:R-:W-:-:S05]  /*0090*/  VIADD R0, R7, UR5 ;  /* 0x0000000507007c36 */ /* 0x001fca0008000000 */
[----:B----4-:R-:W-:-:S04]  /*00a0*/  ISETP.GE.U32.AND P0, PT, R0, R23, PT ;  /* 0x000000170000720c */ /* 0x010fc80003f06070 */
[----:B------:R-:W-:-:S13]  /*00b0*/  ISETP.EQ.OR.EX P0, PT, RZ, UR7, P0, P1 ;  /* 0x00000007ff007c0c */ /* 0x000fda0008702710 */
[----:B------:R-:W0:Y:S02]  /*00c0*/  @!P0 LDC.64 R2, c[0x0][0x388] ;  /* 0x0000e200ff028b82 */ /* 0x000e240000000a00 */
[----:B0-----:R-:W-:-:S06]  /*00d0*/  @!P0 IMAD.WIDE.U32 R2, R0, 0x4, R2 ;  /* 0x0000000400028825 */ /* 0x001fcc00078e0002 */
[----:B---3--:R-:W2:Y:S01]  /*00e0*/  @!P0 LDG.E.CONSTANT R2, desc[UR8][R2.64] ;  /* 0x0000000802028981 */ /* 0x008ea2000c1e9900 */
[----:B------:R-:W0:Y:S01]  /*00f0*/  S2UR UR4, SR_CTAID.X ;  /* 0x00000000000479c3 */ /* 0x000e220000002500 */
[----:B------:R-:W-:Y:S01]  /*0100*/  IMAD.SHL.U32 R12, R7, 0x4, RZ ;  /* 0x00000004070c7824 */ /* 0x000fe200078e00ff */
[----:B------:R-:W-:Y:S01]  /*0110*/  @!P0 MOV R4, 0x400 ;  /* 0x0000040000048802 */ /* 0x000fe20000000f00 */
[----:B------:R-:W1:Y:S01]  /*0120*/  @!P0 S2R R5, SR_CgaCtaId ;  /* 0x0000000000058919 */ /* 0x000e620000008800 */
[----:B------:R-:W-:Y:S01]  /*0130*/  IMAD.U32 R36, RZ, RZ, UR5 ;  /* 0x00000005ff247e24 */ /* 0x000fe2000f8e00ff */
[----:B0-----:R-:W-:-:S06]  /*0140*/  USHF.L.U32 UR4, UR4, 0x9, URZ ;  /* 0x0000000904047899 */ /* 0x001fcc00080006ff */
[----:B------:R-:W-:-:S05]  /*0150*/  VIADD R0, R12, UR4 ;  /* 0x000000040c007c36 */ /* 0x000fca0008000000 */
[----:B-----5:R-:W-:Y:S02]  /*0160*/  ISETP.GE.AND P1, PT, R0, UR12, PT ;  /* 0x0000000c00007c0c */ /* 0x020fe4000bf26270 */
[----:B-1----:R-:W-:-:S05]  /*0170*/  @!P0 LEA R4, R5, R4, 0x18 ;  /* 0x0000000405048211 */ /* 0x002fca00078ec0ff */
[----:B------:R-:W-:-:S05]  /*0180*/  @!P0 IMAD R5, R7, 0x4, R4 ;  /* 0x0000000407058824 */ /* 0x000fca00078e0204 */
[----:B--2---:R0:W-:Y:S01]  /*0190*/  @!P0 STS [R5], R2 ;  /* 0x0000000205008388 */ /* 0x0041e20000000800 */
[----:B------:R-:W-:Y:S05]  /*01a0*/  @P1 EXIT ;  /* 0x000000000000194d */ /* 0x000fea0003800000 */
[----:B------:R-:W0:Y:S01]  /*01b0*/  LDC R6, c[0x0][0x3a8] ;  /* 0x0000ea00ff067b82 */ /* 0x000e220000000800 */
[----:B------:R-:W-:Y:S01]  /*01c0*/  BSSY.RECONVERGENT B0, `(.L_x_428) ;  /* 0x0000076000007945 */ /* 0x000fe20003800200 */
[----:B0-----:R-:W-:-:S04]  /*01d0*/  IABS R5, R6 ;  /* 0x0000000600057213 */ /* 0x001fc80000000000 */
[----:B------:R-:W0:Y:S08]  /*01e0*/  I2F.RP R4, R5 ;  /* 0x0000000500047306 */ /* 0x000e300000209400 */
[----:B0-----:R-:W0:Y:S02]  /*01f0*/  MUFU.RCP R4, R4 ;  /* 0x0000000400047308 */ /* 0x001e240000001000 */
[----:B0-----:R-:W-:-:S06]  /*0200*/  VIADD R2, R4, 0xffffffe ;  /* 0x0ffffffe04027836 */ /* 0x001fcc0000000000 */
[----:B------:R0:W1:Y:S02]  /*0210*/  F2I.FTZ.U32.TRUNC.NTZ R3, R2 ;  /* 0x0000000200037305 */ /* 0x000064000021f000 */
[----:B0-----:R-:W-:Y:S02]  /*0220*/  IMAD.MOV.U32 R2, RZ, RZ, RZ ;  /* 0x000000ffff027224 */ /* 0x001fe400078e00ff */
[----:B-1----:R-:W-:-:S04]  /*0230*/  IMAD.MOV R8, RZ, RZ, -R3 ;  /* 0x000000ffff087224 */ /* 0x002fc800078e0a03 */
[----:B------:R-:W-:Y:S01]  /*0240*/  IMAD R7, R8, R5, RZ ;  /* 0x0000000508077224 */ /* 0x000fe200078e02ff */
[----:B------:R-:W-:-:S03]  /*0250*/  IABS R8, R23 ;  /* 0x0000001700087213 */ /* 0x000fc60000000000 */
[----:B------:R-:W-:Y:S01]  /*0260*/  IMAD.HI.U32 R3, R3, R7, R2 ;  /* 0x0000000703037227 */ /* 0x000fe200078e0002 */
[----:B------:R-:W-:-:S04]  /*0270*/  LOP3.LUT R2, R23, R6, RZ, 0x3c, !PT ;  /* 0x0000000617027212 */ /* 0x000fc800078e3cff */
[----:B------:R-:W-:Y:S01]  /*0280*/  ISETP.GE.AND P1, PT, R2, RZ, PT ;  /* 0x000000ff0200720c */ /* 0x000fe20003f26270 */
[----:B------:R-:W-:-:S04]  /*0290*/  IMAD.HI.U32 R3, R3, R8, RZ ;  /* 0x0000000803037227 */ /* 0x000fc800078e00ff */
[----:B------:R-:W-:-:S04]  /*02a0*/  IMAD.MOV R4, RZ, RZ, -R3 ;  /* 0x000000ffff047224 */ /* 0x000fc800078e0a03 */
[----:B------:R-:W-:-:S05]  /*02b0*/  IMAD R4, R5, R4, R8 ;  /* 0x0000000405047224 */ /* 0x000fca00078e0208 */
[----:B------:R-:W-:-:S13]  /*02c0*/  ISETP.GT.U32.AND P2, PT, R5, R4, PT ;  /* 0x000000040500720c */ /* 0x000fda0003f44070 */
[----:B------:R-:W-:Y:S02]  /*02d0*/  @!P2 IMAD.IADD R4, R4, 0x1, -R5 ;  /* 0x000000010404a824 */ /* 0x000fe400078e0a05 */
[----:B------:R-:W-:Y:S01]  /*02e0*/  @!P2 VIADD R3, R3, 0x1 ;  /* 0x000000010303a836 */ /* 0x000fe20000000000 */
[----:B------:R-:W-:Y:S02]  /*02f0*/  ISETP.NE.AND P2, PT, R6, RZ, PT ;  /* 0x000000ff0600720c */ /* 0x000fe40003f45270 */
[----:B------:R-:W-:-:S13]  /*0300*/  ISETP.GE.U32.AND P0, PT, R4, R5, PT ;  /* 0x000000050400720c */ /* 0x000fda0003f06070 */
[----:B------:R-:W-:-:S04]  /*0310*/  @P0 VIADD R3, R3, 0x1 ;  /* 0x0000000103030836 */ /* 0x000fc80000000000 */
[----:B------:R-:W-:Y:S01]  /*0320*/  @!P1 IMAD.MOV R3, RZ, RZ, -R3 ;  /* 0x000000ffff039224 */ /* 0x000fe200078e0a03 */
[----:B------:R-:W-:-:S04]  /*0330*/  @!P2 LOP3.LUT R3, RZ, R6, RZ, 0x33, !PT ;  /* 0x00000006ff03a212 */ /* 0x000fc800078e33ff */
[----:B------:R-:W0:Y:S01]  /*0340*/  I2F.U32.RP R2, R3 ;  /* 0x0000000300027306 */ /* 0x000e220000209000 */
[----:B------:R-:W-:Y:S01]  /*0350*/  IMAD.MOV R7, RZ, RZ, -R3 ;  /* 0x000000ffff077224 */ /* 0x000fe200078e0a03 */
[----:B------:R-:W-:-:S06]  /*0360*/  ISETP.NE.U32.AND P0, PT, R3, RZ, PT ;  /* 0x000000ff0300720c */ /* 0x000fcc0003f05070 */
[----:B0-----:R-:W0:Y:S02]  /*0370*/  MUFU.RCP R2, R2 ;  /* 0x0000000200027308 */ /* 0x001e240000001000 */
[----:B0-----:R-:W-:Y:S02]  /*0380*/  IADD3 R4, PT, PT, R2, 0xffffffe, RZ ;  /* 0x0ffffffe02047810 */ /* 0x001fe40007ffe0ff */
[----:B------:R-:W-:-:S04]  /*0390*/  LOP3.LUT R2, R12, 0x1c, RZ, 0xc0, !PT ;  /* 0x0000001c0c027812 */ /* 0x000fc800078ec0ff */
[----:B------:R0:W1:Y:S02]  /*03a0*/  F2I.FTZ.U32.TRUNC.NTZ R5, R4 ;  /* 0x0000000400057305 */ /* 0x000064000021f000 */
[----:B0-----:R-:W-:Y:S02]  /*03b0*/  IMAD.MOV.U32 R4, RZ, RZ, RZ ;  /* 0x000000ffff047224 */ /* 0x001fe400078e00ff */
[----:B-1----:R-:W-:-:S04]  /*03c0*/  IMAD R7, R7, R5, RZ ;  /* 0x0000000507077224 */ /* 0x002fc800078e02ff */
[----:B------:R-:W-:-:S06]  /*03d0*/  IMAD.HI.U32 R5, R5, R7, R4 ;  /* 0x0000000705057227 */ /* 0x000fcc00078e0004 */
[----:B------:R-:W-:-:S04]  /*03e0*/  IMAD.HI.U32 R35, R5, R36, RZ ;  /* 0x0000002405237227 */ /* 0x000fc800078e00ff */
[----:B------:R-:W-:-:S04]  /*03f0*/  IMAD.MOV R6, RZ, RZ, -R35 ;  /* 0x000000ffff067224 */ /* 0x000fc800078e0a23 */
[----:B------:R-:W-:-:S05]  /*0400*/  IMAD R6, R3, R6, R36 ;  /* 0x0000000603067224 */ /* 0x000fca00078e0224 */
[----:B------:R-:W-:-:S13]  /*0410*/  ISETP.GE.U32.AND P1, PT, R6, R3, PT ;  /* 0x000000030600720c */ /* 0x000fda0003f26070 */
[----:B------:R-:W-:Y:S02]  /*0420*/  @P1 IMAD.IADD R6, R6, 0x1, -R3 ;  /* 0x0000000106061824 */ /* 0x000fe400078e0a03 */
[----:B------:R-:W-:Y:S01]  /*0430*/  @P1 VIADD R35, R35, 0x1 ;  /* 0x0000000123231836 */ /* 0x000fe20000000000 */
[----:B------:R-:W-:Y:S02]  /*0440*/  ISETP.GT.U32.AND P1, PT, R2, 0x4, PT ;  /* 0x000000040200780c */ /* 0x000fe40003f24070 */
[----:B------:R-:W-:-:S13]  /*0450*/  ISETP.GE.U32.AND P2, PT, R6, R3, PT ;  /* 0x000000030600720c */ /* 0x000fda0003f46070 */
[----:B------:R-:W-:Y:S01]  /*0460*/  @P2 VIADD R35, R35, 0x1 ;  /* 0x0000000123232836 */ /* 0x000fe20000000000 */
[----:B------:R-:W-:Y:S01]  /*0470*/  @!P0 LOP3.LUT R35, RZ, R3, RZ, 0x33, !PT ;  /* 0x00000003ff238212 */ /* 0x000fe200078e33ff */
[----:B------:R-:W-:Y:S06]  /*0480*/  @P1 BRA `(.L_x_429) ;  /* 0x00000000003c1947 */ /* 0x000fec0003800000 */
[----:B------:R-:W0:Y:S01]  /*0490*/  LDC.64 R4, c[0x0][0x390] ;  /* 0x0000e400ff047b82 */ /* 0x000e220000000a00 */
[----:B------:R-:W-:Y:S02]  /*04a0*/  IMAD R6, R35, UR12, RZ ;  /* 0x0000000c23067c24 */ /* 0x000fe4000f8e02ff */
[----:B------:R-:W-:-:S03]  /*04b0*/  IMAD R8, R0, 0x3, RZ ;  /* 0x0000000300087824 */ /* 0x000fc600078e02ff */
[----:B------:R-:W-:Y:S02]  /*04c0*/  SHF.R.S32.HI R7, RZ, 0x1f, R6 ;  /* 0x0000001fff077819 */ /* 0x000fe40000011406 */
[----:B------:R-:W-:Y:S02]  /*04d0*/  SHF.R.S32.HI R9, RZ, 0x1f, R8 ;  /* 0x0000001fff097819 */ /* 0x000fe40000011408 */
[----:B------:R-:W-:Y:S02]  /*04e0*/  LEA.HI R7, R7, R6, RZ, 0x5 ;  /* 0x0000000607077211 */ /* 0x000fe400078f28ff */
[----:B------:R-:W-:Y:S02]  /*04f0*/  LEA.HI R9, R9, R8, RZ, 0x5 ;  /* 0x0000000809097211 */ /* 0x000fe400078f28ff */
[----:B------:R-:W-:Y:S02]  /*0500*/  SHF.R.S32.HI R6, RZ, 0x5, R7 ;  /* 0x00000005ff067819 */ /* 0x000fe40000011407 */
[----:B------:R-:W-:-:S05]  /*0510*/  SHF.R.S32.HI R33, RZ, 0x5, R9 ;  /* 0x00000005ff217819 */ /* 0x000fca0000011409 */
[----:B------:R-:W-:-:S04]  /*0520*/  IMAD R7, R6, 0x3, R33 ;  /* 0x0000000306077824 */ /* 0x000fc800078e0221 */
[----:B0-----:R-:W-:-:S06]  /*0530*/  IMAD.WIDE R4, R7, 0x4, R4 ;  /* 0x0000000407047825 */ /* 0x001fcc00078e0204 */
[----:B------:R-:W2:Y:S01]  /*0540*/  LDG.E.CONSTANT R4, desc[UR8][R4.64] ;  /* 0x0000000804047981 */ /* 0x000ea2000c1e9900 */
[----:B------:R-:W-:-:S05]  /*0550*/  IMAD R7, R2, 0x3, RZ ;  /* 0x0000000302077824 */ /* 0x000fca00078e02ff */
[----:B--2---:R-:W-:Y:S01]  /*0560*/  SHF.R.U32.HI R22, RZ, R7, R4 ;  /* 0x00000007ff167219 */ /* 0x004fe20000011604 */
[----:B------:R-:W-:Y:S06]  /*0570*/  BRA `(.L_x_430) ;  /* 0x0000000000e87947 */ /* 0x000fec0003800000 */
.L_x_429:
[----:B------:R-:W-:-:S13]  /*0580*/  ISETP.NE.AND P0, PT, R2, 0x8, PT ;  /* 0x000000080200780c */ /* 0x000fda0003f05270 */
[----:B------:R-:W-:Y:S05]  /*0590*/  @P0 BRA `(.L_x_431) ;  /* 0x0000000000400947 */ /* 0x000fea0003800000 */
        /* <DEDUP_REMOVED lines=10> */
[----:B0-----:R-:W-:-:S05]  /*0640*/  IMAD.WIDE R4, R7, 0x4, R4 ;  /* 0x0000000407047825 */ /* 0x001fca00078e0204 */
[----:B------:R-:W2:Y:S04]  /*0650*/  LDG.E.CONSTANT R7, desc[UR8][R4.64] ;  /* 0x0000000804077981 */ /* 0x000ea8000c1e9900 */
[----:B------:R-:W2:Y:S02]  /*0660*/  LDG.E.CONSTANT R2, desc[UR8][R4.64+0x4] ;  /* 0x0000040804027981 */ /* 0x000ea4000c1e9900 */
[----:B--2---:R-:W-:-:S04]  /*0670*/  SHF.L.W.U32.HI R2, R7, 0x8, R2 ;  /* 0x0000000807027819 */ /* 0x004fc80000010e02 */
[----:B------:R-:W-:Y:S01]  /*0680*/  LOP3.LUT R22, R2, 0xfff, RZ, 0xc0, !PT ;  /* 0x00000fff02167812 */ /* 0x000fe200078ec0ff */
[----:B------:R-:W-:Y:S06]  /*0690*/  BRA `(.L_x_430) ;  /* 0x0000000000a07947 */ /* 0x000fec0003800000 */
.L_x_431:
[----:B------:R-:W-:-:S13]  /*06a0*/  ISETP.GT.U32.AND P0, PT, R2, 0x10, PT ;  /* 0x000000100200780c */ /* 0x000fda0003f04070 */
        /* <DEDUP_REMOVED lines=13> */
[----:B------:R-:W-:-:S04]  /*0780*/  IMAD.MOV.U32 R7, RZ, RZ, 0x3 ;  /* 0x00000003ff077424 */ /* 0x000fc800078e00ff */
[----:B------:R-:W-:-:S05]  /*0790*/  IMAD R2, R2, R7, -0x20 ;  /* 0xffffffe002027424 */ /* 0x000fca00078e0207 */
[----:B--2---:R-:W-:Y:S01]  /*07a0*/  SHF.R.U32.HI R22, RZ, R2, R5 ;  /* 0x00000002ff167219 */ /* 0x004fe20000011605 */
[----:B------:R-:W-:Y:S06]  /*07b0*/  BRA `(.L_x_430) ;  /* 0x0000000000587947 */ /* 0x000fec0003800000 */
.L_x_432:
[----:B------:R-:W0:Y:S01]  /*07c0*/  LDC.64 R4, c[0x0][0x390] ;  /* 0x0000e400ff047b82 */ /* 0x000e220000000a00 */
[----:B------:R-:W-:Y:S01]  /*07d0*/  IMAD R8, R0, 0x3, RZ ;  /* 0x0000000300087824 */ /* 0x000fe200078e02ff */
[----:B------:R-:W-:Y:S01]  /*07e0*/  ISETP.NE.AND P0, PT, R2, 0x14, PT ;  /* 0x000000140200780c */ /* 0x000fe20003f05270 */
[----:B------:R-:W-:-:S03]  /*07f0*/  IMAD R6, R35, UR12, RZ ;  /* 0x0000000c23067c24 */ /* 0x000fc6000f8e02ff */
[----:B------:R-:W-:Y:S02]  /*0800*/  SHF.R.S32.HI R9, RZ, 0x1f, R8 ;  /* 0x0000001fff097819 */ /* 0x000fe40000011408 */
[----:B------:R-:W-:Y:S02]  /*0810*/  SHF.R.S32.HI R7, RZ, 0x1f, R6 ;  /* 0x0000001fff077819 */ /* 0x000fe40000011406 */
[----:B------:R-:W-:Y:S02]  /*0820*/  LEA.HI R9, R9, R8, RZ, 0x5 ;  /* 0x0000000809097211 */ /* 0x000fe400078f28ff */
[----:B------:R-:W-:Y:S02]  /*0830*/  LEA.HI R7, R7, R6, RZ, 0x5 ;  /* 0x0000000607077211 */ /* 0x000fe400078f28ff */
[----:B------:R-:W-:Y:S02]  /*0840*/  SHF.R.S32.HI R33, RZ, 0x5, R9 ;  /* 0x00000005ff217819 */ /* 0x000fe40000011409 */
[----:B------:R-:W-:-:S05]  /*0850*/  SHF.R.S32.HI R8, RZ, 0x5, R7 ;  /* 0x00000005ff087819 */ /* 0x000fca0000011407 */
[C-C-:B------:R-:W-:Y:S02]  /*0860*/  @!P0 IMAD R7, R8.reuse, 0x3, R33.reuse ;  /* 0x0000000308078824 */ /* 0x140fe400078e0221 */
[----:B------:R-:W-:Y:S02]  /*0870*/  @P0 IMAD R11, R8, 0x3, R33 ;  /* 0x00000003080b0824 */ /* 0x000fe400078e0221 */
[----:B0-----:R-:W-:-:S04]  /*0880*/  @!P0 IMAD.WIDE R6, R7, 0x4, R4 ;  /* 0x0000000407068825 */ /* 0x001fc800078e0204 */
[----:B------:R-:W-:Y:S01]  /*0890*/  @P0 IMAD.WIDE R4, R11, 0x4, R4 ;  /* 0x000000040b040825 */ /* 0x000fe200078e0204 */
[----:B------:R-:W2:Y:S04]  /*08a0*/  @!P0 LDG.E.CONSTANT R22, desc[UR8][R6.64] ;  /* 0x0000000806168981 */ /* 0x000ea8000c1e9900 */
[----:B------:R-:W2:Y:S04]  /*08b0*/  @!P0 LDG.E.CONSTANT R9, desc[UR8][R6.64+0x4] ;  /* 0x0000040806098981 */ /* 0x000ea8000c1e9900 */
[----:B------:R-:W3:Y:S01]  /*08c0*/  @P0 LDG.E.CONSTANT R5, desc[UR8][R4.64] ;  /* 0x0000000804050981 */ /* 0x000ee2000c1e9900 */
[----:B------:R-:W-:-:S04]  /*08d0*/  @P0 IMAD.MOV.U32 R11, RZ, RZ, 0x3 ;  /* 0x00000003ff0b0424 */ /* 0x000fc800078e00ff */
[----:B------:R-:W-:Y:S01]  /*08e0*/  @P0 IMAD R2, R2, R11, -0x40 ;  /* 0xffffffc002020424 */ /* 0x000fe200078e020b */
[----:B--2---:R-:W-:-:S04]  /*08f0*/  @!P0 SHF.L.W.U32.HI R22, R22, 0x4, R9 ;  /* 0x0000000416168819 */ /* 0x004fc80000010e09 */
[----:B------:R-:W-:Y:S02]  /*0900*/  @!P0 LOP3.LUT R22, R22, 0xfff, RZ, 0xc0, !PT ;  /* 0x00000fff16168812 */ /* 0x000fe400078ec0ff */
[----:B---3--:R-:W-:-:S07]  /*0910*/  @P0 SHF.R.U32.HI R22, RZ, R2, R5 ;  /* 0x00000002ff160219 */ /* 0x008fce0000011605 */
.L_x_430:
[----:B------:R-:W-:Y:S05]  /*0920*/  BSYNC.RECONVERGENT B0 ;  /* 0x0000000000007941 */ /* 0x000fea0003800200 */
.L_x_428:
[----:B------:R-:W0:Y:S01]  /*0930*/  LDC.64 R4, c[0x0][0x398] ;  /* 0x0000e600ff047b82 */ /* 0x000e220000000a00 */
[----:B------:R-:W-:-:S04]  /*0940*/  IMAD R7, R35, UR12, R0 ;  /* 0x0000000c23077c24 */ /* 0x000fc8000f8e0200 */
[----:B0-----:R-:W-:-:S05]  /*0950*/  IMAD.WIDE R4, R7, 0x2, R4 ;  /* 0x0000000207047825 */ /* 0x001fca00078e0204 */
[----:B------:R0:W5:Y:S04]  /*0960*/  LDG.E.CONSTANT R2, desc[UR8][R4.64] ;  /* 0x0000000804027981 */ /* 0x000168000c1e9900 */
[----:B------:R0:W5:Y:S01]  /*0970*/  LDG.E.CONSTANT R6, desc[UR8][R4.64+0x4] ;  /* 0x0000040804067981 */ /* 0x000162000c1e9900 */
[----:B------:R-:W-:Y:S01]  /*0980*/  BAR.SYNC.DEFER_BLOCKING 0x0 ;  /* 0x0000000000007b1d */ /* 0x000fe20000010000 */
[----:B------:R-:W-:-:S13]  /*0990*/  ISETP.GE.U32.AND P0, PT, R36, R23, PT ;  /* 0x000000172400720c */ /* 0x000fda0003f06070 */
[----:B0-----:R-:W-:Y:S05]  /*09a0*/  @P0 EXIT ;  /* 0x000000000000094d */ /* 0x001fea0003800000 */
[----:B------:R-:W0:Y:S01]  /*09b0*/  S2UR UR7, SR_CgaCtaId ;  /* 0x00000000000779c3 */ /* 0x000e220000008800 */
[----:B------:R-:W1:Y:S01]  /*09c0*/  LDCU.64 UR14, c[0x0][0x380] ;  /* 0x00007000ff0e77ac */ /* 0x000e620008000a00 */
[----:B------:R-:W2:Y:S01]  /*09d0*/  I2F.F16 R34, -0x80 ;  /* 0xffffff8000227906 */ /* 0x000ea20000200c00 */
[----:B------:R-:W-:Y:S01]  /*09e0*/  IMAD.IADD R32, R36, 0x1, R3 ;  /* 0x0000000124207824 */ /* 0x000fe200078e0203 */
[--C-:B------:R-:W-:Y:S01]  /*09f0*/  SHF.R.U32.HI R16, RZ, 0x9, R22.reuse ;  /* 0x00000009ff107819 */ /* 0x100fe20000011616 */
[----:B------:R-:W-:Y:S01]  /*0a00*/  UIMAD UR5, UR10, UR12, URZ ;  /* 0x0000000c0a0572a4 */ /* 0x000fe2000f8e02ff */
[----:B------:R-:W-:Y:S01]  /*0a10*/  SHF.R.U32.HI R15, RZ, 0x6, R22 ;  /* 0x00000006ff0f7819 */ /* 0x000fe20000011616 */
[----:B------:R-:W-:Y:S01]  /*0a20*/  IMAD.MOV.U32 R13, RZ, RZ, R32 ;  /* 0x000000ffff0d7224 */ /* 0x000fe200078e0020 */
[----:B------:R-:W-:Y:S01]  /*0a30*/  SHF.R.U32.HI R14, RZ, 0x3, R22 ;  /* 0x00000003ff0e7819 */ /* 0x000fe20000011616 */
[----:B------:R-:W-:Y:S01]  /*0a40*/  UIMAD UR6, UR5, 0xc, URZ ;  /* 0x0000000c050678a4 */ /* 0x000fe2000f8e02ff */
[----:B------:R-:W3:Y:S01]  /*0a50*/  I2F.F16 R21, -0x10 ;  /* 0xfffffff000157906 */ /* 0x000ee20000200c00 */
[----:B------:R-:W-:Y:S01]  /*0a60*/  ULEA UR5, UR5, UR4, 0x7 ;  /* 0x0000000405057291 */ /* 0x000fe2000f8e38ff */
[C-C-:B-----5:R-:W-:Y:S01]  /*0a70*/  PRMT R20, R2.reuse, 0x5410, R2.reuse ;  /* 0x0000541002147816 */ /* 0x160fe20000000002 */
[----:B------:R-:W-:Y:S01]  /*0a80*/  USHF.R.S32.HI UR11, URZ, 0x1f, UR6 ;  /* 0x0000001fff0b7899 */ /* 0x000fe20008011406 */
[----:B------:R-:W-:Y:S01]  /*0a90*/  PRMT R19, R2, 0x7632, R2 ;  /* 0x0000763202137816 */ /* 0x000fe20000000002 */
[----:B------:R-:W4:Y:S01]  /*0aa0*/  LDCU UR13, c[0x0][0x3a4] ;  /* 0x00007480ff0d77ac */ /* 0x000f220008000800 */
[----:B------:R-:W-:-:S02]  /*0ab0*/  IADD3 R41, P0, PT, R0, UR6, RZ ;  /* 0x0000000600297c10 */ /* 0x000fc4000ff1e0ff */
[--C-:B------:R-:W-:Y:S01]  /*0ac0*/  PRMT R18, R6, 0x5410, R6.reuse ;  /* 0x0000541006127816 */ /* 0x100fe20000000006 */
[----:B------:R-:W-:Y:S01]  /*0ad0*/  UMOV UR6, 0x400 ;  /* 0x0000040000067882 */ /* 0x000fe20000000000 */
[----:B------:R-:W-:Y:S02]  /*0ae0*/  LEA.HI.X.SX32 R0, R0, UR11, 0x1, P0 ;  /* 0x0000000b00007c11 */ /* 0x000fe400080f0eff */
[----:B-1----:R-:W-:Y:S01]  /*0af0*/  LEA R40, P0, R41, UR14, 0x2 ;  /* 0x0000000e29287c11 */ /* 0x002fe2000f8010ff */
[----:B0-----:R-:W-:Y:S01]  /*0b00*/  ULEA UR6, UR7, UR6, 0x18 ;  /* 0x0000000607067291 */ /* 0x001fe2000f8ec0ff */
[----:B------:R-:W-:Y:S01]  /*0b10*/  PRMT R17, R6, 0x7632, R6 ;  /* 0x0000763206117816 */ /* 0x000fe20000000006 */
[----:B------:R-:W0:Y:S01]  /*0b20*/  LDCU.U8 UR11, c[0x0][0x3ac] ;  /* 0x00007580ff0b77ac */ /* 0x000e220008000000 */
[----:B------:R-:W-:Y:S02]  /*0b30*/  VIADDMNMX.U32 R23, R36, 0x80, R23, PT ;  /* 0x0000008024177846 */ /* 0x000fe40003800017 */
[----:B------:R-:W-:Y:S01]  /*0b40*/  LOP3.LUT R22, R22, 0x7, RZ, 0xc0, !PT ;  /* 0x0000000716167812 */ /* 0x000fe200078ec0ff */
[----:B------:R-:W-:Y:S01]  /*0b50*/  UIADD3 UR6, UPT, UPT, UR6, 0x40, URZ ;  /* 0x0000004006067890 */ /* 0x000fe2000fffe0ff */
[----:B------:R-:W-:-:S02]  /*0b60*/  LOP3.LUT R16, R16, 0x7, RZ, 0xc0, !PT ;  /* 0x0000000710107812 */ /* 0x000fc400078ec0ff */
[----:B------:R-:W-:Y:S02]  /*0b70*/  LOP3.LUT R15, R15, 0x7, RZ, 0xc0, !PT ;  /* 0x000000070f0f7812 */ /* 0x000fe400078ec0ff */
[----:B------:R-:W-:Y:S02]  /*0b80*/  LOP3.LUT R14, R14, 0x7, RZ, 0xc0, !PT ;  /* 0x000000070e0e7812 */ /* 0x000fe400078ec0ff */
[----:B------:R-:W-:Y:S02]  /*0b90*/  IADD3 R12, PT, PT, R12, UR5, RZ ;  /* 0x000000050c0c7c10 */ /* 0x000fe4000fffe0ff */
[----:B------:R-:W-:Y:S01]  /*0ba0*/  LEA.HI.X R41, R41, UR15, R0, 0x2, P0 ;  /* 0x0000000f29297c11 */ /* 0x000fe200080f1400 */
[----:B--234-:R-:W1:Y:S06]  /*0bb0*/  LDCU.64 UR14, c[0x0][0x388] ;  /* 0x00007100ff0e77ac */ /* 0x01ce6c0008000a00 */
.L_x_441:
[----:B------:R-:W-:-:S13]  /*0bc0*/  ISETP.NE.AND P0, PT, R36, R13, PT ;  /* 0x0000000d2400720c */ /* 0x000fda0003f05270 */
[----:B0-----:R-:W-:Y:S05]  /*0bd0*/  @P0 BRA `(.L_x_433) ;  /* 0x0000000400600947 */ /* 0x001fea0003800000 */
[----:B------:R-:W2:Y:S01]  /*0be0*/  S2R R0, SR_TID.X ;  /* 0x0000000000007919 */ /* 0x000ea20000002100 */
[----:B------:R-:W3:Y:S01]  /*0bf0*/  LDC.64 R4, c[0x0][0x390] ;  /* 0x0000e400ff047b82 */ /* 0x000ee20000000a00 */
[----:B------:R-:W-:Y:S01]  /*0c00*/  BSSY.RECONVERGENT B0, `(.L_x_434) ;  /* 0x0000042000007945 */ /* 0x000fe20003800200 */
[----:B------:R-:W-:Y:S02]  /*0c10*/  VIADD R35, R35, 0x1 ;  /* 0x0000000123237836 */ /* 0x000fe40000000000 */
[----:B--2---:R-:W-:-:S05]  /*0c20*/  IMAD.SHL.U32 R10, R0, 0x4, RZ ;  /* 0x00000004000a7824 */ /* 0x004fca00078e00ff */
[----:B------:R-:W-:-:S04]  /*0c30*/  LOP3.LUT R0, R10, 0x1c, RZ, 0xc0, !PT ;  /* 0x0000001c0a007812 */ /* 0x000fc800078ec0ff */
[C---:B------:R-:W-:Y:S01]  /*0c40*/  ISETP.GT.U32.AND P0, PT, R0.reuse, 0x4, PT ;  /* 0x000000040000780c */ /* 0x040fe20003f04070 */
[----:B------:R-:W-:-:S12]  /*0c50*/  IMAD R11, R0, 0x3, RZ ;  /* 0x00000003000b7824 */ /* 0x000fd800078e02ff */
[----:B---3--:R-:W-:Y:S05]  /*0c60*/  @P0 BRA `(.L_x_435) ;  /* 0x0000000000280947 */ /* 0x008fea0003800000 */
[----:B------:R-:W-:-:S04]  /*0c70*/  IMAD.U32 R8, RZ, RZ, UR13 ;  /* 0x0000000dff087e24 */ /* 0x000fc8000f8e00ff */
[----:B------:R-:W-:-:S05]  /*0c80*/  IMAD R0, R35, R8, RZ ;  /* 0x0000000823007224 */ /* 0x000fca00078e02ff */
[----:B------:R-:W-:-:S04]  /*0c90*/  SHF.R.S32.HI R3, RZ, 0x1f, R0 ;  /* 0x0000001fff037819 */ /* 0x000fc80000011400 */
[----:B------:R-:W-:-:S04]  /*0ca0*/  LEA.HI R3, R3, R0, RZ, 0x5 ;  /* 0x0000000003037211 */ /* 0x000fc800078f28ff */
[----:B------:R-:W-:-:S05]  /*0cb0*/  SHF.R.S32.HI R0, RZ, 0x5, R3 ;  /* 0x00000005ff007819 */ /* 0x000fca0000011403 */
[----:B------:R-:W-:-:S04]  /*0cc0*/  IMAD R3, R0, 0x3, R33 ;  /* 0x0000000300037824 */ /* 0x000fc800078e0221 */
[----:B------:R-:W-:-:S06]  /*0cd0*/  IMAD.WIDE R2, R3, 0x4, R4 ;  /* 0x0000000403027825 */ /* 0x000fcc00078e0204 */
[----:B------:R-:W2:Y:S02]  /*0ce0*/  LDG.E.CONSTANT R2, desc[UR8][R2.64] ;  /* 0x0000000802027981 */ /* 0x000ea4000c1e9900 */
[----:B--2---:R-:W-:Y:S01]  /*0cf0*/  SHF.R.U32.HI R0, RZ, R11, R2 ;  /* 0x0000000bff007219 */ /* 0x004fe20000011602 */
[----:B------:R-:W-:Y:S06]  /*0d00*/  BRA `(.L_x_436) ;  /* 0x0000000000c47947 */ /* 0x000fec0003800000 */
.L_x_435:
[----:B------:R-:W-:-:S13]  /*0d10*/  ISETP.NE.AND P0, PT, R0, 0x8, PT ;  /* 0x000000080000780c */ /* 0x000fda0003f05270 */
[----:B------:R-:W-:Y:S05]  /*0d20*/  @P0 BRA `(.L_x_437) ;  /* 0x0000000000300947 */ /* 0x000fea0003800000 */
[----:B------:R-:W-:-:S04]  /*0d30*/  IMAD.U32 R8, RZ, RZ, UR13 ;  /* 0x0000000dff087e24 */ /* 0x000fc8000f8e00ff */
[----:B------:R-:W-:-:S05]  /*0d40*/  IMAD R0, R35, R8, RZ ;  /* 0x0000000823007224 */ /* 0x000fca00078e02ff */
[----:B------:R-:W-:-:S04]  /*0d50*/  SHF.R.S32.HI R3, RZ, 0x1f, R0 ;  /* 0x0000001fff037819 */ /* 0x000fc80000011400 */
[----:B------:R-:W-:-:S04]  /*0d60*/  LEA.HI R3, R3, R0, RZ, 0x5 ;  /* 0x0000000003037211 */ /* 0x000fc800078f28ff */
[----:B------:R-:W-:-:S05]  /*0d70*/  SHF.R.S32.HI R0, RZ, 0x5, R3 ;  /* 0x00000005ff007819 */ /* 0x000fca0000011403 */
[----:B------:R-:W-:-:S04]  /*0d80*/  IMAD R3, R0, 0x3, R33 ;  /* 0x0000000300037824 */ /* 0x000fc800078e0221 */
[----:B------:R-:W-:-:S05]  /*0d90*/  IMAD.WIDE R2, R3, 0x4, R4 ;  /* 0x0000000403027825 */ /* 0x000fca00078e0204 */
[----:B------:R-:W2:Y:S04]  /*0da0*/  LDG.E.CONSTANT R5, desc[UR8][R2.64] ;  /* 0x0000000802057981 */ /* 0x000ea8000c1e9900 */
[----:B------:R-:W2:Y:S02]  /*0db0*/  LDG.E.CONSTANT R0, desc[UR8][R2.64+0x4] ;  /* 0x0000040802007981 */ /* 0x000ea4000c1e9900 */
[----:B--2---:R-:W-:-:S04]  /*0dc0*/  SHF.L.W.U32.HI R0, R5, 0x8, R0 ;  /* 0x0000000805007819 */ /* 0x004fc80000010e00 */
[----:B------:R-:W-:Y:S01]  /*0dd0*/  LOP3.LUT R0, R0, 0xfff, RZ, 0xc0, !PT ;  /* 0x00000fff00007812 */ /* 0x000fe200078ec0ff */
[----:B------:R-:W-:Y:S06]  /*0de0*/  BRA `(.L_x_436) ;  /* 0x00000000008c7947 */ /* 0x000fec0003800000 */
.L_x_437:
[----:B------:R-:W-:-:S13]  /*0df0*/  ISETP.GT.U32.AND P0, PT, R0, 0x10, PT ;  /* 0x000000100000780c */ /* 0x000fda0003f04070 */
[----:B------:R-:W-:Y:S05]  /*0e00*/  @P0 BRA `(.L_x_438) ;  /* 0x00000000002c0947 */ /* 0x000fea0003800000 */
[----:B------:R-:W-:-:S04]  /*0e10*/  IMAD.U32 R8, RZ, RZ, UR13 ;  /* 0x0000000dff087e24 */ /* 0x000fc8000f8e00ff */
[----:B------:R-:W-:-:S05]  /*0e20*/  IMAD R0, R35, R8, RZ ;  /* 0x0000000823007224 */ /* 0x000fca00078e02ff */
[----:B------:R-:W-:-:S04]  /*0e30*/  SHF.R.S32.HI R3, RZ, 0x1f, R0 ;  /* 0x0000001fff037819 */ /* 0x000fc80000011400 */
[----:B------:R-:W-:-:S04]  /*0e40*/  LEA.HI R3, R3, R0, RZ, 0x5 ;  /* 0x0000000003037211 */ /* 0x000fc800078f28ff */
[----:B------:R-:W-:-:S05]  /*0e50*/  SHF.R.S32.HI R0, RZ, 0x5, R3 ;  /* 0x00000005ff007819 */ /* 0x000fca0000011403 */
[----:B------:R-:W-:-:S04]  /*0e60*/  IMAD R3, R0, 0x3, R33 ;  /* 0x0000000300037824 */ /* 0x000fc800078e0221 */
[----:B------:R-:W-:-:S06]  /*0e70*/  IMAD.WIDE R2, R3, 0x4, R4 ;  /* 0x0000000403027825 */ /* 0x000fcc00078e0204 */
[----:B------:R-:W2:Y:S01]  /*0e80*/  LDG.E.CONSTANT R3, desc[UR8][R2.64] ;  /* 0x0000000802037981 */ /* 0x000ea2000c1e9900 */
[----:B------:R-:W-:-:S05]  /*0e90*/  VIADD R0, R11, 0xffffffe0 ;  /* 0xffffffe00b007836 */ /* 0x000fca0000000000 */
[----:B--2---:R-:W-:Y:S01]  /*0ea0*/  SHF.R.U32.HI R0, RZ, R0, R3 ;  /* 0x00000000ff007219 */ /* 0x004fe20000011603 */
[----:B------:R-:W-:Y:S06]  /*0eb0*/  BRA `(.L_x_436) ;  /* 0x0000000000587947 */ /* 0x000fec0003800000 */
.L_x_438:
[----:B------:R-:W-:-:S13]  /*0ec0*/  ISETP.NE.AND P0, PT, R0, 0x14, PT ;  /* 0x000000140000780c */ /* 0x000fda0003f05270 */
[----:B------:R-:W-:-:S04]  /*0ed0*/  @!P0 IMAD.U32 R8, RZ, RZ, UR13 ;  /* 0x0000000dff088e24 */ /* 0x000fc8000f8e00ff */
[----:B------:R-:W-:Y:S02]  /*0ee0*/  @!P0 IMAD R0, R35, R8, RZ ;  /* 0x0000000823008224 */ /* 0x000fe400078e02ff */
[----:B------:R-:W-:-:S03]  /*0ef0*/  @P0 IMAD.U32 R8, RZ, RZ, UR13 ;  /* 0x0000000dff080e24 */ /* 0x000fc6000f8e00ff */
[----:B------:R-:W-:Y:S01]  /*0f00*/  @!P0 SHF.R.S32.HI R3, RZ, 0x1f, R0 ;  /* 0x0000001fff038819 */ /* 0x000fe20000011400 */
[----:B------:R-:W-:-:S03]  /*0f10*/  @P0 IMAD R2, R35, R8, RZ ;  /* 0x0000000823020224 */ /* 0x000fc600078e02ff */
[----:B------:R-:W-:-:S04]  /*0f20*/  @!P0 LEA.HI R3, R3, R0, RZ, 0x5 ;  /* 0x0000000003038211 */ /* 0x000fc800078f28ff */
[----:B------:R-:W-:Y:S02]  /*0f30*/  @!P0 SHF.R.S32.HI R0, RZ, 0x5, R3 ;  /* 0x00000005ff008819 */ /* 0x000fe40000011403 */
[----:B------:R-:W-:-:S04]  /*0f40*/  @P0 SHF.R.S32.HI R3, RZ, 0x1f, R2 ;  /* 0x0000001fff030819 */ /* 0x000fc80000011402 */
[----:B------:R-:W-:Y:S01]  /*0f50*/  @P0 LEA.HI R2, R3, R2, RZ, 0x5 ;  /* 0x0000000203020211 */ /* 0x000fe200078f28ff */
[----:B------:R-:W-:-:S03]  /*0f60*/  @!P0 IMAD R3, R0, 0x3, R33 ;  /* 0x0000000300038824 */ /* 0x000fc600078e0221 */
[----:B------:R-:W-:Y:S01]  /*0f70*/  @P0 SHF.R.S32.HI R0, RZ, 0x5, R2 ;  /* 0x00000005ff000819 */ /* 0x000fe20000011402 */
[----:B------:R-:W-:-:S04]  /*0f80*/  @!P0 IMAD.WIDE R2, R3, 0x4, R4 ;  /* 0x0000000403028825 */ /* 0x000fc800078e0204 */
[----:B------:R-:W-:Y:S01]  /*0f90*/  @P0 IMAD R9, R0, 0x3, R33 ;  /* 0x0000000300090824 */ /* 0x000fe200078e0221 */
[----:B------:R-:W2:Y:S03]  /*0fa0*/  @!P0 LDG.E.CONSTANT R7, desc[UR8][R2.64+0x4] ;  /* 0x0000040802078981 */ /* 0x000ea6000c1e9900 */
[----:B------:R-:W-:Y:S01]  /*0fb0*/  @P0 IMAD.WIDE R4, R9, 0x4, R4 ;  /* 0x0000000409040825 */ /* 0x000fe200078e0204 */
[----:B------:R-:W2:Y:S05]  /*0fc0*/  @!P0 LDG.E.CONSTANT R0, desc[UR8][R2.64] ;  /* 0x0000000802008981 */ /* 0x000eaa000c1e9900 */
[----:B------:R-:W3:Y:S01]  /*0fd0*/  @P0 LDG.E.CONSTANT R5, desc[UR8][R4.64] ;  /* 0x0000000804050981 */ /* 0x000ee2000c1e9900 */
[----:B------:R-:W-:Y:S01]  /*0fe0*/  @P0 VIADD R6, R11, 0xffffffc0 ;  /* 0xffffffc00b060836 */ /* 0x000fe20000000000 */
[----:B--2---:R-:W-:-:S04]  /*0ff0*/  @!P0 SHF.L.W.U32.HI R0, R0, 0x4, R7 ;  /* 0x0000000400008819 */ /* 0x004fc80000010e07 */
[----:B------:R-:W-:Y:S02]  /*1000*/  @!P0 LOP3.LUT R0, R0, 0xfff, RZ, 0xc0, !PT ;  /* 0x00000fff00008812 */ /* 0x000fe400078ec0ff */
[----:B---3--:R-:W-:-:S07]  /*1010*/  @P0 SHF.R.U32.HI R0, RZ, R6, R5 ;  /* 0x00000006ff000219 */ /* 0x008fce0000011605 */
.L_x_436:
[----:B01----:R-:W-:Y:S05]  /*1020*/  BSYNC.RECONVERGENT B0 ;  /* 0x0000000000007941 */ /* 0x003fea0003800200 */
.L_x_434:
[----:B------:R-:W0:Y:S01]  /*1030*/  S2R R5, SR_CTAID.X ;  /* 0x0000000000057919 */ /* 0x000e220000002500 */
[----:B------:R-:W1:Y:S01]  /*1040*/  LDC.64 R2, c[0x0][0x398] ;  /* 0x0000e600ff027b82 */ /* 0x000e620000000a00 */
[----:B0-----:R-:W-:-:S04]  /*1050*/  IMAD R4, R5, 0x200, R10 ;  /* 0x0000020005047824 */ /* 0x001fc800078e020a */
[----:B------:R-:W-:-:S04]  /*1060*/  IMAD R5, R35, R8, R4 ;  /* 0x0000000823057224 */ /* 0x000fc800078e0204 */
[----:B-1----:R-:W-:-:S05]  /*1070*/  IMAD.WIDE R2, R5, 0x2, R2 ;  /* 0x0000000205027825 */ /* 0x002fca00078e0202 */
[----:B------:R-:W2:Y:S04]  /*1080*/  LDG.E.CONSTANT R19, desc[UR8][R2.64] ;  /* 0x0000000802137981 */ /* 0x000ea8000c1e9900 */
[----:B------:R-:W3:Y:S01]  /*1090*/  LDG.E.CONSTANT R17, desc[UR8][R2.64+0x4] ;  /* 0x0000040802117981 */ /* 0x000ee2000c1e9900 */
[--C-:B------:R-:W-:Y:S02]  /*10a0*/  SHF.R.U32.HI R14, RZ, 0x3, R0.reuse ;  /* 0x00000003ff0e7819 */ /* 0x100fe40000011600 */
[--C-:B------:R-:W-:Y:S02]  /*10b0*/  SHF.R.U32.HI R15, RZ, 0x6, R0.reuse ;  /* 0x00000006ff0f7819 */ /* 0x100fe40000011600 */
[----:B------:R-:W-:Y:S02]  /*10c0*/  LOP3.LUT R22, R0, 0x7, RZ, 0xc0, !PT ;  /* 0x0000000700167812 */ /* 0x000fe400078ec0ff */
[----:B------:R-:W-:-:S02]  /*10d0*/  SHF.R.U32.HI R0, RZ, 0x9, R0 ;  /* 0x00000009ff007819 */ /* 0x000fc40000011600 */
[----:B------:R-:W-:Y:S02]  /*10e0*/  MOV R13, R32 ;  /* 0x00000020000d7202 */ /* 0x000fe40000000f00 */
[----:B------:R-:W-:Y:S02]  /*10f0*/  LOP3.LUT R14, R14, 0x7, RZ, 0xc0, !PT ;  /* 0x000000070e0e7812 */ /* 0x000fe400078ec0ff */
[----:B------:R-:W-:Y:S02]  /*1100*/  LOP3.LUT R15, R15, 0x7, RZ, 0xc0, !PT ;  /* 0x000000070f0f7812 */ /* 0x000fe400078ec0ff */
[----:B------:R-:W-:Y:S02]  /*1110*/  LOP3.LUT R16, R0, 0x7, RZ, 0xc0, !PT ;  /* 0x0000000700107812 */ /* 0x000fe400078ec0ff */
[C-C-:B--2---:R-:W-:Y:S02]  /*1120*/  PRMT R20, R19.reuse, 0x5410, R19.reuse ;  /* 0x0000541013147816 */ /* 0x144fe40000000013 */
[----:B------:R-:W-:-:S02]  /*1130*/  PRMT R19, R19, 0x7632, R19 ;  /* 0x0000763213137816 */ /* 0x000fc40000000013 */
[C-C-:B---3--:R-:W-:Y:S02]  /*1140*/  PRMT R18, R17.reuse, 0x5410, R17.reuse ;  /* 0x0000541011127816 */ /* 0x148fe40000000011 */
[----:B------:R-:W-:-:S07]  /*1150*/  PRMT R17, R17, 0x7632, R17 ;  /* 0x0000763211117816 */ /* 0x000fce0000000011 */
.L_x_433:
[----:B------:R-:W2:Y:S01]  /*1160*/  LDC R11, c[0x0][0x3a4] ;  /* 0x0000e900ff0b7b82 */ /* 0x000ea20000000800 */
[----:B------:R-:W3:Y:S01]  /*1170*/  LDG.E.128.CONSTANT R28, desc[UR8][R40.64] ;  /* 0x00000008281c7981 */ /* 0x000ee2000c1e9d00 */
[----:B--2---:R-:W-:-:S05]  /*1180*/  IMAD.WIDE R44, R11, 0x4, R40 ;  /* 0x000000040b2c7825 */ /* 0x004fca00078e0228 */
[----:B------:R2:W4:Y:S01]  /*1190*/  LDG.E.128.CONSTANT R24, desc[UR8][R44.64] ;  /* 0x000000082c187981 */ /* 0x000522000c1e9d00 */
[----:B------:R-:W-:-:S05]  /*11a0*/  IMAD.WIDE R38, R11, 0x4, R44 ;  /* 0x000000040b267825 */ /* 0x000fca00078e022c */
[----:B------:R-:W5:Y:S01]  /*11b0*/  LDG.E.128.CONSTANT R4, desc[UR8][R38.64] ;  /* 0x0000000826047981 */ /* 0x000f62000c1e9d00 */
[----:B0-----:R-:W-:-:S04]  /*11c0*/  UPRMT UR4, UR11, 0x8880, URZ ;  /* 0x000088800b047896 */ /* 0x001fc800080000ff */
[----:B------:R-:W-:-:S04]  /*11d0*/  UISETP.NE.AND UP0, UPT, UR4, URZ, UPT ;  /* 0x000000ff0400728c */ /* 0x000fc8000bf05270 */
[----:B------:R-:W-:Y:S02]  /*11e0*/  USEL UR4, URZ, 0x1, UP0 ;  /* 0x00000001ff047887 */ /* 0x000fe40008000000 */
[----:B-1----:R-:W-:-:S04]  /*11f0*/  UISETP.NE.U32.AND UP0, UPT, UR14, URZ, UPT ;  /* 0x000000ff0e00728c */ /* 0x002fc8000bf05070 */
[----:B------:R-:W-:Y:S01]  /*1200*/  VIADD R67, R15, UR4 ;  /* 0x000000040f437c36 */ /* 0x000fe20008000000 */
[----:B------:R-:W-:Y:S01]  /*1210*/  UISETP.NE.AND.EX UP0, UPT, UR15, URZ, UPT, UP0 ;  /* 0x000000ff0f00728c */ /* 0x000fe2000bf05300 */
[----:B------:R-:W-:Y:S02]  /*1220*/  VIADD R48, R22, UR4 ;  /* 0x0000000416307c36 */ /* 0x000fe40008000000 */
[----:B------:R-:W-:Y:S01]  /*1230*/  VIADD R64, R14, UR4 ;  /* 0x000000040e407c36 */ /* 0x000fe20008000000 */
[----:B------:R0:W1:Y:S08]  /*1240*/  I2F.F16 R70, R67 ;  /* 0x0000004300467306 */ /* 0x0000700000200c00 */
[----:B------:R-:W-:Y:S01]  /*1250*/  I2F.F16 R60, R48 ;  /* 0x00000030003c7306 */ /* 0x000fe20000200c00 */
[----:B0-----:R-:W-:-:S07]  /*1260*/  LOP3.LUT R67, R67, 0xe400, RZ, 0xfc, !PT ;  /* 0x0000e40043437812 */ /* 0x001fce00078efcff */
[----:B------:R-:W-:Y:S01]  /*1270*/  I2F.F16 R58, R64 ;  /* 0x00000040003a7306 */ /* 0x000fe20000200c00 */
[--C-:B---3--:R-:W-:Y:S02]  /*1280*/  SHF.R.U32.HI R10, RZ, 0xf, R28.reuse ;  /* 0x0000000fff0a7819 */ /* 0x108fe4000001161c */
[C---:B------:R-:W-:Y:S02]  /*1290*/  LOP3.LUT R9, R28.reuse, 0x70007, RZ, 0xc0, !PT ;  /* 0x000700071c097812 */ /* 0x040fe400078ec0ff */
[----:B------:R-:W-:Y:S02]  /*12a0*/  LOP3.LUT R2, R28, 0x380038, RZ, 0xc0, !PT ;  /* 0x003800381c027812 */ /* 0x000fe400078ec0ff */
[----:B------:R-:W-:Y:S02]  /*12b0*/  SHF.R.U32.HI R0, RZ, 0x6, R28 ;  /* 0x00000006ff007819 */ /* 0x000fe4000001161c */
[C---:B------:R-:W-:Y:S02]  /*12c0*/  LOP3.LUT R8, R29.reuse, 0x70007, RZ, 0xc0, !PT ;  /* 0x000700071d087812 */ /* 0x040fe400078ec0ff */
[----:B------:R-:W-:-:S02]  /*12d0*/  LOP3.LUT R42, R29, 0x380038, RZ, 0xc0, !PT ;  /* 0x003800381d2a7812 */ /* 0x000fc400078ec0ff */
[--C-:B------:R-:W-:Y:S02]  /*12e0*/  SHF.R.U32.HI R37, RZ, 0x6, R29.reuse ;  /* 0x00000006ff257819 */ /* 0x100fe4000001161d */
[----:B--2---:R-:W-:Y:S02]  /*12f0*/  SHF.R.U32.HI R44, RZ, 0xf, R29 ;  /* 0x0000000fff2c7819 */ /* 0x004fe4000001161d */
[--C-:B------:R-:W-:Y:S02]  /*1300*/  SHF.R.U32.HI R55, RZ, 0xf, R31.reuse ;  /* 0x0000000fff377819 */ /* 0x100fe4000001161f */
[C---:B------:R-:W-:Y:S02]  /*1310*/  LOP3.LUT R3, R31.reuse, 0x70007, RZ, 0xc0, !PT ;  /* 0x000700071f037812 */ /* 0x040fe400078ec0ff */
[----:B------:R-:W-:Y:S02]  /*1320*/  LOP3.LUT R28, R31, 0x380038, RZ, 0xc0, !PT ;  /* 0x003800381f1c7812 */ /* 0x000fe400078ec0ff */
[----:B------:R-:W-:-:S02]  /*1330*/  SHF.R.U32.HI R29, RZ, 0x6, R31 ;  /* 0x00000006ff1d7819 */ /* 0x000fc4000001161f */
[----:B------:R-:W-:Y:S02]  /*1340*/  LOP3.LUT R31, R10, 0x10001, RZ, 0xc0, !PT ;  /* 0x000100010a1f7812 */ /* 0x000fe400078ec0ff */
[----:B------:R-:W-:Y:S02]  /*1350*/  LOP3.LUT R55, R55, 0x10001, RZ, 0xc0, !PT ;  /* 0x0001000137377812 */ /* 0x000fe400078ec0ff */
[C---:B----4-:R-:W-:Y:S02]  /*1360*/  LOP3.LUT R10, R24.reuse, 0x70007, RZ, 0xc0, !PT ;  /* 0x00070007180a7812 */ /* 0x050fe400078ec0ff */
[----:B------:R-:W-:Y:S02]  /*1370*/  LOP3.LUT R56, R24, 0x380038, RZ, 0xc0, !PT ;  /* 0x0038003818387812 */ /* 0x000fe400078ec0ff */
[----:B------:R-:W-:Y:S02]  /*1380*/  SHF.R.U32.HI R47, RZ, 0x6, R24 ;  /* 0x00000006ff2f7819 */ /* 0x000fe40000011618 */
[----:B------:R-:W-:-:S02]  /*1390*/  LOP3.LUT R63, R26, 0x70007, RZ, 0xc0, !PT ;  /* 0x000700071a3f7812 */ /* 0x000fc400078ec0ff */
[----:B------:R-:W-:Y:S02]  /*13a0*/  LOP3.LUT R43, R26, 0x380038, RZ, 0xc0, !PT ;  /* 0x003800381a2b7812 */ /* 0x000fe400078ec0ff */
[--C-:B------:R-:W-:Y:S02]  /*13b0*/  SHF.R.U32.HI R46, RZ, 0x6, R26.reuse ;  /* 0x00000006ff2e7819 */ /* 0x100fe4000001161a */
[----:B------:R-:W-:Y:S02]  /*13c0*/  SHF.R.U32.HI R51, RZ, 0xe, R26 ;  /* 0x0000000eff337819 */ /* 0x000fe4000001161a */
[----:B------:R-:W-:Y:S02]  /*13d0*/  SHF.R.U32.HI R24, RZ, 0xe, R24 ;  /* 0x0000000eff187819 */ /* 0x000fe40000011618 */
[----:B------:R-:W-:Y:S02]  /*13e0*/  SHF.R.U32.HI R26, RZ, 0xe, R27 ;  /* 0x0000000eff1a7819 */ /* 0x000fe4000001161b */
[----:B------:R-:W-:-:S02]  /*13f0*/  LOP3.LUT R53, R30, 0x70007, RZ, 0xc0, !PT ;  /* 0x000700071e357812 */ /* 0x000fc400078ec0ff */
[----:B------:R-:W-:Y:S02]  /*1400*/  LOP3.LUT R40, R30, 0x380038, RZ, 0xc0, !PT ;  /* 0x003800381e287812 */ /* 0x000fe400078ec0ff */
[--C-:B------:R-:W-:Y:S02]  /*1410*/  SHF.R.U32.HI R41, RZ, 0x6, R30.reuse ;  /* 0x00000006ff297819 */ /* 0x100fe4000001161e */
[----:B------:R-:W-:Y:S02]  /*1420*/  SHF.R.U32.HI R50, RZ, 0xf, R30 ;  /* 0x0000000fff327819 */ /* 0x000fe4000001161e */
[C---:B------:R-:W-:Y:S02]  /*1430*/  LOP3.LUT R54, R25.reuse, 0x70007, RZ, 0xc0, !PT ;  /* 0x0007000719367812 */ /* 0x040fe400078ec0ff */
[----:B------:R-:W-:Y:S02]  /*1440*/  LOP3.LUT R49, R25, 0x380038, RZ, 0xc0, !PT ;  /* 0x0038003819317812 */ /* 0x000fe400078ec0ff */
[----:B------:R-:W-:-:S02]  /*1450*/  SHF.R.U32.HI R57, RZ, 0x6, R25 ;  /* 0x00000006ff397819 */ /* 0x000fc40000011619 */
[----:B------:R-:W-:Y:S02]  /*1460*/  SHF.R.U32.HI R45, RZ, 0xe, R25 ;  /* 0x0000000eff2d7819 */ /* 0x000fe40000011619 */
[C---:B------:R-:W-:Y:S02]  /*1470*/  LOP3.LUT R52, R27.reuse, 0x70007, RZ, 0xc0, !PT ;  /* 0x000700071b347812 */ /* 0x040fe400078ec0ff */
[----:B------:R-:W-:Y:S02]  /*1480*/  LOP3.LUT R25, R27, 0x380038, RZ, 0xc0, !PT ;  /* 0x003800381b197812 */ /* 0x000fe400078ec0ff */
[----:B------:R-:W-:Y:S02]  /*1490*/  SHF.R.U32.HI R30, RZ, 0x6, R27 ;  /* 0x00000006ff1e7819 */ /* 0x000fe4000001161b */
[----:B------:R-:W-:Y:S02]  /*14a0*/  LOP3.LUT R65, R31, 0x20002, R24, 0xf8, !PT ;  /* 0x000200021f417812 */ /* 0x000fe400078ef818 */
[----:B------:R-:W-:-:S02]  /*14b0*/  LOP3.LUT R75, R55, 0x20002, R26, 0xf8, !PT ;  /* 0x00020002374b7812 */ /* 0x000fc400078ef81a */
[C---:B-----5:R-:W-:Y:S02]  /*14c0*/  LOP3.LUT R55, R4.reuse, 0x70007, RZ, 0xc0, !PT ;  /* 0x0007000704377812 */ /* 0x060fe400078ec0ff */
[----:B------:R-:W-:Y:S02]  /*14d0*/  LOP3.LUT R61, R4, 0x380038, RZ, 0xc0, !PT ;  /* 0x00380038043d7812 */ /* 0x000fe400078ec0ff */
[--C-:B------:R-:W-:Y:S02]  /*14e0*/  SHF.R.U32.HI R27, RZ, 0x6, R4.reuse ;  /* 0x00000006ff1b7819 */ /* 0x100fe40000011604 */
[----:B------:R-:W-:Y:S01]  /*14f0*/  SHF.R.U32.HI R24, RZ, 0xd, R4 ;  /* 0x0000000dff187819 */ /* 0x000fe20000011604 */
[----:B------:R-:W-:Y:S01]  /*1500*/  VIADD R4, R16, UR4 ;  /* 0x0000000410047c36 */ /* 0x000fe20008000000 */
[----:B------:R-:W-:Y:S02]  /*1510*/  LOP3.LUT R44, R44, 0x10001, RZ, 0xc0, !PT ;  /* 0x000100012c2c7812 */ /* 0x000fe400078ec0ff */
[----:B------:R-:W-:Y:S01]  /*1520*/  LOP3.LUT R62, R7, 0x70007, RZ, 0xc0, !PT ;  /* 0x00070007073e7812 */ /* 0x000fe200078ec0ff */
[----:B------:R-:W0:Y:S01]  /*1530*/  I2F.F16 R72, R4 ;  /* 0x0000000400487306 */ /* 0x000e220000200c00 */
[----:B------:R-:W-:-:S02]  /*1540*/  LOP3.LUT R71, R44, 0x20002, R45, 0xf8, !PT ;  /* 0x000200022c477812 */ /* 0x000fc400078ef82d */
[----:B------:R-:W-:Y:S02]  /*1550*/  SHF.R.U32.HI R44, RZ, 0xd, R5 ;  /* 0x0000000dff2c7819 */ /* 0x000fe40000011605 */
[----:B------:R-:W-:Y:S02]  /*1560*/  LOP3.LUT R31, R7, 0x380038, RZ, 0xc0, !PT ;  /* 0x00380038071f7812 */ /* 0x000fe400078ec0ff */
[--C-:B------:R-:W-:Y:S02]  /*1570*/  SHF.R.U32.HI R45, RZ, 0x6, R7.reuse ;  /* 0x00000006ff2d7819 */ /* 0x100fe40000011607 */
[----:B------:R-:W-:Y:S02]  /*1580*/  SHF.R.U32.HI R66, RZ, 0xd, R7 ;  /* 0x0000000dff427819 */ /* 0x000fe40000011607 */
[----:B------:R-:W-:Y:S02]  /*1590*/  LOP3.LUT R7, R71, 0x40004, R44, 0xf8, !PT ;  /* 0x0004000447077812 */ /* 0x000fe400078ef82c */
[----:B------:R-:W-:-:S02]  /*15a0*/  PRMT R71, R34, 0x5410, R21 ;  /* 0x0000541022477816 */ /* 0x000fc40000000015 */
[----:B------:R-:W-:Y:S02]  /*15b0*/  LOP3.LUT R69, R65, 0x40004, R24, 0xf8, !PT ;  /* 0x0004000441457812 */ /* 0x000fe400078ef818 */
[----:B------:R-:W-:Y:S01]  /*15c0*/  LOP3.LUT R65, R0, 0x70007, RZ, 0xc0, !PT ;  /* 0x0007000700417812 */ /* 0x000fe200078ec0ff */
[C---:B-1----:R-:W-:Y:S01]  /*15d0*/  HADD2 R44, R71.reuse, -R70.H0_H0 ;  /* 0xa0000046472c7230 */ /* 0x042fe20000000000 */
[----:B------:R-:W-:Y:S01]  /*15e0*/  LOP3.LUT R70, R9, 0x64006400, RZ, 0xfc, !PT ;  /* 0x6400640009467812 */ /* 0x000fe200078efcff */
[C---:B0-----:R-:W-:Y:S01]  /*15f0*/  HADD2 R24, R71.reuse, -R72.H0_H0 ;  /* 0xa000004847187230 */ /* 0x041fe20000000000 */
[----:B------:R-:W-:Y:S01]  /*1600*/  LOP3.LUT R72, R65, 0x64006400, RZ, 0xfc, !PT ;  /* 0x6400640041487812 */ /* 0x000fe200078efcff */
[C---:B------:R-:W-:Y:S01]  /*1610*/  HADD2 R60, R71.reuse, -R60.H0_H0 ;  /* 0xa000003c473c7230 */ /* 0x040fe20000000000 */
[----:B------:R-:W-:Y:S01]  /*1620*/  LOP3.LUT R65, R47, 0x70007, RZ, 0xc0, !PT ;  /* 0x000700072f417812 */ /* 0x000fe200078ec0ff */
[----:B------:R-:W-:Y:S01]  /*1630*/  HADD2 R58, R71, -R58.H0_H0 ;  /* 0xa000003a473a7230 */ /* 0x000fe20000000000 */
[----:B------:R-:W-:-:S02]  /*1640*/  LOP3.LUT R9, R48, 0xe400, RZ, 0xfc, !PT ;  /* 0x0000e40030097812 */ /* 0x000fc400078efcff */
[----:B------:R-:W-:Y:S02]  /*1650*/  LOP3.LUT R48, R27, 0x70007, RZ, 0xc0, !PT ;  /* 0x000700071b307812 */ /* 0x000fe400078ec0ff */
[----:B------:R-:W-:Y:S01]  /*1660*/  LOP3.LUT R71, R37, 0x70007, RZ, 0xc0, !PT ;  /* 0x0007000725477812 */ /* 0x000fe200078ec0ff */
[--C-:B------:R-:W-:Y:S01]  /*1670*/  HADD2 R89, R72, R9.reuse.H0_H0 ;  /* 0x2000000948597230 */ /* 0x100fe20000000000 */
[----:B------:R-:W-:Y:S02]  /*1680*/  SHF.R.U32.HI R59, RZ, 0x6, R5 ;  /* 0x00000006ff3b7819 */ /* 0x000fe40000011605 */
[----:B------:R-:W-:Y:S02]  /*1690*/  LOP3.LUT R74, R65, 0x64006400, RZ, 0xfc, !PT ;  /* 0x64006400414a7812 */ /* 0x000fe400078efcff */
[----:B------:R-:W-:Y:S01]  /*16a0*/  LOP3.LUT R78, R48, 0x64006400, RZ, 0xfc, !PT ;  /* 0x64006400304e7812 */ /* 0x000fe200078efcff */
[--C-:B------:R-:W-:Y:S01]  /*16b0*/  HADD2 R48, R70, R9.reuse.H0_H0 ;  /* 0x2000000946307230 */ /* 0x100fe20000000000 */
[----:B------:R-:W-:Y:S01]  /*16c0*/  LOP3.LUT R50, R50, 0x10001, RZ, 0xc0, !PT ;  /* 0x0001000132327812 */ /* 0x000fe200078ec0ff */
[----:B------:R-:W-:Y:S01]  /*16d0*/  HADD2 R65, R74, R9.H0_H0 ;  /* 0x200000094a417230 */ /* 0x000fe20000000000 */
[----:B------:R-:W-:-:S02]  /*16e0*/  LOP3.LUT R68, R5, 0x70007, RZ, 0xc0, !PT ;  /* 0x0007000705447812 */ /* 0x000fc400078ec0ff */
[----:B------:R-:W-:Y:S02]  /*16f0*/  LOP3.LUT R88, R71, 0x64006400, RZ, 0xfc, !PT ;  /* 0x6400640047587812 */ /* 0x000fe400078efcff */
[----:B------:R-:W-:Y:S02]  /*1700*/  LOP3.LUT R70, R57, 0x70007, RZ, 0xc0, !PT ;  /* 0x0007000739467812 */ /* 0x000fe400078ec0ff */
[----:B------:R-:W-:Y:S02]  /*1710*/  LOP3.LUT R80, R69, 0x64006400, RZ, 0xfc, !PT ;  /* 0x6400640045507812 */ /* 0x000fe400078efcff */
[----:B------:R-:W-:Y:S02]  /*1720*/  LOP3.LUT R71, R59, 0x70007, RZ, 0xc0, !PT ;  /* 0x000700073b477812 */ /* 0x000fe400078ec0ff */
[----:B------:R-:W-:Y:S02]  /*1730*/  LOP3.LUT R54, R54, 0x64006400, RZ, 0xfc, !PT ;  /* 0x6400640036367812 */ /* 0x000fe400078efcff */
[----:B------:R-:W-:-:S02]  /*1740*/  LOP3.LUT R69, R64, 0xe400, RZ, 0xfc, !PT ;  /* 0x0000e40040457812 */ /* 0x000fc400078efcff */
[----:B------:R-:W-:Y:S02]  /*1750*/  LOP3.LUT R73, R50, 0x20002, R51, 0xf8, !PT ;  /* 0x0002000232497812 */ /* 0x000fe400078ef833 */
[----:B------:R-:W-:Y:S01]  /*1760*/  LOP3.LUT R26, R5, 0x380038, RZ, 0xc0, !PT ;  /* 0x00380038051a7812 */ /* 0x000fe200078ec0ff */
[--C-:B------:R-:W-:Y:S01]  /*1770*/  HADD2 R72, R54, R69.reuse.H0_H0 ;  /* 0x2000004536487230 */ /* 0x100fe20000000000 */
[----:B------:R-:W-:Y:S01]  /*1780*/  LOP3.LUT R68, R68, 0x64006400, RZ, 0xfc, !PT ;  /* 0x6400640044447812 */ /* 0x000fe200078efcff */
[--C-:B------:R-:W-:Y:S01]  /*1790*/  HADD2 R88, R88, R69.reuse.H0_H0 ;  /* 0x2000004558587230 */ /* 0x100fe20000000000 */
[----:B------:R-:W-:Y:S02]  /*17a0*/  LOP3.LUT R74, R7, 0x64006400, RZ, 0xfc, !PT ;  /* 0x64006400074a7812 */ /* 0x000fe400078efcff */
[C---:B------:R-:W-:Y:S01]  /*17b0*/  LOP3.LUT R5, R6.reuse, 0x70007, RZ, 0xc0, !PT ;  /* 0x0007000706057812 */ /* 0x040fe200078ec0ff */
[--C-:B------:R-:W-:Y:S01]  /*17c0*/  HADD2 R54, R68, R69.reuse.H0_H0 ;  /* 0x2000004544367230 */ /* 0x100fe20000000000 */
[----:B------:R-:W-:Y:S01]  /*17d0*/  LOP3.LUT R51, R6, 0x380038, RZ, 0xc0, !PT ;  /* 0x0038003806337812 */ /* 0x000fe200078ec0ff */
[----:B------:R-:W-:Y:S01]  /*17e0*/  HADD2 R7, R74, R69.H0_H0 ;  /* 0x200000454a077230 */ /* 0x000fe20000000000 */
[----:B------:R-:W-:-:S02]  /*17f0*/  SHF.R.U32.HI R50, RZ, 0x6, R6 ;  /* 0x00000006ff327819 */ /* 0x000fc40000011606 */
[----:B------:R-:W-:Y:S02]  /*1800*/  LOP3.LUT R8, R8, 0x64006400, RZ, 0xfc, !PT ;  /* 0x6400640008087812 */ /* 0x000fe400078efcff */
[----:B------:R-:W-:Y:S02]  /*1810*/  LOP3.LUT R64, R70, 0x64006400, RZ, 0xfc, !PT ;  /* 0x6400640046407812 */ /* 0x000fe400078efcff */
[----:B------:R-:W-:Y:S01]  /*1820*/  SHF.R.U32.HI R6, RZ, 0xd, R6 ;  /* 0x0000000dff067819 */ /* 0x000fe20000011606 */
[--C-:B------:R-:W-:Y:S01]  /*1830*/  HADD2 R92, R8, R69.reuse.H0_H0 ;  /* 0x20000045085c7230 */ /* 0x100fe20000000000 */
[----:B------:R-:W-:Y:S01]  /*1840*/  LOP3.LUT R10, R10, 0x64006400, RZ, 0xfc, !PT ;  /* 0x640064000a0a7812 */ /* 0x000fe200078efcff */
[----:B------:R-:W-:Y:S01]  /*1850*/  HADD2 R64, R64, R69.H0_H0 ;  /* 0x2000004540407230 */ /* 0x000fe20000000000 */
[----:B------:R-:W-:Y:S02]  /*1860*/  LOP3.LUT R70, R71, 0x64006400, RZ, 0xfc, !PT ;  /* 0x6400640047467812 */ /* 0x000fe400078efcff */
[----:B------:R-:W-:-:S02]  /*1870*/  LOP3.LUT R76, R55, 0x64006400, RZ, 0xfc, !PT ;  /* 0x64006400374c7812 */ /* 0x000fc400078efcff */
[----:B------:R-:W-:Y:S01]  /*1880*/  LOP3.LUT R6, R73, 0x40004, R6, 0xf8, !PT ;  /* 0x0004000449067812 */ /* 0x000fe200078ef806 */
[----:B------:R-:W-:Y:S01]  /*1890*/  HADD2 R73, R10, R9.H0_H0 ;  /* 0x200000090a497230 */ /* 0x000fe20000000000 */
[----:B------:R-:W-:Y:S01]  /*18a0*/  LOP3.LUT R66, R75, 0x40004, R66, 0xf8, !PT ;  /* 0x000400044b427812 */ /* 0x000fe200078ef842 */
[----:B------:R-:W-:Y:S01]  /*18b0*/  HADD2 R8, R70, R69.H0_H0 ;  /* 0x2000004546087230 */ /* 0x000fe20000000000 */
[----:B------:R-:W-:Y:S01]  /*18c0*/  LOP3.LUT R68, R53, 0x64006400, RZ, 0xfc, !PT ;  /* 0x6400640035447812 */ /* 0x000fe200078efcff */
[--C-:B------:R-:W-:Y:S01]  /*18d0*/  HADD2 R55, R76, R9.reuse.H0_H0 ;  /* 0x200000094c377230 */ /* 0x100fe20000000000 */
[----:B------:R-:W-:Y:S01]  /*18e0*/  LOP3.LUT R74, R63, 0x64006400, RZ, 0xfc, !PT ;  /* 0x640064003f4a7812 */ /* 0x000fe200078efcff */
[--C-:B------:R-:W-:Y:S01]  /*18f0*/  HADD2 R10, R78, R9.reuse.H0_H0 ;  /* 0x200000094e0a7230 */ /* 0x100fe20000000000 */
[----:B------:R-:W-:Y:S01]  /*1900*/  LOP3.LUT R75, R41, 0x70007, RZ, 0xc0, !PT ;  /* 0x00070007294b7812 */ /* 0x000fe200078ec0ff */
[----:B------:R-:W-:Y:S01]  /*1910*/  HADD2 R9, R80, R9.H0_H0 ;  /* 0x2000000950097230 */ /* 0x000fe20000000000 */
        /* <DEDUP_REMOVED lines=8> */
[----:B------:R-:W-:Y:S01]  /*19a0*/  LOP3.LUT R78, R5, 0x64006400, RZ, 0xfc, !PT ;  /* 0x64006400054e7812 */ /* 0x000fe200078efcff */
[--C-:B------:R-:W-:Y:S01]  /*19b0*/  HADD2 R87, R70, R67.reuse.H0_H0 ;  /* 0x2000004346577230 */ /* 0x100fe20000000000 */
[----:B------:R-:W-:Y:S01]  /*19c0*/  LOP3.LUT R6, R63, 0x64006400, RZ, 0xfc, !PT ;  /* 0x640064003f067812 */ /* 0x000fe200078efcff */
[--C-:B------:R-:W-:Y:S01]  /*19d0*/  HADD2 R63, R76, R67.reuse.H0_H0 ;  /* 0x200000434c3f7230 */ /* 0x100fe20000000000 */
[----:B------:R-:W-:Y:S01]  /*19e0*/  LOP3.LUT R86, R69, 0x64006400, RZ, 0xfc, !PT ;  /* 0x6400640045567812 */ /* 0x000fe200078efcff */
[--C-:B------:R-:W-:Y:S01]  /*19f0*/  HADD2 R53, R78, R67.reuse.H0_H0 ;  /* 0x200000434e357230 */ /* 0x100fe20000000000 */
        /* <DEDUP_REMOVED lines=8> */
[C---:B------:R-:W-:Y:S02]  /*1a80*/  LOP3.LUT R0, R47.reuse, 0x380038, RZ, 0xc0, !PT ;  /* 0x003800382f007812 */ /* 0x040fe400078ec0ff */
[----:B------:R-:W-:Y:S02]  /*1a90*/  LOP3.LUT R2, R47, 0x1c001c0, RZ, 0xc0, !PT ;  /* 0x01c001c02f027812 */ /* 0x000fe400078ec0ff */
[----:B------:R-:W-:-:S02]  /*1aa0*/  LOP3.LUT R90, R3, 0x64006400, RZ, 0xfc, !PT ;  /* 0x64006400035a7812 */ /* 0x000fc400078efcff */
[----:B------:R-:W-:Y:S02]  /*1ab0*/  LOP3.LUT R52, R52, 0x64006400, RZ, 0xfc, !PT ;  /* 0x6400640034347812 */ /* 0x000fe400078efcff */
[----:B------:R-:W-:Y:S02]  /*1ac0*/  LOP3.LUT R3, R4, 0xe400, RZ, 0xfc, !PT ;  /* 0x0000e40004037812 */ /* 0x000fe400078efcff */
[----:B------:R-:W-:Y:S02]  /*1ad0*/  LOP3.LUT R4, R62, 0x64006400, RZ, 0xfc, !PT ;  /* 0x640064003e047812 */ /* 0x000fe400078efcff */
[----:B------:R-:W-:Y:S01]  /*1ae0*/  LOP3.LUT R47, R0, 0x64006400, RZ, 0xfc, !PT ;  /* 0x64006400002f7812 */ /* 0x000fe200078efcff */
[--C-:B------:R-:W-:Y:S01]  /*1af0*/  HADD2 R70, R52, R3.reuse.H0_H0 ;  /* 0x2000000334467230 */ /* 0x100fe20000000000 */
[C---:B------:R-:W-:Y:S01]  /*1b00*/  LOP3.LUT R0, R27.reuse, 0x380038, RZ, 0xc0, !PT ;  /* 0x003800381b007812 */ /* 0x040fe200078ec0ff */
[--C-:B------:R-:W-:Y:S01]  /*1b10*/  HADD2 R52, R4, R3.reuse.H0_H0 ;  /* 0x2000000304347230 */ /* 0x100fe20000000000 */
[----:B------:R-:W-:Y:S01]  /*1b20*/  LOP3.LUT R79, R2, 0x64006400, RZ, 0xfc, !PT ;  /* 0x64006400024f7812 */ /* 0x000fe200078efcff */
[--C-:B------:R-:W-:Y:S01]  /*1b30*/  HADD2 R4, R66, R3.reuse.H0_H0 ;  /* 0x2000000342047230 */ /* 0x100fe20000000000 */
[----:B------:R-:W-:Y:S01]  /*1b40*/  LOP3.LUT R27, R27, 0x1c001c0, RZ, 0xc0, !PT ;  /* 0x01c001c01b1b7812 */ /* 0x000fe200078ec0ff */
[--C-:B------:R-:W-:Y:S01]  /*1b50*/  HADD2 R90, R90, R3.reuse.H0_H0 ;  /* 0x200000035a5a7230 */ /* 0x100fe20000000000 */
[----:B------:R-:W-:Y:S01]  /*1b60*/  LOP3.LUT R75, R56, 0x64006400, RZ, 0xfc, !PT ;  /* 0x64006400384b7812 */ /* 0x000fe200078efcff */
[----:B------:R-:W-:Y:S01]  /*1b70*/  HFMA2 R56, R79, 0.015625, 0.015625, R60.H1_H1 ;  /* 0x240024004f387831 */ /* 0x000fe2000006003c */
[----:B------:R-:W-:Y:S01]  /*1b80*/  LOP3.LUT R67, R67, 0x64006400, RZ, 0xfc, !PT ;  /* 0x6400640043437812 */ /* 0x000fe200078efcff */
[----:B------:R-:W-:Y:S01]  /*1b90*/  HADD2 R86, R86, R3.H0_H0 ;  /* 0x2000000356567230 */ /* 0x000fe20000000000 */
[----:B------:R-:W-:-:S02]  /*1ba0*/  LOP3.LUT R77, R77, 0x64006400, RZ, 0xfc, !PT ;  /* 0x640064004d4d7812 */ /* 0x000fc400078efcff */
[----:B------:R-:W-:Y:S01]  /*1bb0*/  LOP3.LUT R81, R61, 0x64006400, RZ, 0xfc, !PT ;  /* 0x640064003d517812 */ /* 0x000fe200078efcff */
[--C-:B------:R-:W-:Y:S01]  /*1bc0*/  HFMA2 R61, R47, 0.125, 0.125, R60.reuse.H0_H0 ;  /* 0x300030002f3d7831 */ /* 0x100fe2000004003c */
[----:B------:R-:W-:Y:S01]  /*1bd0*/  LOP3.LUT R83, R0, 0x64006400, RZ, 0xfc, !PT ;  /* 0x6400640000537812 */ /* 0x000fe200078efcff */
[--C-:B------:R-:W-:Y:S01]  /*1be0*/  HFMA2 R76, R67, 0.125, 0.125, R60.reuse.H0_H0 ;  /* 0x30003000434c7831 */ /* 0x100fe2000004003c */
[----:B------:R-:W-:Y:S01]  /*1bf0*/  LOP3.LUT R85, R27, 0x64006400, RZ, 0xfc, !PT ;  /* 0x640064001b557812 */ /* 0x000fe200078efcff */
[--C-:B------:R-:W-:Y:S01]  /*1c00*/  HFMA2 R27, R69, 0.125, 0.125, R60.reuse.H0_H0 ;  /* 0x30003000451b7831 */ /* 0x100fe2000004003c */
[C---:B------:R-:W-:Y:S01]  /*1c10*/  LOP3.LUT R66, R37.reuse, 0x380038, RZ, 0xc0, !PT ;  /* 0x0038003825427812 */ /* 0x040fe200078ec0ff */
[--C-:B------:R-:W-:Y:S01]  /*1c20*/  HFMA2 R69, R75, 0.125, 0.125, R60.reuse.H0_H0 ;  /* 0x300030004b457831 */ /* 0x100fe2000004003c */
[----:B------:R-:W-:Y:S01]  /*1c30*/  LOP3.LUT R79, R37, 0x1c001c0, RZ, 0xc0, !PT ;  /* 0x01c001c0254f7812 */ /* 0x000fe200078ec0ff */
[--C-:B------:R-:W-:Y:S01]  /*1c40*/  HFMA2 R47, R81, 0.125, 0.125, R60.reuse.H0_H0 ;  /* 0x30003000512f7831 */ /* 0x100fe2000004003c */
[----:B------:R-:W-:Y:S01]  /*1c50*/  LOP3.LUT R37, R42, 0x64006400, RZ, 0xfc, !PT ;  /* 0x640064002a257812 */ /* 0x000fe200078efcff */
[--C-:B------:R-:W-:Y:S01]  /*1c60*/  HFMA2 R2, R83, 0.125, 0.125, R60.reuse.H0_H0 ;  /* 0x3000300053027831 */ /* 0x100fe2000004003c */
[C---:B------:R-:W-:Y:S01]  /*1c70*/  LOP3.LUT R42, R57.reuse, 0x380038, RZ, 0xc0, !PT ;  /* 0x00380038392a7812 */ /* 0x040fe200078ec0ff */
[--C-:B------:R-:W-:Y:S01]  /*1c80*/  HFMA2 R77, R77, 0.015625, 0.015625, R60.reuse.H1_H1 ;  /* 0x240024004d4d7831 */ /* 0x100fe2000006003c */
[----:B------:R-:W-:Y:S01]  /*1c90*/  LOP3.LUT R67, R66, 0x64006400, RZ, 0xfc, !PT ;  /* 0x6400640042437812 */ /* 0x000fe200078efcff */
[----:B------:R-:W-:Y:S01]  /*1ca0*/  HFMA2 R0, R85, 0.015625, 0.015625, R60.H1_H1 ;  /* 0x2400240055007831 */ /* 0x000fe2000006003c */
[----:B------:R-:W-:-:S02]  /*1cb0*/  LOP3.LUT R60, R57, 0x1c001c0, RZ, 0xc0, !PT ;  /* 0x01c001c0393c7812 */ /* 0x000fc400078ec0ff */
[----:B------:R-:W-:Y:S01]  /*1cc0*/  LOP3.LUT R57, R42, 0x64006400, RZ, 0xfc, !PT ;  /* 0x640064002a397812 */ /* 0x000fe200078efcff */
[--C-:B------:R-:W-:Y:S01]  /*1cd0*/  HFMA2 R78, R67, 0.125, 0.125, R58.reuse.H0_H0 ;  /* 0x30003000434e7831 */ /* 0x100fe2000004003a */
[C---:B------:R-:W-:Y:S02]  /*1ce0*/  LOP3.LUT R42, R59.reuse, 0x380038, RZ, 0xc0, !PT ;  /* 0x003800383b2a7812 */ /* 0x040fe400078ec0ff */
[----:B------:R-:W-:Y:S02]  /*1cf0*/  LOP3.LUT R66, R59, 0x1c001c0, RZ, 0xc0, !PT ;  /* 0x01c001c03b427812 */ /* 0x000fe400078ec0ff */
[----:B------:R-:W-:Y:S02]  /*1d00*/  LOP3.LUT R81, R42, 0x64006400, RZ, 0xfc, !PT ;  /* 0x640064002a517812 */ /* 0x000fe400078efcff */
[----:B------:R-:W-:Y:S01]  /*1d10*/  LOP3.LUT R75, R26, 0x64006400, RZ, 0xfc, !PT ;  /* 0x640064001a4b7812 */ /* 0x000fe200078efcff */
[--C-:B------:R-:W-:Y:S01]  /*1d20*/  HFMA2 R26, R37, 0.125, 0.125, R58.reuse.H0_H0 ;  /* 0x30003000251a7831 */ /* 0x100fe2000004003a */
[----:B------:R-:W-:Y:S01]  /*1d30*/  LOP3.LUT R68, R30, 0x70007, RZ, 0xc0, !PT ;  /* 0x000700071e447812 */ /* 0x000fe200078ec0ff */
[----:B------:R-:W-:Y:S01]  /*1d40*/  HFMA2 R37, R81, 0.125, 0.125, R58.H0_H0 ;  /* 0x3000300051257831 */ /* 0x000fe2000004003a */
[----:B------:R-:W-:-:S02]  /*1d50*/  LOP3.LUT R83, R66, 0x64006400, RZ, 0xfc, !PT ;  /* 0x6400640042537812 */ /* 0x000fc400078efcff */
[C---:B------:R-:W-:Y:S02]  /*1d60*/  LOP3.LUT R66, R41.reuse, 0x380038, RZ, 0xc0, !PT ;  /* 0x0038003829427812 */ /* 0x040fe400078ec0ff */
[----:B------:R-:W-:Y:S01]  /*1d70*/  LOP3.LUT R81, R41, 0x1c001c0, RZ, 0xc0, !PT ;  /* 0x01c001c029517812 */ /* 0x000fe200078ec0ff */
[----:B------:R-:W-:Y:S01]  /*1d80*/  HFMA2 R42, R83, 0.015625, 0.015625, R58.H1_H1 ;  /* 0x24002400532a7831 */ /* 0x000fe2000006003a */
[----:B------:R-:W-:Y:S02]  /*1d90*/  LOP3.LUT R41, R40, 0x64006400, RZ, 0xfc, !PT ;  /* 0x6400640028297812 */ /* 0x000fe400078efcff */
[----:B------:R-:W-:Y:S02]  /*1da0*/  LOP3.LUT R40, R46, 0x380038, RZ, 0xc0, !PT ;  /* 0x003800382e287812 */ /* 0x000fe400078ec0ff */
[----:B------:R-:W-:Y:S01]  /*1db0*/  LOP3.LUT R68, R68, 0x64006400, RZ, 0xfc, !PT ;  /* 0x6400640044447812 */ /* 0x000fe200078efcff */
[----:B------:R-:W-:Y:S01]  /*1dc0*/  HFMA2 R84, R41, 0.125, 0.125, R44.H0_H0 ;  /* 0x3000300029547831 */ /* 0x000fe2000004002c */
[----:B------:R-:W-:-:S02]  /*1dd0*/  LOP3.LUT R49, R49, 0x64006400, RZ, 0xfc, !PT ;  /* 0x6400640031317812 */ /* 0x000fc400078efcff */
[----:B------:R-:W-:Y:S01]  /*1de0*/  LOP3.LUT R59, R60, 0x64006400, RZ, 0xfc, !PT ;  /* 0x640064003c3b7812 */ /* 0x000fe200078efcff */
[--C-:B------:R-:W-:Y:S01]  /*1df0*/  HADD2 R62, R68, R3.reuse.H0_H0 ;  /* 0x20000003443e7230 */ /* 0x100fe20000000000 */
[----:B------:R-:W-:Y:S01]  /*1e00*/  LOP3.LUT R67, R40, 0x64006400, RZ, 0xfc, !PT ;  /* 0x6400640028437812 */ /* 0x000fe200078efcff */
[--C-:B------:R-:W-:Y:S01]  /*1e10*/  HFMA2 R68, R49, 0.125, 0.125, R58.reuse.H0_H0 ;  /* 0x3000300031447831 */ /* 0x100fe2000004003a */
[----:B------:R-:W-:Y:S01]  /*1e20*/  LOP3.LUT R46, R46, 0x1c001c0, RZ, 0xc0, !PT ;  /* 0x01c001c02e2e7812 */ /* 0x000fe200078ec0ff */
[--C-:B------:R-:W-:Y:S01]  /*1e30*/  HFMA2 R60, R57, 0.125, 0.125, R58.reuse.H0_H0 ;  /* 0x30003000393c7831 */ /* 0x100fe2000004003a */
[C---:B------:R-:W-:Y:S01]  /*1e40*/  LOP3.LUT R40, R50.reuse, 0x380038, RZ, 0xc0, !PT ;  /* 0x0038003832287812 */ /* 0x040fe200078ec0ff */
[--C-:B------:R-:W-:Y:S01]  /*1e50*/  HFMA2 R49, R75, 0.125, 0.125, R58.reuse.H0_H0 ;  /* 0x300030004b317831 */ /* 0x100fe2000004003a */
[----:B------:R-:W-:Y:S01]  /*1e60*/  LOP3.LUT R50, R50, 0x1c001c0, RZ, 0xc0, !PT ;  /* 0x01c001c032327812 */ /* 0x000fe200078ec0ff */
[----:B------:R-:W-:Y:S01]  /*1e70*/  HFMA2 R57, R59, 0.015625, 0.015625, R58.H1_H1 ;  /* 0x240024003b397831 */ /* 0x000fe2000006003a */
[----:B------:R-:W-:Y:S01]  /*1e80*/  LOP3.LUT R79, R79, 0x64006400, RZ, 0xfc, !PT ;  /* 0x640064004f4f7812 */ /* 0x000fe200078efcff */
[----:B------:R-:W-:Y:S01]  /*1e90*/  HADD2 R3, R74, R3.H0_H0 ;  /* 0x200000034a037230 */ /* 0x000fe20000000000 */
[----:B------:R-:W-:-:S02]  /*1ea0*/  LOP3.LUT R43, R43, 0x64006400, RZ, 0xfc, !PT ;  /* 0x640064002b2b7812 */ /* 0x000fc400078efcff */
[----:B------:R-:W-:Y:S01]  /*1eb0*/  LOP3.LUT R59, R66, 0x64006400, RZ, 0xfc, !PT ;  /* 0x64006400423b7812 */ /* 0x000fe200078efcff */
[----:B------:R-:W-:Y:S01]  /*1ec0*/  HFMA2 R79, R79, 0.015625, 0.015625, R58.H1_H1 ;  /* 0x240024004f4f7831 */ /* 0x000fe2000006003a */
[----:B------:R-:W-:Y:S01]  /*1ed0*/  LOP3.LUT R81, R81, 0x64006400, RZ, 0xfc, !PT ;  /* 0x6400640051517812 */ /* 0x000fe200078efcff */
[--C-:B------:R-:W-:Y:S01]  /*1ee0*/  HFMA2 R74, R43, 0.125, 0.125, R44.reuse.H0_H0 ;  /* 0x300030002b4a7831 */ /* 0x100fe2000004002c */
[----:B------:R-:W-:Y:S01]  /*1ef0*/  LOP3.LUT R75, R46, 0x64006400, RZ, 0xfc, !PT ;  /* 0x640064002e4b7812 */ /* 0x000fe200078efcff */
[--C-:B------:R-:W-:Y:S01]  /*1f00*/  HFMA2 R80, R59, 0.125, 0.125, R44.reuse.H0_H0 ;  /* 0x300030003b507831 */ /* 0x100fe2000004002c */
[----:B------:R-:W-:Y:S01]  /*1f10*/  LOP3.LUT R51, R51, 0x64006400, RZ, 0xfc, !PT ;  /* 0x6400640033337812 */ /* 0x000fe200078efcff */
[--C-:B------:R-:W-:Y:S01]  /*1f20*/  HFMA2 R66, R67, 0.125, 0.125, R44.reuse.H0_H0 ;  /* 0x3000300043427831 */ /* 0x100fe2000004002c */
[----:B------:R-:W-:Y:S01]  /*1f30*/  LOP3.LUT R83, R40, 0x64006400, RZ, 0xfc, !PT ;  /* 0x6400640028537812 */ /* 0x000fe200078efcff */
[--C-:B------:R-:W-:Y:S01]  /*1f40*/  HFMA2 R81, R81, 0.015625, 0.015625, R44.reuse.H1_H1 ;  /* 0x2400240051517831 */ /* 0x100fe2000006002c */
        /* <DEDUP_REMOVED lines=9> */
[----:B------:R-:W-:Y:S02]  /*1fe0*/  LOP3.LUT R28, R30, 0x380038, RZ, 0xc0, !PT ;  /* 0x003800381e1c7812 */ /* 0x000fe400078ec0ff */
[C---:B------:R-:W-:Y:S01]  /*1ff0*/  LOP3.LUT R30, R45.reuse, 0x1c001c0, RZ, 0xc0, !PT ;  /* 0x01c001c02d1e7812 */ /* 0x040fe200078ec0ff */
[--C-:B------:R-:W-:Y:S01]  /*2000*/  HFMA2 R85, R85, 0.125, 0.125, R24.reuse.H0_H0 ;  /* 0x3000300055557831 */ /* 0x100fe20000040018 */
[----:B------:R-:W-:Y:S02]  /*2010*/  LOP3.LUT R67, R28, 0x64006400, RZ, 0xfc, !PT ;  /* 0x640064001c437812 */ /* 0x000fe400078efcff */
[----:B------:R-:W-:Y:S02]  /*2020*/  LOP3.LUT R28, R45, 0x380038, RZ, 0xc0, !PT ;  /* 0x003800382d1c7812 */ /* 0x000fe400078ec0ff */
[----:B------:R-:W-:Y:S01]  /*2030*/  LOP3.LUT R29, R40, 0x64006400, RZ, 0xfc, !PT ;  /* 0x64006400281d7812 */ /* 0x000fe200078efcff */
[----:B------:R-:W-:Y:S01]  /*2040*/  HFMA2 R67, R67, 0.125, 0.125, R24.H0_H0 ;  /* 0x3000300043437831 */ /* 0x000fe20000040018 */
[----:B------:R-:W-:-:S02]  /*2050*/  LOP3.LUT R83, R83, 0x64006400, RZ, 0xfc, !PT ;  /* 0x6400640053537812 */ /* 0x000fc400078efcff */
[----:B------:R-:W-:Y:S01]  /*2060*/  LOP3.LUT R25, R25, 0x64006400, RZ, 0xfc, !PT ;  /* 0x6400640019197812 */ /* 0x000fe200078efcff */
[--C-:B------:R-:W-:Y:S01]  /*2070*/  HFMA2 R82, R29, 0.125, 0.125, R24.reuse.H0_H0 ;  /* 0x300030001d527831 */ /* 0x100fe20000040018 */
[----:B------:R-:W-:Y:S01]  /*2080*/  LOP3.LUT R59, R59, 0x64006400, RZ, 0xfc, !PT ;  /* 0x640064003b3b7812 */ /* 0x000fe200078efcff */
[--C-:B------:R-:W-:Y:S01]  /*2090*/  HFMA2 R83, R83, 0.015625, 0.015625, R24.reuse.H1_H1 ;  /* 0x2400240053537831 */ /* 0x100fe20000060018 */
[----:B------:R-:W-:Y:S01]  /*20a0*/  LOP3.LUT R31, R31, 0x64006400, RZ, 0xfc, !PT ;  /* 0x640064001f1f7812 */ /* 0x000fe200078efcff */
[--C-:B------:R-:W-:Y:S01]  /*20b0*/  HFMA2 R75, R25, 0.125, 0.125, R24.reuse.H0_H0 ;  /* 0x30003000194b7831 */ /* 0x100fe20000040018 */
[----:B------:R-:W-:Y:S01]  /*20c0*/  LOP3.LUT R45, R28, 0x64006400, RZ, 0xfc, !PT ;  /* 0x640064001c2d7812 */ /* 0x000fe200078efcff */
[--C-:B------:R-:W-:Y:S01]  /*20d0*/  HFMA2 R59, R59, 0.015625, 0.015625, R24.reuse.H1_H1 ;  /* 0x240024003b3b7831 */ /* 0x100fe20000060018 */
[----:B------:R-:W-:Y:S01]  /*20e0*/  LOP3.LUT R41, R30, 0x64006400, RZ, 0xfc, !PT ;  /* 0x640064001e297812 */ /* 0x000fe200078efcff */
[--C-:B------:R-:W-:Y:S02]  /*20f0*/  HFMA2 R51, R31, 0.125, 0.125, R24.reuse.H0_H0 ;  /* 0x300030001f337831 */ /* 0x100fe40000040018 */
[----:B------:R-:W-:-:S02]  /*2100*/  HFMA2 R45, R45, 0.125, 0.125, R24.H0_H0 ;  /* 0x300030002d2d7831 */ /* 0x000fc40000040018 */
[----:B------:R-:W-:Y:S01]  /*2110*/  HFMA2 R46, R41, 0.015625, 0.015625, R24.H1_H1 ;  /* 0x24002400292e7831 */ /* 0x000fe20000060018 */
[----:B------:R-:W-:Y:S06]  /*2120*/  BRA.U !UP0, `(.L_x_439) ;  /* 0x00000011087c7547 */ /* 0x000fec000b800000 */
[----:B------:R-:W0:Y:S01]  /*2130*/  S2R R24, SR_CTAID.X ;  /* 0x0000000000187919 */ /* 0x000e220000002500 */
[----:B------:R-:W1:Y:S01]  /*2140*/  LDC.64 R40, c[0x0][0x3b0] ;  /* 0x0000ec00ff287b82 */ /* 0x000e620000000a00 */
[----:B------:R-:W-:Y:S02]  /*2150*/  HMUL2 R92, R19, R92 ;  /* 0x0000005c135c7232 */ /* 0x000fe40000000000 */
[C---:B------:R-:W-:Y:S01]  /*2160*/  HFMA2 R84, R18.reuse, R84, -RZ ;  /* 0x0000005412547231 */ /* 0x040fe200001000ff */
[----:B------:R-:W0:Y:S01]  /*2170*/  S2R R25, SR_TID.X ;  /* 0x0000000000197919 */ /* 0x000e220000002100 */
[----:B------:R-:W-:Y:S02]  /*2180*/  HMUL2 R85, R17, R85 ;  /* 0x0000005511557232 */ /* 0x000fe40000000000 */
[----:B------:R-:W-:Y:S01]  /*2190*/  HFMA2 R87, R18, R87, -RZ ;  /* 0x0000005712577231 */ /* 0x000fe200001000ff */
[----:B------:R-:W2:Y:S01]  /*21a0*/  LDS.128 R28, [UR6+-0x40] ;  /* 0xffffc006ff1c7984 */ /* 0x000ea20008000c00 */
[----:B------:R-:W-:-:S02]  /*21b0*/  HFMA2 R2, R20, R2, -RZ ;  /* 0x0000000214027231 */ /* 0x000fc400001000ff */
[C---:B------:R-:W-:Y:S02]  /*21c0*/  HFMA2 R0, R20.reuse, R0, -RZ ;  /* 0x0000000014007231 */ /* 0x040fe400001000ff */
[----:B0-----:R-:W-:Y:S02]  /*21d0*/  IMAD R24, R24, 0x80, R25 ;  /* 0x0000008018187824 */ /* 0x001fe400078e0219 */
[----:B------:R-:W-:Y:S02]  /*21e0*/  IMAD.MOV.U32 R25, RZ, RZ, R48 ;  /* 0x000000ffff197224 */ /* 0x000fe400078e0030 */
[----:B------:R-:W-:Y:S02]  /*21f0*/  IMAD.SHL.U32 R48, R24, 0x4, RZ ;  /* 0x0000000418307824 */ /* 0x000fe400078e00ff */
[----:B------:R-:W-:Y:S02]  /*2200*/  IMAD.MOV.U32 R24, RZ, RZ, R90 ;  /* 0x000000ffff187224 */ /* 0x000fe400078e005a */
[----:B------:R-:W-:-:S02]  /*2210*/  HFMA2 R90, R20, R25, -RZ ;  /* 0x00000019145a7231 */ /* 0x000fc400001000ff */
[--C-:B--2---:R-:W-:Y:S02]  /*2220*/  IMAD R25, R28, R11, R48.reuse ;  /* 0x0000000b1c197224 */ /* 0x104fe400078e0230 */
[----:B------:R-:W-:Y:S02]  /*2230*/  HFMA2 R28, R18, R91, -RZ ;  /* 0x0000005b121c7231 */ /* 0x000fe400001000ff */
[----:B------:R-:W-:Y:S02]  /*2240*/  HMUL2 R91, R17, R24 ;  /* 0x00000018115b7232 */ /* 0x000fe40000000000 */
[----:B------:R-:W-:Y:S02]  /*2250*/  IMAD R29, R11, R29, R48 ;  /* 0x0000001d0b1d7224 */ /* 0x000fe400078e0230 */
[----:B-1----:R-:W-:Y:S01]  /*2260*/  IMAD.WIDE R24, R25, 0x2, R40 ;  /* 0x0000000219187825 */ /* 0x002fe200078e0228 */
[C-C-:B------:R-:W-:Y:S02]  /*2270*/  PRMT R93, R90.reuse, 0x5410, R92.reuse ;  /* 0x000054105a5d7816 */ /* 0x140fe4000000005c */
[----:B------:R-:W-:Y:S01]  /*2280*/  PRMT R92, R90, 0x7632, R92 ;  /* 0x000076325a5c7816 */ /* 0x000fe2000000005c */
[----:B------:R-:W-:-:S02]  /*2290*/  HMUL2 R90, R19, R26 ;  /* 0x0000001a135a7232 */ /* 0x000fc40000000000 */
[----:B------:R-:W-:Y:S01]  /*22a0*/  IMAD R31, R11, R31, R48 ;  /* 0x0000001f0b1f7224 */ /* 0x000fe200078e0230 */
[----:B------:R0:W-:Y:S02]  /*22b0*/  STG.E desc[UR8][R24.64], R93 ;  /* 0x0000005d18007986 */ /* 0x0001e4000c101908 */
[----:B0-----:R-:W-:-:S05]  /*22c0*/  PRMT R93, R28, 0x5410, R91 ;  /* 0x000054101c5d7816 */ /* 0x001fca000000005b */
[----:B------:R0:W-:Y:S02]  /*22d0*/  STG.E desc[UR8][R24.64+0x4], R93 ;  /* 0x0000045d18007986 */ /* 0x0001e4000c101908 */
[----:B0-----:R-:W-:Y:S01]  /*22e0*/  IMAD.WIDE R24, R29, 0x2, R40 ;  /* 0x000000021d187825 */ /* 0x001fe200078e0228 */
[----:B------:R-:W-:-:S03]  /*22f0*/  PRMT R93, R28, 0x7632, R91 ;  /* 0x000076321c5d7816 */ /* 0x000fc6000000005b */
[----:B------:R-:W-:Y:S02]  /*2300*/  HFMA2 R91, R20, R27, -RZ ;  /* 0x0000001b145b7231 */ /* 0x000fe400001000ff */
[----:B------:R-:W-:Y:S01]  /*2310*/  IMAD R29, R11, R30, R48 ;  /* 0x0000001e0b1d7224 */ /* 0x000fe200078e0230 */
[----:B------:R-:W-:Y:S01]  /*2320*/  STG.E desc[UR8][R24.64], R92 ;  /* 0x0000005c18007986 */ /* 0x000fe2000c101908 */
[----:B------:R-:W-:-:S03]  /*2330*/  IMAD.WIDE R30, R31, 0x2, R40 ;  /* 0x000000021f1e7825 */ /* 0x000fc600078e0228 */
[----:B------:R0:W-:Y:S01]  /*2340*/  STG.E desc[UR8][R24.64+0x4], R93 ;  /* 0x0000045d18007986 */ /* 0x0001e2000c101908 */
[----:B------:R-:W-:-:S03]  /*2350*/  IMAD.WIDE R28, R29, 0x2, R40 ;  /* 0x000000021d1c7825 */ /* 0x000fc600078e0228 */
[----:B------:R-:W1:Y:S01]  /*2360*/  LDS.128 R24, [UR6+-0x30] ;  /* 0xffffd006ff187984 */ /* 0x000e620008000c00 */
[C-C-:B0-----:R-:W-:Y:S02]  /*2370*/  PRMT R93, R91.reuse, 0x5410, R90.reuse ;  /* 0x000054105b5d7816 */ /* 0x141fe4000000005a */
[----:B------:R-:W-:-:S03]  /*2380*/  PRMT R90, R91, 0x7632, R90 ;  /* 0x000076325b5a7816 */ /* 0x000fc6000000005a */
[----:B------:R0:W-:Y:S02]  /*2390*/  STG.E desc[UR8][R28.64], R93 ;  /* 0x0000005d1c007986 */ /* 0x0001e4000c101908 */
[----:B0-----:R-:W-:-:S05]  /*23a0*/  PRMT R93, R84, 0x5410, R85 ;  /* 0x00005410545d7816 */ /* 0x001fca0000000055 */
[----:B------:R0:W-:Y:S04]  /*23b0*/  STG.E desc[UR8][R28.64+0x4], R93 ;  /* 0x0000045d1c007986 */ /* 0x0001e8000c101908 */
[----:B------:R-:W-:Y:S01]  /*23c0*/  STG.E desc[UR8][R30.64], R90 ;  /* 0x0000005a1e007986 */ /* 0x000fe2000c101908 */
[----:B-1----:R-:W-:Y:S02]  /*23d0*/  IMAD R25, R11, R25, R48 ;  /* 0x000000190b197224 */ /* 0x002fe400078e0230 */
[----:B0-----:R-:W-:Y:S02]  /*23e0*/  IMAD.MOV.U32 R28, RZ, RZ, R86 ;  /* 0x000000ffff1c7224 */ /* 0x001fe400078e0056 */
[----:B------:R-:W-:Y:S01]  /*23f0*/  HFMA2 R86, R20, R89, -RZ ;  /* 0x0000005914567231 */ /* 0x000fe200001000ff */
[----:B------:R-:W-:Y:S01]  /*2400*/  PRMT R29, R84, 0x7632, R85 ;  /* 0x00007632541d7816 */ /* 0x000fe20000000055 */
[----:B------:R-:W-:-:S02]  /*2410*/  HMUL2 R89, R19, R88 ;  /* 0x0000005813597232 */ /* 0x000fc40000000000 */
[----:B------:R-:W-:Y:S02]  /*2420*/  IMAD R85, R24, R11, R48 ;  /* 0x0000000b18557224 */ /* 0x000fe400078e0230 */
[----:B------:R-:W-:Y:S02]  /*2430*/  HMUL2 R88, R17, R28 ;  /* 0x0000001c11587232 */ /* 0x000fe40000000000 */
[--C-:B------:R-:W-:Y:S01]  /*2440*/  IMAD.WIDE R24, R25, 0x2, R40.reuse ;  /* 0x0000000219187825 */ /* 0x100fe200078e0228 */
[----:B------:R-:W-:Y:S03]  /*2450*/  STG.E desc[UR8][R30.64+0x4], R29 ;  /* 0x0000041d1e007986 */ /* 0x000fe6000c101908 */
[----:B------:R-:W-:Y:S01]  /*2460*/  IMAD.WIDE R84, R85, 0x2, R40 ;  /* 0x0000000255547825 */ /* 0x000fe200078e0228 */
[C-C-:B------:R-:W-:Y:S01]  /*2470*/  PRMT R91, R86.reuse, 0x5410, R89.reuse ;  /* 0x00005410565b7816 */ /* 0x140fe20000000059 */
[----:B------:R-:W0:Y:S01]  /*2480*/  LDS.128 R28, [UR6+-0x20] ;  /* 0xffffe006ff1c7984 */ /* 0x000e220008000c00 */
[----:B------:R-:W-:-:S03]  /*2490*/  PRMT R89, R86, 0x7632, R89 ;  /* 0x0000763256597816 */ /* 0x000fc60000000059 */
[----:B------:R1:W-:Y:S02]  /*24a0*/  STG.E desc[UR8][R84.64], R91 ;  /* 0x0000005b54007986 */ /* 0x0003e4000c101908 */
[C-C-:B-1----:R-:W-:Y:S02]  /*24b0*/  PRMT R91, R87.reuse, 0x5410, R88.reuse ;  /* 0x00005410575b7816 */ /* 0x142fe40000000058 */
[----:B------:R-:W-:Y:S01]  /*24c0*/  PRMT R88, R87, 0x7632, R88 ;  /* 0x0000763257587816 */ /* 0x000fe20000000058 */
[----:B------:R-:W-:Y:S02]  /*24d0*/  IMAD R87, R11, R27, R48 ;  /* 0x0000001b0b577224 */ /* 0x000fe400078e0230 */
[----:B------:R1:W-:Y:S02]  /*24e0*/  STG.E desc[UR8][R84.64+0x4], R91 ;  /* 0x0000045b54007986 */ /* 0x0003e4000c101908 */
[----:B------:R-:W-:Y:S02]  /*24f0*/  IMAD.WIDE R86, R87, 0x2, R40 ;  /* 0x0000000257567825 */ /* 0x000fe400078e0228 */
[----:B------:R-:W-:Y:S04]  /*2500*/  STG.E desc[UR8][R24.64], R89 ;  /* 0x0000005918007986 */ /* 0x000fe8000c101908 */
[----:B------:R2:W-:Y:S01]  /*2510*/  STG.E desc[UR8][R24.64+0x4], R88 ;  /* 0x0000045818007986 */ /* 0x0005e2000c101908 */
[----:B-1----:R-:W-:-:S02]  /*2520*/  IMAD R85, R11, R26, R48 ;  /* 0x0000001a0b557224 */ /* 0x002fc400078e0230 */
[----:B------:R-:W-:Y:S02]  /*2530*/  HMUL2 R26, R19, R78 ;  /* 0x0000004e131a7232 */ /* 0x000fe40000000000 */
[----:B------:R-:W-:Y:S02]  /*2540*/  HMUL2 R78, R17, R82 ;  /* 0x00000052114e7232 */ /* 0x000fe40000000000 */
[----:B------:R-:W-:-:S04]  /*2550*/  IMAD.WIDE R84, R85, 0x2, R40 ;  /* 0x0000000255547825 */ /* 0x000fc800078e0228 */
[----:B--2---:R-:W-:Y:S02]  /*2560*/  HFMA2 R25, R20, R76, -RZ ;  /* 0x0000004c14197231 */ /* 0x004fe400001000ff */
[----:B------:R-:W-:Y:S02]  /*2570*/  HFMA2 R76, R18, R80, -RZ ;  /* 0x00000050124c7231 */ /* 0x000fe400001000ff */
[----:B------:R-:W-:Y:S01]  /*2580*/  HFMA2 R80, R20, R77, -RZ ;  /* 0x0000004d14507231 */ /* 0x000fe200001000ff */
[----:B------:R-:W-:Y:S02]  /*2590*/  PRMT R27, R25, 0x5410, R26 ;  /* 0x00005410191b7816 */ /* 0x000fe4000000001a */
[C-C-:B------:R-:W-:Y:S02]  /*25a0*/  PRMT R89, R76.reuse, 0x5410, R78.reuse ;  /* 0x000054104c597816 */ /* 0x140fe4000000004e */
[----:B------:R-:W-:Y:S01]  /*25b0*/  PRMT R78, R76, 0x7632, R78 ;  /* 0x000076324c4e7816 */ /* 0x000fe2000000004e */
[----:B------:R-:W-:Y:S01]  /*25c0*/  STG.E desc[UR8][R84.64], R27 ;  /* 0x0000001b54007986 */ /* 0x000fe2000c101908 */
[----:B------:R-:W-:-:S03]  /*25d0*/  HMUL2 R76, R17, R83 ;  /* 0x00000053114c7232 */ /* 0x000fc60000000000 */
[----:B------:R1:W-:Y:S04]  /*25e0*/  STG.E desc[UR8][R84.64+0x4], R89 ;  /* 0x0000045954007986 */ /* 0x0003e8000c101908 */
[----:B------:R2:W-:Y:S01]  /*25f0*/  STG.E desc[UR8][R86.64+0x4], R78 ;  /* 0x0000044e56007986 */ /* 0x0005e2000c101908 */
[----:B-1----:R-:W-:-:S03]  /*2600*/  PRMT R85, R25, 0x7632, R26 ;  /* 0x0000763219557816 */ /* 0x002fc6000000001a */
[----:B------:R-:W1:Y:S01]  /*2610*/  LDS.128 R24, [UR6+-0x10] ;  /* 0xfffff006ff187984 */ /* 0x000e620008000c00 */
[----:B--2---:R-:W-:-:S03]  /*2620*/  HMUL2 R78, R19, R72 ;  /* 0x00000048134e7232 */ /* 0x004fc60000000000 */
[----:B------:R2:W-:Y:S02]  /*2630*/  STG.E desc[UR8][R86.64], R85 ;  /* 0x0000005556007986 */ /* 0x0005e4000c101908 */
[----:B--2---:R-:W-:Y:S02]  /*2640*/  IMAD.MOV.U32 R85, RZ, RZ, R81 ;  /* 0x000000ffff557224 */ /* 0x004fe400078e0051 */
[----:B------:R-:W-:Y:S02]  /*2650*/  HMUL2 R81, R19, R79 ;  /* 0x0000004f13517232 */ /* 0x000fe40000000000 */
[--C-:B0-----:R-:W-:Y:S02]  /*2660*/  IMAD R79, R28, R11, R48.reuse ;  /* 0x0000000b1c4f7224 */ /* 0x101fe400078e0230 */
[----:B------:R-:W-:Y:S02]  /*2670*/  IMAD R87, R11, R30, R48 ;  /* 0x0000001e0b577224 */ /* 0x000fe400078e0230 */
[----:B------:R-:W-:-:S02]  /*2680*/  HFMA2 R77, R18, R85, -RZ ;  /* 0x00000055124d7231 */ /* 0x000fc400001000ff */
[----:B------:R-:W-:Y:S01]  /*2690*/  IMAD R85, R11, R29, R48 ;  /* 0x0000001d0b557224 */ /* 0x000fe200078e0230 */
[C---:B------:R-:W-:Y:S01]  /*26a0*/  PRMT R83, R80.reuse, 0x5410, R81 ;  /* 0x0000541050537816 */ /* 0x040fe20000000051 */
[----:B------:R-:W-:Y:S01]  /*26b0*/  IMAD.WIDE R28, R79, 0x2, R40 ;  /* 0x000000024f1c7825 */ /* 0x000fe200078e0228 */
[----:B------:R-:W-:-:S03]  /*26c0*/  PRMT R81, R80, 0x7632, R81 ;  /* 0x0000763250517816 */ /* 0x000fc60000000051 */
[----:B------:R-:W-:Y:S02]  /*26d0*/  HFMA2 R80, R18, R71, -RZ ;  /* 0x0000004712507231 */ /* 0x000fe400001000ff */
[----:B------:R-:W-:Y:S01]  /*26e0*/  IMAD R79, R11, R31, R48 ;  /* 0x0000001f0b4f7224 */ /* 0x000fe200078e0230 */
[----:B------:R0:W-:Y:S01]  /*26f0*/  STG.E desc[UR8][R28.64], R83 ;  /* 0x000000531c007986 */ /* 0x0001e2000c101908 */
[----:B------:R-:W-:Y:S01]  /*2700*/  IMAD.WIDE R30, R85, 0x2, R40 ;  /* 0x00000002551e7825 */ /* 0x000fe200078e0228 */
[C-C-:B0-----:R-:W-:Y:S02]  /*2710*/  PRMT R83, R77.reuse, 0x5410, R76.reuse ;  /* 0x000054104d537816 */ /* 0x141fe4000000004c */
[----:B------:R-:W-:-:S03]  /*2720*/  PRMT R76, R77, 0x7632, R76 ;  /* 0x000076324d4c7816 */ /* 0x000fc6000000004c */
[----:B------:R0:W-:Y:S04]  /*2730*/  STG.E desc[UR8][R28.64+0x4], R83 ;  /* 0x000004531c007986 */ /* 0x0001e8000c101908 */
[----:B------:R-:W-:Y:S04]  /*2740*/  STG.E desc[UR8][R30.64], R81 ;  /* 0x000000511e007986 */ /* 0x000fe8000c101908 */
[----:B------:R2:W-:Y:S01]  /*2750*/  STG.E desc[UR8][R30.64+0x4], R76 ;  /* 0x0000044c1e007986 */ /* 0x0005e2000c101908 */
[----:B0-----:R-:W-:Y:S01]  /*2760*/  MOV R28, R70 ;  /* 0x00000046001c7202 */ /* 0x001fe20000000f00 */
[----:B------:R-:W-:-:S02]  /*2770*/  HFMA2 R29, R20, R73, -RZ ;  /* 0x00000049141d7231 */ /* 0x000fc400001000ff */
[----:B------:R-:W-:-:S04]  /*2780*/  IMAD.WIDE R70, R87, 0x2, R40 ;  /* 0x0000000257467825 */ /* 0x000fc800078e0228 */
[----:B------:R-:W-:Y:S02]  /*2790*/  HMUL2 R28, R17, R28 ;  /* 0x0000001c111c7232 */ /* 0x000fe40000000000 */
[----:B------:R-:W-:-:S03]  /*27a0*/  IMAD.WIDE R72, R79, 0x2, R40 ;  /* 0x000000024f487825 */ /* 0x000fc600078e0228 */
[C---:B------:R-:W-:Y:S01]  /*27b0*/  PRMT R77, R80.reuse, 0x5410, R28 ;  /* 0x00005410504d7816 */ /* 0x040fe2000000001c */
[----:B-1----:R-:W-:Y:S01]  /*27c0*/  IMAD R79, R11, R27, R48 ;  /* 0x0000001b0b4f7224 */ /* 0x002fe200078e0230 */
[C-C-:B--2---:R-:W-:Y:S02]  /*27d0*/  PRMT R31, R29.reuse, 0x5410, R78.reuse ;  /* 0x000054101d1f7816 */ /* 0x144fe4000000004e */
[----:B------:R-:W-:Y:S01]  /*27e0*/  PRMT R78, R29, 0x7632, R78 ;  /* 0x000076321d4e7816 */ /* 0x000fe2000000004e */
[----:B------:R0:W-:Y:S04]  /*27f0*/  STG.E desc[UR8][R70.64+0x4], R77 ;  /* 0x0000044d46007986 */ /* 0x0001e8000c101908 */
[----:B------:R1:W-:Y:S04]  /*2800*/  STG.E desc[UR8][R70.64], R31 ;  /* 0x0000001f46007986 */ /* 0x0003e8000c101908 */
[----:B------:R-:W-:Y:S01]  /*2810*/  STG.E desc[UR8][R72.64], R78 ;  /* 0x0000004e48007986 */ /* 0x000fe2000c101908 */
[----:B0-----:R-:W-:Y:S01]  /*2820*/  IMAD R77, R11, R25, R48 ;  /* 0x000000190b4d7224 */ /* 0x001fe200078e0230 */
[----:B-1----:R-:W-:Y:S01]  /*2830*/  PRMT R71, R80, 0x7632, R28 ;  /* 0x0000763250477816 */ /* 0x002fe2000000001c */
[----:B------:R-:W-:-:S02]  /*2840*/  IMAD.MOV.U32 R70, RZ, RZ, R68 ;  /* 0x000000ffff467224 */ /* 0x000fc400078e0044 */
[----:B------:R-:W-:Y:S01]  /*2850*/  HFMA2 R68, R20, R69, -RZ ;  /* 0x0000004514447231 */ /* 0x000fe200001000ff */
[----:B------:R-:W0:Y:S02]  /*2860*/  LDS.128 R28, [UR6] ;  /* 0x00000006ff1c7984 */ /* 0x000e240008000c00 */
[C---:B------:R-:W-:Y:S02]  /*2870*/  HMUL2 R69, R19.reuse, R70 ;  /* 0x0000004613457232 */ /* 0x040fe40000000000 */
[----:B------:R1:W-:Y:S01]  /*2880*/  STG.E desc[UR8][R72.64+0x4], R71 ;  /* 0x0000044748007986 */ /* 0x0003e2000c101908 */
[----:B------:R-:W-:Y:S02]  /*2890*/  HFMA2 R70, R18, R74, -RZ ;  /* 0x0000004a12467231 */ /* 0x000fe400001000ff */
[----:B-1----:R-:W-:Y:S01]  /*28a0*/  IMAD.MOV.U32 R72, RZ, RZ, R75 ;  /* 0x000000ffff487224 */ /* 0x002fe200078e004b */
[--C-:B------:R-:W-:Y:S01]  /*28b0*/  PRMT R71, R68, 0x5410, R69.reuse ;  /* 0x0000541044477816 */ /* 0x100fe20000000045 */
[----:B------:R-:W-:Y:S01]  /*28c0*/  IMAD R75, R24, R11, R48 ;  /* 0x0000000b184b7224 */ /* 0x000fe200078e0230 */
[----:B------:R-:W-:Y:S01]  /*28d0*/  PRMT R69, R68, 0x7632, R69 ;  /* 0x0000763244457816 */ /* 0x000fe20000000045 */
[----:B------:R-:W-:-:S02]  /*28e0*/  HMUL2 R68, R19, R64 ;  /* 0x0000004013447232 */ /* 0x000fc40000000000 */
[----:B------:R-:W-:-:S04]  /*28f0*/  IMAD.WIDE R24, R75, 0x2, R40 ;  /* 0x000000024b187825 */ /* 0x000fc800078e0228 */
[----:B------:R-:W-:Y:S02]  /*2900*/  HMUL2 R73, R17, R72 ;  /* 0x0000004811497232 */ /* 0x000fe40000000000 */
[----:B------:R-:W-:Y:S02]  /*2910*/  HFMA2 R72, R18, R63, -RZ ;  /* 0x0000003f12487231 */ /* 0x000fe400001000ff */
[----:B------:R-:W-:Y:S01]  /*2920*/  IMAD R75, R11, R26, R48 ;  /* 0x0000001a0b4b7224 */ /* 0x000fe200078e0230 */
[----:B------:R1:W-:Y:S01]  /*2930*/  STG.E desc[UR8][R24.64], R71 ;  /* 0x0000004718007986 */ /* 0x0003e2000c101908 */
[----:B------:R-:W-:Y:S01]  /*2940*/  IMAD.WIDE R26, R77, 0x2, R40 ;  /* 0x000000024d1a7825 */ /* 0x000fe200078e0228 */
[C-C-:B-1----:R-:W-:Y:S02]  /*2950*/  PRMT R71, R70.reuse, 0x5410, R73.reuse ;  /* 0x0000541046477816 */ /* 0x142fe40000000049 */
[----:B------:R-:W-:-:S03]  /*2960*/  PRMT R73, R70, 0x7632, R73 ;  /* 0x0000763246497816 */ /* 0x000fc60000000049 */
[----:B------:R1:W-:Y:S04]  /*2970*/  STG.E desc[UR8][R24.64+0x4], R71 ;  /* 0x0000044718007986 */ /* 0x0003e8000c101908 */
[----:B------:R2:W-:Y:S04]  /*2980*/  STG.E desc[UR8][R26.64], R69 ;  /* 0x000000451a007986 */ /* 0x0005e8000c101908 */
[----:B------:R3:W-:Y:S01]  /*2990*/  STG.E desc[UR8][R26.64+0x4], R73 ;  /* 0x000004491a007986 */ /* 0x0007e2000c101908 */
[----:B-1----:R-:W-:Y:S02]  /*29a0*/  IMAD.MOV.U32 R24, RZ, RZ, R62 ;  /* 0x000000ffff187224 */ /* 0x002fe400078e003e */
[----:B------:R-:W-:-:S02]  /*29b0*/  HFMA2 R25, R20, R65, -RZ ;  /* 0x0000004114197231 */ /* 0x000fc400001000ff */
[----:B------:R-:W-:-:S04]  /*29c0*/  IMAD.WIDE R62, R75, 0x2, R40 ;  /* 0x000000024b3e7825 */ /* 0x000fc800078e0228 */
[----:B------:R-:W-:Y:S02]  /*29d0*/  HMUL2 R24, R17, R24 ;  /* 0x0000001811187232 */ /* 0x000fe40000000000 */
[----:B------:R-:W-:-:S03]  /*29e0*/  IMAD.WIDE R64, R79, 0x2, R40 ;  /* 0x000000024f407825 */ /* 0x000fc600078e0228 */
[C---:B--2---:R-:W-:Y:S01]  /*29f0*/  PRMT R69, R72.reuse, 0x5410, R24 ;  /* 0x0000541048457816 */ /* 0x044fe20000000018 */
[----:B0-----:R-:W-:Y:S01]  /*2a00*/  IMAD R71, R11, R31, R48 ;  /* 0x0000001f0b477224 */ /* 0x001fe200078e0230 */
[C-C-:B---3--:R-:W-:Y:S02]  /*2a10*/  PRMT R27, R25.reuse, 0x5410, R68.reuse ;  /* 0x00005410191b7816 */ /* 0x148fe40000000044 */
        /* <DEDUP_REMOVED lines=8> */
[----:B------:R-:W0:Y:S02]  /*2aa0*/  LDS.128 R24, [UR6+0x10] ;  /* 0x00001006ff187984 */ /* 0x000e240008000c00 */
        /* <DEDUP_REMOVED lines=19> */
[----:B-1----:R-:W-:Y:S02]  /*2be0*/  HFMA2 R29, R20, R56, -RZ ;  /* 0x00000038141d7231 */ /* 0x002fe400001000ff */
[----:B------:R-:W-:-:S02]  /*2bf0*/  HMUL2 R28, R17, R59 ;  /* 0x0000003b111c7232 */ /* 0x000fc40000000000 */
[----:B------:R-:W-:-:S03]  /*2c00*/  IMAD.WIDE R56, R67, 0x2, R40 ;  /* 0x0000000243387825 */ /* 0x000fc600078e0228 */
[----:B--2---:R-:W-:Y:S01]  /*2c10*/  PRMT R61, R64, 0x5410, R28 ;  /* 0x00005410403d7816 */ /* 0x004fe2000000001c */
[----:B------:R-:W-:Y:S01]  /*2c20*/  IMAD.WIDE R58, R71, 0x2, R40 ;  /* 0x00000002473a7825 */ /* 0x000fe200078e0228 */
[----:B---3--:R-:W-:-:S03]  /*2c30*/  PRMT R31, R29, 0x5410, R60 ;  /* 0x000054101d1f7816 */ /* 0x008fc6000000003c */
[----:B------:R1:W-:Y:S01]  /*2c40*/  STG.E desc[UR8][R56.64+0x4], R61 ;  /* 0x0000043d38007986 */ /* 0x0003e2000c101908 */
[----:B------:R-:W-:Y:S01]  /*2c50*/  PRMT R60, R29, 0x7632, R60 ;  /* 0x000076321d3c7816 */ /* 0x000fe2000000003c */
[C-C-:B0-----:R-:W-:Y:S02]  /*2c60*/  IMAD R63, R11.reuse, R27, R48.reuse ;  /* 0x0000001b0b3f7224 */ /* 0x141fe400078e0230 */
[----:B------:R0:W-:Y:S04]  /*2c70*/  STG.E desc[UR8][R56.64], R31 ;  /* 0x0000001f38007986 */ /* 0x0001e8000c101908 */
[----:B------:R-:W-:Y:S01]  /*2c80*/  STG.E desc[UR8][R58.64], R60 ;  /* 0x0000003c3a007986 */ /* 0x000fe2000c101908 */
[----:B-1----:R-:W-:Y:S02]  /*2c90*/  IMAD R61, R11, R26, R48 ;  /* 0x0000001a0b3d7224 */ /* 0x002fe400078e0230 */
[----:B------:R-:W-:Y:S01]  /*2ca0*/  HMUL2 R26, R19, R49 ;  /* 0x00000031131a7232 */ /* 0x000fe20000000000 */
[----:B0-----:R-:W-:Y:S01]  /*2cb0*/  PRMT R57, R64, 0x7632, R28 ;  /* 0x0000763240397816 */ /* 0x001fe2000000001c */
[----:B------:R-:W-:-:S02]  /*2cc0*/  IMAD.MOV.U32 R56, RZ, RZ, R54 ;  /* 0x000000ffff387224 */ /* 0x000fc400078e0036 */
[----:B------:R-:W-:Y:S01]  /*2cd0*/  HFMA2 R54, R20, R55, -RZ ;  /* 0x0000003714367231 */ /* 0x000fe200001000ff */
[----:B------:R-:W0:Y:S02]  /*2ce0*/  LDS.128 R28, [UR6+0x20] ;  /* 0x00002006ff1c7984 */ /* 0x000e240008000c00 */
[----:B------:R-:W-:Y:S02]  /*2cf0*/  HMUL2 R55, R19, R56 ;  /* 0x0000003813377232 */ /* 0x000fe40000000000 */
[----:B------:R1:W-:Y:S03]  /*2d00*/  STG.E desc[UR8][R58.64+0x4], R57 ;  /* 0x000004393a007986 */ /* 0x0003e6000c101908 */
[C-C-:B------:R-:W-:Y:S02]  /*2d10*/  PRMT R27, R54.reuse, 0x5410, R55.reuse ;  /* 0x00005410361b7816 */ /* 0x140fe40000000037 */
[----:B------:R-:W-:Y:S01]  /*2d20*/  PRMT R55, R54, 0x7632, R55 ;  /* 0x0000763236377816 */ /* 0x000fe20000000037 */
[----:B-1----:R-:W-:-:S02]  /*2d30*/  IMAD.MOV.U32 R57, RZ, RZ, R53 ;  /* 0x000000ffff397224 */ /* 0x002fc400078e0035 */
[----:B------:R-:W-:Y:S02]  /*2d40*/  HMUL2 R59, R17, R52 ;  /* 0x00000034113b7232 */ /* 0x000fe40000000000 */
[--C-:B------:R-:W-:Y:S02]  /*2d50*/  IMAD R53, R24, R11, R48.reuse ;  /* 0x0000000b18357224 */ /* 0x100fe400078e0230 */
[----:B------:R-:W-:Y:S02]  /*2d60*/  HFMA2 R56, R18, R57, -RZ ;  /* 0x0000003912387231 */ /* 0x000fe400001000ff */
[----:B------:R-:W-:Y:S02]  /*2d70*/  IMAD R57, R11, R25, R48 ;  /* 0x000000190b397224 */ /* 0x000fe400078e0230 */
[----:B------:R-:W-:-:S04]  /*2d80*/  IMAD.WIDE R24, R53, 0x2, R40 ;  /* 0x0000000235187825 */ /* 0x000fc800078e0228 */
[----:B------:R-:W-:Y:S01]  /*2d90*/  IMAD.WIDE R52, R57, 0x2, R40 ;  /* 0x0000000239347825 */ /* 0x000fe200078e0228 */
[----:B------:R1:W-:Y:S03]  /*2da0*/  STG.E desc[UR8][R24.64], R27 ;  /* 0x0000001b18007986 */ /* 0x0003e6000c101908 */
[----:B0-----:R-:W-:Y:S01]  /*2db0*/  IMAD R29, R11, R29, R48 ;  /* 0x0000001d0b1d7224 */ /* 0x001fe200078e0230 */
[C-C-:B-1----:R-:W-:Y:S02]  /*2dc0*/  PRMT R27, R56.reuse, 0x5410, R59.reuse ;  /* 0x00005410381b7816 */ /* 0x142fe4000000003b */
[----:B------:R-:W-:-:S03]  /*2dd0*/  PRMT R59, R56, 0x7632, R59 ;  /* 0x00007632383b7816 */ /* 0x000fc6000000003b */
[----:B------:R0:W-:Y:S04]  /*2de0*/  STG.E desc[UR8][R24.64+0x4], R27 ;  /* 0x0000041b18007986 */ /* 0x0001e8000c101908 */
[----:B------:R1:W-:Y:S04]  /*2df0*/  STG.E desc[UR8][R52.64], R55 ;  /* 0x0000003734007986 */ /* 0x0003e8000c101908 */
[----:B------:R-:W-:Y:S01]  /*2e00*/  STG.E desc[UR8][R52.64+0x4], R59 ;  /* 0x0000043b34007986 */ /* 0x000fe2000c101908 */
[----:B0-----:R-:W-:Y:S02]  /*2e10*/  HFMA2 R25, R20, R47, -RZ ;  /* 0x0000002f14197231 */ /* 0x001fe400001000ff */
[----:B------:R-:W-:-:S02]  /*2e20*/  IMAD.MOV.U32 R24, RZ, RZ, R51 ;  /* 0x000000ffff187224 */ /* 0x000fc400078e0033 */
[----:B------:R-:W-:Y:S02]  /*2e30*/  HFMA2 R47, R18, R50, -RZ ;  /* 0x00000032122f7231 */ /* 0x000fe400001000ff */
[----:B------:R-:W-:-:S04]  /*2e40*/  IMAD.WIDE R50, R61, 0x2, R40 ;  /* 0x000000023d327825 */ /* 0x000fc800078e0228 */
[----:B------:R-:W-:Y:S02]  /*2e50*/  HMUL2 R24, R17, R24 ;  /* 0x0000001811187232 */ /* 0x000fe40000000000 */
[----:B-1----:R-:W-:Y:S01]  /*2e60*/  IMAD.WIDE R54, R63, 0x2, R40 ;  /* 0x000000023f367825 */ /* 0x002fe200078e0228 */
[----:B------:R-:W-:-:S05]  /*2e70*/  PRMT R49, R25, 0x5410, R26 ;  /* 0x0000541019317816 */ /* 0x000fca000000001a */
[----:B------:R0:W-:Y:S02]  /*2e80*/  STG.E desc[UR8][R50.64], R49 ;  /* 0x0000003132007986 */ /* 0x0001e4000c101908 */
[C-C-:B0-----:R-:W-:Y:S02]  /*2e90*/  PRMT R49, R47.reuse, 0x5410, R24.reuse ;  /* 0x000054102f317816 */ /* 0x141fe40000000018 */
[----:B------:R-:W-:-:S03]  /*2ea0*/  PRMT R47, R47, 0x7632, R24 ;  /* 0x000076322f2f7816 */ /* 0x000fc60000000018 */
[----:B------:R0:W-:Y:S04]  /*2eb0*/  STG.E desc[UR8][R50.64+0x4], R49 ;  /* 0x0000043132007986 */ /* 0x0001e8000c101908 */
[----:B------:R1:W-:Y:S01]  /*2ec0*/  STG.E desc[UR8][R54.64+0x4], R47 ;  /* 0x0000042f36007986 */ /* 0x0003e2000c101908 */
[----:B0-----:R-:W-:Y:S01]  /*2ed0*/  PRMT R49, R25, 0x7632, R26 ;  /* 0x0000763219317816 */ /* 0x001fe2000000001a */
[----:B------:R-:W-:Y:S02]  /*2ee0*/  IMAD.MOV.U32 R50, RZ, RZ, R4 ;  /* 0x000000ffff327224 */ /* 0x000fe400078e0004 */
[----:B------:R-:W0:Y:S01]  /*2ef0*/  LDS.128 R24, [UR6+0x30] ;  /* 0x00003006ff187984 */ /* 0x000e220008000c00 */
[----:B------:R-:W-:Y:S02]  /*2f00*/  HFMA2 R4, R20, R10, -RZ ;  /* 0x0000000a14047231 */ /* 0x000fe400001000ff */
[----:B-1----:R-:W-:-:S02]  /*2f10*/  IMAD.MOV.U32 R47, RZ, RZ, R6 ;  /* 0x000000ffff2f7224 */ /* 0x002fc400078e0006 */
[----:B------:R-:W-:Y:S02]  /*2f20*/  HMUL2 R6, R19, R8 ;  /* 0x0000000813067232 */ /* 0x000fe40000000000 */
[----:B------:R-:W-:Y:S01]  /*2f30*/  IMAD R51, R28, R11, R48 ;  /* 0x0000000b1c337224 */ /* 0x000fe200078e0230 */
[----:B------:R1:W-:Y:S01]  /*2f40*/  STG.E desc[UR8][R54.64], R49 ;  /* 0x0000003136007986 */ /* 0x0003e2000c101908 */
[----:B------:R-:W-:Y:S02]  /*2f50*/  HMUL2 R10, R17, R50 ;  /* 0x00000032110a7232 */ /* 0x000fe40000000000 */
[----:B------:R-:W-:-:S04]  /*2f60*/  IMAD.WIDE R28, R29, 0x2, R40 ;  /* 0x000000021d1c7825 */ /* 0x000fc800078e0228 */
[----:B------:R-:W-:Y:S02]  /*2f70*/  HFMA2 R8, R18, R47, -RZ ;  /* 0x0000002f12087231 */ /* 0x000fe400001000ff */
[----:B------:R-:W-:-:S04]  /*2f80*/  IMAD.WIDE R50, R51, 0x2, R40 ;  /* 0x0000000233327825 */ /* 0x000fc800078e0228 */
[C-C-:B------:R-:W-:Y:S02]  /*2f90*/  IMAD R47, R11.reuse, R30, R48.reuse ;  /* 0x0000001e0b2f7224 */ /* 0x140fe400078e0230 */
[----:B-1----:R-:W-:Y:S01]  /*2fa0*/  IMAD R49, R11, R31, R48 ;  /* 0x0000001f0b317224 */ /* 0x002fe200078e0230 */
[C-C-:B------:R-:W-:Y:S02]  /*2fb0*/  PRMT R31, R4.reuse, 0x5410, R6.reuse ;  /* 0x00005410041f7816 */ /* 0x140fe40000000006 */
[----:B------:R-:W-:Y:S01]  /*2fc0*/  PRMT R6, R4, 0x7632, R6 ;  /* 0x0000763204067816 */ /* 0x000fe20000000006 */
[----:B------:R-:W-:Y:S02]  /*2fd0*/  HMUL2 R4, R19, R37 ;  /* 0x0000002513047232 */ /* 0x000fe40000000000 */
[----:B------:R-:W-:Y:S01]  /*2fe0*/  HFMA2 R37, R18, R43, -RZ ;  /* 0x0000002b12257231 */ /* 0x000fe200001000ff */
[----:B------:R1:W-:Y:S01]  /*2ff0*/  STG.E desc[UR8][R50.64], R31 ;  /* 0x0000001f32007986 */ /* 0x0003e2000c101908 */
[----:B------:R-:W-:Y:S01]  /*3000*/  HMUL2 R43, R17, R45 ;  /* 0x0000002d112b7232 */ /* 0x000fe20000000000 */
[----:B-1----:R-:W-:-:S02]  /*3010*/  PRMT R31, R8, 0x5410, R10 ;  /* 0x00005410081f7816 */ /* 0x002fc4000000000a */
[----:B------:R-:W-:Y:S01]  /*3020*/  PRMT R10, R8, 0x7632, R10 ;  /* 0x00007632080a7816 */ /* 0x000fe2000000000a */
[----:B------:R-:W-:Y:S02]  /*3030*/  IMAD.MOV.U32 R8, RZ, RZ, R3 ;  /* 0x000000ffff087224 */ /* 0x000fe400078e0003 */
[----:B------:R-:W-:Y:S01]  /*3040*/  HFMA2 R3, R20, R9, -RZ ;  /* 0x0000000914037231 */ /* 0x000fe200001000ff */
[----:B------:R1:W-:Y:S01]  /*3050*/  STG.E desc[UR8][R50.64+0x4], R31 ;  /* 0x0000041f32007986 */ /* 0x0003e2000c101908 */
[C-C-:B0-----:R-:W-:Y:S02]  /*3060*/  IMAD R45, R11.reuse, R26, R48.reuse ;  /* 0x0000001a0b2d7224 */ /* 0x141fe400078e0230 */
[----:B------:R-:W-:Y:S01]  /*3070*/  IMAD R25, R11, R25, R48 ;  /* 0x000000190b197224 */ /* 0x000fe200078e0230 */
[----:B------:R0:W-:Y:S01]  /*3080*/  STG.E desc[UR8][R28.64], R6 ;  /* 0x000000061c007986 */ /* 0x0001e2000c101908 */
[----:B------:R-:W-:-:S03]  /*3090*/  HMUL2 R8, R17, R8 ;  /* 0x0000000811087232 */ /* 0x000fc60000000000 */
[----:B------:R2:W-:Y:S01]  /*30a0*/  STG.E desc[UR8][R28.64+0x4], R10 ;  /* 0x0000040a1c007986 */ /* 0x0005e2000c101908 */
[----:B-1----:R-:W-:-:S04]  /*30b0*/  IMAD.WIDE R30, R47, 0x2, R40 ;  /* 0x000000022f1e7825 */ /* 0x002fc800078e0228 */
[----:B------:R-:W-:-:S04]  /*30c0*/  IMAD.WIDE R50, R49, 0x2, R40 ;  /* 0x0000000231327825 */ /* 0x000fc800078e0228 */
[----:B0-----:R-:W-:Y:S01]  /*30d0*/  HMUL2 R6, R17, R46 ;  /* 0x0000002e11067232 */ /* 0x001fe20000000000 */
[C---:B--2---:R-:W-:Y:S01]  /*30e0*/  PRMT R29, R2.reuse, 0x5410, R4 ;  /* 0x00005410021d7816 */ /* 0x044fe20000000004 */
[----:B------:R-:W-:Y:S01]  /*30f0*/  IMAD R47, R11, R27, R48 ;  /* 0x0000001b0b2f7224 */ /* 0x000fe200078e0230 */
[----:B------:R-:W-:Y:S01]  /*3100*/  PRMT R4, R2, 0x7632, R4 ;  /* 0x0000763202047816 */ /* 0x000fe20000000004 */
[----:B------:R-:W-:Y:S02]  /*3110*/  HMUL2 R2, R19, R42 ;  /* 0x0000002a13027232 */ /* 0x000fe40000000000 */
[----:B------:R0:W-:Y:S02]  /*3120*/  STG.E desc[UR8][R30.64], R29 ;  /* 0x0000001d1e007986 */ /* 0x0001e4000c101908 */
[C-C-:B0-----:R-:W-:Y:S02]  /*3130*/  PRMT R29, R37.reuse, 0x5410, R43.reuse ;  /* 0x00005410251d7816 */ /* 0x141fe4000000002b */
[----:B------:R-:W-:Y:S01]  /*3140*/  PRMT R43, R37, 0x7632, R43 ;  /* 0x00007632252b7816 */ /* 0x000fe2000000002b */
[----:B------:R-:W-:-:S02]  /*3150*/  IMAD R37, R24, R11, R48 ;  /* 0x0000000b18257224 */ /* 0x000fc400078e0230 */
[----:B------:R0:W-:Y:S02]  /*3160*/  STG.E desc[UR8][R30.64+0x4], R29 ;  /* 0x0000041d1e007986 */ /* 0x0001e4000c101908 */
[----:B------:R-:W-:Y:S02]  /*3170*/  IMAD.WIDE R26, R37, 0x2, R40 ;  /* 0x00000002251a7825 */ /* 0x000fe400078e0228 */
[----:B------:R1:W-:Y:S04]  /*3180*/  STG.E desc[UR8][R50.64], R4 ;  /* 0x0000000432007986 */ /* 0x0003e8000c101908 */
[----:B------:R-:W-:Y:S01]  /*3190*/  STG.E desc[UR8][R50.64+0x4], R43 ;  /* 0x0000042b32007986 */ /* 0x000fe2000c101908 */
[C---:B0-----:R-:W-:Y:S01]  /*31a0*/  PRMT R31, R0.reuse, 0x5410, R2 ;  /* 0x00005410001f7816 */ /* 0x041fe20000000002 */
[----:B------:R-:W-:Y:S01]  /*31b0*/  IMAD.WIDE R28, R25, 0x2, R40 ;  /* 0x00000002191c7825 */ /* 0x000fe200078e0228 */
[----:B------:R-:W-:-:S03]  /*31c0*/  PRMT R2, R0, 0x7632, R2 ;  /* 0x0000763200027816 */ /* 0x000fc60000000002 */
[----:B-1----:R-:W-:Y:S01]  /*31d0*/  HFMA2 R4, R18, R44, -RZ ;  /* 0x0000002c12047231 */ /* 0x002fe200001000ff */
[----:B------:R0:W-:Y:S01]  /*31e0*/  STG.E desc[UR8][R26.64], R31 ;  /* 0x0000001f1a007986 */ /* 0x0001e2000c101908 */
[----:B------:R-:W-:-:S04]  /*31f0*/  IMAD.WIDE R24, R45, 0x2, R40 ;  /* 0x000000022d187825 */ /* 0x000fc800078e0228 */
[----:B------:R-:W-:Y:S01]  /*3200*/  IMAD.WIDE R40, R47, 0x2, R40 ;  /* 0x000000022f287825 */ /* 0x000fe200078e0228 */
[C-C-:B0-----:R-:W-:Y:S02]  /*3210*/  PRMT R31, R4.reuse, 0x5410, R6.reuse ;  /* 0x00005410041f7816 */ /* 0x141fe40000000006 */
[----:B------:R-:W-:-:S03]  /*3220*/  PRMT R6, R4, 0x7632, R6 ;  /* 0x0000763204067816 */ /* 0x000fc60000000006 */
[----:B------:R0:W-:Y:S04]  /*3230*/  STG.E desc[UR8][R26.64+0x4], R31 ;  /* 0x0000041f1a007986 */ /* 0x0001e8000c101908 */
[----:B------:R1:W-:Y:S04]  /*3240*/  STG.E desc[UR8][R28.64], R2 ;  /* 0x000000021c007986 */ /* 0x0003e8000c101908 */
[----:B------:R1:W-:Y:S01]  /*3250*/  STG.E desc[UR8][R28.64+0x4], R6 ;  /* 0x000004061c007986 */ /* 0x0003e2000c101908 */
[----:B0-----:R-:W-:Y:S01]  /*3260*/  MOV R27, R5 ;  /* 0x00000005001b7202 */ /* 0x001fe20000000f00 */
[----:B------:R-:W-:-:S04]  /*3270*/  HMUL2 R5, R19, R7 ;  /* 0x0000000713057232 */ /* 0x000fc80000000000 */
[----:B------:R-:W-:Y:S01]  /*3280*/  HFMA2 R7, R18, R27, -RZ ;  /* 0x0000001b12077231 */ /* 0x000fe200001000ff */
[C-C-:B------:R-:W-:Y:S02]  /*3290*/  PRMT R9, R3.reuse, 0x5410, R5.reuse ;  /* 0x0000541003097816 */ /* 0x140fe40000000005 */
[----:B------:R-:W-:-:S03]  /*32a0*/  PRMT R5, R3, 0x7632, R5 ;  /* 0x0000763203057816 */ /* 0x000fc60000000005 */
[----:B------:R1:W-:Y:S01]  /*32b0*/  STG.E desc[UR8][R24.64], R9 ;  /* 0x0000000918007986 */ /* 0x0003e2000c101908 */
[C-C-:B------:R-:W-:Y:S02]  /*32c0*/  PRMT R27, R7.reuse, 0x5410, R8.reuse ;  /* 0x00005410071b7816 */ /* 0x140fe40000000008 */
[----:B------:R-:W-:-:S03]  /*32d0*/  PRMT R8, R7, 0x7632, R8 ;  /* 0x0000763207087816 */ /* 0x000fc60000000008 */
[----:B------:R1:W-:Y:S04]  /*32e0*/  STG.E desc[UR8][R24.64+0x4], R27 ;  /* 0x0000041b18007986 */ /* 0x0003e8000c101908 */
[----:B------:R1:W-:Y:S04]  /*32f0*/  STG.E desc[UR8][R40.64], R5 ;  /* 0x0000000528007986 */ /* 0x0003e8000c101908 */
[----:B------:R1:W-:Y:S01]  /*3300*/  STG.E desc[UR8][R40.64+0x4], R8 ;  /* 0x0000040828007986 */ /* 0x0003e2000c101908 */
[----:B------:R-:W-:Y:S05]  /*3310*/  BRA `(.L_x_440) ;  /* 0x0000000c008c7947 */ /* 0x000fea0003800000 */
.L_x_439:
[----:B------:R-:W0:Y:S01]  /*3320*/  LDC.64 R24, c[0x0][0x3b0] ;  /* 0x0000ec00ff187b82 */ /* 0x000e220000000a00 */
[----:B------:R-:W-:Y:S02]  /*3330*/  HFMA2 R48, R20, R48, -RZ ;  /* 0x0000003014307231 */ /* 0x000fe400001000ff */
[----:B------:R-:W-:Y:S02]  /*3340*/  HMUL2 R92, R19, R92 ;  /* 0x0000005c135c7232 */ /* 0x000fe40000000000 */
[----:B------:R-:W-:Y:S02]  /*3350*/  HFMA2 R30, R18, R91, -RZ ;  /* 0x0000005b121e7231 */ /* 0x000fe400001000ff */
[----:B------:R-:W-:Y:S02]  /*3360*/  HMUL2 R31, R17, R90 ;  /* 0x0000005a111f7232 */ /* 0x000fe40000000000 */
[----:B------:R-:W-:Y:S02]  /*3370*/  HFMA2 R40, R20, R27, -RZ ;  /* 0x0000001b14287231 */ /* 0x000fe400001000ff */
[----:B------:R-:W-:-:S02]  /*3380*/  HMUL2 R88, R19, R88 ;  /* 0x0000005813587232 */ /* 0x000fc40000000000 */
[C---:B------:R-:W-:Y:S02]  /*3390*/  HFMA2 R76, R20.reuse, R76, -RZ ;  /* 0x0000004c144c7231 */ /* 0x040fe400001000ff */
[----:B------:R-:W-:Y:S02]  /*33a0*/  HMUL2 R78, R19, R78 ;  /* 0x0000004e134e7232 */ /* 0x000fe40000000000 */
[----:B------:R-:W-:Y:S02]  /*33b0*/  HFMA2 R77, R20, R77, -RZ ;  /* 0x0000004d144d7231 */ /* 0x000fe400001000ff */
[----:B------:R-:W-:Y:S01]  /*33c0*/  HMUL2 R82, R17, R82 ;  /* 0x0000005211527232 */ /* 0x000fe20000000000 */
[C-C-:B------:R-:W-:Y:S01]  /*33d0*/  PRMT R41, R48.reuse, 0x5410, R92.reuse ;  /* 0x0000541030297816 */ /* 0x140fe2000000005c */
[----:B------:R-:W-:Y:S01]  /*33e0*/  HFMA2 R81, R18, R81, -RZ ;  /* 0x0000005112517231 */ /* 0x000fe200001000ff */
[----:B------:R-:W-:Y:S01]  /*33f0*/  PRMT R92, R48, 0x7632, R92 ;  /* 0x00007632305c7816 */ /* 0x000fe2000000005c */
[----:B------:R-:W-:-:S02]  /*3400*/  HMUL2 R48, R19, R26 ;  /* 0x0000001a13307232 */ /* 0x000fc40000000000 */
[----:B------:R-:W-:Y:S02]  /*3410*/  HFMA2 R73, R20, R73, -RZ ;  /* 0x0000004914497231 */ /* 0x000fe400001000ff */
[----:B------:R-:W-:Y:S02]  /*3420*/  HMUL2 R79, R19, R79 ;  /* 0x0000004f134f7232 */ /* 0x000fe40000000000 */
[----:B------:R-:W-:Y:S02]  /*3430*/  HFMA2 R71, R18, R71, -RZ ;  /* 0x0000004712477231 */ /* 0x000fe400001000ff */
[----:B------:R-:W-:Y:S02]  /*3440*/  HMUL2 R83, R17, R83 ;  /* 0x0000005311537232 */ /* 0x000fe40000000000 */
[----:B------:R-:W-:Y:S02]  /*3450*/  HFMA2 R69, R20, R69, -RZ ;  /* 0x0000004514457231 */ /* 0x000fe400001000ff */
[----:B------:R-:W-:-:S02]  /*3460*/  HMUL2 R72, R19, R72 ;  /* 0x0000004813487232 */ /* 0x000fc40000000000 */
[----:B------:R-:W-:Y:S02]  /*3470*/  HFMA2 R74, R18, R74, -RZ ;  /* 0x0000004a124a7231 */ /* 0x000fe400001000ff */
[----:B------:R-:W-:Y:S02]  /*3480*/  HMUL2 R70, R17, R70 ;  /* 0x0000004611467232 */ /* 0x000fe40000000000 */
[----:B------:R-:W-:Y:S02]  /*3490*/  HFMA2 R65, R20, R65, -RZ ;  /* 0x0000004114417231 */ /* 0x000fe400001000ff */
[----:B0-----:R-:W-:-:S04]  /*34a0*/  IMAD.WIDE R28, R12, 0x2, R24 ;  /* 0x000000020c1c7825 */ /* 0x001fc800078e0218 */
[----:B------:R-:W-:Y:S02]  /*34b0*/  HMUL2 R68, R19, R68 ;  /* 0x0000004413447232 */ /* 0x000fe40000000000 */
[----:B------:R-:W-:Y:S02]  /*34c0*/  HFMA2 R63, R18, R63, -RZ ;  /* 0x0000003f123f7231 */ /* 0x000fe400001000ff */
[----:B------:R-:W-:Y:S02]  /*34d0*/  HMUL2 R75, R17, R75 ;  /* 0x0000004b114b7232 */ /* 0x000fe40000000000 */
[----:B------:R-:W-:Y:S01]  /*34e0*/  HFMA2 R61, R20, R61, -RZ ;  /* 0x0000003d143d7231 */ /* 0x000fe200001000ff */
[----:B------:R0:W-:Y:S01]  /*34f0*/  STG.E desc[UR8][R28.64], R41 ;  /* 0x000000291c007986 */ /* 0x0001e2000c101908 */
[----:B------:R-:W-:-:S04]  /*3500*/  IMAD.WIDE R24, R11, 0x2, R28 ;  /* 0x000000020b187825 */ /* 0x000fc800078e021c */
[----:B------:R-:W-:Y:S02]  /*3510*/  HMUL2 R64, R19, R64 ;  /* 0x0000004013407232 */ /* 0x000fe40000000000 */
[----:B------:R-:W-:Y:S02]  /*3520*/  HFMA2 R66, R18, R66, -RZ ;  /* 0x0000004212427231 */ /* 0x000fe400001000ff */
[----:B------:R-:W-:Y:S02]  /*3530*/  HMUL2 R62, R17, R62 ;  /* 0x0000003e113e7232 */ /* 0x000fe40000000000 */
[----:B------:R-:W-:Y:S02]  /*3540*/  HFMA2 R56, R20, R56, -RZ ;  /* 0x0000003814387231 */ /* 0x000fe400001000ff */
[----:B------:R-:W-:Y:S02]  /*3550*/  HMUL2 R60, R19, R60 ;  /* 0x0000003c133c7232 */ /* 0x000fe40000000000 */
[----:B------:R-:W-:-:S02]  /*3560*/  HFMA2 R58, R18, R58, -RZ ;  /* 0x0000003a123a7231 */ /* 0x000fc400001000ff */
[----:B------:R-:W-:Y:S02]  /*3570*/  HMUL2 R67, R17, R67 ;  /* 0x0000004311437232 */ /* 0x000fe40000000000 */
[----:B------:R-:W-:Y:S02]  /*3580*/  HFMA2 R55, R20, R55, -RZ ;  /* 0x0000003714377231 */ /* 0x000fe400001000ff */
[----:B------:R-:W-:Y:S02]  /*3590*/  HMUL2 R57, R19, R57 ;  /* 0x0000003913397232 */ /* 0x000fe40000000000 */
[----:B------:R-:W-:Y:S01]  /*35a0*/  HFMA2 R53, R18, R53, -RZ ;  /* 0x0000003512357231 */ /* 0x000fe200001000ff */
[----:B0-----:R-:W-:Y:S01]  /*35b0*/  PRMT R41, R30, 0x5410, R31 ;  /* 0x000054101e297816 */ /* 0x001fe2000000001f */
[----:B------:R-:W-:Y:S02]  /*35c0*/  HMUL2 R59, R17, R59 ;  /* 0x0000003b113b7232 */ /* 0x000fe40000000000 */
[----:B------:R-:W-:-:S02]  /*35d0*/  HFMA2 R47, R20, R47, -RZ ;  /* 0x0000002f142f7231 */ /* 0x000fc400001000ff */
[----:B------:R-:W-:Y:S02]  /*35e0*/  HMUL2 R54, R19, R54 ;  /* 0x0000003613367232 */ /* 0x000fe40000000000 */
[----:B------:R-:W-:Y:S01]  /*35f0*/  HFMA2 R50, R18, R50, -RZ ;  /* 0x0000003212327231 */ /* 0x000fe200001000ff */
[----:B------:R0:W-:Y:S01]  /*3600*/  STG.E desc[UR8][R28.64+0x4], R41 ;  /* 0x000004291c007986 */ /* 0x0001e2000c101908 */
[----:B------:R-:W-:Y:S02]  /*3610*/  HMUL2 R52, R17, R52 ;  /* 0x0000003411347232 */ /* 0x000fe40000000000 */
[----:B------:R-:W-:Y:S02]  /*3620*/  HFMA2 R10, R20, R10, -RZ ;  /* 0x0000000a140a7231 */ /* 0x000fe400001000ff */
[----:B------:R-:W-:Y:S01]  /*3630*/  HMUL2 R49, R19, R49 ;  /* 0x0000003113317232 */ /* 0x000fe20000000000 */
[----:B------:R-:W-:Y:S01]  /*3640*/  STG.E desc[UR8][R24.64], R92 ;  /* 0x0000005c18007986 */ /* 0x000fe2000c101908 */
[----:B------:R-:W-:-:S02]  /*3650*/  HMUL2 R51, R17, R51 ;  /* 0x0000003311337232 */ /* 0x000fc40000000000 */
[----:B------:R-:W-:Y:S02]  /*3660*/  HFMA2 R6, R18, R6, -RZ ;  /* 0x0000000612067231 */ /* 0x000fe400001000ff */
[----:B------:R-:W-:Y:S02]  /*3670*/  HMUL2 R8, R19, R8 ;  /* 0x0000000813087232 */ /* 0x000fe40000000000 */
[----:B------:R-:W-:Y:S02]  /*3680*/  HFMA2 R2, R20, R2, -RZ ;  /* 0x0000000214027231 */ /* 0x000fe400001000ff */
[----:B------:R-:W-:Y:S02]  /*3690*/  HMUL2 R4, R17, R4 ;  /* 0x0000000411047232 */ /* 0x000fe40000000000 */
[C---:B------:R-:W-:Y:S02]  /*36a0*/  HFMA2 R43, R18.reuse, R43, -RZ ;  /* 0x0000002b122b7231 */ /* 0x040fe400001000ff */
[----:B------:R-:W-:Y:S01]  /*36b0*/  HMUL2 R37, R19, R37 ;  /* 0x0000002513257232 */ /* 0x000fe20000000000 */
[----:B0-----:R-:W-:Y:S01]  /*36c0*/  PRMT R41, R30, 0x7632, R31 ;  /* 0x000076321e297816 */ /* 0x001fe2000000001f */
[----:B------:R-:W-:-:S02]  /*36d0*/  HFMA2 R30, R18, R84, -RZ ;  /* 0x00000054121e7231 */ /* 0x000fc400001000ff */
[----:B------:R-:W-:Y:S02]  /*36e0*/  HMUL2 R31, R17, R85 ;  /* 0x00000055111f7232 */ /* 0x000fe40000000000 */
[----:B------:R-:W-:-:S04]  /*36f0*/  IMAD.WIDE R28, R11, 0x2, R24 ;  /* 0x000000020b1c7825 */ /* 0x000fc800078e0218 */
[----:B------:R-:W-:Y:S01]  /*3700*/  HMUL2 R45, R17, R45 ;  /* 0x0000002d112d7232 */ /* 0x000fe20000000000 */
[----:B------:R0:W-:Y:S01]  /*3710*/  STG.E desc[UR8][R24.64+0x4], R41 ;  /* 0x0000042918007986 */ /* 0x0001e2000c101908 */
[----:B------:R-:W-:Y:S02]  /*3720*/  HFMA2 R0, R20, R0, -RZ ;  /* 0x0000000014007231 */ /* 0x000fe400001000ff */
[----:B------:R-:W-:Y:S02]  /*3730*/  HMUL2 R42, R19, R42 ;  /* 0x0000002a132a7232 */ /* 0x000fe40000000000 */
[----:B------:R-:W-:Y:S02]  /*3740*/  HFMA2 R44, R18, R44, -RZ ;  /* 0x0000002c122c7231 */ /* 0x000fe400001000ff */
[----:B------:R-:W-:-:S04]  /*3750*/  IMAD.WIDE R26, R11, 0x2, R28 ;  /* 0x000000020b1a7825 */ /* 0x000fc800078e021c */
[C---:B------:R-:W-:Y:S01]  /*3760*/  HMUL2 R46, R17.reuse, R46 ;  /* 0x0000002e112e7232 */ /* 0x040fe20000000000 */
[C-C-:B------:R-:W-:Y:S02]  /*3770*/  PRMT R85, R30.reuse, 0x5410, R31.reuse ;  /* 0x000054101e557816 */ /* 0x140fe4000000001f */
[----:B------:R-:W-:Y:S01]  /*3780*/  PRMT R31, R30, 0x7632, R31 ;  /* 0x000076321e1f7816 */ /* 0x000fe2000000001f */
[----:B------:R-:W-:Y:S02]  /*3790*/  HFMA2 R30, R18, R80, -RZ ;  /* 0x00000050121e7231 */ /* 0x000fe400001000ff */
[----:B------:R-:W-:Y:S01]  /*37a0*/  STG.E desc[UR8][R28.64+0x4], R85 ;  /* 0x000004551c007986 */ /* 0x000fe2000c101908 */
[----:B0-----:R-:W-:Y:S01]  /*37b0*/  PRMT R25, R40, 0x5410, R48 ;  /* 0x0000541028197816 */ /* 0x001fe20000000030 */
[----:B------:R-:W-:-:S04]  /*37c0*/  HMUL2 R41, R17, R86 ;  /* 0x0000005611297232 */ /* 0x000fc80000000000 */
[----:B------:R0:W-:Y:S04]  /*37d0*/  STG.E desc[UR8][R28.64], R25 ;  /* 0x000000191c007986 */ /* 0x0001e8000c101908 */
[----:B------:R1:W-:Y:S01]  /*37e0*/  STG.E desc[UR8][R26.64+0x4], R31 ;  /* 0x0000041f1a007986 */ /* 0x0003e2000c101908 */
[----:B0-----:R-:W-:Y:S01]  /*37f0*/  PRMT R29, R40, 0x7632, R48 ;  /* 0x00007632281d7816 */ /* 0x001fe20000000030 */
[----:B------:R-:W-:Y:S02]  /*3800*/  HFMA2 R48, R20, R89, -RZ ;  /* 0x0000005914307231 */ /* 0x000fe400001000ff */
[----:B------:R-:W-:-:S04]  /*3810*/  IMAD.WIDE R24, R11, 0x2, R26 ;  /* 0x000000020b187825 */ /* 0x000fc800078e021a */
[----:B------:R-:W-:Y:S01]  /*3820*/  HFMA2 R40, R18, R87, -RZ ;  /* 0x0000005712287231 */ /* 0x000fe200001000ff */
[----:B------:R0:W-:Y:S04]  /*3830*/  STG.E desc[UR8][R26.64], R29 ;  /* 0x0000001d1a007986 */ /* 0x0001e8000c101908 */
[C-C-:B-1----:R-:W-:Y:S02]  /*3840*/  PRMT R31, R40.reuse, 0x5410, R41.reuse ;  /* 0x00005410281f7816 */ /* 0x142fe40000000029 */
[----:B------:R-:W-:Y:S02]  /*3850*/  PRMT R41, R40, 0x7632, R41 ;  /* 0x0000763228297816 */ /* 0x000fe40000000029 */
[C---:B0-----:R-:W-:Y:S01]  /*3860*/  PRMT R27, R48.reuse, 0x5410, R88 ;  /* 0x00005410301b7816 */ /* 0x041fe20000000058 */
[----:B------:R-:W-:Y:S01]  /*3870*/  IMAD.WIDE R28, R11, 0x2, R24 ;  /* 0x000000020b1c7825 */ /* 0x000fe200078e0218 */
[----:B------:R-:W-:Y:S01]  /*3880*/  PRMT R88, R48, 0x7632, R88 ;  /* 0x0000763230587816 */ /* 0x000fe20000000058 */
[----:B------:R0:W-:Y:S04]  /*3890*/  STG.E desc[UR8][R24.64+0x4], R31 ;  /* 0x0000041f18007986 */ /* 0x0001e8000c101908 */
[----:B------:R1:W-:Y:S04]  /*38a0*/  STG.E desc[UR8][R24.64], R27 ;  /* 0x0000001b18007986 */ /* 0x0003e8000c101908 */
[----:B------:R-:W-:Y:S04]  /*38b0*/  STG.E desc[UR8][R28.64], R88 ;  /* 0x000000581c007986 */ /* 0x000fe8000c101908 */
[----:B------:R2:W-:Y:S01]  /*38c0*/  STG.E desc[UR8][R28.64+0x4], R41 ;  /* 0x000004291c007986 */ /* 0x0005e2000c101908 */
[----:B0-----:R-:W-:-:S02]  /*38d0*/  PRMT R31, R30, 0x5410, R82 ;  /* 0x000054101e1f7816 */ /* 0x001fc40000000052 */
[----:B------:R-:W-:Y:S01]  /*38e0*/  PRMT R82, R30, 0x7632, R82 ;  /* 0x000076321e527816 */ /* 0x000fe20000000052 */
[----:B-1----:R-:W-:-:S05]  /*38f0*/  IMAD.WIDE R26, R11, 0x2, R28 ;  /* 0x000000020b1a7825 */ /* 0x002fca00078e021c */
[----:B------:R-:W-:Y:S01]  /*3900*/  STG.E desc[UR8][R26.64+0x4], R31 ;  /* 0x0000041f1a007986 */ /* 0x000fe2000c101908 */
[----:B------:R-:W-:Y:S01]  /*3910*/  IMAD.WIDE R24, R11, 0x2, R26 ;  /* 0x000000020b187825 */ /* 0x000fe200078e021a */
[C-C-:B--2---:R-:W-:Y:S02]  /*3920*/  PRMT R29, R76.reuse, 0x5410, R78.reuse ;  /* 0x000054104c1d7816 */ /* 0x144fe4000000004e */
[----:B------:R-:W-:Y:S02]  /*3930*/  PRMT R78, R76, 0x7632, R78 ;  /* 0x000076324c4e7816 */ /* 0x000fe4000000004e */
[C-C-:B------:R-:W-:Y:S01]  /*3940*/  PRMT R41, R81.reuse, 0x5410, R83.reuse ;  /* 0x0000541051297816 */ /* 0x140fe20000000053 */
[----:B------:R0:W-:Y:S01]  /*3950*/  STG.E desc[UR8][R26.64], R29 ;  /* 0x0000001d1a007986 */ /* 0x0001e2000c101908 */
[----:B------:R-:W-:-:S03]  /*3960*/  PRMT R83, R81, 0x7632, R83 ;  /* 0x0000763251537816 */ /* 0x000fc60000000053 */
[----:B------:R-:W-:Y:S04]  /*3970*/  STG.E desc[UR8][R24.64], R78 ;  /* 0x0000004e18007986 */ /* 0x000fe8000c101908 */
[----:B------:R1:W-:Y:S01]  /*3980*/  STG.E desc[UR8][R24.64+0x4], R82 ;  /* 0x0000045218007986 */ /* 0x0003e2000c101908 */
[----:B0-----:R-:W-:-:S05]  /*3990*/  IMAD.WIDE R26, R11, 0x2, R24 ;  /* 0x000000020b1a7825 */ /* 0x001fca00078e0218 */
[----:B------:R0:W-:Y:S01]  /*39a0*/  STG.E desc[UR8][R26.64+0x4], R41 ;  /* 0x000004291a007986 */ /* 0x0001e2000c101908 */
[----:B------:R-:W-:Y:S01]  /*39b0*/  IMAD.WIDE R30, R11, 0x2, R26 ;  /* 0x000000020b1e7825 */ /* 0x000fe200078e021a */
[C-C-:B-1----:R-:W-:Y:S02]  /*39c0*/  PRMT R25, R77.reuse, 0x5410, R79.reuse ;  /* 0x000054104d197816 */ /* 0x142fe4000000004f */
[----:B------:R-:W-:Y:S01]  /*39d0*/  PRMT R79, R77, 0x7632, R79 ;  /* 0x000076324d4f7816 */ /* 0x000fe2000000004f */
[----:B------:R-:W-:Y:S02]  /*39e0*/  IMAD.WIDE R28, R11, 0x2, R30 ;  /* 0x000000020b1c7825 */ /* 0x000fe400078e021e */
[----:B------:R1:W-:Y:S04]  /*39f0*/  STG.E desc[UR8][R26.64], R25 ;  /* 0x000000191a007986 */ /* 0x0003e8000c101908 */
[----:B------:R-:W-:Y:S01]  /*3a00*/  STG.E desc[UR8][R30.64], R79 ;  /* 0x0000004f1e007986 */ /* 0x000fe2000c101908 */
[----:B0-----:R-:W-:-:S02]  /*3a10*/  PRMT R41, R74, 0x5410, R75 ;  /* 0x000054104a297816 */ /* 0x001fc4000000004b */
[----:B------:R-:W-:Y:S01]  /*3a20*/  PRMT R75, R74, 0x7632, R75 ;  /* 0x000076324a4b7816 */ /* 0x000fe2000000004b */
[----:B------:R0:W-:Y:S01]  /*3a30*/  STG.E desc[UR8][R30.64+0x4], R83 ;  /* 0x000004531e007986 */ /* 0x0001e2000c101908 */
[----:B-1----:R-:W-:Y:S01]  /*3a40*/  PRMT R27, R73, 0x5410, R72 ;  /* 0x00005410491b7816 */ /* 0x002fe20000000048 */
[----:B------:R-:W-:Y:S01]  /*3a50*/  IMAD.WIDE R24, R11, 0x2, R28 ;  /* 0x000000020b187825 */ /* 0x000fe200078e021c */
[----:B------:R-:W-:-:S03]  /*3a60*/  PRMT R72, R73, 0x7632, R72 ;  /* 0x0000763249487816 */ /* 0x000fc60000000048 */
[----:B------:R1:W-:Y:S01]  /*3a70*/  STG.E desc[UR8][R28.64], R27 ;  /* 0x0000001b1c007986 */ /* 0x0003e2000c101908 */
[C-C-:B0-----:R-:W-:Y:S02]  /*3a80*/  PRMT R31, R71.reuse, 0x5410, R70.reuse ;  /* 0x00005410471f7816 */ /* 0x141fe40000000046 */
[----:B------:R-:W-:-:S03]  /*3a90*/  PRMT R70, R71, 0x7632, R70 ;  /* 0x0000763247467816 */ /* 0x000fc60000000046 */
[----:B------:R0:W-:Y:S01]  /*3aa0*/  STG.E desc[UR8][R28.64+0x4], R31 ;  /* 0x0000041f1c007986 */ /* 0x0001e2000c101908 */
[----:B-1----:R-:W-:-:S03]  /*3ab0*/  IMAD.WIDE R26, R11, 0x2, R24 ;  /* 0x000000020b1a7825 */ /* 0x002fc600078e0218 */
[----:B------:R-:W-:Y:S04]  /*3ac0*/  STG.E desc[UR8][R24.64], R72 ;  /* 0x0000004818007986 */ /* 0x000fe8000c101908 */
[----:B------:R1:W-:Y:S01]  /*3ad0*/  STG.E desc[UR8][R24.64+0x4], R70 ;  /* 0x0000044618007986 */ /* 0x0003e2000c101908 */
[----:B0-----:R-:W-:-:S03]  /*3ae0*/  IMAD.WIDE R30, R11, 0x2, R26 ;  /* 0x000000020b1e7825 */ /* 0x001fc600078e021a */
[----:B------:R-:W-:Y:S01]  /*3af0*/  STG.E desc[UR8][R26.64+0x4], R41 ;  /* 0x000004291a007986 */ /* 0x000fe2000c101908 */
[----:B------:R-:W-:Y:S01]  /*3b00*/  IMAD.WIDE R28, R11, 0x2, R30 ;  /* 0x000000020b1c7825 */ /* 0x000fe200078e021e */
[C-C-:B-1----:R-:W-:Y:S02]  /*3b10*/  PRMT R25, R69.reuse, 0x5410, R68.reuse ;  /* 0x0000541045197816 */ /* 0x142fe40000000044 */
[----:B------:R-:W-:-:S03]  /*3b20*/  PRMT R68, R69, 0x7632, R68 ;  /* 0x0000763245447816 */ /* 0x000fc60000000044 */
[----:B------:R0:W-:Y:S04]  /*3b30*/  STG.E desc[UR8][R26.64], R25 ;  /* 0x000000191a007986 */ /* 0x0001e8000c101908 */
[----:B------:R-:W-:Y:S04]  /*3b40*/  STG.E desc[UR8][R30.64], R68 ;  /* 0x000000441e007986 */ /* 0x000fe8000c101908 */
[----:B------:R1:W-:Y:S01]  /*3b50*/  STG.E desc[UR8][R30.64+0x4], R75 ;  /* 0x0000044b1e007986 */ /* 0x0003e2000c101908 */
[----:B0-----:R-:W-:Y:S01]  /*3b60*/  PRMT R27, R65, 0x5410, R64 ;  /* 0x00005410411b7816 */ /* 0x001fe20000000040 */
[----:B------:R-:W-:Y:S01]  /*3b70*/  IMAD.WIDE R24, R11, 0x2, R28 ;  /* 0x000000020b187825 */ /* 0x000fe200078e021c */
[----:B------:R-:W-:-:S03]  /*3b80*/  PRMT R64, R65, 0x7632, R64 ;  /* 0x0000763241407816 */ /* 0x000fc60000000040 */
[----:B------:R0:W-:Y:S01]  /*3b90*/  STG.E desc[UR8][R28.64], R27 ;  /* 0x0000001b1c007986 */ /* 0x0001e2000c101908 */
[C-C-:B-1----:R-:W-:Y:S02]  /*3ba0*/  PRMT R31, R63.reuse, 0x5410, R62.reuse ;  /* 0x000054103f1f7816 */ /* 0x142fe4000000003e */
[----:B------:R-:W-:-:S03]  /*3bb0*/  PRMT R62, R63, 0x7632, R62 ;  /* 0x000076323f3e7816 */ /* 0x000fc6000000003e */
[----:B------:R1:W-:Y:S01]  /*3bc0*/  STG.E desc[UR8][R28.64+0x4], R31 ;  /* 0x0000041f1c007986 */ /* 0x0003e2000c101908 */
[----:B0-----:R-:W-:-:S03]  /*3bd0*/  IMAD.WIDE R26, R11, 0x2, R24 ;  /* 0x000000020b1a7825 */ /* 0x001fc600078e0218 */
[----:B------:R-:W-:Y:S04]  /*3be0*/  STG.E desc[UR8][R24.64], R64 ;  /* 0x0000004018007986 */ /* 0x000fe8000c101908 */
[----:B------:R0:W-:Y:S01]  /*3bf0*/  STG.E desc[UR8][R24.64+0x4], R62 ;  /* 0x0000043e18007986 */ /* 0x0001e2000c101908 */
[----:B-1----:R-:W-:Y:S01]  /*3c00*/  IMAD.WIDE R28, R11, 0x2, R26 ;  /* 0x000000020b1c7825 */ /* 0x002fe200078e021a */
[C-C-:B------:R-:W-:Y:S02]  /*3c10*/  PRMT R31, R66.reuse, 0x5410, R67.reuse ;  /* 0x00005410421f7816 */ /* 0x140fe40000000043 */
[----:B------:R-:W-:-:S03]  /*3c20*/  PRMT R67, R66, 0x7632, R67 ;  /* 0x0000763242437816 */ /* 0x000fc60000000043 */
[----:B------:R1:W-:Y:S01]  /*3c30*/  STG.E desc[UR8][R26.64+0x4], R31 ;  /* 0x0000041f1a007986 */ /* 0x0003e2000c101908 */
[C-C-:B0-----:R-:W-:Y:S02]  /*3c40*/  PRMT R25, R61.reuse, 0x5410, R60.reuse ;  /* 0x000054103d197816 */ /* 0x141fe4000000003c */
[----:B------:R-:W-:-:S03]  /*3c50*/  PRMT R60, R61, 0x7632, R60 ;  /* 0x000076323d3c7816 */ /* 0x000fc6000000003c */
[----:B------:R0:W-:Y:S04]  /*3c60*/  STG.E desc[UR8][R26.64], R25 ;  /* 0x000000191a007986 */ /* 0x0001e8000c101908 */
[----:B------:R-:W-:Y:S01]  /*3c70*/  STG.E desc[UR8][R28.64], R60 ;  /* 0x0000003c1c007986 */ /* 0x000fe2000c101908 */
[C-C-:B-1----:R-:W-:Y:S02]  /*3c80*/  PRMT R31, R58.reuse, 0x5410, R59.reuse ;  /* 0x000054103a1f7816 */ /* 0x142fe4000000003b */
[----:B------:R-:W-:Y:S01]  /*3c90*/  PRMT R59, R58, 0x7632, R59 ;  /* 0x000076323a3b7816 */ /* 0x000fe2000000003b */
[----:B------:R1:W-:Y:S01]  /*3ca0*/  STG.E desc[UR8][R28.64+0x4], R67 ;  /* 0x000004431c007986 */ /* 0x0003e2000c101908 */
[----:B0-----:R-:W-:-:S05]  /*3cb0*/  IMAD.WIDE R24, R11, 0x2, R28 ;  /* 0x000000020b187825 */ /* 0x001fca00078e021c */
[----:B------:R0:W-:Y:S01]  /*3cc0*/  STG.E desc[UR8][R24.64+0x4], R31 ;  /* 0x0000041f18007986 */ /* 0x0001e2000c101908 */
[----:B------:R-:W-:Y:S01]  /*3cd0*/  IMAD.WIDE R26, R11, 0x2, R24 ;  /* 0x000000020b1a7825 */ /* 0x000fe200078e0218 */
[C-C-:B-1----:R-:W-:Y:S02]  /*3ce0*/  PRMT R29, R56.reuse, 0x5410, R57.reuse ;  /* 0x00005410381d7816 */ /* 0x142fe40000000039 */
[----:B------:R-:W-:-:S03]  /*3cf0*/  PRMT R57, R56, 0x7632, R57 ;  /* 0x0000763238397816 */ /* 0x000fc60000000039 */
[----:B------:R1:W-:Y:S04]  /*3d00*/  STG.E desc[UR8][R24.64], R29 ;  /* 0x0000001d18007986 */ /* 0x0003e8000c101908 */
[----:B------:R-:W-:Y:S01]  /*3d10*/  STG.E desc[UR8][R26.64], R57 ;  /* 0x000000391a007986 */ /* 0x000fe2000c101908 */
[C-C-:B0-----:R-:W-:Y:S02]  /*3d20*/  PRMT R31, R53.reuse, 0x5410, R52.reuse ;  /* 0x00005410351f7816 */ /* 0x141fe40000000034 */
[----:B------:R-:W-:Y:S01]  /*3d30*/  PRMT R52, R53, 0x7632, R52 ;  /* 0x0000763235347816 */ /* 0x000fe20000000034 */
[----:B------:R0:W-:Y:S01]  /*3d40*/  STG.E desc[UR8][R26.64+0x4], R59 ;  /* 0x0000043b1a007986 */ /* 0x0001e2000c101908 */
[----:B-1----:R-:W-:-:S05]  /*3d50*/  IMAD.WIDE R24, R11, 0x2, R26 ;  /* 0x000000020b187825 */ /* 0x002fca00078e021a */
[----:B------:R1:W-:Y:S01]  /*3d60*/  STG.E desc[UR8][R24.64+0x4], R31 ;  /* 0x0000041f18007986 */ /* 0x0003e2000c101908 */
[----:B------:R-:W-:Y:S01]  /*3d70*/  IMAD.WIDE R28, R11, 0x2, R24 ;  /* 0x000000020b1c7825 */ /* 0x000fe200078e0218 */
        /* <DEDUP_REMOVED lines=23> */
[----:B------:R2:W-:Y:S01]  /*3ef0*/  STG.E desc[UR8][R28.64], R8 ;  /* 0x000000081c007986 */ /* 0x0005e2000c101908 */
[C-C-:B-1----:R-:W-:Y:S02]  /*3f00*/  PRMT R31, R43.reuse, 0x5410, R45.reuse ;  /* 0x000054102b1f7816 */ /* 0x142fe4000000002d */
[----:B------:R-:W-:Y:S01]  /*3f10*/  PRMT R45, R43, 0x7632, R45 ;  /* 0x000076322b2d7816 */ /* 0x000fe2000000002d */
[----:B------:R1:W-:Y:S01]  /*3f20*/  STG.E desc[UR8][R28.64+0x4], R4 ;  /* 0x000004041c007986 */ /* 0x0003e2000c101908 */
[----:B0-----:R-:W-:-:S04]  /*3f30*/  IMAD.WIDE R24, R11, 0x2, R28 ;  /* 0x000000020b187825 */ /* 0x001fc800078e021c */
[----:B--2---:R-:W-:Y:S01]  /*3f40*/  HFMA2 R8, R18, R5, -RZ ;  /* 0x0000000512087231 */ /* 0x004fe200001000ff */
[----:B------:R-:W-:Y:S01]  /*3f50*/  STG.E desc[UR8][R24.64+0x4], R31 ;  /* 0x0000041f18007986 */ /* 0x000fe2000c101908 */
[C---:B------:R-:W-:Y:S01]  /*3f60*/  IMAD.WIDE R26, R11.reuse, 0x2, R24 ;  /* 0x000000020b1a7825 */ /* 0x040fe200078e0218 */
[C-C-:B-1----:R-:W-:Y:S02]  /*3f70*/  PRMT R29, R2.reuse, 0x5410, R37.reuse ;  /* 0x00005410021d7816 */ /* 0x142fe40000000025 */
[----:B------:R-:W-:Y:S01]  /*3f80*/  PRMT R37, R2, 0x7632, R37 ;  /* 0x0000763202257816 */ /* 0x000fe20000000025 */
[----:B------:R-:W-:Y:S02]  /*3f90*/  IMAD.MOV.U32 R4, RZ, RZ, R3 ;  /* 0x000000ffff047224 */ /* 0x000fe400078e0003 */
[----:B------:R0:W-:Y:S03]  /*3fa0*/  STG.E desc[UR8][R24.64], R29 ;  /* 0x0000001d18007986 */ /* 0x0001e6000c101908 */
[----:B------:R-:W-:Y:S01]  /*3fb0*/  HMUL2 R10, R17, R4 ;  /* 0x00000004110a7232 */ /* 0x000fe20000000000 */
[----:B------:R-:W-:Y:S04]  /*3fc0*/  STG.E desc[UR8][R26.64], R37 ;  /* 0x000000251a007986 */ /* 0x000fe8000c101908 */
[----:B------:R1:W-:Y:S01]  /*3fd0*/  STG.E desc[UR8][R26.64+0x4], R45 ;  /* 0x0000042d1a007986 */ /* 0x0003e2000c101908 */
[----:B0-----:R-:W-:-:S04]  /*3fe0*/  IMAD.WIDE R24, R11, 0x2, R26 ;  /* 0x000000020b187825 */ /* 0x001fc800078e021a */
[----:B------:R-:W-:Y:S01]  /*3ff0*/  IMAD.MOV.U32 R29, RZ, RZ, R9 ;  /* 0x000000ffff1d7224 */ /* 0x000fe200078e0009 */
[C---:B------:R-:W-:Y:S01]  /*4000*/  PRMT R9, R0.reuse, 0x5410, R42 ;  /* 0x0000541000097816 */ /* 0x040fe2000000002a */
[----:B------:R-:W-:Y:S01]  /*4010*/  IMAD.WIDE R2, R11, 0x2, R24 ;  /* 0x000000020b027825 */ /* 0x000fe200078e0218 */
[----:B------:R-:W-:-:S03]  /*4020*/  PRMT R42, R0, 0x7632, R42 ;  /* 0x00007632002a7816 */ /* 0x000fc6000000002a */
[----:B------:R-:W-:Y:S01]  /*4030*/  HMUL2 R0, R19, R7 ;  /* 0x0000000713007232 */ /* 0x000fe20000000000 */
[C-C-:B-1----:R-:W-:Y:S01]  /*4040*/  PRMT R27, R44.reuse, 0x5410, R46.reuse ;  /* 0x000054102c1b7816 */ /* 0x142fe2000000002e */
[----:B------:R-:W-:Y:S01]  /*4050*/  HFMA2 R29, R20, R29, -RZ ;  /* 0x0000001d141d7231 */ /* 0x000fe200001000ff */
[----:B------:R-:W-:Y:S01]  /*4060*/  PRMT R46, R44, 0x7632, R46 ;  /* 0x000076322c2e7816 */ /* 0x000fe2000000002e */
[C---:B------:R-:W-:Y:S01]  /*4070*/  IMAD.WIDE R4, R11.reuse, 0x2, R2 ;  /* 0x000000020b047825 */ /* 0x040fe200078e0202 */
[----:B------:R0:W-:Y:S04]  /*4080*/  STG.E desc[UR8][R24.64], R9 ;  /* 0x0000000918007986 */ /* 0x0001e8000c101908 */
[----:B------:R-:W-:Y:S01]  /*4090*/  STG.E desc[UR8][R24.64+0x4], R27 ;  /* 0x0000041b18007986 */ /* 0x000fe2000c101908 */
[----:B------:R-:W-:-:S03]  /*40a0*/  IMAD.WIDE R6, R11, 0x2, R4 ;  /* 0x000000020b067825 */ /* 0x000fc600078e0204 */
[----:B------:R-:W-:Y:S04]  /*40b0*/  STG.E desc[UR8][R2.64], R42 ;  /* 0x0000002a02007986 */ /* 0x000fe8000c101908 */
[----:B------:R1:W-:Y:S01]  /*40c0*/  STG.E desc[UR8][R2.64+0x4], R46 ;  /* 0x0000042e02007986 */ /* 0x0003e2000c101908 */
[C-C-:B0-----:R-:W-:Y:S02]  /*40d0*/  PRMT R9, R8.reuse, 0x5410, R10.reuse ;  /* 0x0000541008097816 */ /* 0x141fe4000000000a */
[----:B------:R-:W-:-:S03]  /*40e0*/  PRMT R10, R8, 0x7632, R10 ;  /* 0x00007632080a7816 */ /* 0x000fc6000000000a */
[----:B------:R0:W-:Y:S01]  /*40f0*/  STG.E desc[UR8][R4.64+0x4], R9 ;  /* 0x0000040904007986 */ /* 0x0001e2000c101908 */
[C-C-:B-1----:R-:W-:Y:S02]  /*4100*/  PRMT R3, R29.reuse, 0x5410, R0.reuse ;  /* 0x000054101d037816 */ /* 0x142fe40000000000 */
[----:B------:R-:W-:-:S03]  /*4110*/  PRMT R0, R29, 0x7632, R0 ;  /* 0x000076321d007816 */ /* 0x000fc60000000000 */
[----:B------:R0:W-:Y:S04]  /*4120*/  STG.E desc[UR8][R4.64], R3 ;  /* 0x0000000304007986 */ /* 0x0001e8000c101908 */
[----:B------:R0:W-:Y:S04]  /*4130*/  STG.E desc[UR8][R6.64], R0 ;  /* 0x0000000006007986 */ /* 0x0001e8000c101908 */
[----:B------:R0:W-:Y:S02]  /*4140*/  STG.E desc[UR8][R6.64+0x4], R10 ;  /* 0x0000040a06007986 */ /* 0x0001e4000c101908 */
.L_x_440:
[----:B------:R-:W-:Y:S01]  /*4150*/  VIADD R36, R36, 0x20 ;  /* 0x0000002024247836 */ /* 0x000fe20000000000 */
[----:B------:R-:W-:Y:S01]  /*4160*/  UIADD3 UR6, UPT, UPT, UR6, 0x80, URZ ;  /* 0x0000008006067890 */ /* 0x000fe2000fffe0ff */
[----:B------:R-:W-:-:S03]  /*4170*/  IMAD.WIDE R38, R11, 0x4, R38 ;  /* 0x000000040b267825 */ /* 0x000fc600078e0226 */
[----:B------:R-:W-:Y:S01]  /*4180*/  ISETP.GE.U32.AND P0, PT, R36, R23, PT ;  /* 0x000000172400720c */ /* 0x000fe20003f06070 */
[----:B------:R-:W-:Y:S02]  /*4190*/  IMAD R12, R11, 0x20, R12 ;  /* 0x000000200b0c7824 */ /* 0x000fe400078e020c */
[----:B-1----:R-:W-:Y:S02]  /*41a0*/  IMAD.MOV.U32 R40, RZ, RZ, R38 ;  /* 0x000000ffff287224 */ /* 0x002fe400078e0026 */
[----:B------:R-:W-:Y:S02]  /*41b0*/  IMAD.MOV.U32 R41, RZ, RZ, R39 ;  /* 0x000000ffff297224 */ /* 0x000fe400078e0027 */
[----:B------:R-:W-:-:S06]  /*41c0*/  VIADD R32, R32, 0x20 ;  /* 0x0000002020207836 */ /* 0x000fcc0000000000 */
[----:B------:R-:W-:Y:S05]  /*41d0*/  @!P0 BRA `(.L_x_441) ;  /* 0xffffffc800788947 */ /* 0x000fea000383ffff */
[----:B------:R-:W-:Y:S05]  /*41e0*/  EXIT ;  /* 0x000000000000794d */ /* 0x000fea0003800000 */
.L_x_442:
        /* <DEDUP_REMOVED lines=9> */
.L_x_1854:


//--------------------- .text._ZN4vllm4gptq31reconstruct_exllama_4bit_kernelEPKjPKiS2_PK6__halfiiibPS5_ --------------------------
	.section	.text._ZN4vllm4gptq31reconstruct_exllama_4bit_kernelEPKjPKiS2_PK6__halfiiibPS5_,"ax",@progbits
	.align	128
        .global         _ZN4vllm4gptq31reconstruct_exllama_4bit_kernelEPKjPKiS2_PK6__halfiiibPS5_
        .type           _ZN4vllm4gptq31reconstruct_exllama_4bit_kernelEPKjPKiS2_PK6__halfiiibPS5_,@function
        .size           _ZN4vllm4gptq31reconstruct_exllama_4bit_kernelEPKjPKiS2_PK6__halfiiibPS5_,(.L_x_1855 - _ZN4vllm4gptq31reconstruct_exllama_4bit_kernelEPKjPKiS2_PK6__halfiiibPS5_)
        .other          _ZN4vllm4gptq31reconstruct_exllama_4bit_kernelEPKjPKiS2_PK6__halfiiibPS5_,@"STO_CUDA_ENTRY STV_DEFAULT"
_ZN4vllm4gptq31reconstruct_exllama_4bit_kernelEPKjPKiS2_PK6__halfiiibPS5_:
.text._ZN4vllm4gptq31reconstruct_exllama_4bit_kernelEPKjPKiS2_PK6__halfiiibPS5_:
[----:B------:R-:W-:Y:S01]  /*0000*/  LDC R1, c[0x0][0x37c] ;  /* 0x0000df00ff017b82 */ /* 0x000fe20000000800 */
[----:B------:R-:W0:Y:S07]  /*0010*/  S2R R5, SR_CTAID.Y ;  /* 0x0000000000057919 */ /* 0x000e2e0000002600 */
[----:B------:R-:W1:Y:S01]  /*0020*/  LDC R4, c[0x0][0x3a0] ;  /* 0x0000e800ff047b82 */ /* 0x000e620000000800 */
[----:B------:R-:W2:Y:S01]  /*0030*/  LDCU.64 UR6, c[0x0][0x388] ;  /* 0x00007100ff0677ac */ /* 0x000ea20008000a00 */
[----:B------:R-:W3:Y:S01]  /*0040*/  S2R R6, SR_TID.X ;  /* 0x0000000000067919 */ /* 0x000ee20000002100 */
[----:B------:R-:W4:Y:S01]  /*0050*/  LDCU.64 UR8, c[0x0][0x358] ;  /* 0x00006b00ff0877ac */ /* 0x000f220008000a00 */
[----:B------:R-:W5:Y:S01]  /*0060*/  S2R R11, SR_CTAID.X ;  /* 0x00000000000b7919 */ /* 0x000f620000002500 */
        /* <DEDUP_REMOVED lines=9> */
[----:B-----5:R-:W-:Y:S01]  /*0100*/  IMAD R11, R11, 0x80, R6 ;  /* 0x000000800b0b7824 */ /* 0x020fe200078e0206 */
[----:B------:R-:W-:Y:S01]  /*0110*/  @!P0 MOV R0, 0x400 ;  /* 0x0000040000008802 */ /* 0x000fe20000000f00 */
[----:B------:R-:W0:Y:S02]  /*0120*/  @!P0 S2R R7, SR_CgaCtaId ;  /* 0x0000000000078919 */ /* 0x000e240000008800 */
[----:B------:R-:W-:-:S05]  /*0130*/  IMAD.SHL.U32 R14, R11, 0x4, RZ ;  /* 0x000000040b0e7824 */ /* 0x000fca00078e00ff */
[----:B------:R-:W-:Y:S02]  /*0140*/  ISETP.GE.AND P1, PT, R14, UR5, PT ;  /* 0x000000050e007c0c */ /* 0x000fe4000bf26270 */
[----:B0-----:R-:W-:-:S05]  /*0150*/  @!P0 LEA R7, R7, R0, 0x18 ;  /* 0x0000000007078211 */ /* 0x001fca00078ec0ff */
[----:B------:R-:W-:-:S05]  /*0160*/  @!P0 IMAD R7, R6, 0x4, R7 ;  /* 0x0000000406078824 */ /* 0x000fca00078e0207 */
[----:B--2---:R0:W-:Y:S01]  /*0170*/  @!P0 STS [R7], R8 ;  /* 0x0000000807008388 */ /* 0x0041e20000000800 */
[----:B------:R-:W-:Y:S05]  /*0180*/  @P1 EXIT ;  /* 0x000000000000194d */ /* 0x000fea0003800000 */
[----:B------:R-:W0:Y:S01]  /*0190*/  LDC R11, c[0x0][0x3a8] ;  /* 0x0000ea00ff0b7b82 */ /* 0x000e220000000800 */
[----:B------:R-:W1:Y:S01]  /*01a0*/  LDCU.U8 UR4, c[0x0][0x3ac] ;  /* 0x00007580ff0477ac */ /* 0x000e620008000000 */
[----:B------:R-:W-:Y:S01]  /*01b0*/  IMAD.SHL.U32 R6, R6, 0x10, RZ ;  /* 0x0000001006067824 */ /* 0x000fe200078e00ff */
[----:B------:R-:W2:Y:S01]  /*01c0*/  LDCU.64 UR10, c[0x0][0x380] ;  /* 0x00007000ff0a77ac */ /* 0x000ea20008000a00 */
[----:B0-----:R-:W-:-:S04]  /*01d0*/  IABS R7, R11 ;  /* 0x0000000b00077213 */ /* 0x001fc80000000000 */
[----:B------:R-:W0:Y:S08]  /*01e0*/  I2F.RP R0, R7 ;  /* 0x0000000700007306 */ /* 0x000e300000209400 */
[----:B0-----:R-:W0:Y:S02]  /*01f0*/  MUFU.RCP R0, R0 ;  /* 0x0000000000007308 */ /* 0x001e240000001000 */
[----:B0-----:R-:W-:-:S06]  /*0200*/  VIADD R8, R0, 0xffffffe ;  /* 0x0ffffffe00087836 */ /* 0x001fcc0000000000 */
[----:B------:R0:W3:Y:S02]  /*0210*/  F2I.FTZ.U32.TRUNC.NTZ R9, R8 ;  /* 0x0000000800097305 */ /* 0x0000e4000021f000 */
[----:B0-----:R-:W-:Y:S02]  /*0220*/  IMAD.MOV.U32 R8, RZ, RZ, RZ ;  /* 0x000000ffff087224 */ /* 0x001fe400078e00ff */
[----:B---3--:R-:W-:-:S04]  /*0230*/  IMAD.MOV R2, RZ, RZ, -R9 ;  /* 0x000000ffff027224 */ /* 0x008fc800078e0a09 */
[----:B------:R-:W-:Y:S01]  /*0240*/  IMAD R13, R2, R7, RZ ;  /* 0x00000007020d7224 */ /* 0x000fe200078e02ff */
[----:B------:R-:W-:-:S03]  /*0250*/  IABS R2, R4 ;  /* 0x0000000400027213 */ /* 0x000fc60000000000 */
[----:B------:R-:W-:Y:S01]  /*0260*/  IMAD.HI.U32 R9, R9, R13, R8 ;  /* 0x0000000d09097227 */ /* 0x000fe200078e0008 */
[----:B------:R-:W-:-:S05]  /*0270*/  SHF.R.S32.HI R13, RZ, 0x1f, R14 ;  /* 0x0000001fff0d7819 */ /* 0x000fca000001140e */
        /* <DEDUP_REMOVED lines=13> */
[----:B------:R-:W-:-:S04]  /*0350*/  @!P2 LOP3.LUT R0, RZ, R11, RZ, 0x33, !PT ;  /* 0x0000000bff00a212 */ /* 0x000fc800078e33ff */
[----:B------:R-:W0:Y:S01]  /*0360*/  I2F.U32.RP R2, R0 ;  /* 0x0000000000027306 */ /* 0x000e220000209000 */
[----:B------:R-:W-:Y:S01]  /*0370*/  IMAD.MOV R7, RZ, RZ, -R0 ;  /* 0x000000ffff077224 */ /* 0x000fe200078e0a00 */
[----:B------:R-:W-:-:S06]  /*0380*/  ISETP.NE.U32.AND P2, PT, R0, RZ, PT ;  /* 0x000000ff0000720c */ /* 0x000fcc0003f45070 */
[----:B0-----:R-:W0:Y:S02]  /*0390*/  MUFU.RCP R2, R2 ;  /* 0x0000000200027308 */ /* 0x001e240000001000 */
[----:B0-----:R-:W-:Y:S01]  /*03a0*/  VIADD R8, R2, 0xffffffe ;  /* 0x0ffffffe02087836 */ /* 0x001fe20000000000 */
[----:B------:R-:W-:-:S05]  /*03b0*/  LEA.HI R2, R13, R14, RZ, 0x3 ;  /* 0x0000000e0d027211 */ /* 0x000fca00078f18ff */
[----:B------:R0:W3:Y:S01]  /*03c0*/  F2I.FTZ.U32.TRUNC.NTZ R9, R8 ;  /* 0x0000000800097305 */ /* 0x0000e2000021f000 */
[----:B------:R-:W-:Y:S01]  /*03d0*/  SHF.R.S32.HI R2, RZ, 0x3, R2 ;  /* 0x00000003ff027819 */ /* 0x000fe20000011402 */
[----:B0-----:R-:W-:Y:S02]  /*03e0*/  IMAD.MOV.U32 R8, RZ, RZ, RZ ;  /* 0x000000ffff087224 */ /* 0x001fe400078e00ff */
[----:B---3--:R-:W-:-:S04]  /*03f0*/  IMAD R7, R7, R9, RZ ;  /* 0x0000000907077224 */ /* 0x008fc800078e02ff */
[----:B------:R-:W-:-:S06]  /*0400*/  IMAD.HI.U32 R10, R9, R7, R8 ;  /* 0x00000007090a7227 */ /* 0x000fcc00078e0008 */
[----:B------:R-:W-:Y:S02]  /*0410*/  IMAD.HI.U32 R7, R10, R3, RZ ;  /* 0x000000030a077227 */ /* 0x000fe400078e00ff */
[----:B------:R-:W0:Y:S02]  /*0420*/  LDC.64 R10, c[0x0][0x390] ;  /* 0x0000e400ff0a7b82 */ /* 0x000e240000000a00 */
[----:B------:R-:W-:-:S04]  /*0430*/  IMAD.MOV R9, RZ, RZ, -R7 ;  /* 0x000000ffff097224 */ /* 0x000fc800078e0a07 */
[----:B------:R-:W-:-:S05]  /*0440*/  IMAD R9, R0, R9, R3 ;  /* 0x0000000900097224 */ /* 0x000fca00078e0203 */
[----:B------:R-:W-:-:S13]  /*0450*/  ISETP.GE.U32.AND P0, PT, R9, R0, PT ;  /* 0x000000000900720c */ /* 0x000fda0003f06070 */
[----:B------:R-:W-:Y:S02]  /*0460*/  @P0 IMAD.IADD R9, R9, 0x1, -R0 ;  /* 0x0000000109090824 */ /* 0x000fe400078e0a00 */
[----:B------:R-:W-:-:S03]  /*0470*/  @P0 VIADD R7, R7, 0x1 ;  /* 0x0000000107070836 */ /* 0x000fc60000000000 */
[----:B------:R-:W-:-:S13]  /*0480*/  ISETP.GE.U32.AND P1, PT, R9, R0, PT ;  /* 0x000000000900720c */ /* 0x000fda0003f26070 */
[----:B------:R-:W-:Y:S01]  /*0490*/  @P1 VIADD R7, R7, 0x1 ;  /* 0x0000000107071836 */ /* 0x000fe20000000000 */
[----:B------:R-:W-:-:S05]  /*04a0*/  @!P2 LOP3.LUT R7, RZ, R0, RZ, 0x33, !PT ;  /* 0x00000000ff07a212 */ /* 0x000fca00078e33ff */
[----:B------:R-:W-:-:S05]  /*04b0*/  IMAD R9, R7, UR5, RZ ;  /* 0x0000000507097c24 */ /* 0x000fca000f8e02ff */
[----:B------:R-:W-:-:S04]  /*04c0*/  SHF.R.S32.HI R8, RZ, 0x1f, R9 ;  /* 0x0000001fff087819 */ /* 0x000fc80000011409 */
[----:B------:R-:W-:-:S04]  /*04d0*/  LEA.HI R13, R8, R9, RZ, 0x3 ;  /* 0x00000009080d7211 */ /* 0x000fc800078f18ff */
[----:B------:R-:W-:-:S05]  /*04e0*/  LEA.HI.SX32 R13, R13, R2, 0x1d ;  /* 0x000000020d0d7211 */ /* 0x000fca00078feaff */
[----:B0-----:R-:W-:Y:S02]  /*04f0*/  IMAD.WIDE R10, R13, 0x4, R10 ;  /* 0x000000040d0a7825 */ /* 0x001fe400078e020a */
[----:B------:R-:W0:Y:S04]  /*0500*/  LDC.64 R12, c[0x0][0x398] ;  /* 0x0000e600ff0c7b82 */ /* 0x000e280000000a00 */
[----:B------:R-:W3:Y:S01]  /*0510*/  LDG.E.CONSTANT R11, desc[UR8][R10.64] ;  /* 0x000000080a0b7981 */ /* 0x000ee2000c1e9900 */
[----:B-1----:R-:W-:Y:S01]  /*0520*/  UPRMT UR4, UR4, 0x8880, URZ ;  /* 0x0000888004047896 */ /* 0x002fe200080000ff */
[----:B------:R-:W-:Y:S01]  /*0530*/  LOP3.LUT R6, R6, 0x10, RZ, 0xc0, !PT ;  /* 0x0000001006067812 */ /* 0x000fe200078ec0ff */
[----:B------:R-:W-:Y:S02]  /*0540*/  IMAD.IADD R9, R14, 0x1, R9 ;  /* 0x000000010e097824 */ /* 0x000fe400078e0209 */
[----:B------:R-:W-:-:S04]  /*0550*/  UISETP.NE.AND UP0, UPT, UR4, URZ, UPT ;  /* 0x000000ff0400728c */ /* 0x000fc8000bf05270 */
[----:B------:R-:W-:Y:S01]  /*0560*/  USEL UR4, URZ, 0x1, UP0 ;  /* 0x00000001ff047887 */ /* 0x000fe20008000000 */
[----:B------:R-:W-:Y:S02]  /*0570*/  IMAD R5, R5, UR5, RZ ;  /* 0x0000000505057c24 */ /* 0x000fe4000f8e02ff */
[----:B0-----:R-:W-:-:S05]  /*0580*/  IMAD.WIDE R12, R9, 0x2, R12 ;  /* 0x00000002090c7825 */ /* 0x001fca00078e020c */
[----:B------:R-:W5:Y:S04]  /*0590*/  LDG.E.CONSTANT R9, desc[UR8][R12.64] ;  /* 0x000000080c097981 */ /* 0x000f68000c1e9900 */
[----:B------:R0:W5:Y:S01]  /*05a0*/  LDG.E.CONSTANT R8, desc[UR8][R12.64+0x4] ;  /* 0x000004080c087981 */ /* 0x000162000c1e9900 */
[----:B------:R-:W-:Y:S01]  /*05b0*/  IMAD.SHL.U32 R5, R5, 0x10, RZ ;  /* 0x0000001005057824 */ /* 0x000fe200078e00ff */
[----:B------:R-:W-:Y:S01]  /*05c0*/  SHF.R.S32.HI R20, RZ, 0x1f, R14 ;  /* 0x0000001fff147819 */ /* 0x000fe2000001140e */
[----:B------:R-:W-:Y:S03]  /*05d0*/  I2F.F16 R15, -0x40 ;  /* 0xffffffc0000f7906 */ /* 0x000fe60000200c00 */
[----:B0-----:R-:W-:-:S04]  /*05e0*/  IADD3 R13, P0, PT, R14, R5, RZ ;  /* 0x000000050e0d7210 */ /* 0x001fc80007f1e0ff */
[----:B------:R-:W-:Y:S02]  /*05f0*/  LEA.HI.X.SX32 R20, R5, R20, 0x1, P0 ;  /* 0x0000001405147211 */ /* 0x000fe400000f0eff */
[----:B------:R-:W-:Y:S02]  /*0600*/  ISETP.GE.U32.AND P0, PT, R3, R4, PT ;  /* 0x000000040300720c */ /* 0x000fe40003f06070 */
[----:B--2---:R-:W-:-:S04]  /*0610*/  LEA R26, P1, R13, UR10, 0x2 ;  /* 0x0000000a0d1a7c11 */ /* 0x004fc8000f8210ff */
[----:B------:R-:W-:Y:S02]  /*0620*/  LEA.HI.X R27, R13, UR11, R20, 0x2, P1 ;  /* 0x0000000b0d1b7c11 */ /* 0x000fe400088f1414 */
[----:B---3--:R-:W-:-:S04]  /*0630*/  SHF.R.U32.HI R6, RZ, R6, R11 ;  /* 0x00000006ff067219 */ /* 0x008fc8000001160b */
[----:B------:R-:W-:Y:S02]  /*0640*/  LOP3.LUT R10, R6, 0xf, RZ, 0xc0, !PT ;  /* 0x0000000f060a7812 */ /* 0x000fe400078ec0ff */
[----:B------:R-:W-:-:S03]  /*0650*/  SHF.R.U32.HI R11, RZ, 0x4, R6 ;  /* 0x00000004ff0b7819 */ /* 0x000fc60000011606 */
[----:B------:R-:W-:Y:S01]  /*0660*/  VIADD R12, R10, UR4 ;  /* 0x000000040a0c7c36 */ /* 0x000fe20008000000 */
[--C-:B------:R-:W-:Y:S02]  /*0670*/  SHF.R.U32.HI R10, RZ, 0x8, R6.reuse ;  /* 0x00000008ff0a7819 */ /* 0x100fe40000011606 */
[----:B------:R-:W-:Y:S01]  /*0680*/  SHF.R.U32.HI R6, RZ, 0xc, R6 ;  /* 0x0000000cff067819 */ /* 0x000fe20000011606 */
[----:B------:R-:W0:Y:S01]  /*0690*/  I2F.F16 R16, R12 ;  /* 0x0000000c00107306 */ /* 0x000e220000200c00 */
[----:B------:R-:W-:Y:S02]  /*06a0*/  LOP3.LUT R11, R11, 0xf, RZ, 0xc0, !PT ;  /* 0x0000000f0b0b7812 */ /* 0x000fe400078ec0ff */
[----:B------:R-:W-:Y:S02]  /*06b0*/  LOP3.LUT R10, R10, 0xf, RZ, 0xc0, !PT ;  /* 0x0000000f0a0a7812 */ /* 0x000fe400078ec0ff */
[----:B------:R-:W-:Y:S01]  /*06c0*/  LOP3.LUT R6, R6, 0xf, RZ, 0xc0, !PT ;  /* 0x0000000f06067812 */ /* 0x000fe200078ec0ff */
[----:B------:R-:W-:-:S02]  /*06d0*/  VIADD R11, R11, UR4 ;  /* 0x000000040b0b7c36 */ /* 0x000fc40008000000 */
[----:B------:R-:W-:Y:S02]  /*06e0*/  VIADD R10, R10, UR4 ;  /* 0x000000040a0a7c36 */ /* 0x000fe40008000000 */
[----:B------:R-:W-:Y:S01]  /*06f0*/  VIADD R6, R6, UR4 ;  /* 0x0000000406067c36 */ /* 0x000fe20008000000 */
[----:B------:R-:W1:Y:S01]  /*0700*/  I2F.F16 R18, R11 ;  /* 0x0000000b00127306 */ /* 0x000e620000200c00 */
[----:B0-----:R-:W-:-:S07]  /*0710*/  HADD2 R20, R15.H0_H0, -R16.H0_H0 ;  /* 0xa00000100f147230 */ /* 0x001fce0000000800 */
[----:B------:R-:W0:Y:S01]  /*0720*/  I2F.F16 R24, R10 ;  /* 0x0000000a00187306 */ /* 0x000e220000200c00 */
[----:B-1----:R-:W-:-:S07]  /*0730*/  HADD2 R22, R15.H0_H0, -R18.H0_H0 ;  /* 0xa00000120f167230 */ /* 0x002fce0000000800 */
[----:B------:R-:W1:Y:S01]  /*0740*/  I2F.F16 R28, R6 ;  /* 0x00000006001c7306 */ /* 0x000e620000200c00 */
[C---:B0-----:R-:W-:Y:S02]  /*0750*/  HADD2 R24, R15.reuse.H0_H0, -R24.H0_H0 ;  /* 0xa00000180f187230 */ /* 0x041fe40000000800 */
[----:B-1----:R-:W-:Y:S01]  /*0760*/  HADD2 R28, R15.H0_H0, -R28.H0_H0 ;  /* 0xa000001c0f1c7230 */ /* 0x002fe20000000800 */
[----:B------:R-:W-:Y:S06]  /*0770*/  @P0 EXIT ;  /* 0x000000000000094d */ /* 0x000fec0003800000 */
[----:B------:R-:W-:Y:S01]  /*0780*/  UISETP.NE.U32.AND UP0, UPT, UR6, URZ, UPT ;  /* 0x000000ff0600728c */ /* 0x000fe2000bf05070 */
[----:B------:R-:W-:Y:S01]  /*0790*/  VIADD R12, R12, 0xe400 ;  /* 0x0000e4000c0c7836 */ /* 0x000fe20000000000 */
[----:B------:R-:W-:Y:S01]  /*07a0*/  VIADDMNMX.U32 R4, R3, 0x80, R4, PT ;  /* 0x0000008003047846 */ /* 0x000fe20003800004 */
[----:B------:R-:W-:Y:S01]  /*07b0*/  VIADD R5, R6, 0xe400 ;  /* 0x0000e40006057836 */ /* 0x000fe20000000000 */
[----:B------:R-:W-:Y:S01]  /*07c0*/  UISETP.NE.AND.EX UP0, UPT, UR7, URZ, UPT, UP0 ;  /* 0x000000ff0700728c */ /* 0x000fe2000bf05300 */
[----:B------:R-:W-:Y:S01]  /*07d0*/  VIADD R11, R11, 0xe400 ;  /* 0x0000e4000b0b7836 */ /* 0x000fe20000000000 */
[----:B------:R-:W-:Y:S01]  /*07e0*/  PRMT R12, R12, 0x5410, R12 ;  /* 0x000054100c0c7816 */ /* 0x000fe2000000000c */
[----:B------:R-:W-:Y:S01]  /*07f0*/  VIADD R10, R10, 0xe400 ;  /* 0x0000e4000a0a7836 */ /* 0x000fe20000000000 */
[----:B------:R-:W-:Y:S01]  /*0800*/  PRMT R25, R5, 0x5410, R5 ;  /* 0x0000541005197816 */ /* 0x000fe20000000005 */
[----:B------:R-:W-:Y:S01]  /*0810*/  IMAD.MOV.U32 R5, RZ, RZ, R7 ;  /* 0x000000ffff057224 */ /* 0x000fe200078e0007 */
[C-C-:B-----5:R-:W-:Y:S01]  /*0820*/  PRMT R29, R9.reuse, 0x5410, R9.reuse ;  /* 0x00005410091d7816 */ /* 0x160fe20000000009 */
[----:B------:R-:W-:Y:S01]  /*0830*/  IMAD.MOV.U32 R7, RZ, RZ, R12 ;  /* 0x000000ffff077224 */ /* 0x000fe200078e000c */
[----:B------:R-:W-:Y:S01]  /*0840*/  PRMT R33, R9, 0x7632, R9 ;  /* 0x0000763209217816 */ /* 0x000fe20000000009 */
[----:B------:R-:W-:Y:S01]  /*0850*/  IMAD.IADD R32, R3, 0x1, R0 ;  /* 0x0000000103207824 */ /* 0x000fe200078e0200 */
[----:B------:R-:W-:-:S02]  /*0860*/  PRMT R34, R8, 0x5410, R8 ;  /* 0x0000541008227816 */ /* 0x000fc40000000008 */
[----:B------:R-:W-:Y:S02]  /*0870*/  PRMT R6, R8, 0x7632, R8 ;  /* 0x0000763208067816 */ /* 0x000fe40000000008 */
[----:B------:R-:W-:Y:S02]  /*0880*/  PRMT R21, R11, 0x5410, R11 ;  /* 0x000054100b157816 */ /* 0x000fe4000000000b */
[----:B------:R-:W-:Y:S01]  /*0890*/  PRMT R23, R10, 0x5410, R10 ;  /* 0x000054100a177816 */ /* 0x000fe2000000000a */
[----:B------:R-:W-:Y:S06]  /*08a0*/  BRA.U !UP0, `(.L_x_443) ;  /* 0x0000000d081c7547 */ /* 0x000fec000b800000 */
[----:B------:R-:W-:-:S05]  /*08b0*/  UMOV UR4, URZ ;  /* 0x000000ff00047c82 */ /* 0x000fca0008000000 */
.L_x_446:
[----:B------:R-:W-:-:S13]  /*08c0*/  ISETP.NE.AND P0, PT, R3, R32, PT ;  /* 0x000000200300720c */ /* 0x000fda0003f05270 */
[----:B0-----:R-:W-:Y:S05]  /*08d0*/  @P0 BRA `(.L_x_444) ;  /* 0x0000000000e40947 */ /* 0x001fea0003800000 */
[----:B------:R-:W0:Y:S08]  /*08e0*/  LDC R10, c[0x0][0x3a4] ;  /* 0x0000e900ff0a7b82 */ /* 0x000e300000000800 */
[----:B------:R-:W1:Y:S01]  /*08f0*/  LDC.64 R6, c[0x0][0x390] ;  /* 0x0000e400ff067b82 */ /* 0x000e620000000a00 */
[----:B------:R-:W2:Y:S01]  /*0900*/  S2R R12, SR_TID.X ;  /* 0x00000000000c7919 */ /* 0x000ea20000002100 */
[----:B------:R-:W3:Y:S01]  /*0910*/  LDCU.U8 UR5, c[0x0][0x3ac] ;  /* 0x00007580ff0577ac */ /* 0x000ee20008000000 */
[----:B0-----:R-:W-:-:S05]  /*0920*/  IMAD R10, R5, R10, R10 ;  /* 0x0000000a050a7224 */ /* 0x001fca00078e020a */
[----:B------:R-:W-:-:S04]  /*0930*/  SHF.R.S32.HI R9, RZ, 0x1f, R10 ;  /* 0x0000001fff097819 */ /* 0x000fc8000001140a */
[----:B------:R-:W-:-:S04]  /*0940*/  LEA.HI R9, R9, R10, RZ, 0x3 ;  /* 0x0000000a09097211 */ /* 0x000fc800078f18ff */
[----:B------:R-:W-:Y:S01]  /*0950*/  LEA.HI.SX32 R9, R9, R2, 0x1d ;  /* 0x0000000209097211 */ /* 0x000fe200078feaff */
[----:B------:R-:W2:Y:S04]  /*0960*/  S2R R11, SR_CTAID.X ;  /* 0x00000000000b7919 */ /* 0x000ea80000002500 */
[----:B-1----:R-:W-:Y:S02]  /*0970*/  IMAD.WIDE R6, R9, 0x4, R6 ;  /* 0x0000000409067825 */ /* 0x002fe400078e0206 */
[----:B------:R-:W0:Y:S04]  /*0980*/  LDC.64 R8, c[0x0][0x398] ;  /* 0x0000e600ff087b82 */ /* 0x000e280000000a00 */
[----:B------:R1:W4:Y:S01]  /*0990*/  LDG.E.CONSTANT R6, desc[UR8][R6.64] ;  /* 0x0000000806067981 */ /* 0x000322000c1e9900 */
[----:B--2---:R-:W-:-:S04]  /*09a0*/  IMAD R11, R11, 0x80, R12 ;  /* 0x000000800b0b7824 */ /* 0x004fc800078e020c */
[----:B------:R-:W-:-:S04]  /*09b0*/  IMAD.U32 R11, R11, 0x4, R10 ;  /* 0x000000040b0b7824 */ /* 0x000fc800078e000a */
[----:B0-----:R-:W-:-:S05]  /*09c0*/  IMAD.WIDE R8, R11, 0x2, R8 ;  /* 0x000000020b087825 */ /* 0x001fca00078e0208 */
[----:B------:R-:W2:Y:S04]  /*09d0*/  LDG.E.CONSTANT R33, desc[UR8][R8.64] ;  /* 0x0000000808217981 */ /* 0x000ea8000c1e9900 */
[----:B------:R0:W5:Y:S01]  /*09e0*/  LDG.E.CONSTANT R10, desc[UR8][R8.64+0x4] ;  /* 0x00000408080a7981 */ /* 0x000162000c1e9900 */
[----:B------:R-:W-:Y:S01]  /*09f0*/  IMAD.SHL.U32 R12, R12, 0x10, RZ ;  /* 0x000000100c0c7824 */ /* 0x000fe200078e00ff */
[----:B---3--:R-:W-:Y:S01]  /*0a00*/  UPRMT UR5, UR5, 0x8880, URZ ;  /* 0x0000888005057896 */ /* 0x008fe200080000ff */
[----:B------:R-:W-:Y:S01]  /*0a10*/  I2F.F16 R13, -0x40 ;  /* 0xffffffc0000d7906 */ /* 0x000fe20000200c00 */
[----:B------:R-:W-:Y:S02]  /*0a20*/  VIADD R5, R5, 0x1 ;  /* 0x0000000105057836 */ /* 0x000fe40000000000 */
[----:B-1----:R-:W-:Y:S01]  /*0a30*/  LOP3.LUT R7, R12, 0x10, RZ, 0xc0, !PT ;  /* 0x000000100c077812 */ /* 0x002fe200078ec0ff */
[----:B------:R-:W-:Y:S01]  /*0a40*/  UISETP.NE.AND UP0, UPT, UR5, URZ, UPT ;  /* 0x000000ff0500728c */ /* 0x000fe2000bf05270 */
[----:B------:R-:W-:-:S03]  /*0a50*/  IMAD.IADD R32, R0, 0x1, R3 ;  /* 0x0000000100207824 */ /* 0x000fc600078e0203 */
[----:B------:R-:W-:Y:S01]  /*0a60*/  USEL UR5, URZ, 0x1, UP0 ;  /* 0x00000001ff057887 */ /* 0x000fe20008000000 */
[----:B----4-:R-:W-:-:S04]  /*0a70*/  SHF.R.U32.HI R6, RZ, R7, R6 ;  /* 0x00000007ff067219 */ /* 0x010fc80000011606 */
[----:B------:R-:W-:Y:S02]  /*0a80*/  LOP3.LUT R7, R6, 0xf, RZ, 0xc0, !PT ;  /* 0x0000000f06077812 */ /* 0x000fe400078ec0ff */
[----:B0-----:R-:W-:-:S03]  /*0a90*/  SHF.R.U32.HI R8, RZ, 0x4, R6 ;  /* 0x00000004ff087819 */ /* 0x001fc60000011606 */
        /* <DEDUP_REMOVED lines=10> */
[----:B------:R1:W3:Y:S01]  /*0b40*/  I2F.F16 R22, R8 ;  /* 0x0000000800167306 */ /* 0x0002e20000200c00 */
[----:B------:R-:W-:Y:S02]  /*0b50*/  VIADD R7, R9, 0xe400 ;  /* 0x0000e40009077836 */ /* 0x000fe40000000000 */
[----:B------:R-:W-:Y:S02]  /*0b60*/  VIADD R25, R6, 0xe400 ;  /* 0x0000e40006197836 */ /* 0x000fe40000000000 */
[----:B0-----:R-:W-:Y:S01]  /*0b70*/  HADD2 R20, R13.H0_H0, -R20.H0_H0 ;  /* 0xa00000140d147230 */ /* 0x001fe20000000800 */
[----:B------:R-:W-:Y:S02]  /*0b80*/  PRMT R7, R7, 0x5410, R7 ;  /* 0x0000541007077816 */ /* 0x000fe40000000007 */
[----:B------:R0:W4:Y:S01]  /*0b90*/  I2F.F16 R24, R11 ;  /* 0x0000000b00187306 */ /* 0x0001220000200c00 */
[----:B-1----:R-:W-:Y:S01]  /*0ba0*/  VIADD R8, R8, 0xe400 ;  /* 0x0000e40008087836 */ /* 0x002fe20000000000 */
[----:B------:R-:W-:-:S02]  /*0bb0*/  PRMT R25, R25, 0x5410, R25 ;  /* 0x0000541019197816 */ /* 0x000fc40000000019 */
[C-C-:B--2---:R-:W-:Y:S02]  /*0bc0*/  PRMT R29, R33.reuse, 0x5410, R33.reuse ;  /* 0x00005410211d7816 */ /* 0x144fe40000000021 */
[----:B------:R-:W-:Y:S01]  /*0bd0*/  PRMT R33, R33, 0x7632, R33 ;  /* 0x0000763221217816 */ /* 0x000fe20000000021 */
[C---:B---3--:R-:W-:Y:S01]  /*0be0*/  HADD2 R22, R13.reuse.H0_H0, -R22.H0_H0 ;  /* 0xa00000160d167230 */ /* 0x048fe20000000800 */
[----:B------:R1:W2:Y:S01]  /*0bf0*/  I2F.F16 R28, R6 ;  /* 0x00000006001c7306 */ /* 0x0002a20000200c00 */
[----:B0-----:R-:W-:Y:S01]  /*0c00*/  VIADD R11, R11, 0xe400 ;  /* 0x0000e4000b0b7836 */ /* 0x001fe20000000000 */
[----:B-----5:R-:W-:Y:S02]  /*0c10*/  PRMT R34, R10, 0x5410, R10 ;  /* 0x000054100a227816 */ /* 0x020fe4000000000a */
[----:B------:R-:W-:Y:S02]  /*0c20*/  PRMT R21, R8, 0x5410, R8 ;  /* 0x0000541008157816 */ /* 0x000fe40000000008 */
[----:B------:R-:W-:Y:S01]  /*0c30*/  PRMT R23, R11, 0x5410, R11 ;  /* 0x000054100b177816 */ /* 0x000fe2000000000b */
[C---:B----4-:R-:W-:Y:S01]  /*0c40*/  HADD2 R24, R13.reuse.H0_H0, -R24.H0_H0 ;  /* 0xa00000180d187230 */ /* 0x050fe20000000800 */
[----:B-1----:R-:W-:Y:S01]  /*0c50*/  PRMT R6, R10, 0x7632, R10 ;  /* 0x000076320a067816 */ /* 0x002fe2000000000a */
[----:B--2---:R-:W-:-:S07]  /*0c60*/  HADD2 R28, R13.H0_H0, -R28.H0_H0 ;  /* 0xa000001c0d1c7230 */ /* 0x004fce0000000800 */
.L_x_444:
[----:B------:R-:W-:-:S05]  /*0c70*/  UMOV UR5, URZ ;  /* 0x000000ff00057c82 */ /* 0x000fca0008000000 */
.L_x_445:
[----:B0-----:R0:W2:Y:S01]  /*0c80*/  LDG.E.128.CONSTANT R8, desc[UR8][R26.64] ;  /* 0x000000081a087981 */ /* 0x0010a2000c1e9d00 */
[----:B------:R-:W1:Y:S01]  /*0c90*/  S2UR UR7, SR_CgaCtaId ;  /* 0x00000000000779c3 */ /* 0x000e620000008800 */
[----:B------:R-:W-:Y:S01]  /*0ca0*/  UMOV UR6, 0x400 ;  /* 0x0000040000067882 */ /* 0x000fe20000000000 */
[----:B------:R-:W-:Y:S01]  /*0cb0*/  UIADD3 UR5, UPT, UPT, UR5, 0x1, URZ ;  /* 0x0000000105057890 */ /* 0x000fe2000fffe0ff */
[----:B------:R-:W3:Y:S03]  /*0cc0*/  S2R R16, SR_CTAID.X ;  /* 0x0000000000107919 */ /* 0x000ee60000002500 */
[----:B------:R-:W-:Y:S01]  /*0cd0*/  UISETP.NE.AND UP0, UPT, UR5, 0x4, UPT ;  /* 0x000000040500788c */ /* 0x000fe2000bf05270 */
[----:B------:R-:W3:Y:S01]  /*0ce0*/  S2R R17, SR_TID.X ;  /* 0x0000000000117919 */ /* 0x000ee20000002100 */
        /* <DEDUP_REMOVED lines=9> */
[--C-:B0-----:R-:W-:Y:S01]  /*0d80*/  IMAD R13, R35, R13, R38.reuse ;  /* 0x0000000d230d7224 */ /* 0x101fe200078e0226 */
[----:B--2---:R-:W-:Y:S02]  /*0d90*/  LOP3.LUT R19, R10, 0xf000f, RZ, 0xc0, !PT ;  /* 0x000f000f0a137812 */ /* 0x004fe400078ec0ff */
[----:B------:R-:W-:Y:S02]  /*0da0*/  LOP3.LUT R37, R11, 0xf000f, RZ, 0xc0, !PT ;  /* 0x000f000f0b257812 */ /* 0x000fe400078ec0ff */
[----:B------:R-:W-:Y:S02]  /*0db0*/  LOP3.LUT R36, R19, 0x64006400, RZ, 0xfc, !PT ;  /* 0x6400640013247812 */ /* 0x000fe400078efcff */
[----:B------:R-:W-:Y:S01]  /*0dc0*/  LOP3.LUT R40, R37, 0x64006400, RZ, 0xfc, !PT ;  /* 0x6400640025287812 */ /* 0x000fe200078efcff */
[----:B------:R-:W-:Y:S01]  /*0dd0*/  IMAD R37, R12, R35, R38 ;  /* 0x000000230c257224 */ /* 0x000fe200078e0226 */
[----:B------:R-:W-:Y:S01]  /*0de0*/  LOP3.LUT R17, R9, 0xf000f, RZ, 0xc0, !PT ;  /* 0x000f000f09117812 */ /* 0x000fe200078ec0ff */
[----:B----4-:R-:W-:Y:S01]  /*0df0*/  IMAD.WIDE R12, R13, 0x2, R30 ;  /* 0x000000020d0c7825 */ /* 0x010fe200078e021e */
[----:B------:R-:W-:-:S03]  /*0e00*/  LOP3.LUT R16, R8, 0xf000f, RZ, 0xc0, !PT ;  /* 0x000f000f08107812 */ /* 0x000fc600078ec0ff */
[----:B------:R-:W-:Y:S01]  /*0e10*/  HADD2 R40, R40, R25 ;  /* 0x0000001928287230 */ /* 0x000fe20000000000 */
[----:B------:R-:W-:Y:S01]  /*0e20*/  LOP3.LUT R18, R17, 0x64006400, RZ, 0xfc, !PT ;  /* 0x6400640011127812 */ /* 0x000fe200078efcff */
[----:B------:R-:W-:Y:S01]  /*0e30*/  HFMA2 R17, R36, 1, 1, R23 ;  /* 0x3c003c0024117831 */ /* 0x000fe20000000017 */
[----:B------:R-:W-:Y:S01]  /*0e40*/  LOP3.LUT R16, R16, 0x64006400, RZ, 0xfc, !PT ;  /* 0x6400640010107812 */ /* 0x000fe200078efcff */
[----:B------:R-:W-:Y:S01]  /*0e50*/  IMAD.WIDE R36, R37, 0x2, R30 ;  /* 0x0000000225247825 */ /* 0x000fe200078e021e */
[----:B------:R-:W-:-:S03]  /*0e60*/  LOP3.LUT R39, R8, 0xf000f0, RZ, 0xc0, !PT ;  /* 0x00f000f008277812 */ /* 0x000fc600078ec0ff */
[----:B------:R-:W-:Y:S02]  /*0e70*/  HADD2 R18, R18, R21 ;  /* 0x0000001512127230 */ /* 0x000fe40000000000 */
[----:B------:R-:W-:Y:S01]  /*0e80*/  HFMA2 R40, R6, R40, -RZ ;  /* 0x0000002806287231 */ /* 0x000fe200001000ff */
[----:B------:R-:W-:Y:S01]  /*0e90*/  LOP3.LUT R42, R10, 0xf000f0, RZ, 0xc0, !PT ;  /* 0x00f000f00a2a7812 */ /* 0x000fe200078ec0ff */
[----:B------:R-:W-:Y:S01]  /*0ea0*/  HFMA2 R16, R16, 1, 1, R7 ;  /* 0x3c003c0010107831 */ /* 0x000fe20000000007 */
[----:B------:R-:W-:Y:S01]  /*0eb0*/  LOP3.LUT R39, R39, 0x64006400, RZ, 0xfc, !PT ;  /* 0x6400640027277812 */ /* 0x000fe200078efcff */
[----:B------:R-:W-:Y:S02]  /*0ec0*/  HMUL2 R17, R34, R17 ;  /* 0x0000001122117232 */ /* 0x000fe40000000000 */
[----:B------:R-:W-:Y:S02]  /*0ed0*/  HFMA2 R18, R33, R18, -RZ ;  /* 0x0000001221127231 */ /* 0x000fe400001000ff */
[----:B------:R-:W-:Y:S01]  /*0ee0*/  HFMA2 R39, R39, 0.0625, 0.0625, R20 ;  /* 0x2c002c0027277831 */ /* 0x000fe20000000014 */
[C-C-:B------:R-:W-:Y:S01]  /*0ef0*/  PRMT R43, R17.reuse, 0x5410, R40.reuse ;  /* 0x00005410112b7816 */ /* 0x140fe20000000028 */
[----:B------:R-:W-:Y:S01]  /*0f00*/  HMUL2 R16, R29, R16 ;  /* 0x000000101d107232 */ /* 0x000fe20000000000 */
[----:B------:R-:W-:-:S03]  /*0f10*/  PRMT R45, R17, 0x7632, R40 ;  /* 0x00007632112d7816 */ /* 0x000fc60000000028 */
[----:B------:R0:W-:Y:S01]  /*0f20*/  STG.E desc[UR8][R36.64+0x4], R43 ;  /* 0x0000042b24007986 */ /* 0x0001e2000c101908 */
[----:B------:R-:W-:Y:S02]  /*0f30*/  LOP3.LUT R40, R9, 0xf000f0, RZ, 0xc0, !PT ;  /* 0x00f000f009287812 */ /* 0x000fe400078ec0ff */
[----:B------:R-:W-:Y:S01]  /*0f40*/  PRMT R41, R16, 0x5410, R18 ;  /* 0x0000541010297816 */ /* 0x000fe20000000012 */
[----:B------:R-:W-:-:S04]  /*0f50*/  HMUL2 R39, R29, R39 ;  /* 0x000000271d277232 */ /* 0x000fc80000000000 */
[----:B------:R1:W-:Y:S01]  /*0f60*/  STG.E desc[UR8][R36.64], R41 ;  /* 0x0000002924007986 */ /* 0x0003e2000c101908 */
[----:B0-----:R-:W-:-:S03]  /*0f70*/  PRMT R43, R16, 0x7632, R18 ;  /* 0x00007632102b7816 */ /* 0x001fc60000000012 */
[----:B------:R-:W-:Y:S04]  /*0f80*/  STG.E desc[UR8][R12.64+0x4], R45 ;  /* 0x0000042d0c007986 */ /* 0x000fe8000c101908 */
[----:B------:R-:W0:Y:S01]  /*0f90*/  LDS.128 R16, [UR6+0x10] ;  /* 0x00001006ff107984 */ /* 0x000e220008000c00 */
[----:B-1----:R-:W-:-:S03]  /*0fa0*/  LOP3.LUT R41, R40, 0x64006400, RZ, 0xfc, !PT ;  /* 0x6400640028297812 */ /* 0x002fc600078efcff */
[----:B------:R1:W-:Y:S01]  /*0fb0*/  STG.E desc[UR8][R12.64], R43 ;  /* 0x0000002b0c007986 */ /* 0x0003e2000c101908 */
[----:B------:R-:W-:Y:S02]  /*0fc0*/  LOP3.LUT R36, R11, 0xf000f0, RZ, 0xc0, !PT ;  /* 0x00f000f00b247812 */ /* 0x000fe400078ec0ff */
[----:B------:R-:W-:Y:S01]  /*0fd0*/  LOP3.LUT R37, R42, 0x64006400, RZ, 0xfc, !PT ;  /* 0x640064002a257812 */ /* 0x000fe200078efcff */
[----:B------:R-:W-:Y:S01]  /*0fe0*/  HFMA2 R40, R41, 0.0625, 0.0625, R22 ;  /* 0x2c002c0029287831 */ /* 0x000fe20000000016 */
[----:B------:R-:W-:Y:S02]  /*0ff0*/  LOP3.LUT R41, R36, 0x64006400, RZ, 0xfc, !PT ;  /* 0x6400640024297812 */ /* 0x000fe400078efcff */
[----:B------:R-:W-:Y:S01]  /*1000*/  SHF.R.U32.HI R36, RZ, 0x8, R10 ;  /* 0x00000008ff247819 */ /* 0x000fe2000001160a */
[----:B------:R-:W-:Y:S02]  /*1010*/  HFMA2 R42, R37, 0.0625, 0.0625, R24 ;  /* 0x2c002c00252a7831 */ /* 0x000fe40000000018 */
[----:B------:R-:W-:-:S02]  /*1020*/  HFMA2 R41, R41, 0.0625, 0.0625, R28 ;  /* 0x2c002c0029297831 */ /* 0x000fc4000000001c */
[----:B------:R-:W-:Y:S02]  /*1030*/  HFMA2 R40, R33, R40, -RZ ;  /* 0x0000002821287231 */ /* 0x000fe400001000ff */
[----:B-1----:R-:W-:Y:S01]  /*1040*/  IMAD R43, R35, R14, R38 ;  /* 0x0000000e232b7224 */ /* 0x002fe200078e0226 */
[----:B------:R-:W-:Y:S02]  /*1050*/  SHF.R.U32.HI R37, RZ, 0x8, R11 ;  /* 0x00000008ff257819 */ /* 0x000fe4000001160b */
[----:B------:R-:W-:Y:S01]  /*1060*/  SHF.R.U32.HI R14, RZ, 0x8, R8 ;  /* 0x00000008ff0e7819 */ /* 0x000fe20000011608 */
[----:B------:R-:W-:-:S04]  /*1070*/  IMAD.WIDE R12, R43, 0x2, R30 ;  /* 0x000000022b0c7825 */ /* 0x000fc800078e021e */
[----:B------:R-:W-:Y:S02]  /*1080*/  HFMA2 R41, R6, R41, -RZ ;  /* 0x0000002906297231 */ /* 0x000fe400001000ff */
[----:B------:R-:W-:Y:S02]  /*1090*/  HMUL2 R42, R34, R42 ;  /* 0x0000002a222a7232 */ /* 0x000fe40000000000 */
[----:B------:R-:W-:Y:S01]  /*10a0*/  IMAD R43, R35, R15, R38 ;  /* 0x0000000f232b7224 */ /* 0x000fe200078e0226 */
[----:B------:R-:W-:Y:S02]  /*10b0*/  SHF.R.U32.HI R15, RZ, 0x8, R9 ;  /* 0x00000008ff0f7819 */ /* 0x000fe40000011609 */
[----:B------:R-:W-:Y:S01]  /*10c0*/  PRMT R45, R39, 0x5410, R40 ;  /* 0x00005410272d7816 */ /* 0x000fe20000000028 */
[----:B------:R-:W-:Y:S01]  /*10d0*/  IMAD.WIDE R8, R43, 0x2, R30 ;  /* 0x000000022b087825 */ /* 0x000fe200078e021e */
[----:B------:R-:W-:Y:S02]  /*10e0*/  LOP3.LUT R11, R15, 0xf000f, RZ, 0xc0, !PT ;  /* 0x000f000f0f0b7812 */ /* 0x000fe400078ec0ff */
[----:B------:R-:W-:Y:S01]  /*10f0*/  PRMT R39, R39, 0x7632, R40 ;  /* 0x0000763227277816 */ /* 0x000fe20000000028 */
[----:B------:R1:W-:Y:S01]  /*1100*/  STG.E desc[UR8][R12.64], R45 ;  /* 0x0000002d0c007986 */ /* 0x0003e2000c101908 */
[----:B------:R-:W-:-:S02]  /*1110*/  PRMT R43, R42, 0x5410, R41 ;  /* 0x000054102a2b7816 */ /* 0x000fc40000000029 */
[----:B------:R-:W-:Y:S02]  /*1120*/  LOP3.LUT R40, R11, 0x64006400, RZ, 0xfc, !PT ;  /* 0x640064000b287812 */ /* 0x000fe400078efcff */
[----:B------:R-:W-:Y:S01]  /*1130*/  LOP3.LUT R10, R14, 0xf000f, RZ, 0xc0, !PT ;  /* 0x000f000f0e0a7812 */ /* 0x000fe200078ec0ff */
[----:B------:R2:W-:Y:S01]  /*1140*/  STG.E desc[UR8][R12.64+0x4], R43 ;  /* 0x0000042b0c007986 */ /* 0x0005e2000c101908 */
[----:B------:R-:W-:Y:S01]  /*1150*/  PRMT R41, R42, 0x7632, R41 ;  /* 0x000076322a297816 */ /* 0x000fe20000000029 */
[--C-:B0-----:R-:W-:Y:S01]  /*1160*/  IMAD R11, R16, R35, R38.reuse ;  /* 0x00000023100b7224 */ /* 0x101fe200078e0226 */
[----:B------:R-:W-:Y:S01]  /*1170*/  LOP3.LUT R10, R10, 0x64006400, RZ, 0xfc, !PT ;  /* 0x640064000a0a7812 */ /* 0x000fe200078efcff */
[----:B------:R-:W-:Y:S01]  /*1180*/  STG.E desc[UR8][R8.64], R39 ;  /* 0x0000002708007986 */ /* 0x000fe2000c101908 */
[----:B-1----:R-:W-:Y:S02]  /*1190*/  IMAD R45, R35, R17, R38 ;  /* 0x00000011232d7224 */ /* 0x002fe400078e0226 */
[----:B------:R-:W-:Y:S01]  /*11a0*/  HFMA2 R17, R40, 1, 1, R21 ;  /* 0x3c003c0028117831 */ /* 0x000fe20000000015 */
[----:B------:R0:W-:Y:S01]  /*11b0*/  STG.E desc[UR8][R8.64+0x4], R41 ;  /* 0x0000042908007986 */ /* 0x0001e2000c101908 */
[----:B------:R-:W-:-:S02]  /*11c0*/  HADD2 R16, R10, R7 ;  /* 0x000000070a107230 */ /* 0x000fc40000000000 */
[--C-:B--2---:R-:W-:Y:S01]  /*11d0*/  IMAD R43, R35, R18, R38.reuse ;  /* 0x00000012232b7224 */ /* 0x104fe200078e0226 */
[----:B------:R-:W-:Y:S01]  /*11e0*/  LOP3.LUT R18, R37, 0xf000f, RZ, 0xc0, !PT ;  /* 0x000f000f25127812 */ /* 0x000fe200078ec0ff */
[----:B------:R-:W-:Y:S01]  /*11f0*/  IMAD R38, R35, R19, R38 ;  /* 0x0000001323267224 */ /* 0x000fe200078e0226 */
[----:B------:R-:W-:Y:S01]  /*1200*/  LOP3.LUT R19, R36, 0xf000f, RZ, 0xc0, !PT ;  /* 0x000f000f24137812 */ /* 0x000fe200078ec0ff */
[----:B------:R-:W-:Y:S01]  /*1210*/  HFMA2 R17, R33, R17, -RZ ;  /* 0x0000001121117231 */ /* 0x000fe200001000ff */
[----:B------:R-:W-:Y:S01]  /*1220*/  LOP3.LUT R40, R18, 0x64006400, RZ, 0xfc, !PT ;  /* 0x6400640012287812 */ /* 0x000fe200078efcff */
[----:B------:R-:W-:-:S04]  /*1230*/  IMAD.WIDE R12, R11, 0x2, R30 ;  /* 0x000000020b0c7825 */ /* 0x000fc800078e021e */
[----:B------:R-:W-:Y:S01]  /*1240*/  HMUL2 R16, R29, R16 ;  /* 0x000000101d107232 */ /* 0x000fe20000000000 */
[----:B------:R-:W-:Y:S01]  /*1250*/  LOP3.LUT R18, R14, 0xf000f0, RZ, 0xc0, !PT ;  /* 0x00f000f00e127812 */ /* 0x000fe200078ec0ff */
[----:B------:R-:W-:-:S04]  /*1260*/  IMAD.WIDE R10, R45, 0x2, R30 ;  /* 0x000000022d0a7825 */ /* 0x000fc800078e021e */
[----:B------:R-:W-:Y:S01]  /*1270*/  HFMA2 R40, R40, 1, 1, R25 ;  /* 0x3c003c0028287831 */ /* 0x000fe20000000019 */
[----:B------:R-:W-:Y:S01]  /*1280*/  LOP3.LUT R36, R36, 0xf000f0, RZ, 0xc0, !PT ;  /* 0x00f000f024247812 */ /* 0x000fe200078ec0ff */
[----:B0-----:R-:W-:Y:S01]  /*1290*/  IMAD.WIDE R8, R43, 0x2, R30 ;  /* 0x000000022b087825 */ /* 0x001fe200078e021e */
[C-C-:B------:R-:W-:Y:S02]  /*12a0*/  PRMT R39, R16.reuse, 0x5410, R17.reuse ;  /* 0x0000541010277816 */ /* 0x140fe40000000011 */
[----:B------:R-:W-:Y:S01]  /*12b0*/  PRMT R17, R16, 0x7632, R17 ;  /* 0x0000763210117816 */ /* 0x000fe20000000011 */
[----:B------:R-:W-:Y:S01]  /*12c0*/  IMAD.WIDE R30, R38, 0x2, R30 ;  /* 0x00000002261e7825 */ /* 0x000fe200078e021e */
[----:B------:R-:W-:Y:S01]  /*12d0*/  LOP3.LUT R38, R19, 0x64006400, RZ, 0xfc, !PT ;  /* 0x6400640013267812 */ /* 0x000fe200078efcff */
[----:B------:R0:W-:Y:S01]  /*12e0*/  STG.E desc[UR8][R12.64], R39 ;  /* 0x000000270c007986 */ /* 0x0001e2000c101908 */
[----:B------:R-:W-:-:S03]  /*12f0*/  LOP3.LUT R19, R18, 0x64006400, RZ, 0xfc, !PT ;  /* 0x6400640012137812 */ /* 0x000fc600078efcff */
[----:B------:R-:W-:Y:S01]  /*1300*/  HADD2 R14, R38, R23 ;  /* 0x00000017260e7230 */ /* 0x000fe20000000000 */
[----:B------:R-:W-:Y:S01]  /*1310*/  LOP3.LUT R38, R15, 0xf000f0, RZ, 0xc0, !PT ;  /* 0x00f000f00f267812 */ /* 0x000fe200078ec0ff */
[----:B------:R-:W-:Y:S01]  /*1320*/  HFMA2 R15, R6, R40, -RZ ;  /* 0x00000028060f7231 */ /* 0x000fe200001000ff */
[----:B------:R-:W-:Y:S01]  /*1330*/  LOP3.LUT R40, R37, 0xf000f0, RZ, 0xc0, !PT ;  /* 0x00f000f025287812 */ /* 0x000fe200078ec0ff */
[----:B------:R-:W-:Y:S01]  /*1340*/  HFMA2 R19, R19, 0.0625, 0.0625, R20 ;  /* 0x2c002c0013137831 */ /* 0x000fe20000000014 */
[----:B------:R-:W-:Y:S01]  /*1350*/  LOP3.LUT R37, R38, 0x64006400, RZ, 0xfc, !PT ;  /* 0x6400640026257812 */ /* 0x000fe200078efcff */
[----:B------:R-:W-:Y:S01]  /*1360*/  HMUL2 R14, R34, R14 ;  /* 0x0000000e220e7232 */ /* 0x000fe20000000000 */
[----:B------:R-:W-:Y:S02]  /*1370*/  LOP3.LUT R41, R40, 0x64006400, RZ, 0xfc, !PT ;  /* 0x6400640028297812 */ /* 0x000fe400078efcff */
[----:B0-----:R-:W-:Y:S01]  /*1380*/  LOP3.LUT R39, R36, 0x64006400, RZ, 0xfc, !PT ;  /* 0x6400640024277812 */ /* 0x001fe200078efcff */
[----:B------:R-:W-:-:S02]  /*1390*/  HFMA2 R37, R37, 0.0625, 0.0625, R22 ;  /* 0x2c002c0025257831 */ /* 0x000fc40000000016 */
[----:B------:R-:W-:Y:S01]  /*13a0*/  HFMA2 R41, R41, 0.0625, 0.0625, R28 ;  /* 0x2c002c0029297831 */ /* 0x000fe2000000001c */
[C-C-:B------:R-:W-:Y:S01]  /*13b0*/  PRMT R43, R14.reuse, 0x5410, R15.reuse ;  /* 0x000054100e2b7816 */ /* 0x140fe2000000000f */
[----:B------:R-:W-:Y:S02]  /*13c0*/  HMUL2 R19, R29, R19 ;  /* 0x000000131d137232 */ /* 0x000fe40000000000 */
[----:B------:R-:W-:Y:S01]  /*13d0*/  HFMA2 R39, R39, 0.0625, 0.0625, R24 ;  /* 0x2c002c0027277831 */ /* 0x000fe20000000018 */
[----:B------:R-:W-:Y:S01]  /*13e0*/  PRMT R15, R14, 0x7632, R15 ;  /* 0x000076320e0f7816 */ /* 0x000fe2000000000f */
[----:B------:R-:W-:Y:S01]  /*13f0*/  HFMA2 R37, R33, R37, -RZ ;  /* 0x0000002521257231 */ /* 0x000fe200001000ff */
[----:B------:R0:W-:Y:S01]  /*1400*/  STG.E desc[UR8][R12.64+0x4], R43 ;  /* 0x0000042b0c007986 */ /* 0x0001e2000c101908 */
[----:B------:R-:W-:-:S03]  /*1410*/  HFMA2 R41, R6, R41, -RZ ;  /* 0x0000002906297231 */ /* 0x000fc600001000ff */
[----:B------:R-:W-:Y:S01]  /*1420*/  STG.E desc[UR8][R10.64], R17 ;  /* 0x000000110a007986 */ /* 0x000fe2000c101908 */
[----:B------:R-:W-:-:S03]  /*1430*/  HMUL2 R39, R34, R39 ;  /* 0x0000002722277232 */ /* 0x000fc60000000000 */
[----:B------:R1:W-:Y:S02]  /*1440*/  STG.E desc[UR8][R10.64+0x4], R15 ;  /* 0x0000040f0a007986 */ /* 0x0003e4000c101908 */
[C-C-:B0-----:R-:W-:Y:S02]  /*1450*/  PRMT R13, R39.reuse, 0x5410, R41.reuse ;  /* 0x00005410270d7816 */ /* 0x141fe40000000029 */
[----:B------:R-:W-:-:S03]  /*1460*/  PRMT R41, R39, 0x7632, R41 ;  /* 0x0000763227297816 */ /* 0x000fc60000000029 */
[----:B------:R0:W-:Y:S01]  /*1470*/  STG.E desc[UR8][R8.64+0x4], R13 ;  /* 0x0000040d08007986 */ /* 0x0001e2000c101908 */
[C-C-:B-1----:R-:W-:Y:S02]  /*1480*/  PRMT R11, R19.reuse, 0x5410, R37.reuse ;  /* 0x00005410130b7816 */ /* 0x142fe40000000025 */
        /* <DEDUP_REMOVED lines=9> */
.L_x_443:
[----:B------:R-:W-:-:S05]  /*1520*/  UMOV UR4, URZ ;  /* 0x000000ff00047c82 */ /* 0x000fca0008000000 */
.L_x_449:
[----:B0-----:R-:W0:Y:S01]  /*1530*/  S2UR UR5, SR_CTAID.Y ;  /* 0x00000000000579c3 */ /* 0x001e220000002600 */
[----:B------:R-:W-:-:S07]  /*1540*/  ISETP.NE.AND P0, PT, R3, R32, PT ;  /* 0x000000200300720c */ /* 0x000fce0003f05270 */
[----:B------:R-:W1:Y:S01]  /*1550*/  LDC R17, c[0x0][0x3a4] ;  /* 0x0000e900ff117b82 */ /* 0x000e620000000800 */
[----:B0-----:R-:W-:-:S05]  /*1560*/  ULEA UR5, UR5, UR4, 0x7 ;  /* 0x0000000405057291 */ /* 0x001fca000f8e38ff */
[----:B------:R-:W-:Y:S07]  /*1570*/  @P0 BRA `(.L_x_447) ;  /* 0x0000000000dc0947 */ /* 0x000fee0003800000 */
[----:B------:R-:W0:Y:S01]  /*1580*/  LDC R8, c[0x0][0x3a4] ;  /* 0x0000e900ff087b82 */ /* 0x000e220000000800 */
[----:B------:R-:W2:Y:S07]  /*1590*/  LDCU.U8 UR6, c[0x0][0x3ac] ;  /* 0x00007580ff0677ac */ /* 0x000eae0008000000 */
[----:B------:R-:W3:Y:S01]  /*15a0*/  LDC.64 R6, c[0x0][0x390] ;  /* 0x0000e400ff067b82 */ /* 0x000ee20000000a00 */
[----:B0-----:R-:W-:-:S05]  /*15b0*/  IMAD R11, R5, R8, R8 ;  /* 0x00000008050b7224 */ /* 0x001fca00078e0208 */
[----:B------:R-:W-:-:S04]  /*15c0*/  SHF.R.S32.HI R8, RZ, 0x1f, R11 ;  /* 0x0000001fff087819 */ /* 0x000fc8000001140b */
[----:B------:R-:W-:-:S04]  /*15d0*/  LEA.HI R9, R8, R11, RZ, 0x3 ;  /* 0x0000000b08097211 */ /* 0x000fc800078f18ff */
[----:B------:R-:W-:-:S05]  /*15e0*/  LEA.HI.SX32 R9, R9, R2, 0x1d ;  /* 0x0000000209097211 */ /* 0x000fca00078feaff */
[----:B---3--:R-:W-:Y:S02]  /*15f0*/  IMAD.WIDE R8, R9, 0x4, R6 ;  /* 0x0000000409087825 */ /* 0x008fe400078e0206 */
[----:B------:R-:W0:Y:S04]  /*1600*/  LDC.64 R6, c[0x0][0x398] ;  /* 0x0000e600ff067b82 */ /* 0x000e280000000a00 */
[----:B------:R-:W3:Y:S01]  /*1610*/  LDG.E.CONSTANT R8, desc[UR8][R8.64] ;  /* 0x0000000808087981 */ /* 0x000ee2000c1e9900 */
[----:B------:R-:W-:-:S04]  /*1620*/  IMAD.IADD R11, R14, 0x1, R11 ;  /* 0x000000010e0b7824 */ /* 0x000fc800078e020b */
[----:B0-----:R-:W-:-:S05]  /*1630*/  IMAD.WIDE R6, R11, 0x2, R6 ;  /* 0x000000020b067825 */ /* 0x001fca00078e0206 */
[----:B------:R-:W4:Y:S04]  /*1640*/  LDG.E.CONSTANT R33, desc[UR8][R6.64] ;  /* 0x0000000806217981 */ /* 0x000f28000c1e9900 */
[----:B------:R0:W5:Y:S01]  /*1650*/  LDG.E.CONSTANT R10, desc[UR8][R6.64+0x4] ;  /* 0x00000408060a7981 */ /* 0x000162000c1e9900 */
[----:B--2---:R-:W-:Y:S01]  /*1660*/  UPRMT UR6, UR6, 0x8880, URZ ;  /* 0x0000888006067896 */ /* 0x004fe200080000ff */
[----:B------:R-:W-:Y:S01]  /*1670*/  I2F.F16 R13, -0x40 ;  /* 0xffffffc0000d7906 */ /* 0x000fe20000200c00 */
[----:B------:R-:W-:Y:S01]  /*1680*/  VIADD R5, R5, 0x1 ;  /* 0x0000000105057836 */ /* 0x000fe20000000000 */
[----:B------:R-:W2:Y:S01]  /*1690*/  S2R R11, SR_TID.X ;  /* 0x00000000000b7919 */ /* 0x000ea20000002100 */
[----:B------:R-:W-:Y:S01]  /*16a0*/  UISETP.NE.AND UP0, UPT, UR6, URZ, UPT ;  /* 0x000000ff0600728c */ /* 0x000fe2000bf05270 */
[----:B------:R-:W-:-:S03]  /*16b0*/  IMAD.IADD R32, R0, 0x1, R3 ;  /* 0x0000000100207824 */ /* 0x000fc600078e0203 */
[----:B------:R-:W-:Y:S01]  /*16c0*/  USEL UR6, URZ, 0x1, UP0 ;  /* 0x00000001ff067887 */ /* 0x000fe20008000000 */
[----:B--2---:R-:W-:-:S05]  /*16d0*/  IMAD.SHL.U32 R11, R11, 0x10, RZ ;  /* 0x000000100b0b7824 */ /* 0x004fca00078e00ff */
[----:B------:R-:W-:-:S04]  /*16e0*/  LOP3.LUT R11, R11, 0x10, RZ, 0xc0, !PT ;  /* 0x000000100b0b7812 */ /* 0x000fc800078ec0ff */
[----:B---3--:R-:W-:-:S04]  /*16f0*/  SHF.R.U32.HI R8, RZ, R11, R8 ;  /* 0x0000000bff087219 */ /* 0x008fc80000011608 */
[----:B0-----:R-:W-:Y:S02]  /*1700*/  LOP3.LUT R6, R8, 0xf, RZ, 0xc0, !PT ;  /* 0x0000000f08067812 */ /* 0x001fe400078ec0ff */
        /* <DEDUP_REMOVED lines=12> */
[----:B------:R-:W-:Y:S01]  /*17d0*/  VIADD R7, R9, 0xe400 ;  /* 0x0000e40009077836 */ /* 0x000fe20000000000 */
[C-C-:B----4-:R-:W-:Y:S01]  /*17e0*/  PRMT R29, R33.reuse, 0x5410, R33.reuse ;  /* 0x00005410211d7816 */ /* 0x150fe20000000021 */
[----:B------:R-:W-:Y:S02]  /*17f0*/  VIADD R23, R6, 0xe400 ;  /* 0x0000e40006177836 */ /* 0x000fe40000000000 */
[----:B0-----:R-:W-:Y:S01]  /*1800*/  HADD2 R20, R13.H0_H0, -R20.H0_H0 ;  /* 0xa00000140d147230 */ /* 0x001fe20000000800 */
[----:B------:R-:W-:Y:S02]  /*1810*/  PRMT R33, R33, 0x7632, R33 ;  /* 0x0000763221217816 */ /* 0x000fe40000000021 */
[----:B-----5:R-:W-:Y:S01]  /*1820*/  PRMT R34, R10, 0x5410, R10 ;  /* 0x000054100a227816 */ /* 0x020fe2000000000a */
[----:B------:R0:W4:Y:S01]  /*1830*/  I2F.F16 R24, R6 ;  /* 0x0000000600187306 */ /* 0x0001220000200c00 */
[----:B--2---:R-:W-:Y:S01]  /*1840*/  VIADD R11, R11, 0xe400 ;  /* 0x0000e4000b0b7836 */ /* 0x004fe20000000000 */
[----:B------:R-:W-:-:S02]  /*1850*/  PRMT R7, R7, 0x5410, R7 ;  /* 0x0000541007077816 */ /* 0x000fc40000000007 */
[----:B------:R-:W-:Y:S02]  /*1860*/  PRMT R23, R23, 0x5410, R23 ;  /* 0x0000541017177816 */ /* 0x000fe40000000017 */
[----:B------:R-:W-:Y:S01]  /*1870*/  PRMT R21, R11, 0x5410, R11 ;  /* 0x000054100b157816 */ /* 0x000fe2000000000b */
[C---:B---3--:R-:W-:Y:S01]  /*1880*/  HADD2 R22, R13.reuse.H0_H0, -R22.H0_H0 ;  /* 0xa00000160d167230 */ /* 0x048fe20000000800 */
[----:B------:R2:W3:Y:S01]  /*1890*/  I2F.F16 R28, R8 ;  /* 0x00000008001c7306 */ /* 0x0004e20000200c00 */
[----:B0-----:R-:W-:Y:S01]  /*18a0*/  PRMT R6, R10, 0x7632, R10 ;  /* 0x000076320a067816 */ /* 0x001fe2000000000a */
[----:B----4-:R-:W-:Y:S02]  /*18b0*/  HADD2 R24, R13.H0_H0, -R24.H0_H0 ;  /* 0xa00000180d187230 */ /* 0x010fe40000000800 */
[----:B--2---:R-:W-:-:S05]  /*18c0*/  VIADD R8, R8, 0xe400 ;  /* 0x0000e40008087836 */ /* 0x004fca0000000000 */
[----:B------:R-:W-:Y:S01]  /*18d0*/  PRMT R25, R8, 0x5410, R8 ;  /* 0x0000541008197816 */ /* 0x000fe20000000008 */
[----:B---3--:R-:W-:-:S07]  /*18e0*/  HADD2 R28, R13.H0_H0, -R28.H0_H0 ;  /* 0xa000001c0d1c7230 */ /* 0x008fce0000000800 */
.L_x_447:
[----:B-1----:R-:W-:Y:S01]  /*18f0*/  IMAD R15, R17, UR5, R14 ;  /* 0x00000005110f7c24 */ /* 0x002fe2000f8e020e */
[----:B------:R-:W-:-:S06]  /*1900*/  UMOV UR5, URZ ;  /* 0x000000ff00057c82 */ /* 0x000fcc0008000000 */
.L_x_448:
[----:B0-----:R0:W2:Y:S01]  /*1910*/  LDG.E.128.CONSTANT R8, desc[UR8][R26.64] ;  /* 0x000000081a087981 */ /* 0x0010a2000c1e9d00 */
[----:B------:R-:W1:Y:S01]  /*1920*/  LDC.64 R12, c[0x0][0x3b0] ;  /* 0x0000ec00ff0c7b82 */ /* 0x000e620000000a00 */
[----:B------:R-:W-:-:S04]  /*1930*/  UIADD3 UR5, UPT, UPT, UR5, 0x1, URZ ;  /* 0x0000000105057890 */ /* 0x000fc8000fffe0ff */
[----:B------:R-:W-:Y:S01]  /*1940*/  UISETP.NE.AND UP0, UPT, UR5, 0x4, UPT ;  /* 0x000000040500788c */ /* 0x000fe2000bf05270 */
[----:B0-----:R-:W-:-:S04]  /*1950*/  IMAD.WIDE R26, R17, 0x4, R26 ;  /* 0x00000004111a7825 */ /* 0x001fc800078e021a */
[----:B-1----:R-:W-:-:S04]  /*1960*/  IMAD.WIDE R12, R15, 0x2, R12 ;  /* 0x000000020f0c7825 */ /* 0x002fc800078e020c */
[----:B------:R-:W-:Y:S01]  /*1970*/  IMAD R15, R17, 0x8, R15 ;  /* 0x00000008110f7824 */ /* 0x000fe200078e020f */
[C---:B--2---:R-:W-:Y:S02]  /*1980*/  LOP3.LUT R19, R8.reuse, 0xf000f, RZ, 0xc0, !PT ;  /* 0x000f000f08137812 */ /* 0x044fe400078ec0ff */
[C---:B------:R-:W-:Y:S02]  /*1990*/  LOP3.LUT R30, R9.reuse, 0xf000f, RZ, 0xc0, !PT ;  /* 0x000f000f091e7812 */ /* 0x040fe400078ec0ff */
[----:B------:R-:W-:Y:S02]  /*19a0*/  LOP3.LUT R35, R9, 0xf000f0, RZ, 0xc0, !PT ;  /* 0x00f000f009237812 */ /* 0x000fe400078ec0ff */
[----:B------:R-:W-:Y:S02]  /*19b0*/  SHF.R.U32.HI R18, RZ, 0x8, R9 ;  /* 0x00000008ff127819 */ /* 0x000fe40000011609 */
[----:B------:R-:W-:Y:S02]  /*19c0*/  LOP3.LUT R31, R8, 0xf000f0, RZ, 0xc0, !PT ;  /* 0x00f000f0081f7812 */ /* 0x000fe400078ec0ff */
[----:B------:R-:W-:-:S02]  /*19d0*/  SHF.R.U32.HI R16, RZ, 0x8, R8 ;  /* 0x00000008ff107819 */ /* 0x000fc40000011608 */
[----:B------:R-:W-:Y:S02]  /*19e0*/  LOP3.LUT R9, R10, 0xf000f, RZ, 0xc0, !PT ;  /* 0x000f000f0a097812 */ /* 0x000fe400078ec0ff */
[----:B------:R-:W-:Y:S02]  /*19f0*/  LOP3.LUT R8, R19, 0x64006400, RZ, 0xfc, !PT ;  /* 0x6400640013087812 */ /* 0x000fe400078efcff */
[----:B------:R-:W-:Y:S02]  /*1a00*/  LOP3.LUT R30, R30, 0x64006400, RZ, 0xfc, !PT ;  /* 0x640064001e1e7812 */ /* 0x000fe400078efcff */
[----:B------:R-:W-:Y:S02]  /*1a10*/  LOP3.LUT R37, R11, 0xf000f, RZ, 0xc0, !PT ;  /* 0x000f000f0b257812 */ /* 0x000fe400078ec0ff */
[----:B------:R-:W-:Y:S01]  /*1a20*/  LOP3.LUT R36, R9, 0x64006400, RZ, 0xfc, !PT ;  /* 0x6400640009247812 */ /* 0x000fe200078efcff */
[----:B------:R-:W-:Y:S01]  /*1a30*/  HADD2 R30, R30, R21 ;  /* 0x000000151e1e7230 */ /* 0x000fe20000000000 */
[----:B------:R-:W-:Y:S01]  /*1a40*/  LOP3.LUT R40, R37, 0x64006400, RZ, 0xfc, !PT ;  /* 0x6400640025287812 */ /* 0x000fe200078efcff */
[----:B------:R-:W-:Y:S01]  /*1a50*/  HFMA2 R39, R8, 1, 1, R7 ;  /* 0x3c003c0008277831 */ /* 0x000fe20000000007 */
[----:B------:R-:W-:Y:S01]  /*1a60*/  LOP3.LUT R38, R10, 0xf000f0, RZ, 0xc0, !PT ;  /* 0x00f000f00a267812 */ /* 0x000fe200078ec0ff */
[----:B------:R-:W-:-:S04]  /*1a70*/  IMAD.WIDE R8, R17, 0x2, R12 ;  /* 0x0000000211087825 */ /* 0x000fc800078e020c */
[----:B------:R-:W-:Y:S02]  /*1a80*/  HFMA2 R37, R36, 1, 1, R23 ;  /* 0x3c003c0024257831 */ /* 0x000fe40000000017 */
[----:B------:R-:W-:Y:S02]  /*1a90*/  HADD2 R36, R40, R25 ;  /* 0x0000001928247230 */ /* 0x000fe40000000000 */
[----:B------:R-:W-:Y:S01]  /*1aa0*/  HFMA2 R40, R33, R30, -RZ ;  /* 0x0000001e21287231 */ /* 0x000fe200001000ff */
[----:B------:R-:W-:Y:S02]  /*1ab0*/  SHF.R.U32.HI R19, RZ, 0x8, R10 ;  /* 0x00000008ff137819 */ /* 0x000fe4000001160a */
[----:B------:R-:W-:Y:S01]  /*1ac0*/  LOP3.LUT R10, R11, 0xf000f0, RZ, 0xc0, !PT ;  /* 0x00f000f00b0a7812 */ /* 0x000fe200078ec0ff */
[----:B------:R-:W-:Y:S02]  /*1ad0*/  HMUL2 R39, R29, R39 ;  /* 0x000000271d277232 */ /* 0x000fe40000000000 */
[----:B------:R-:W-:Y:S01]  /*1ae0*/  HFMA2 R36, R6, R36, -RZ ;  /* 0x0000002406247231 */ /* 0x000fe200001000ff */
[----:B------:R-:W-:Y:S01]  /*1af0*/  LOP3.LUT R31, R31, 0x64006400, RZ, 0xfc, !PT ;  /* 0x640064001f1f7812 */ /* 0x000fe200078efcff */
[----:B------:R-:W-:Y:S01]  /*1b00*/  HMUL2 R37, R34, R37 ;  /* 0x0000002522257232 */ /* 0x000fe20000000000 */
[----:B------:R-:W-:-:S02]  /*1b10*/  LOP3.LUT R35, R35, 0x64006400, RZ, 0xfc, !PT ;  /* 0x6400640023237812 */ /* 0x000fc400078efcff */
[----:B------:R-:W-:Y:S02]  /*1b20*/  PRMT R43, R39, 0x5410, R40 ;  /* 0x00005410272b7816 */ /* 0x000fe40000000028 */
[----:B------:R-:W-:Y:S01]  /*1b30*/  LOP3.LUT R41, R10, 0x64006400, RZ, 0xfc, !PT ;  /* 0x640064000a297812 */ /* 0x000fe200078efcff */
[----:B------:R-:W-:Y:S02]  /*1b40*/  HFMA2 R35, R35, 0.0625, 0.0625, R22 ;  /* 0x2c002c0023237831 */ /* 0x000fe40000000016 */
[----:B------:R-:W-:Y:S01]  /*1b50*/  HFMA2 R31, R31, 0.0625, 0.0625, R20 ;  /* 0x2c002c001f1f7831 */ /* 0x000fe20000000014 */
[----:B------:R0:W-:Y:S01]  /*1b60*/  STG.E desc[UR8][R12.64], R43 ;  /* 0x0000002b0c007986 */ /* 0x0001e2000c101908 */
[----:B------:R-:W-:Y:S01]  /*1b70*/  SHF.R.U32.HI R30, RZ, 0x8, R11 ;  /* 0x00000008ff1e7819 */ /* 0x000fe2000001160b */
[----:B------:R-:W-:Y:S02]  /*1b80*/  HFMA2 R41, R41, 0.0625, 0.0625, R28 ;  /* 0x2c002c0029297831 */ /* 0x000fe4000000001c */
[----:B------:R-:W-:Y:S01]  /*1b90*/  IMAD.WIDE R10, R17, 0x2, R8 ;  /* 0x00000002110a7825 */ /* 0x000fe200078e0208 */
[----:B0-----:R-:W-:-:S05]  /*1ba0*/  PRMT R43, R37, 0x5410, R36 ;  /* 0x00005410252b7816 */ /* 0x001fca0000000024 */
[----:B------:R0:W-:Y:S02]  /*1bb0*/  STG.E desc[UR8][R12.64+0x4], R43 ;  /* 0x0000042b0c007986 */ /* 0x0001e4000c101908 */
[----:B0-----:R-:W-:Y:S01]  /*1bc0*/  PRMT R13, R39, 0x7632, R40 ;  /* 0x00007632270d7816 */ /* 0x001fe20000000028 */
[----:B------:R-:W-:Y:S01]  /*1bd0*/  HMUL2 R12, R29, R31 ;  /* 0x0000001f1d0c7232 */ /* 0x000fe20000000000 */
[----:B------:R-:W-:Y:S01]  /*1be0*/  LOP3.LUT R39, R38, 0x64006400, RZ, 0xfc, !PT ;  /* 0x6400640026277812 */ /* 0x000fe200078efcff */
[----:B------:R-:W-:Y:S02]  /*1bf0*/  HFMA2 R38, R33, R35, -RZ ;  /* 0x0000002321267231 */ /* 0x000fe400001000ff */
[----:B------:R-:W-:Y:S01]  /*1c00*/  HFMA2 R35, R6, R41, -RZ ;  /* 0x0000002906237231 */ /* 0x000fe200001000ff */
[----:B------:R-:W-:Y:S01]  /*1c10*/  PRMT R41, R37, 0x7632, R36 ;  /* 0x0000763225297816 */ /* 0x000fe20000000024 */
[----:B------:R-:W-:Y:S01]  /*1c20*/  STG.E desc[UR8][R8.64], R13 ;  /* 0x0000000d08007986 */ /* 0x000fe2000c101908 */
[----:B------:R-:W-:Y:S01]  /*1c30*/  HFMA2 R39, R39, 0.0625, 0.0625, R24 ;  /* 0x2c002c0027277831 */ /* 0x000fe20000000018 */
[----:B------:R-:W-:-:S02]  /*1c40*/  LOP3.LUT R37, R18, 0xf000f, RZ, 0xc0, !PT ;  /* 0x000f000f12257812 */ /* 0x000fc400078ec0ff */
[----:B------:R0:W-:Y:S01]  /*1c50*/  STG.E desc[UR8][R8.64+0x4], R41 ;  /* 0x0000042908007986 */ /* 0x0001e2000c101908 */
[C---:B------:R-:W-:Y:S02]  /*1c60*/  LOP3.LUT R36, R16.reuse, 0xf000f, RZ, 0xc0, !PT ;  /* 0x000f000f10247812 */ /* 0x040fe400078ec0ff */
[----:B------:R-:W-:Y:S02]  /*1c70*/  LOP3.LUT R16, R16, 0xf000f0, RZ, 0xc0, !PT ;  /* 0x00f000f010107812 */ /* 0x000fe400078ec0ff */
[----:B------:R-:W-:Y:S01]  /*1c80*/  LOP3.LUT R36, R36, 0x64006400, RZ, 0xfc, !PT ;  /* 0x6400640024247812 */ /* 0x000fe200078efcff */
[----:B------:R-:W-:Y:S01]  /*1c90*/  HMUL2 R31, R34, R39 ;  /* 0x00000027221f7232 */ /* 0x000fe20000000000 */
[----:B------:R-:W-:Y:S02]  /*1ca0*/  LOP3.LUT R39, R30, 0xf000f, RZ, 0xc0, !PT ;  /* 0x000f000f1e277812 */ /* 0x000fe400078ec0ff */
[----:B------:R-:W-:Y:S02]  /*1cb0*/  LOP3.LUT R18, R18, 0xf000f0, RZ, 0xc0, !PT ;  /* 0x00f000f012127812 */ /* 0x000fe400078ec0ff */
[----:B0-----:R-:W-:-:S02]  /*1cc0*/  PRMT R9, R12, 0x5410, R38 ;  /* 0x000054100c097816 */ /* 0x001fc40000000026 */
[----:B------:R-:W-:Y:S02]  /*1cd0*/  LOP3.LUT R8, R37, 0x64006400, RZ, 0xfc, !PT ;  /* 0x6400640025087812 */ /* 0x000fe400078efcff */
[----:B------:R-:W-:Y:S01]  /*1ce0*/  PRMT R41, R12, 0x7632, R38 ;  /* 0x000076320c297816 */ /* 0x000fe20000000026 */
[----:B------:R0:W-:Y:S01]  /*1cf0*/  STG.E desc[UR8][R10.64], R9 ;  /* 0x000000090a007986 */ /* 0x0001e2000c101908 */
[----:B------:R-:W-:Y:S01]  /*1d00*/  IMAD.WIDE R12, R17, 0x2, R10 ;  /* 0x00000002110c7825 */ /* 0x000fe200078e020a */
[----:B------:R-:W-:Y:S02]  /*1d10*/  LOP3.LUT R40, R39, 0x64006400, RZ, 0xfc, !PT ;  /* 0x6400640027287812 */ /* 0x000fe400078efcff */
[----:B------:R-:W-:Y:S02]  /*1d20*/  LOP3.LUT R38, R19, 0xf000f, RZ, 0xc0, !PT ;  /* 0x000f000f13267812 */ /* 0x000fe400078ec0ff */
[----:B------:R-:W-:Y:S01]  /*1d30*/  PRMT R39, R31, 0x7632, R35 ;  /* 0x000076321f277816 */ /* 0x000fe20000000023 */
[----:B------:R-:W-:Y:S01]  /*1d40*/  HFMA2 R37, R40, 1, 1, R25 ;  /* 0x3c003c0028257831 */ /* 0x000fe20000000019 */
[----:B------:R-:W-:-:S02]  /*1d50*/  LOP3.LUT R38, R38, 0x64006400, RZ, 0xfc, !PT ;  /* 0x6400640026267812 */ /* 0x000fc400078efcff */
[----:B------:R-:W-:Y:S02]  /*1d60*/  LOP3.LUT R30, R30, 0xf000f0, RZ, 0xc0, !PT ;  /* 0x00f000f01e1e7812 */ /* 0x000fe400078ec0ff */
[----:B0-----:R-:W-:Y:S02]  /*1d70*/  PRMT R9, R31, 0x5410, R35 ;  /* 0x000054101f097816 */ /* 0x001fe40000000023 */
[----:B------:R-:W-:Y:S01]  /*1d80*/  LOP3.LUT R35, R19, 0xf000f0, RZ, 0xc0, !PT ;  /* 0x00f000f013237812 */ /* 0x000fe200078ec0ff */
[----:B------:R-:W-:Y:S01]  /*1d90*/  HFMA2 R37, R6, R37, -RZ ;  /* 0x0000002506257231 */ /* 0x000fe200001000ff */
[----:B------:R-:W-:Y:S01]  /*1da0*/  LOP3.LUT R19, R16, 0x64006400, RZ, 0xfc, !PT ;  /* 0x6400640010137812 */ /* 0x000fe200078efcff */
[----:B------:R0:W-:Y:S01]  /*1db0*/  STG.E desc[UR8][R10.64+0x4], R9 ;  /* 0x000004090a007986 */ /* 0x0001e2000c101908 */
[----:B------:R-:W-:Y:S02]  /*1dc0*/  LOP3.LUT R31, R18, 0x64006400, RZ, 0xfc, !PT ;  /* 0x64006400121f7812 */ /* 0x000fe400078efcff */
[----:B------:R-:W-:Y:S01]  /*1dd0*/  LOP3.LUT R35, R35, 0x64006400, RZ, 0xfc, !PT ;  /* 0x6400640023237812 */ /* 0x000fe200078efcff */
[----:B------:R-:W-:Y:S01]  /*1de0*/  STG.E desc[UR8][R12.64], R41 ;  /* 0x000000290c007986 */ /* 0x000fe2000c101908 */
[----:B------:R-:W-:-:S02]  /*1df0*/  HFMA2 R19, R19, 0.0625, 0.0625, R20 ;  /* 0x2c002c0013137831 */ /* 0x000fc40000000014 */
[----:B------:R-:W-:Y:S01]  /*1e00*/  HFMA2 R31, R31, 0.0625, 0.0625, R22 ;  /* 0x2c002c001f1f7831 */ /* 0x000fe20000000016 */
[----:B------:R1:W-:Y:S01]  /*1e10*/  STG.E desc[UR8][R12.64+0x4], R39 ;  /* 0x000004270c007986 */ /* 0x0003e2000c101908 */
[----:B------:R-:W-:Y:S02]  /*1e20*/  HFMA2 R35, R35, 0.0625, 0.0625, R24 ;  /* 0x2c002c0023237831 */ /* 0x000fe40000000018 */
[----:B0-----:R-:W-:Y:S02]  /*1e30*/  HFMA2 R11, R8, 1, 1, R21 ;  /* 0x3c003c00080b7831 */ /* 0x001fe40000000015 */
[----:B------:R-:W-:Y:S02]  /*1e40*/  HADD2 R10, R36, R7 ;  /* 0x00000007240a7230 */ /* 0x000fe40000000000 */
[----:B------:R-:W-:-:S04]  /*1e50*/  IMAD.WIDE R8, R17, 0x2, R12 ;  /* 0x0000000211087825 */ /* 0x000fc800078e020c */
[----:B------:R-:W-:Y:S02]  /*1e60*/  HADD2 R36, R38, R23 ;  /* 0x0000001726247230 */ /* 0x000fe40000000000 */
[----:B------:R-:W-:Y:S02]  /*1e70*/  HFMA2 R31, R33, R31, -RZ ;  /* 0x0000001f211f7231 */ /* 0x000fe400001000ff */
[----:B------:R-:W-:Y:S02]  /*1e80*/  HMUL2 R10, R29, R10 ;  /* 0x0000000a1d0a7232 */ /* 0x000fe40000000000 */
[C---:B------:R-:W-:Y:S02]  /*1e90*/  HMUL2 R36, R34.reuse, R36 ;  /* 0x0000002422247232 */ /* 0x040fe40000000000 */
[----:B------:R-:W-:Y:S01]  /*1ea0*/  HFMA2 R11, R33, R11, -RZ ;  /* 0x0000000b210b7231 */ /* 0x000fe200001000ff */
[----:B-1----:R-:W-:Y:S01]  /*1eb0*/  LOP3.LUT R13, R30, 0x64006400, RZ, 0xfc, !PT ;  /* 0x640064001e0d7812 */ /* 0x002fe200078efcff */
[----:B------:R-:W-:Y:S01]  /*1ec0*/  HMUL2 R19, R29, R19 ;  /* 0x000000131d137232 */ /* 0x000fe20000000000 */
[C-C-:B------:R-:W-:Y:S01]  /*1ed0*/  PRMT R41, R36.reuse, 0x5410, R37.reuse ;  /* 0x0000541024297816 */ /* 0x140fe20000000025 */
[----:B------:R-:W-:Y:S01]  /*1ee0*/  HMUL2 R35, R34, R35 ;  /* 0x0000002322237232 */ /* 0x000fe20000000000 */
[----:B------:R-:W-:Y:S01]  /*1ef0*/  PRMT R37, R36, 0x7632, R37 ;  /* 0x0000763224257816 */ /* 0x000fe20000000025 */
[----:B------:R-:W-:-:S02]  /*1f00*/  HFMA2 R13, R13, 0.0625, 0.0625, R28 ;  /* 0x2c002c000d0d7831 */ /* 0x000fc4000000001c */
[----:B------:R-:W-:Y:S01]  /*1f10*/  STG.E desc[UR8][R8.64+0x4], R41 ;  /* 0x0000042908007986 */ /* 0x000fe2000c101908 */
[----:B------:R-:W-:Y:S01]  /*1f20*/  PRMT R39, R10, 0x5410, R11 ;  /* 0x000054100a277816 */ /* 0x000fe2000000000b */
[----:B------:R-:W-:-:S04]  /*1f30*/  HFMA2 R16, R6, R13, -RZ ;  /* 0x0000000d06107231 */ /* 0x000fc800001000ff */
[----:B------:R0:W-:Y:S02]  /*1f40*/  STG.E desc[UR8][R8.64], R39 ;  /* 0x0000002708007986 */ /* 0x0001e4000c101908 */
[----:B0-----:R-:W-:Y:S01]  /*1f50*/  PRMT R39, R10, 0x7632, R11 ;  /* 0x000076320a277816 */ /* 0x001fe2000000000b */
[----:B------:R-:W-:-:S05]  /*1f60*/  IMAD.WIDE R10, R17, 0x2, R8 ;  /* 0x00000002110a7825 */ /* 0x000fca00078e0208 */
[----:B------:R-:W-:Y:S01]  /*1f70*/  STG.E desc[UR8][R10.64], R39 ;  /* 0x000000270a007986 */ /* 0x000fe2000c101908 */
[----:B------:R-:W-:-:S03]  /*1f80*/  IMAD.WIDE R8, R17, 0x2, R10 ;  /* 0x0000000211087825 */ /* 0x000fc600078e020a */
[----:B------:R0:W-:Y:S01]  /*1f90*/  STG.E desc[UR8][R10.64+0x4], R37 ;  /* 0x000004250a007986 */ /* 0x0001e2000c101908 */
[----:B------:R-:W-:Y:S01]  /*1fa0*/  IMAD.WIDE R12, R17, 0x2, R8 ;  /* 0x00000002110c7825 */ /* 0x000fe200078e0208 */
[--C-:B0-----:R-:W-:Y:S02]  /*1fb0*/  PRMT R11, R19, 0x5410, R31.reuse ;  /* 0x00005410130b7816 */ /* 0x101fe4000000001f */
[--C-:B------:R-:W-:Y:S02]  /*1fc0*/  PRMT R37, R35, 0x5410, R16.reuse ;  /* 0x0000541023257816 */ /* 0x100fe40000000010 */
[----:B------:R-:W-:Y:S01]  /*1fd0*/  PRMT R31, R19, 0x7632, R31 ;  /* 0x00007632131f7816 */ /* 0x000fe2000000001f */
        /* <DEDUP_REMOVED lines=11> */
.L_x_450:
        /* <DEDUP_REMOVED lines=15> */
.L_x_1855:


//--------------------- .text._ZN4vllm4gptq31reconstruct_exllama_8bit_kernelEPKjPKiS2_PK6__halfiiibPS5_ --------------------------
	.section	.text._ZN4vllm4gptq31reconstruct_exllama_8bit_kernelEPKjPKiS2_PK6__halfiiibPS5_,"ax",@progbits
	.align	128
        .global         _ZN4vllm4gptq31reconstruct_exllama_8bit_kernelEPKjPKiS2_PK6__halfiiibPS5_
        .type           _ZN4vllm4gptq31reconstruct_exllama_8bit_kernelEPKjPKiS2_PK6__halfiiibPS5_,@function
        .size           _ZN4vllm4gptq31reconstruct_exllama_8bit_kernelEPKjPKiS2_PK6__halfiiibPS5_,(.L_x_1856 - _ZN4vllm4gptq31reconstruct_exllama_8bit_kernelEPKjPKiS2_PK6__halfiiibPS5_)
        .other          _ZN4vllm4gptq31reconstruct_exllama_8bit_kernelEPKjPKiS2_PK6__halfiiibPS5_,@"STO_CUDA_ENTRY STV_DEFAULT"
_ZN4vllm4gptq31reconstruct_exllama_8bit_kernelEPKjPKiS2_PK6__halfiiibPS5_:
.text._ZN4vllm4gptq31reconstruct_exllama_8bit_kernelEPKjPKiS2_PK6__halfiiibPS5_:
        /* <DEDUP_REMOVED lines=27> */
[----:B0-----:R-:W-:-:S06]  /*01b0*/  IABS R7, R6 ;  /* 0x0000000600077213 */ /* 0x001fcc0000000000 */
[----:B------:R-:W-:Y:S01]  /*01c0*/  BAR.SYNC.DEFER_BLOCKING 0x0 ;  /* 0x0000000000007b1d */ /* 0x000fe20000010000 */
[----:B------:R-:W-:-:S05]  /*01d0*/  ISETP.NE.AND P1, PT, R6, RZ, PT ;  /* 0x000000ff0600720c */ /* 0x000fca0003f25270 */
        /* <DEDUP_REMOVED lines=11> */
[----:B------:R-:W-:-:S05]  /*0290*/  IMAD R2, R7, R2, R8 ;  /* 0x0000000207027224 */ /* 0x000fca00078e0208 */
[----:B------:R-:W-:-:S13]  /*02a0*/  ISETP.GT.U32.AND P2, PT, R7, R2, PT ;  /* 0x000000020700720c */ /* 0x000fda0003f44070 */
[----:B------:R-:W-:Y:S02]  /*02b0*/  @!P2 IMAD.IADD R2, R2, 0x1, -R7 ;  /* 0x000000010202a824 */ /* 0x000fe400078e0a07 */
[----:B------:R-:W-:-:S03]  /*02c0*/  @!P2 VIADD R5, R5, 0x1 ;  /* 0x000000010505a836 */ /* 0x000fc60000000000 */
[----:B------:R-:W-:Y:S02]  /*02d0*/  ISETP.GE.U32.AND P0, PT, R2, R7, PT ;  /* 0x000000070200720c */ /* 0x000fe40003f06070 */
[-C--:B------:R-:W-:Y:S02]  /*02e0*/  LOP3.LUT R2, R3, R6.reuse, RZ, 0x3c, !PT ;  /* 0x0000000603027212 */ /* 0x080fe400078e3cff */
[----:B------:R-:W-:Y:S02]  /*02f0*/  @!P1 LOP3.LUT R6, RZ, R6, RZ, 0x33, !PT ;  /* 0x00000006ff069212 */ /* 0x000fe400078e33ff */
[----:B------:R-:W-:-:S07]  /*0300*/  ISETP.GE.AND P3, PT, R2, RZ, PT ;  /* 0x000000ff0200720c */ /* 0x000fce0003f66270 */
[----:B------:R-:W-:-:S06]  /*0310*/  @P0 VIADD R5, R5, 0x1 ;  /* 0x0000000105050836 */ /* 0x000fcc0000000000 */
[----:B------:R-:W-:-:S05]  /*0320*/  @!P3 IMAD.MOV R5, RZ, RZ, -R5 ;  /* 0x000000ffff05b224 */ /* 0x000fca00078e0a05 */
[----:B------:R-:W-:Y:S02]  /*0330*/  R2UR UR16, R5 ;  /* 0x00000000051072ca */ /* 0x000fe400000e0000 */
[----:B------:R-:W-:-:S13]  /*0340*/  @!P1 R2UR UR16, R6 ;  /* 0x00000000061092ca */ /* 0x000fda00000e0000 */
[----:B------:R-:W0:Y:S01]  /*0350*/  I2F.U32.RP R2, UR16 ;  /* 0x0000001000027d06 */ /* 0x000e220008209000 */
[----:B------:R-:W-:Y:S01]  /*0360*/  IMAD R7, RZ, RZ, -UR16 ;  /* 0x80000010ff077e24 */ /* 0x000fe2000f8e02ff */
[----:B------:R-:W-:-:S06]  /*0370*/  UISETP.NE.U32.AND UP2, UPT, UR16, URZ, UPT ;  /* 0x000000ff1000728c */ /* 0x000fcc000bf45070 */
[----:B0-----:R-:W0:Y:S02]  /*0380*/  MUFU.RCP R2, R2 ;  /* 0x0000000200027308 */ /* 0x001e240000001000 */
[----:B0-----:R-:W-:-:S06]  /*0390*/  VIADD R4, R2, 0xffffffe ;  /* 0x0ffffffe02047836 */ /* 0x001fcc0000000000 */
[----:B------:R0:W2:Y:S02]  /*03a0*/  F2I.FTZ.U32.TRUNC.NTZ R5, R4 ;  /* 0x0000000400057305 */ /* 0x0000a4000021f000 */
[----:B0-----:R-:W-:-:S05]  /*03b0*/  IMAD.MOV.U32 R4, RZ, RZ, RZ ;  /* 0x000000ffff047224 */ /* 0x001fca00078e00ff */
[----:B------:R-:W-:Y:S01]  /*03c0*/  R2UR UR4, R4 ;  /* 0x00000000040472ca */ /* 0x000fe200000e0000 */
[----:B--2---:R-:W-:Y:S01]  /*03d0*/  IMAD R7, R7, R5, RZ ;  /* 0x0000000507077224 */ /* 0x004fe200078e02ff */
[----:B------:R-:W-:-:S13]  /*03e0*/  R2UR UR5, R5 ;  /* 0x00000000050572ca */ /* 0x000fda00000e0000 */
[----:B------:R-:W-:-:S04]  /*03f0*/  IMAD.HI.U32 R7, R5, R7, UR4 ;  /* 0x0000000405077e27 */ /* 0x000fc8000f8e0007 */
[----:B------:R-:W-:Y:S01]  /*0400*/  IMAD.U32 R5, RZ, RZ, UR16 ;  /* 0x00000010ff057e24 */ /* 0x000fe2000f8e00ff */
[----:B------:R-:W-:Y:S02]  /*0410*/  R2UR UR4, R7 ;  /* 0x00000000070472ca */ /* 0x000fe400000e0000 */
[----:B------:R-:W0:Y:S11]  /*0420*/  LDC.64 R6, c[0x0][0x398] ;  /* 0x0000e600ff067b82 */ /* 0x000e360000000a00 */
[----:B------:R-:W-:-:S02]  /*0430*/  UIMAD.WIDE.U32 UR4, UR4, UR6, URZ ;  /* 0x00000006040472a5 */ /* 0x000fc4000f8e00ff */
[----:B------:R-:W-:-:S04]  /*0440*/  UIMAD UR4, UR8, UR9, URZ ;  /* 0x00000009080472a4 */ /* 0x000fc8000f8e02ff */
[----:B------:R-:W-:Y:S01]  /*0450*/  IMAD R2, RZ, RZ, -UR5 ;  /* 0x80000005ff027e24 */ /* 0x000fe2000f8e02ff */
[----:B------:R-:W-:-:S03]  /*0460*/  USHF.L.U32 UR4, UR4, 0x5, URZ ;  /* 0x0000000504047899 */ /* 0x000fc600080006ff */
[----:B------:R-:W-:Y:S02]  /*0470*/  IMAD R2, R2, R5, UR6 ;  /* 0x0000000602027e24 */ /* 0x000fe4000f8e0205 */
[----:B------:R-:W2:Y:S01]  /*0480*/  LDC.64 R4, c[0x0][0x390] ;  /* 0x0000e400ff047b82 */ /* 0x000ea20000000a00 */
[----:B------:R-:W-:Y:S02]  /*0490*/  IMAD.U32 R13, RZ, RZ, UR4 ;  /* 0x00000004ff0d7e24 */ /* 0x000fe4000f8e00ff */
[----:B------:R-:W-:-:S13]  /*04a0*/  ISETP.GE.U32.AND P0, PT, R2, UR16, PT ;  /* 0x0000001002007c0c */ /* 0x000fda000bf06070 */
[----:B------:R-:W-:Y:S01]  /*04b0*/  VOTEU.ANY UP0, P0 ;  /* 0x0000000000ff7886 */ /* 0x000fe20000000100 */
[----:B------:R-:W-:-:S04]  /*04c0*/  PLOP3.LUT P0, PT, PT, PT, UP0, 0x80, 0x8 ;  /* 0x000000000008781c */ /* 0x000fc80003f0f008 */
[----:B------:R-:W-:-:S09]  /*04d0*/  @UP0 UIADD3 UR5, UPT, UPT, UR5, 0x1, URZ ;  /* 0x0000000105050890 */ /* 0x000fd2000fffe0ff */
[----:B------:R-:W-:-:S05]  /*04e0*/  @P0 VIADD R2, R2, -UR16 ;  /* 0x8000001002020c36 */ /* 0x000fca0008000000 */
[----:B------:R-:W-:Y:S02]  /*04f0*/  ISETP.GE.U32.AND P0, PT, R2, UR16, PT ;  /* 0x0000001002007c0c */ /* 0x000fe4000bf06070 */
[----:B------:R-:W-:-:S11]  /*0500*/  SHF.R.S32.HI R2, RZ, 0x1f, R0 ;  /* 0x0000001fff027819 */ /* 0x000fd60000011400 */
[----:B------:R-:W-:Y:S01]  /*0510*/  VOTEU.ANY UP1, P0 ;  /* 0x0000000000ff7886 */ /* 0x000fe20000020100 */
[----:B------:R-:W-:-:S04]  /*0520*/  IADD3 R10, P0, PT, R0, UR4, RZ ;  /* 0x00000004000a7c10 */ /* 0x000fc8000ff1e0ff */
[----:B------:R-:W-:Y:S01]  /*0530*/  @UP1 UIADD3 UR5, UPT, UPT, UR5, 0x1, URZ ;  /* 0x0000000105051890 */ /* 0x000fe2000fffe0ff */
[----:B------:R-:W-:Y:S01]  /*0540*/  LEA.HI.X.SX32 R13, R13, R2, 0x1, P0 ;  /* 0x000000020d0d7211 */ /* 0x000fe200000f0eff */
[----:B------:R-:W-:Y:S01]  /*0550*/  @!UP2 ULOP3.LUT UR5, URZ, UR16, URZ, 0x33, !UPT ;  /* 0x00000010ff05a292 */ /* 0x000fe2000f8e33ff */
[C---:B-1----:R-:W-:Y:S02]  /*0560*/  LEA R16, P1, R10.reuse, UR12, 0x2 ;  /* 0x0000000c0a107c11 */ /* 0x042fe4000f8210ff */
[----:B------:R-:W-:Y:S01]  /*0570*/  ISETP.LE.U32.AND P0, PT, R3, UR6, PT ;  /* 0x0000000603007c0c */ /* 0x000fe2000bf03070 */
[----:B------:R-:W-:Y:S01]  /*0580*/  UIMAD UR7, UR5, UR9, URZ ;  /* 0x00000009050772a4 */ /* 0x000fe2000f8e02ff */
[----:B------:R-:W-:Y:S02]  /*0590*/  LEA.HI.X R17, R10, UR13, R13, 0x2, P1 ;  /* 0x0000000d0a117c11 */ /* 0x000fe400088f140d */
[----:B------:R-:W-:-:S03]  /*05a0*/  SHF.R.S32.HI R2, RZ, 0x2, R0 ;  /* 0x00000002ff027819 */ /* 0x000fc60000011400 */
[----:B------:R-:W-:Y:S02]  /*05b0*/  IMAD.U32 R8, RZ, RZ, UR7 ;  /* 0x00000007ff087e24 */ /* 0x000fe4000f8e00ff */
[----:B------:R-:W-:-:S03]  /*05c0*/  VIADD R11, R0, UR7 ;  /* 0x00000007000b7c36 */ /* 0x000fc60008000000 */
[----:B------:R-:W-:Y:S01]  /*05d0*/  SHF.R.S32.HI R8, RZ, 0x1f, R8 ;  /* 0x0000001fff087819 */ /* 0x000fe20000011408 */
[----:B0-----:R-:W-:-:S03]  /*05e0*/  IMAD.WIDE R6, R11, 0x2, R6 ;  /* 0x000000020b067825 */ /* 0x001fc600078e0206 */
[----:B------:R-:W-:Y:S02]  /*05f0*/  LEA.HI R9, R8, UR7, RZ, 0x2 ;  /* 0x0000000708097c11 */ /* 0x000fe4000f8f10ff */
[----:B------:R0:W5:Y:S02]  /*0600*/  LDG.E.CONSTANT R8, desc[UR10][R6.64] ;  /* 0x0000000a06087981 */ /* 0x000164000c1e9900 */
[----:B------:R-:W-:Y:S02]  /*0610*/  LEA.HI.SX32 R9, R9, R2, 0x1e ;  /* 0x0000000209097211 */ /* 0x000fe400078ff2ff */
[----:B------:R0:W5:Y:S03]  /*0620*/  LDG.E.CONSTANT R10, desc[UR10][R6.64+0x4] ;  /* 0x0000040a060a7981 */ /* 0x000166000c1e9900 */
[----:B--2---:R-:W-:Y:S01]  /*0630*/  IMAD.WIDE R4, R9, 0x4, R4 ;  /* 0x0000000409047825 */ /* 0x004fe200078e0204 */
[----:B------:R-:W-:Y:S06]  /*0640*/  @P0 EXIT ;  /* 0x000000000000094d */ /* 0x000fec0003800000 */
[----:B------:R1:W2:Y:S01]  /*0650*/  LDG.E.CONSTANT R21, desc[UR10][R4.64] ;  /* 0x0000000a04157981 */ /* 0x0002a2000c1e9900 */
[----:B------:R-:W-:Y:S01]  /*0660*/  UISETP.NE.U32.AND UP0, UPT, UR14, URZ, UPT ;  /* 0x000000ff0e00728c */ /* 0x000fe2000bf05070 */
[----:B0-----:R-:W-:Y:S01]  /*0670*/  IMAD.U32 R6, RZ, RZ, UR6 ;  /* 0x00000006ff067e24 */ /* 0x001fe2000f8e00ff */
[----:B-----5:R-:W-:Y:S01]  /*0680*/  PRMT R7, R10, 0x7632, R10 ;  /* 0x000076320a077816 */ /* 0x020fe2000000000a */
[----:B------:R-:W-:Y:S02]  /*0690*/  UIADD3 UR13, UPT, UPT, UR6, UR16, URZ ;  /* 0x00000010060d7290 */ /* 0x000fe4000fffe0ff */
[----:B------:R-:W-:Y:S01]  /*06a0*/  UISETP.NE.AND.EX UP0, UPT, UR15, URZ, UPT, UP0 ;  /* 0x000000ff0f00728c */ /* 0x000fe2000bf05300 */
[----:B------:R-:W-:Y:S01]  /*06b0*/  VIADDMNMX.U32 R6, R6, 0x80, R3, PT ;  /* 0x0000008006067846 */ /* 0x000fe20003800003 */
[----:B------:R-:W-:Y:S01]  /*06c0*/  UMOV UR7, UR5 ;  /* 0x0000000500077c82 */ /* 0x000fe20008000000 */
[----:B-1----:R-:W-:Y:S02]  /*06d0*/  PRMT R4, R8, 0x5410, R8 ;  /* 0x0000541008047816 */ /* 0x002fe40000000008 */
[----:B------:R-:W-:-:S02]  /*06e0*/  R2UR UR12, R6 ;  /* 0x00000000060c72ca */ /* 0x000fc400000e0000 */
[----:B------:R-:W-:Y:S02]  /*06f0*/  PRMT R5, R8, 0x7632, R8 ;  /* 0x0000763208057816 */ /* 0x000fe40000000008 */
[----:B------:R-:W-:Y:S02]  /*0700*/  PRMT R6, R10, 0x5410, R10 ;  /* 0x000054100a067816 */ /* 0x000fe4000000000a */
[--C-:B--2---:R-:W-:Y:S02]  /*0710*/  SHF.R.U32.HI R24, RZ, 0x10, R21.reuse ;  /* 0x00000010ff187819 */ /* 0x104fe40000011615 */
[--C-:B------:R-:W-:Y:S02]  /*0720*/  SHF.R.U32.HI R3, RZ, 0x8, R21.reuse ;  /* 0x00000008ff037819 */ /* 0x100fe40000011615 */
[----:B------:R-:W-:Y:S02]  /*0730*/  SHF.R.U32.HI R20, RZ, 0x18, R21 ;  /* 0x00000018ff147819 */ /* 0x000fe40000011615 */
[----:B------:R-:W-:-:S02]  /*0740*/  LOP3.LUT R21, R21, 0xff, RZ, 0xc0, !PT ;  /* 0x000000ff15157812 */ /* 0x000fc400078ec0ff */
[----:B------:R-:W-:Y:S02]  /*0750*/  LOP3.LUT R24, R24, 0xff, RZ, 0xc0, !PT ;  /* 0x000000ff18187812 */ /* 0x000fe400078ec0ff */
[----:B------:R-:W-:Y:S01]  /*0760*/  LOP3.LUT R3, R3, 0xff, RZ, 0xc0, !PT ;  /* 0x000000ff03037812 */ /* 0x000fe200078ec0ff */
[----:B------:R-:W-:Y:S06]  /*0770*/  BRA.U !UP0, `(.L_x_451) ;  /* 0x0000000d08cc7547 */ /* 0x000fec000b800000 */
[----:B------:R-:W-:-:S05]  /*0780*/  UMOV UR4, URZ ;  /* 0x000000ff00047c82 */ /* 0x000fca0008000000 */
.L_x_454:
[----:B------:R-:W-:Y:S01]  /*0790*/  UISETP.NE.AND UP0, UPT, UR6, UR13, UPT ;  /* 0x0000000d0600728c */ /* 0x000fe2000bf05270 */
[----:B------:R-:W0:Y:S01]  /*07a0*/  LDCU UR17, c[0x0][0x3a4] ;  /* 0x00007480ff1177ac */ /* 0x000e220008000800 */
[----:B------:R-:W1:Y:S07]  /*07b0*/  LDCU.U8 UR15, c[0x0][0x3ac] ;  /* 0x00007580ff0f77ac */ /* 0x000e6e0008000000 */
[----:B---3--:R-:W-:Y:S05]  /*07c0*/  BRA.U UP0, `(.L_x_452) ;  /* 0x0000000100647547 */ /* 0x008fea000b800000 */
[----:B------:R-:W2:Y:S08]  /*07d0*/  LDC R3, c[0x0][0x3a4] ;  /* 0x0000e900ff037b82 */ /* 0x000eb00000000800 */
[----:B------:R-:W3:Y:S08]  /*07e0*/  LDC.64 R4, c[0x0][0x390] ;  /* 0x0000e400ff047b82 */ /* 0x000ef00000000a00 */
[----:B------:R-:W4:Y:S01]  /*07f0*/  LDC.64 R6, c[0x0][0x398] ;  /* 0x0000e600ff067b82 */ /* 0x000f220000000a00 */
[----:B--2---:R-:W-:-:S05]  /*0800*/  IMAD R3, R3, UR7, R3 ;  /* 0x0000000703037c24 */ /* 0x004fca000f8e0203 */
[----:B------:R-:W-:-:S04]  /*0810*/  SHF.R.S32.HI R8, RZ, 0x1f, R3 ;  /* 0x0000001fff087819 */ /* 0x000fc80000011403 */
[----:B------:R-:W-:Y:S01]  /*0820*/  LEA.HI R9, R8, R3, RZ, 0x2 ;  /* 0x0000000308097211 */ /* 0x000fe200078f10ff */
[----:B------:R-:W-:-:S03]  /*0830*/  IMAD.IADD R3, R0, 0x1, R3 ;  /* 0x0000000100037824 */ /* 0x000fc600078e0203 */
[----:B------:R-:W-:-:S05]  /*0840*/  LEA.HI.SX32 R9, R9, R2, 0x1e ;  /* 0x0000000209097211 */ /* 0x000fca00078ff2ff */
[----:B---3--:R-:W-:-:S04]  /*0850*/  IMAD.WIDE R4, R9, 0x4, R4 ;  /* 0x0000000409047825 */ /* 0x008fc800078e0204 */
[----:B----4-:R-:W-:Y:S02]  /*0860*/  IMAD.WIDE R6, R3, 0x2, R6 ;  /* 0x0000000203067825 */ /* 0x010fe400078e0206 */
[----:B------:R-:W2:Y:S04]  /*0870*/  LDG.E.CONSTANT R4, desc[UR10][R4.64] ;  /* 0x0000000a04047981 */ /* 0x000ea8000c1e9900 */
[----:B------:R-:W3:Y:S04]  /*0880*/  LDG.E.CONSTANT R8, desc[UR10][R6.64] ;  /* 0x0000000a06087981 */ /* 0x000ee8000c1e9900 */
[----:B------:R-:W4:Y:S01]  /*0890*/  LDG.E.CONSTANT R9, desc[UR10][R6.64+0x4] ;  /* 0x0000040a06097981 */ /* 0x000f22000c1e9900 */
[----:B------:R-:W-:-:S02]  /*08a0*/  UIADD3 UR7, UPT, UPT, UR7, 0x1, URZ ;  /* 0x0000000107077890 */ /* 0x000fc4000fffe0ff */
[----:B------:R-:W-:Y:S01]  /*08b0*/  UIADD3 UR13, UPT, UPT, UR16, UR6, URZ ;  /* 0x00000006100d7290 */ /* 0x000fe2000fffe0ff */
[--C-:B--2---:R-:W-:Y:S02]  /*08c0*/  SHF.R.U32.HI R3, RZ, 0x8, R4.reuse ;  /* 0x00000008ff037819 */ /* 0x104fe40000011604 */
[--C-:B------:R-:W-:Y:S02]  /*08d0*/  SHF.R.U32.HI R24, RZ, 0x10, R4.reuse ;  /* 0x00000010ff187819 */ /* 0x100fe40000011604 */
[----:B------:R-:W-:Y:S02]  /*08e0*/  LOP3.LUT R21, R4, 0xff, RZ, 0xc0, !PT ;  /* 0x000000ff04157812 */ /* 0x000fe400078ec0ff */
[----:B------:R-:W-:Y:S02]  /*08f0*/  SHF.R.U32.HI R20, RZ, 0x18, R4 ;  /* 0x00000018ff147819 */ /* 0x000fe40000011604 */
[----:B------:R-:W-:Y:S02]  /*0900*/  LOP3.LUT R3, R3, 0xff, RZ, 0xc0, !PT ;  /* 0x000000ff03037812 */ /* 0x000fe400078ec0ff */
[----:B------:R-:W-:-:S02]  /*0910*/  LOP3.LUT R24, R24, 0xff, RZ, 0xc0, !PT ;  /* 0x000000ff18187812 */ /* 0x000fc400078ec0ff */
[C-C-:B---3--:R-:W-:Y:S02]  /*0920*/  PRMT R4, R8.reuse, 0x5410, R8.reuse ;  /* 0x0000541008047816 */ /* 0x148fe40000000008 */
[----:B------:R-:W-:Y:S02]  /*0930*/  PRMT R5, R8, 0x7632, R8 ;  /* 0x0000763208057816 */ /* 0x000fe40000000008 */
[C-C-:B----4-:R-:W-:Y:S02]  /*0940*/  PRMT R6, R9.reuse, 0x5410, R9.reuse ;  /* 0x0000541009067816 */ /* 0x150fe40000000009 */
[----:B------:R-:W-:-:S07]  /*0950*/  PRMT R7, R9, 0x7632, R9 ;  /* 0x0000763209077816 */ /* 0x000fce0000000009 */
.L_x_452:
[----:B------:R-:W-:-:S05]  /*0960*/  UMOV UR5, URZ ;  /* 0x000000ff00057c82 */ /* 0x000fca0008000000 */
.L_x_453:
[----:B---3--:R-:W2:Y:S01]  /*0970*/  LDG.E.128.CONSTANT R8, desc[UR10][R16.64] ;  /* 0x0000000a10087981 */ /* 0x008ea2000c1e9d00 */
[----:B0-----:R-:W-:-:S04]  /*0980*/  IMAD.U32 R27, RZ, RZ, UR17 ;  /* 0x00000011ff1b7e24 */ /* 0x001fc8000f8e00ff */
[----:B------:R-:W-:-:S05]  /*0990*/  IMAD.WIDE R26, R27, 0x4, R16 ;  /* 0x000000041b1a7825 */ /* 0x000fca00078e0210 */
[----:B------:R-:W3:Y:S01]  /*09a0*/  LDG.E.128.CONSTANT R12, desc[UR10][R26.64] ;  /* 0x0000000a1a0c7981 */ /* 0x000ee2000c1e9d00 */
[----:B-1----:R-:W-:Y:S01]  /*09b0*/  UPRMT UR8, UR15, 0x8880, URZ ;  /* 0x000088800f087896 */ /* 0x002fe200080000ff */
[----:B------:R-:W0:Y:S01]  /*09c0*/  S2UR UR9, SR_CgaCtaId ;  /* 0x00000000000979c3 */ /* 0x000e220000008800 */
[----:B------:R-:W-:Y:S02]  /*09d0*/  UIADD3 UR5, UPT, UPT, UR5, 0x1, URZ ;  /* 0x0000000105057890 */ /* 0x000fe4000fffe0ff */
[----:B------:R-:W-:-:S03]  /*09e0*/  UISETP.NE.AND UP0, UPT, UR8, URZ, UPT ;  /* 0x000000ff0800728c */ /* 0x000fc6000bf05270 */
[----:B------:R-:W-:Y:S01]  /*09f0*/  UMOV UR8, 0x400 ;  /* 0x0000040000087882 */ /* 0x000fe20000000000 */
[----:B------:R-:W-:Y:S02]  /*0a00*/  USEL UR14, URZ, 0x1, UP0 ;  /* 0x00000001ff0e7887 */ /* 0x000fe40008000000 */
[----:B------:R-:W-:-:S04]  /*0a10*/  UISETP.NE.AND UP0, UPT, UR5, 0x4, UPT ;  /* 0x000000040500788c */ /* 0x000fc8000bf05270 */
[----:B------:R-:W-:Y:S02]  /*0a20*/  VIADD R30, R3, UR14 ;  /* 0x0000000e031e7c36 */ /* 0x000fe40008000000 */
[----:B------:R-:W-:Y:S02]  /*0a30*/  VIADD R25, R21, UR14 ;  /* 0x0000000e15197c36 */ /* 0x000fe40008000000 */
[----:B------:R-:W-:Y:S02]  /*0a40*/  VIADD R31, R24, UR14 ;  /* 0x0000000e181f7c36 */ /* 0x000fe40008000000 */
[----:B------:R-:W-:Y:S01]  /*0a50*/  VIADD R32, R20, UR14 ;  /* 0x0000000e14207c36 */ /* 0x000fe20008000000 */
[----:B0-----:R-:W-:-:S04]  /*0a60*/  ULEA UR8, UR9, UR8, 0x18 ;  /* 0x0000000809087291 */ /* 0x001fc8000f8ec0ff */
[----:B------:R-:W-:Y:S02]  /*0a70*/  ULEA UR8, UR4, UR8, 0x2 ;  /* 0x0000000804087291 */ /* 0x000fe4000f8e10ff */
[----:B------:R-:W-:Y:S01]  /*0a80*/  UIADD3 UR4, UPT, UPT, UR4, 0x8, URZ ;  /* 0x0000000804047890 */ /* 0x000fe2000fffe0ff */
[----:B--2---:R-:W-:Y:S02]  /*0a90*/  SHF.R.U32.HI R19, RZ, 0x8, R8 ;  /* 0x00000008ff137819 */ /* 0x004fe40000011608 */
[----:B------:R-:W-:Y:S02]  /*0aa0*/  LOP3.LUT R17, R9, 0xff, RZ, 0xc0, !PT ;  /* 0x000000ff09117812 */ /* 0x000fe400078ec0ff */
[----:B------:R-:W-:Y:S02]  /*0ab0*/  LOP3.LUT R16, R19, 0xff, RZ, 0xc0, !PT ;  /* 0x000000ff13107812 */ /* 0x000fe400078ec0ff */
[----:B------:R-:W-:Y:S01]  /*0ac0*/  SHF.R.U32.HI R19, RZ, 0x8, R9 ;  /* 0x00000008ff137819 */ /* 0x000fe20000011609 */
[----:B------:R-:W-:Y:S01]  /*0ad0*/  IMAD.IADD R28, R17, 0x1, -R30 ;  /* 0x00000001111c7824 */ /* 0x000fe200078e0a1e */
[----:B------:R-:W-:Y:S01]  /*0ae0*/  LOP3.LUT R18, R8, 0xff, RZ, 0xc0, !PT ;  /* 0x000000ff08127812 */ /* 0x000fe200078ec0ff */
[----:B------:R-:W-:Y:S01]  /*0af0*/  IMAD.IADD R16, R16, 0x1, -R25 ;  /* 0x0000000110107824 */ /* 0x000fe200078e0a19 */
[----:B------:R-:W-:-:S02]  /*0b00*/  LOP3.LUT R19, R19, 0xff, RZ, 0xc0, !PT ;  /* 0x000000ff13137812 */ /* 0x000fc400078ec0ff */
[----:B------:R-:W-:Y:S01]  /*0b10*/  SHF.R.U32.HI R23, RZ, 0x8, R11 ;  /* 0x00000008ff177819 */ /* 0x000fe2000001160b */
[----:B------:R-:W-:Y:S01]  /*0b20*/  IMAD.IADD R18, R18, 0x1, -R25 ;  /* 0x0000000112127824 */ /* 0x000fe200078e0a19 */
[----:B------:R-:W-:Y:S01]  /*0b30*/  I2F.F16 R28, R28 ;  /* 0x0000001c001c7306 */ /* 0x000fe20000200c00 */
[----:B------:R-:W-:Y:S01]  /*0b40*/  IMAD.IADD R17, R19, 0x1, -R30 ;  /* 0x0000000113117824 */ /* 0x000fe200078e0a1e */
[----:B------:R-:W-:Y:S02]  /*0b50*/  SHF.R.U32.HI R19, RZ, 0x8, R10 ;  /* 0x00000008ff137819 */ /* 0x000fe4000001160a */
[----:B------:R-:W-:Y:S02]  /*0b60*/  LOP3.LUT R23, R23, 0xff, RZ, 0xc0, !PT ;  /* 0x000000ff17177812 */ /* 0x000fe400078ec0ff */
[----:B------:R-:W-:Y:S02]  /*0b70*/  LOP3.LUT R22, R19, 0xff, RZ, 0xc0, !PT ;  /* 0x000000ff13167812 */ /* 0x000fe400078ec0ff */
[----:B------:R0:W-:Y:S01]  /*0b80*/  I2F.F16 R35, R18 ;  /* 0x0000001200237306 */ /* 0x0001e20000200c00 */
[----:B------:R-:W-:Y:S01]  /*0b90*/  LOP3.LUT R19, R11, 0xff, RZ, 0xc0, !PT ;  /* 0x000000ff0b137812 */ /* 0x000fe200078ec0ff */
[----:B------:R-:W-:-:S02]  /*0ba0*/  IMAD.IADD R36, R23, 0x1, -R32 ;  /* 0x0000000117247824 */ /* 0x000fc400078e0a20 */
[----:B------:R-:W-:Y:S02]  /*0bb0*/  IMAD.IADD R22, R22, 0x1, -R31 ;  /* 0x0000000116167824 */ /* 0x000fe400078e0a1f */
[----:B------:R-:W-:Y:S02]  /*0bc0*/  IMAD.IADD R34, R19, 0x1, -R32 ;  /* 0x0000000113227824 */ /* 0x000fe400078e0a20 */
[----:B------:R-:W1:Y:S01]  /*0bd0*/  I2F.F16 R16, R16 ;  /* 0x0000001000107306 */ /* 0x000e620000200c00 */
[----:B0-----:R-:W-:-:S05]  /*0be0*/  LOP3.LUT R18, R10, 0xff, RZ, 0xc0, !PT ;  /* 0x000000ff0a127812 */ /* 0x001fca00078ec0ff */
[----:B------:R-:W-:Y:S02]  /*0bf0*/  IMAD.IADD R18, R18, 0x1, -R31 ;  /* 0x0000000112127824 */ /* 0x000fe400078e0a1f */
[----:B------:R-:W0:Y:S01]  /*0c00*/  I2F.F16 R17, R17 ;  /* 0x0000001100117306 */ /* 0x000e220000200c00 */
[----:B-1----:R-:W-:-:S07]  /*0c10*/  PRMT R35, R35, 0x5410, R16 ;  /* 0x0000541023237816 */ /* 0x002fce0000000010 */
[----:B------:R1:W-:Y:S01]  /*0c20*/  I2F.F16 R33, R18 ;  /* 0x0000001200217306 */ /* 0x0003e20000200c00 */
[----:B------:R-:W-:Y:S01]  /*0c30*/  HFMA2 R35, R4, R35, -RZ ;  /* 0x0000002304237231 */ /* 0x000fe200001000ff */
[----:B0-----:R-:W-:-:S06]  /*0c40*/  PRMT R28, R28, 0x5410, R17 ;  /* 0x000054101c1c7816 */ /* 0x001fcc0000000011 */
[----:B------:R-:W0:Y:S01]  /*0c50*/  I2F.F16 R22, R22 ;  /* 0x0000001600167306 */ /* 0x000e220000200c00 */
[----:B-1----:R-:W1:Y:S07]  /*0c60*/  LDS.128 R16, [UR8] ;  /* 0x00000008ff107984 */ /* 0x002e6e0008000c00 */
[----:B------:R-:W-:Y:S01]  /*0c70*/  I2F.F16 R34, R34 ;  /* 0x0000002200227306 */ /* 0x000fe20000200c00 */
[----:B0-----:R-:W-:-:S07]  /*0c80*/  PRMT R33, R33, 0x5410, R22 ;  /* 0x0000541021217816 */ /* 0x001fce0000000016 */
[----:B------:R0:W2:Y:S01]  /*0c90*/  I2F.F16 R23, R36 ;  /* 0x0000002400177306 */ /* 0x0000a20000200c00 */
[----:B------:R-:W-:Y:S01]  /*0ca0*/  HFMA2 R33, R6, R33, -RZ ;  /* 0x0000002106217231 */ /* 0x000fe200001000ff */
[----:B0-----:R-:W-:Y:S02]  /*0cb0*/  SHF.R.U32.HI R36, RZ, 0x10, R8 ;  /* 0x00000010ff247819 */ /* 0x001fe40000011608 */
[----:B------:R-:W-:Y:S02]  /*0cc0*/  LEA.HI R8, R8, -R25, RZ, 0x8 ;  /* 0x8000001908087211 */ /* 0x000fe400078f40ff */
[----:B------:R-:W-:Y:S02]  /*0cd0*/  LOP3.LUT R36, R36, 0xff, RZ, 0xc0, !PT ;  /* 0x000000ff24247812 */ /* 0x000fe400078ec0ff */
[----:B--2---:R-:W-:Y:S02]  /*0ce0*/  PRMT R34, R34, 0x5410, R23 ;  /* 0x0000541022227816 */ /* 0x004fe40000000017 */
[----:B------:R-:W0:Y:S01]  /*0cf0*/  LDC.64 R22, c[0x0][0x3b0] ;  /* 0x0000ec00ff167b82 */ /* 0x000e220000000a00 */
[----:B------:R-:W-:-:S02]  /*0d00*/  IMAD.IADD R36, R36, 0x1, -R25 ;  /* 0x0000000124247824 */ /* 0x000fc400078e0a19 */
[----:B------:R-:W-:-:S04]  /*0d10*/  HMUL2 R34, R7, R34 ;  /* 0x0000002207227232 */ /* 0x000fc80000000000 */
[----:B------:R-:W-:Y:S01]  /*0d20*/  I2F.F16 R36, R36 ;  /* 0x0000002400247306 */ /* 0x000fe20000200c00 */
[----:B-1----:R-:W-:Y:S02]  /*0d30*/  IMAD R29, R16, UR17, R0 ;  /* 0x00000011101d7c24 */ /* 0x002fe4000f8e0200 */
[----:B------:R-:W-:-:S05]  /*0d40*/  HMUL2 R16, R5, R28 ;  /* 0x0000001c05107232 */ /* 0x000fca0000000000 */
[C-C-:B------:R-:W-:Y:S02]  /*0d50*/  PRMT R37, R35.reuse, 0x5410, R16.reuse ;  /* 0x0000541023257816 */ /* 0x140fe40000000010 */
[----:B------:R-:W-:Y:S01]  /*0d60*/  PRMT R16, R35, 0x7632, R16 ;  /* 0x0000763223107816 */ /* 0x000fe20000000010 */
[----:B0-----:R-:W-:-:S05]  /*0d70*/  IMAD.WIDE R28, R29, 0x2, R22 ;  /* 0x000000021d1c7825 */ /* 0x001fca00078e0216 */
[----:B------:R0:W-:Y:S02]  /*0d80*/  STG.E desc[UR10][R28.64], R37 ;  /* 0x000000251c007986 */ /* 0x0001e4000c10190a */
[C-C-:B0-----:R-:W-:Y:S02]  /*0d90*/  PRMT R37, R33.reuse, 0x5410, R34.reuse ;  /* 0x0000541021257816 */ /* 0x141fe40000000022 */
[----:B------:R-:W-:-:S03]  /*0da0*/  PRMT R34, R33, 0x7632, R34 ;  /* 0x0000763221227816 */ /* 0x000fc60000000022 */
[----:B------:R0:W-:Y:S02]  /*0db0*/  STG.E desc[UR10][R28.64+0x4], R37 ;  /* 0x000004251c007986 */ /* 0x0001e4000c10190a */
[----:B0-----:R-:W-:Y:S01]  /*0dc0*/  SHF.R.U32.HI R37, RZ, 0x10, R9 ;  /* 0x00000010ff257819 */ /* 0x001fe20000011609 */
[----:B------:R0:W1:Y:S01]  /*0dd0*/  I2F.F16 R29, R8 ;  /* 0x00000008001d7306 */ /* 0x0000620000200c00 */
[----:B------:R-:W-:Y:S02]  /*0de0*/  SHF.R.U32.HI R28, RZ, 0x10, R10 ;  /* 0x00000010ff1c7819 */ /* 0x000fe4000001160a */
[----:B------:R-:W-:Y:S02]  /*0df0*/  LOP3.LUT R37, R37, 0xff, RZ, 0xc0, !PT ;  /* 0x000000ff25257812 */ /* 0x000fe400078ec0ff */
[----:B------:R-:W-:Y:S02]  /*0e00*/  LOP3.LUT R28, R28, 0xff, RZ, 0xc0, !PT ;  /* 0x000000ff1c1c7812 */ /* 0x000fe400078ec0ff */
[----:B------:R-:W-:Y:S01]  /*0e10*/  LEA.HI R10, R10, -R31, RZ, 0x8 ;  /* 0x8000001f0a0a7211 */ /* 0x000fe200078f40ff */
[----:B0-----:R-:W-:Y:S01]  /*0e20*/  IMAD.IADD R8, R37, 0x1, -R30 ;  /* 0x0000000125087824 */ /* 0x001fe200078e0a1e */
[----:B------:R-:W-:Y:S01]  /*0e30*/  LEA.HI R37, R9, -R30, RZ, 0x8 ;  /* 0x8000001e09257211 */ /* 0x000fe200078f40ff */
[----:B------:R-:W-:Y:S01]  /*0e40*/  IMAD.IADD R9, R28, 0x1, -R31 ;  /* 0x000000011c097824 */ /* 0x000fe200078e0a1f */
[----:B------:R-:W-:-:S02]  /*0e50*/  SHF.R.U32.HI R28, RZ, 0x10, R11 ;  /* 0x00000010ff1c7819 */ /* 0x000fc4000001160b */
[----:B------:R-:W-:Y:S01]  /*0e60*/  I2F.F16 R10, R10 ;  /* 0x0000000a000a7306 */ /* 0x000fe20000200c00 */
[----:B------:R-:W-:Y:S02]  /*0e70*/  LEA.HI R11, R11, -R32, RZ, 0x8 ;  /* 0x800000200b0b7211 */ /* 0x000fe400078f40ff */
[----:B------:R-:W-:Y:S02]  /*0e80*/  LOP3.LUT R28, R28, 0xff, RZ, 0xc0, !PT ;  /* 0x000000ff1c1c7812 */ /* 0x000fe400078ec0ff */
[----:B-1----:R-:W-:-:S03]  /*0e90*/  PRMT R29, R36, 0x5410, R29 ;  /* 0x00005410241d7816 */ /* 0x002fc6000000001d */
[----:B------:R-:W-:Y:S01]  /*0ea0*/  I2F.F16 R8, R8 ;  /* 0x0000000800087306 */ /* 0x000fe20000200c00 */
[----:B------:R-:W-:Y:S02]  /*0eb0*/  IMAD.IADD R28, R28, 0x1, -R32 ;  /* 0x000000011c1c7824 */ /* 0x000fe400078e0a20 */
[----:B------:R-:W-:-:S05]  /*0ec0*/  HFMA2 R29, R4, R29, -RZ ;  /* 0x0000001d041d7231 */ /* 0x000fca00001000ff */
[----:B------:R-:W0:Y:S08]  /*0ed0*/  I2F.F16 R37, R37 ;  /* 0x0000002500257306 */ /* 0x000e300000200c00 */
[----:B------:R-:W1:Y:S01]  /*0ee0*/  I2F.F16 R9, R9 ;  /* 0x0000000900097306 */ /* 0x000e620000200c00 */
[----:B0-----:R-:W-:-:S07]  /*0ef0*/  PRMT R36, R8, 0x5410, R37 ;  /* 0x0000541008247816 */ /* 0x001fce0000000025 */
[----:B------:R-:W-:Y:S01]  /*0f00*/  I2F.F16 R28, R28 ;  /* 0x0000001c001c7306 */ /* 0x000fe20000200c00 */
[----:B------:R-:W-:Y:S01]  /*0f10*/  HMUL2 R36, R5, R36 ;  /* 0x0000002405247232 */ /* 0x000fe20000000000 */
[----:B-1----:R-:W-:-:S06]  /*0f20*/  PRMT R37, R9, 0x5410, R10 ;  /* 0x0000541009257816 */ /* 0x002fcc000000000a */
[----:B------:R-:W0:Y:S01]  /*0f30*/  I2F.F16 R11, R11 ;  /* 0x0000000b000b7306 */ /* 0x000e220000200c00 */
[----:B------:R-:W-:Y:S01]  /*0f40*/  IMAD R9, R17, UR17, R0 ;  /* 0x0000001111097c24 */ /* 0x000fe2000f8e0200 */
[C---:B------:R-:W-:Y:S01]  /*0f50*/  PRMT R33, R29.reuse, 0x5410, R36 ;  /* 0x000054101d217816 */ /* 0x040fe20000000024 */
[----:B------:R-:W-:Y:S01]  /*0f60*/  IMAD R17, R18, UR17, R0 ;  /* 0x0000001112117c24 */ /* 0x000fe2000f8e0200 */
[----:B------:R-:W-:Y:S01]  /*0f70*/  PRMT R36, R29, 0x7632, R36 ;  /* 0x000076321d247816 */ /* 0x000fe20000000024 */
[----:B------:R-:W-:Y:S02]  /*0f80*/  HFMA2 R37, R6, R37, -RZ ;  /* 0x0000002506257231 */ /* 0x000fe400001000ff */
[----:B------:R-:W-:-:S05]  /*0f90*/  IMAD.WIDE R8, R9, 0x2, R22 ;  /* 0x0000000209087825 */ /* 0x000fca00078e0216 */
[----:B------:R1:W-:Y:S01]  /*0fa0*/  STG.E desc[UR10][R8.64], R16 ;  /* 0x0000001008007986 */ /* 0x0003e2000c10190a */
[----:B0-----:R-:W-:Y:S01]  /*0fb0*/  PRMT R28, R28, 0x5410, R11 ;  /* 0x000054101c1c7816 */ /* 0x001fe2000000000b */
[----:B------:R-:W-:Y:S02]  /*0fc0*/  IMAD.WIDE R10, R17, 0x2, R22 ;  /* 0x00000002110a7825 */ /* 0x000fe400078e0216 */
[----:B------:R0:W-:Y:S02]  /*0fd0*/  STG.E desc[UR10][R8.64+0x4], R34 ;  /* 0x0000042208007986 */ /* 0x0001e4000c10190a */
[----:B------:R-:W-:Y:S02]  /*0fe0*/  HMUL2 R28, R7, R28 ;  /* 0x0000001c071c7232 */ /* 0x000fe40000000000 */
[----:B------:R2:W-:Y:S01]  /*0ff0*/  STG.E desc[UR10][R10.64], R33 ;  /* 0x000000210a007986 */ /* 0x0005e2000c10190a */
[----:B------:R-:W-:Y:S01]  /*1000*/  IMAD R17, R19, UR17, R0 ;  /* 0x0000001113117c24 */ /* 0x000fe2000f8e0200 */
[----:B---3--:R-:W-:-:S03]  /*1010*/  SHF.R.U32.HI R19, RZ, 0x10, R12 ;  /* 0x00000010ff137819 */ /* 0x008fc6000001160c */
[----:B-1----:R-:W-:Y:S01]  /*1020*/  IMAD.WIDE R16, R17, 0x2, R22 ;  /* 0x0000000211107825 */ /* 0x002fe200078e0216 */
[----:B0-----:R-:W-:Y:S02]  /*1030*/  SHF.R.U32.HI R9, RZ, 0x8, R12 ;  /* 0x00000008ff097819 */ /* 0x001fe4000001160c */
[----:B------:R-:W-:Y:S02]  /*1040*/  LOP3.LUT R8, R12, 0xff, RZ, 0xc0, !PT ;  /* 0x000000ff0c087812 */ /* 0x000fe400078ec0ff */
[----:B--2---:R-:W-:Y:S02]  /*1050*/  PRMT R33, R37, 0x5410, R28 ;  /* 0x0000541025217816 */ /* 0x004fe4000000001c */
[----:B------:R-:W-:Y:S01]  /*1060*/  LOP3.LUT R18, R9, 0xff, RZ, 0xc0, !PT ;  /* 0x000000ff09127812 */ /* 0x000fe200078ec0ff */
[--C-:B------:R-:W-:Y:S01]  /*1070*/  IMAD.IADD R29, R8, 0x1, -R25.reuse ;  /* 0x00000001081d7824 */ /* 0x100fe200078e0a19 */
[----:B------:R-:W-:Y:S01]  /*1080*/  LOP3.LUT R34, R19, 0xff, RZ, 0xc0, !PT ;  /* 0x000000ff13227812 */ /* 0x000fe200078ec0ff */
[----:B------:R0:W-:Y:S01]  /*1090*/  STG.E desc[UR10][R10.64+0x4], R33 ;  /* 0x000004210a007986 */ /* 0x0001e2000c10190a */
[----:B------:R-:W-:Y:S01]  /*10a0*/  SHF.R.U32.HI R9, RZ, 0x10, R14 ;  /* 0x00000010ff097819 */ /* 0x000fe2000001160e */
[----:B------:R-:W-:-:S02]  /*10b0*/  IMAD.IADD R8, R18, 0x1, -R25 ;  /* 0x0000000112087824 */ /* 0x000fc400078e0a19 */
[----:B------:R-:W-:Y:S01]  /*10c0*/  STG.E desc[UR10][R16.64], R36 ;  /* 0x0000002410007986 */ /* 0x000fe2000c10190a */
[----:B------:R-:W-:-:S06]  /*10d0*/  IMAD.IADD R34, R34, 0x1, -R25 ;  /* 0x0000000122227824 */ /* 0x000fcc00078e0a19 */
[----:B------:R-:W-:Y:S01]  /*10e0*/  I2F.F16 R34, R34 ;  /* 0x0000002200227306 */ /* 0x000fe20000200c00 */
[----:B0-----:R-:W-:Y:S02]  /*10f0*/  PRMT R33, R37, 0x7632, R28 ;  /* 0x0000763225217816 */ /* 0x001fe4000000001c */
[--C-:B------:R-:W-:Y:S02]  /*1100*/  SHF.R.U32.HI R10, RZ, 0x8, R13.reuse ;  /* 0x00000008ff0a7819 */ /* 0x100fe4000001160d */
[----:B------:R-:W-:Y:S01]  /*1110*/  LOP3.LUT R11, R13, 0xff, RZ, 0xc0, !PT ;  /* 0x000000ff0d0b7812 */ /* 0x000fe200078ec0ff */
[----:B------:R0:W-:Y:S01]  /*1120*/  STG.E desc[UR10][R16.64+0x4], R33 ;  /* 0x0000042110007986 */ /* 0x0001e2000c10190a */
[----:B------:R-:W-:Y:S02]  /*1130*/  LEA.HI R37, R12, -R25, RZ, 0x8 ;  /* 0x800000190c257211 */ /* 0x000fe400078f40ff */
[----:B------:R-:W-:Y:S02]  /*1140*/  LOP3.LUT R19, R10, 0xff, RZ, 0xc0, !PT ;  /* 0x000000ff0a137812 */ /* 0x000fe400078ec0ff */
[----:B------:R-:W-:-:S02]  /*1150*/  SHF.R.U32.HI R12, RZ, 0x10, R13 ;  /* 0x00000010ff0c7819 */ /* 0x000fc4000001160d */
[----:B------:R-:W-:Y:S02]  /*1160*/  LOP3.LUT R10, R14, 0xff, RZ, 0xc0, !PT ;  /* 0x000000ff0e0a7812 */ /* 0x000fe400078ec0ff */
[----:B------:R-:W-:Y:S02]  /*1170*/  SHF.R.U32.HI R28, RZ, 0x8, R14 ;  /* 0x00000008ff1c7819 */ /* 0x000fe4000001160e */
[----:B------:R-:W-:Y:S01]  /*1180*/  LOP3.LUT R25, R12, 0xff, RZ, 0xc0, !PT ;  /* 0x000000ff0c197812 */ /* 0x000fe200078ec0ff */
[--C-:B0-----:R-:W-:Y:S01]  /*1190*/  IMAD.IADD R17, R11, 0x1, -R30.reuse ;  /* 0x000000010b117824 */ /* 0x101fe200078e0a1e */
[----:B------:R-:W-:Y:S01]  /*11a0*/  SHF.R.U32.HI R11, RZ, 0x10, R15 ;  /* 0x00000010ff0b7819 */ /* 0x000fe2000001160f */
[--C-:B------:R-:W-:Y:S01]  /*11b0*/  IMAD.IADD R16, R19, 0x1, -R30.reuse ;  /* 0x0000000113107824 */ /* 0x100fe200078e0a1e */
[----:B------:R-:W-:Y:S01]  /*11c0*/  LOP3.LUT R28, R28, 0xff, RZ, 0xc0, !PT ;  /* 0x000000ff1c1c7812 */ /* 0x000fe200078ec0ff */
[----:B------:R-:W-:Y:S01]  /*11d0*/  IMAD.IADD R19, R10, 0x1, -R31 ;  /* 0x000000010a137824 */ /* 0x000fe200078e0a1f */
[----:B------:R-:W-:Y:S01]  /*11e0*/  LOP3.LUT R36, R9, 0xff, RZ, 0xc0, !PT ;  /* 0x000000ff09247812 */ /* 0x000fe200078ec0ff */
[----:B------:R-:W-:Y:S01]  /*11f0*/  IMAD.IADD R18, R25, 0x1, -R30 ;  /* 0x0000000119127824 */ /* 0x000fe200078e0a1e */
[----:B------:R-:W-:Y:S01]  /*1200*/  SHF.R.U32.HI R10, RZ, 0x8, R15 ;  /* 0x00000008ff0a7819 */ /* 0x000fe2000001160f */
[----:B------:R0:W-:Y:S01]  /*1210*/  I2F.F16 R12, R29 ;  /* 0x0000001d000c7306 */ /* 0x0001e20000200c00 */
[----:B------:R-:W-:Y:S01]  /*1220*/  LOP3.LUT R9, R15, 0xff, RZ, 0xc0, !PT ;  /* 0x000000ff0f097812 */ /* 0x000fe200078ec0ff */
[--C-:B------:R-:W-:Y:S01]  /*1230*/  IMAD.IADD R28, R28, 0x1, -R31.reuse ;  /* 0x000000011c1c7824 */ /* 0x100fe200078e0a1f */
[----:B------:R-:W-:Y:S01]  /*1240*/  LOP3.LUT R11, R11, 0xff, RZ, 0xc0, !PT ;  /* 0x000000ff0b0b7812 */ /* 0x000fe200078ec0ff */
[----:B------:R-:W-:Y:S01]  /*1250*/  IMAD.IADD R25, R36, 0x1, -R31 ;  /* 0x0000000124197824 */ /* 0x000fe200078e0a1f */
[----:B------:R-:W-:-:S02]  /*1260*/  LEA.HI R30, R13, -R30, RZ, 0x8 ;  /* 0x8000001e0d1e7211 */ /* 0x000fc400078f40ff */
[----:B------:R-:W-:Y:S01]  /*1270*/  LEA.HI R33, R14, -R31, RZ, 0x8 ;  /* 0x8000001f0e217211 */ /* 0x000fe200078f40ff */
[----:B------:R1:W2:Y:S01]  /*1280*/  I2F.F16 R13, R8 ;  /* 0x00000008000d7306 */ /* 0x0002a20000200c00 */
[----:B------:R-:W-:Y:S01]  /*1290*/  LOP3.LUT R31, R10, 0xff, RZ, 0xc0, !PT ;  /* 0x000000ff0a1f7812 */ /* 0x000fe200078ec0ff */
[--C-:B------:R-:W-:Y:S02]  /*12a0*/  IMAD.IADD R14, R9, 0x1, -R32.reuse ;  /* 0x00000001090e7824 */ /* 0x100fe400078e0a20 */
[--C-:B0-----:R-:W-:Y:S02]  /*12b0*/  IMAD.IADD R29, R11, 0x1, -R32.reuse ;  /* 0x000000010b1d7824 */ /* 0x101fe400078e0a20 */
[----:B------:R-:W-:Y:S01]  /*12c0*/  IMAD.IADD R31, R31, 0x1, -R32 ;  /* 0x000000011f1f7824 */ /* 0x000fe200078e0a20 */
[----:B------:R-:W-:Y:S01]  /*12d0*/  LEA.HI R32, R15, -R32, RZ, 0x8 ;  /* 0x800000200f207211 */ /* 0x000fe200078f40ff */
[----:B------:R-:W-:Y:S01]  /*12e0*/  I2F.F16 R17, R17 ;  /* 0x0000001100117306 */ /* 0x000fe20000200c00 */
[----:B-1----:R-:W0:Y:S01]  /*12f0*/  LDS.128 R8, [UR8+0x10] ;  /* 0x00001008ff087984 */ /* 0x002e220008000c00 */
[----:B--2---:R-:W-:-:S06]  /*1300*/  PRMT R13, R12, 0x5410, R13 ;  /* 0x000054100c0d7816 */ /* 0x004fcc000000000d */
[----:B------:R-:W1:Y:S08]  /*1310*/  I2F.F16 R16, R16 ;  /* 0x0000001000107306 */ /* 0x000e700000200c00 */
[----:B------:R-:W-:Y:S01]  /*1320*/  I2F.F16 R14, R14 ;  /* 0x0000000e000e7306 */ /* 0x000fe20000200c00 */
[----:B-1----:R-:W-:-:S07]  /*1330*/  PRMT R16, R17, 0x5410, R16 ;  /* 0x0000541011107816 */ /* 0x002fce0000000010 */
[----:B------:R-:W1:Y:S01]  /*1340*/  I2F.F16 R31, R31 ;  /* 0x0000001f001f7306 */ /* 0x000e620000200c00 */
[----:B------:R-:W-:-:S07]  /*1350*/  HMUL2 R16, R5, R16 ;  /* 0x0000001005107232 */ /* 0x000fce0000000000 */
[----:B------:R-:W-:Y:S01]  /*1360*/  I2F.F16 R19, R19 ;  /* 0x0000001300137306 */ /* 0x000fe20000200c00 */
[----:B-1----:R-:W-:-:S07]  /*1370*/  PRMT R12, R14, 0x5410, R31 ;  /* 0x000054100e0c7816 */ /* 0x002fce000000001f */
[----:B------:R-:W1:Y:S01]  /*1380*/  I2F.F16 R28, R28 ;  /* 0x0000001c001c7306 */ /* 0x000e620000200c00 */
[----:B------:R-:W-:Y:S02]  /*1390*/  HFMA2 R14, R4, R13, -RZ ;  /* 0x0000000d040e7231 */ /* 0x000fe400001000ff */
[----:B0-----:R-:W-:-:S05]  /*13a0*/  IMAD R31, R10, UR17, R0 ;  /* 0x000000110a1f7c24 */ /* 0x001fca000f8e0200 */
[----:B------:R-:W-:Y:S01]  /*13b0*/  I2F.F16 R29, R29 ;  /* 0x0000001d001d7306 */ /* 0x000fe20000200c00 */
[----:B-1----:R-:W-:-:S07]  /*13c0*/  PRMT R17, R19, 0x5410, R28 ;  /* 0x0000541013117816 */ /* 0x002fce000000001c */
[----:B------:R-:W0:Y:S01]  /*13d0*/  I2F.F16 R32, R32 ;  /* 0x0000002000207306 */ /* 0x000e220000200c00 */
[----:B------:R-:W-:Y:S02]  /*13e0*/  IMAD R19, R8, UR17, R0 ;  /* 0x0000001108137c24 */ /* 0x000fe4000f8e0200 */
[----:B------:R-:W-:-:S05]  /*13f0*/  HFMA2 R17, R6, R17, -RZ ;  /* 0x0000001106117231 */ /* 0x000fca00001000ff */
[----:B------:R-:W1:Y:S01]  /*1400*/  I2F.F16 R15, R37 ;  /* 0x00000025000f7306 */ /* 0x000e620000200c00 */
[----:B0-----:R-:W-:-:S07]  /*1410*/  PRMT R32, R29, 0x5410, R32 ;  /* 0x000054101d207816 */ /* 0x001fce0000000020 */
[----:B------:R-:W-:Y:S01]  /*1420*/  I2F.F16 R25, R25 ;  /* 0x0000001900197306 */ /* 0x000fe20000200c00 */
[----:B------:R-:W-:Y:S02]  /*1430*/  IMAD R29, R9, UR17, R0 ;  /* 0x00000011091d7c24 */ /* 0x000fe4000f8e0200 */
[----:B------:R-:W-:-:S04]  /*1440*/  IMAD.WIDE R8, R19, 0x2, R22 ;  /* 0x0000000213087825 */ /* 0x000fc800078e0216 */
[C---:B------:R-:W-:Y:S02]  /*1450*/  HMUL2 R19, R7.reuse, R12 ;  /* 0x0000000c07137232 */ /* 0x040fe40000000000 */
[----:B------:R-:W-:Y:S01]  /*1460*/  HMUL2 R32, R7, R32 ;  /* 0x0000002007207232 */ /* 0x000fe20000000000 */
[----:B-1----:R-:W-:Y:S01]  /*1470*/  PRMT R15, R34, 0x5410, R15 ;  /* 0x00005410220f7816 */ /* 0x002fe2000000000f */
[----:B------:R0:W1:Y:S01]  /*1480*/  I2F.F16 R36, R33 ;  /* 0x0000002100247306 */ /* 0x0000620000200c00 */
[----:B------:R-:W-:-:S04]  /*1490*/  IMAD.WIDE R12, R31, 0x2, R22 ;  /* 0x000000021f0c7825 */ /* 0x000fc800078e0216 */
[----:B------:R-:W-:-:S03]  /*14a0*/  HFMA2 R15, R4, R15, -RZ ;  /* 0x0000000f040f7231 */ /* 0x000fc600001000ff */
[----:B------:R-:W-:Y:S01]  /*14b0*/  I2F.F16 R18, R18 ;  /* 0x0000001200127306 */ /* 0x000fe20000200c00 */
[----:B0-----:R-:W-:Y:S02]  /*14c0*/  IMAD R33, R11, UR17, R0 ;  /* 0x000000110b217c24 */ /* 0x001fe4000f8e0200 */
[----:B------:R-:W-:Y:S01]  /*14d0*/  IMAD.WIDE R10, R29, 0x2, R22 ;  /* 0x000000021d0a7825 */ /* 0x000fe200078e0216 */
[C-C-:B------:R-:W-:Y:S02]  /*14e0*/  PRMT R29, R14.reuse, 0x5410, R16.reuse ;  /* 0x000054100e1d7816 */ /* 0x140fe40000000010 */
[----:B------:R-:W-:Y:S01]  /*14f0*/  PRMT R16, R14, 0x7632, R16 ;  /* 0x000076320e107816 */ /* 0x000fe20000000010 */
[----:B------:R-:W-:Y:S01]  /*1500*/  IMAD.WIDE R22, R33, 0x2, R22 ;  /* 0x0000000221167825 */ /* 0x000fe200078e0216 */
[----:B------:R-:W0:Y:S01]  /*1510*/  I2F.F16 R35, R30 ;  /* 0x0000001e00237306 */ /* 0x000e220000200c00 */
[----:B-1----:R-:W-:Y:S01]  /*1520*/  PRMT R25, R25, 0x5410, R36 ;  /* 0x0000541019197816 */ /* 0x002fe20000000024 */
[----:B------:R1:W-:Y:S04]  /*1530*/  STG.E desc[UR10][R8.64], R29 ;  /* 0x0000001d08007986 */ /* 0x0003e8000c10190a */
[----:B------:R-:W-:Y:S01]  /*1540*/  HFMA2 R25, R6, R25, -RZ ;  /* 0x0000001906197231 */ /* 0x000fe200001000ff */
[----:B-1----:R-:W-:-:S02]  /*1550*/  PRMT R29, R17, 0x5410, R19 ;  /* 0x00005410111d7816 */ /* 0x002fc40000000013 */
[----:B0-----:R-:W-:Y:S02]  /*1560*/  PRMT R18, R18, 0x5410, R35 ;  /* 0x0000541012127816 */ /* 0x001fe40000000023 */
[----:B------:R-:W-:Y:S01]  /*1570*/  PRMT R19, R17, 0x7632, R19 ;  /* 0x0000763211137816 */ /* 0x000fe20000000013 */
[----:B------:R0:W-:Y:S01]  /*1580*/  STG.E desc[UR10][R8.64+0x4], R29 ;  /* 0x0000041d08007986 */ /* 0x0001e2000c10190a */
[----:B------:R-:W-:Y:S02]  /*1590*/  IMAD.U32 R17, RZ, RZ, UR17 ;  /* 0x00000011ff117e24 */ /* 0x000fe4000f8e00ff */
[----:B------:R-:W-:Y:S01]  /*15a0*/  HMUL2 R18, R5, R18 ;  /* 0x0000001205127232 */ /* 0x000fe20000000000 */
[----:B------:R1:W-:Y:S04]  /*15b0*/  STG.E desc[UR10][R10.64], R16 ;  /* 0x000000100a007986 */ /* 0x0003e8000c10190a */
[----:B------:R2:W-:Y:S01]  /*15c0*/  STG.E desc[UR10][R10.64+0x4], R19 ;  /* 0x000004130a007986 */ /* 0x0005e2000c10190a */
[----:B0-----:R-:W-:-:S02]  /*15d0*/  PRMT R9, R15, 0x5410, R18 ;  /* 0x000054100f097816 */ /* 0x001fc40000000012 */
[----:B------:R-:W-:Y:S01]  /*15e0*/  PRMT R18, R15, 0x7632, R18 ;  /* 0x000076320f127816 */ /* 0x000fe20000000012 */
[----:B-1----:R-:W-:Y:S02]  /*15f0*/  IMAD.WIDE R16, R17, 0x4, R26 ;  /* 0x0000000411107825 */ /* 0x002fe400078e021a */
[----:B------:R3:W-:Y:S01]  /*1600*/  STG.E desc[UR10][R12.64], R9 ;  /* 0x000000090c007986 */ /* 0x0007e2000c10190a */
[C-C-:B--2---:R-:W-:Y:S02]  /*1610*/  PRMT R11, R25.reuse, 0x5410, R32.reuse ;  /* 0x00005410190b7816 */ /* 0x144fe40000000020 */
[----:B------:R-:W-:-:S03]  /*1620*/  PRMT R32, R25, 0x7632, R32 ;  /* 0x0000763219207816 */ /* 0x000fc60000000020 */
[----:B------:R3:W-:Y:S04]  /*1630*/  STG.E desc[UR10][R12.64+0x4], R11 ;  /* 0x0000040b0c007986 */ /* 0x0007e8000c10190a */
[----:B------:R3:W-:Y:S04]  /*1640*/  STG.E desc[UR10][R22.64], R18 ;  /* 0x0000001216007986 */ /* 0x0007e8000c10190a */
[----:B------:R3:W-:Y:S01]  /*1650*/  STG.E desc[UR10][R22.64+0x4], R32 ;  /* 0x0000042016007986 */ /* 0x0007e2000c10190a */
[----:B------:R-:W-:Y:S05]  /*1660*/  BRA.U UP0, `(.L_x_453) ;  /* 0xfffffff100c07547 */ /* 0x000fea000b83ffff */
[----:B------:R-:W-:-:S04]  /*1670*/  UIADD3 UR6, UPT, UPT, UR6, 0x20, URZ ;  /* 0x0000002006067890 */ /* 0x000fc8000fffe0ff */
[----:B------:R-:W-:-:S09]  /*1680*/  UISETP.GE.U32.AND UP0, UPT, UR6, UR12, UPT ;  /* 0x0000000c0600728c */ /* 0x000fd2000bf06070 */
[----:B------:R-:W-:Y:S05]  /*1690*/  BRA.U !UP0, `(.L_x_454) ;  /* 0xfffffff1083c7547 */ /* 0x000fea000b83ffff */
[----:B------:R-:W-:Y:S05]  /*16a0*/  EXIT ;  /* 0x000000000000794d */ /* 0x000fea0003800000 */
.L_x_451:
[----:B------:R-:W-:Y:S01]  /*16b0*/  UMOV UR4, URZ ;  /* 0x000000ff00047c82 */ /* 0x000fe20008000000 */
[----:B------:R-:W-:-:S05]  /*16c0*/  UMOV UR8, UR6 ;  /* 0x0000000600087c82 */ /* 0x000fca0008000000 */
.L_x_457:
[----:B0-----:R-:W0:Y:S01]  /*16d0*/  LDC R23, c[0x0][0x3a4] ;  /* 0x0000e900ff177b82 */ /* 0x001e220000000800 */
[----:B------:R-:W-:Y:S01]  /*16e0*/  UISETP.NE.AND UP0, UPT, UR8, UR13, UPT ;  /* 0x0000000d0800728c */ /* 0x000fe2000bf05270 */
[----:B------:R-:W1:Y:S01]  /*16f0*/  LDCU.U8 UR14, c[0x0][0x3ac] ;  /* 0x00007580ff0e77ac */ /* 0x000e620008000000 */
[----:B------:R-:W-:-:S07]  /*1700*/  UIADD3 UR5, UPT, UPT, UR6, UR4, URZ ;  /* 0x0000000406057290 */ /* 0x000fce000fffe0ff */
[----:B------:R-:W-:Y:S05]  /*1710*/  BRA.U UP0, `(.L_x_455) ;  /* 0x0000000100647547 */ /* 0x000fea000b800000 */
        /* <DEDUP_REMOVED lines=25> */
.L_x_455:
[----:B0-----:R-:W-:Y:S01]  /*18b0*/  IMAD R19, R23, UR5, R0 ;  /* 0x0000000517137c24 */ /* 0x001fe2000f8e0200 */
[----:B------:R-:W-:-:S06]  /*18c0*/  UMOV UR5, URZ ;  /* 0x000000ff00057c82 */ /* 0x000fcc0008000000 */
.L_x_456:
[----:B0-----:R0:W2:Y:S01]  /*18d0*/  LDG.E.128.CONSTANT R8, desc[UR10][R16.64] ;  /* 0x0000000a10087981 */ /* 0x0010a2000c1e9d00 */
[----:B------:R-:W-:-:S06]  /*18e0*/  IMAD.WIDE R12, R23, 0x4, R16 ;  /* 0x00000004170c7825 */ /* 0x000fcc00078e0210 */
[----:B------:R-:W3:Y:S01]  /*18f0*/  LDG.E.128.CONSTANT R12, desc[UR10][R12.64] ;  /* 0x0000000a0c0c7981 */ /* 0x000ee2000c1e9d00 */
[----:B-1----:R-:W-:Y:S02]  /*1900*/  UPRMT UR9, UR14, 0x8880, URZ ;  /* 0x000088800e097896 */ /* 0x002fe400080000ff */
[----:B------:R-:W-:Y:S01]  /*1910*/  UIADD3 UR5, UPT, UPT, UR5, 0x1, URZ ;  /* 0x0000000105057890 */ /* 0x000fe2000fffe0ff */
[----:B0-----:R-:W-:Y:S01]  /*1920*/  IMAD.WIDE R16, R23, 0x8, R16 ;  /* 0x0000000817107825 */ /* 0x001fe200078e0210 */
[----:B------:R-:W-:-:S04]  /*1930*/  UISETP.NE.AND UP0, UPT, UR9, URZ, UPT ;  /* 0x000000ff0900728c */ /* 0x000fc8000bf05270 */
[----:B------:R-:W-:Y:S02]  /*1940*/  USEL UR9, URZ, 0x1, UP0 ;  /* 0x00000001ff097887 */ /* 0x000fe40008000000 */
[----:B------:R-:W-:-:S04]  /*1950*/  UISETP.NE.AND UP0, UPT, UR5, 0x4, UPT ;  /* 0x000000040500788c */ /* 0x000fc8000bf05270 */
[----:B------:R-:W-:Y:S01]  /*1960*/  VIADD R25, R21, UR9 ;  /* 0x0000000915197c36 */ /* 0x000fe20008000000 */
[----:B--2---:R-:W-:Y:S02]  /*1970*/  SHF.R.U32.HI R22, RZ, 0x8, R8 ;  /* 0x00000008ff167819 */ /* 0x004fe40000011608 */
[----:B------:R-:W-:Y:S02]  /*1980*/  LOP3.LUT R18, R8, 0xff, RZ, 0xc0, !PT ;  /* 0x000000ff08127812 */ /* 0x000fe400078ec0ff */
[----:B------:R-:W-:Y:S02]  /*1990*/  LOP3.LUT R22, R22, 0xff, RZ, 0xc0, !PT ;  /* 0x000000ff16167812 */ /* 0x000fe400078ec0ff */
[----:B------:R-:W-:Y:S01]  /*19a0*/  LOP3.LUT R27, R9, 0xff, RZ, 0xc0, !PT ;  /* 0x000000ff091b7812 */ /* 0x000fe200078ec0ff */
[----:B------:R-:W-:Y:S01]  /*19b0*/  IMAD.IADD R35, R18, 0x1, -R25 ;  /* 0x0000000112237824 */ /* 0x000fe200078e0a19 */
[----:B------:R-:W-:Y:S01]  /*19c0*/  SHF.R.U32.HI R26, RZ, 0x8, R9 ;  /* 0x00000008ff1a7819 */ /* 0x000fe20000011609 */
[----:B------:R-:W-:Y:S01]  /*19d0*/  IMAD.IADD R18, R22, 0x1, -R25 ;  /* 0x0000000116127824 */ /* 0x000fe200078e0a19 */
[----:B------:R-:W-:Y:S01]  /*19e0*/  SHF.R.U32.HI R29, RZ, 0x8, R10 ;  /* 0x00000008ff1d7819 */ /* 0x000fe2000001160a */
[----:B------:R-:W-:Y:S01]  /*19f0*/  VIADD R22, R3, UR9 ;  /* 0x0000000903167c36 */ /* 0x000fe20008000000 */
[----:B------:R-:W-:Y:S01]  /*1a00*/  SHF.R.U32.HI R34, RZ, 0x10, R9 ;  /* 0x00000010ff227819 */ /* 0x000fe20000011609 */
[----:B------:R-:W-:Y:S02]  /*1a10*/  I2F.F16 R35, R35 ;  /* 0x0000002300237306 */ /* 0x000fe40000200c00 */
[----:B------:R-:W-:Y:S01]  /*1a20*/  IMAD.IADD R28, R27, 0x1, -R22 ;  /* 0x000000011b1c7824 */ /* 0x000fe200078e0a16 */
[----:B------:R-:W-:-:S02]  /*1a30*/  LOP3.LUT R27, R26, 0xff, RZ, 0xc0, !PT ;  /* 0x000000ff1a1b7812 */ /* 0x000fc400078ec0ff */
[----:B------:R-:W-:Y:S02]  /*1a40*/  LOP3.LUT R26, R10, 0xff, RZ, 0xc0, !PT ;  /* 0x000000ff0a1a7812 */ /* 0x000fe400078ec0ff */
[----:B------:R-:W-:Y:S01]  /*1a50*/  LEA.HI R9, R9, -R22, RZ, 0x8 ;  /* 0x8000001609097211 */ /* 0x000fe200078f40ff */
[----:B------:R-:W0:Y:S01]  /*1a60*/  I2F.F16 R18, R18 ;  /* 0x0000001200127306 */ /* 0x000e220000200c00 */
[----:B------:R-:W-:Y:S02]  /*1a70*/  IMAD.IADD R33, R27, 0x1, -R22 ;  /* 0x000000011b217824 */ /* 0x000fe400078e0a16 */
[----:B------:R-:W-:-:S04]  /*1a80*/  VIADD R27, R24, UR9 ;  /* 0x00000009181b7c36 */ /* 0x000fc80008000000 */
[----:B------:R-:W-:Y:S01]  /*1a90*/  IMAD.IADD R31, R26, 0x1, -R27 ;  /* 0x000000011a1f7824 */ /* 0x000fe200078e0a1b */
[----:B------:R-:W-:Y:S01]  /*1aa0*/  LOP3.LUT R26, R29, 0xff, RZ, 0xc0, !PT ;  /* 0x000000ff1d1a7812 */ /* 0x000fe200078ec0ff */
[----:B------:R-:W-:Y:S01]  /*1ab0*/  I2F.F16 R28, R28 ;  /* 0x0000001c001c7306 */ /* 0x000fe20000200c00 */
[----:B------:R-:W-:-:S03]  /*1ac0*/  LOP3.LUT R29, R11, 0xff, RZ, 0xc0, !PT ;  /* 0x000000ff0b1d7812 */ /* 0x000fc600078ec0ff */
[----:B------:R-:W-:Y:S01]  /*1ad0*/  IMAD.IADD R26, R26, 0x1, -R27 ;  /* 0x000000011a1a7824 */ /* 0x000fe200078e0a1b */
[----:B0-----:R-:W-:Y:S01]  /*1ae0*/  PRMT R35, R35, 0x5410, R18 ;  /* 0x0000541023237816 */ /* 0x001fe20000000012 */
[----:B------:R-:W-:Y:S02]  /*1af0*/  VIADD R18, R20, UR9 ;  /* 0x0000000914127c36 */ /* 0x000fe40008000000 */
[----:B------:R-:W0:Y:S02]  /*1b00*/  I2F.F16 R33, R33 ;  /* 0x0000002100217306 */ /* 0x000e240000200c00 */
[----:B------:R-:W-:Y:S01]  /*1b10*/  IMAD.IADD R30, R29, 0x1, -R18 ;  /* 0x000000011d1e7824 */ /* 0x000fe200078e0a12 */
[----:B------:R-:W-:Y:S01]  /*1b20*/  SHF.R.U32.HI R29, RZ, 0x8, R11 ;  /* 0x00000008ff1d7819 */ /* 0x000fe2000001160b */
[----:B------:R-:W-:-:S03]  /*1b30*/  HFMA2 R35, R4, R35, -RZ ;  /* 0x0000002304237231 */ /* 0x000fc600001000ff */
[----:B------:R-:W-:Y:S01]  /*1b40*/  LOP3.LUT R37, R29, 0xff, RZ, 0xc0, !PT ;  /* 0x000000ff1d257812 */ /* 0x000fe200078ec0ff */
[----:B------:R-:W-:Y:S01]  /*1b50*/  I2F.F16 R31, R31 ;  /* 0x0000001f001f7306 */ /* 0x000fe20000200c00 */
[----:B------:R-:W-:Y:S02]  /*1b60*/  SHF.R.U32.HI R29, RZ, 0x10, R8 ;  /* 0x00000010ff1d7819 */ /* 0x000fe40000011608 */
[----:B------:R-:W-:Y:S01]  /*1b70*/  LEA.HI R8, R8, -R25, RZ, 0x8 ;  /* 0x8000001908087211 */ /* 0x000fe200078f40ff */
[----:B------:R-:W-:Y:S01]  /*1b80*/  IMAD.IADD R36, R37, 0x1, -R18 ;  /* 0x0000000125247824 */ /* 0x000fe200078e0a12 */
[----:B------:R-:W-:Y:S02]  /*1b90*/  LOP3.LUT R37, R34, 0xff, RZ, 0xc0, !PT ;  /* 0x000000ff22257812 */ /* 0x000fe400078ec0ff */
[----:B------:R-:W-:Y:S01]  /*1ba0*/  LOP3.LUT R32, R29, 0xff, RZ, 0xc0, !PT ;  /* 0x000000ff1d207812 */ /* 0x000fe200078ec0ff */
[----:B------:R-:W1:Y:S01]  /*1bb0*/  I2F.F16 R26, R26 ;  /* 0x0000001a001a7306 */ /* 0x000e620000200c00 */
[----:B0-----:R-:W-:Y:S01]  /*1bc0*/  PRMT R28, R28, 0x5410, R33 ;  /* 0x000054101c1c7816 */ /* 0x001fe20000000021 */
[----:B------:R-:W-:-:S02]  /*1bd0*/  IMAD.IADD R34, R37, 0x1, -R22 ;  /* 0x0000000125227824 */ /* 0x000fc400078e0a16 */
[----:B------:R-:W-:-:S04]  /*1be0*/  IMAD.IADD R32, R32, 0x1, -R25 ;  /* 0x0000000120207824 */ /* 0x000fc800078e0a19 */
[----:B------:R0:W-:Y:S01]  /*1bf0*/  I2F.F16 R33, R32 ;  /* 0x0000002000217306 */ /* 0x0001e20000200c00 */
[----:B-1----:R-:W-:-:S07]  /*1c00*/  PRMT R31, R31, 0x5410, R26 ;  /* 0x000054101f1f7816 */ /* 0x002fce000000001a */
[----:B------:R-:W1:Y:S01]  /*1c10*/  I2F.F16 R8, R8 ;  /* 0x0000000800087306 */ /* 0x000e620000200c00 */
[----:B------:R-:W-:Y:S02]  /*1c20*/  SHF.R.U32.HI R26, RZ, 0x10, R10 ;  /* 0x00000010ff1a7819 */ /* 0x000fe4000001160a */
[----:B0-----:R-:W-:Y:S02]  /*1c30*/  SHF.R.U32.HI R32, RZ, 0x10, R11 ;  /* 0x00000010ff207819 */ /* 0x001fe4000001160b */
[----:B------:R-:W-:Y:S02]  /*1c40*/  LOP3.LUT R26, R26, 0xff, RZ, 0xc0, !PT ;  /* 0x000000ff1a1a7812 */ /* 0x000fe400078ec0ff */
[----:B------:R-:W-:Y:S01]  /*1c50*/  LOP3.LUT R37, R32, 0xff, RZ, 0xc0, !PT ;  /* 0x000000ff20257812 */ /* 0x000fe200078ec0ff */
[----:B------:R-:W-:Y:S01]  /*1c60*/  I2F.F16 R34, R34 ;  /* 0x0000002200227306 */ /* 0x000fe20000200c00 */
[----:B------:R-:W-:Y:S01]  /*1c70*/  LEA.HI R11, R11, -R18, RZ, 0x8 ;  /* 0x800000120b0b7211 */ /* 0x000fe200078f40ff */
[----:B------:R-:W-:Y:S01]  /*1c80*/  IMAD.IADD R26, R26, 0x1, -R27 ;  /* 0x000000011a1a7824 */ /* 0x000fe200078e0a1b */
[----:B------:R-:W-:Y:S01]  /*1c90*/  LEA.HI R10, R10, -R27, RZ, 0x8 ;  /* 0x8000001b0a0a7211 */ /* 0x000fe200078f40ff */
[----:B------:R-:W-:-:S02]  /*1ca0*/  IMAD.IADD R37, R37, 0x1, -R18 ;  /* 0x0000000125257824 */ /* 0x000fc400078e0a12 */
[----:B------:R-:W-:Y:S01]  /*1cb0*/  HMUL2 R32, R5, R28 ;  /* 0x0000001c05207232 */ /* 0x000fe20000000000 */
[----:B-1----:R-:W-:Y:S01]  /*1cc0*/  PRMT R33, R33, 0x5410, R8 ;  /* 0x0000541021217816 */ /* 0x002fe20000000008 */
[----:B------:R-:W0:Y:S08]  /*1cd0*/  I2F.F16 R9, R9 ;  /* 0x0000000900097306 */ /* 0x000e300000200c00 */
[----:B------:R-:W-:Y:S01]  /*1ce0*/  I2F.F16 R30, R30 ;  /* 0x0000001e001e7306 */ /* 0x000fe20000200c00 */
[----:B0-----:R-:W-:-:S07]  /*1cf0*/  PRMT R34, R34, 0x5410, R9 ;  /* 0x0000541022227816 */ /* 0x001fce0000000009 */
[----:B------:R0:W1:Y:S01]  /*1d00*/  I2F.F16 R29, R36 ;  /* 0x00000024001d7306 */ /* 0x0000620000200c00 */
[----:B------:R-:W2:Y:S07]  /*1d10*/  LDC.64 R8, c[0x0][0x3b0] ;  /* 0x0000ec00ff087b82 */ /* 0x000eae0000000a00 */
[----:B------:R-:W-:Y:S01]  /*1d20*/  I2F.F16 R37, R37 ;  /* 0x0000002500257306 */ /* 0x000fe20000200c00 */
[----:B0-----:R-:W-:Y:S01]  /*1d30*/  HFMA2 R36, R6, R31, -RZ ;  /* 0x0000001f06247231 */ /* 0x001fe200001000ff */
[----:B-1----:R-:W-:-:S06]  /*1d40*/  PRMT R30, R30, 0x5410, R29 ;  /* 0x000054101e1e7816 */ /* 0x002fcc000000001d */
[----:B------:R-:W-:Y:S01]  /*1d50*/  I2F.F16 R10, R10 ;  /* 0x0000000a000a7306 */ /* 0x000fe20000200c00 */
[----:B------:R-:W-:-:S07]  /*1d60*/  HMUL2 R30, R7, R30 ;  /* 0x0000001e071e7232 */ /* 0x000fce0000000000 */
[----:B------:R-:W0:Y:S01]  /*1d70*/  I2F.F16 R29, R26 ;  /* 0x0000001a001d7306 */ /* 0x000e220000200c00 */
[----:B--2---:R-:W-:-:S04]  /*1d80*/  IMAD.WIDE R8, R19, 0x2, R8 ;  /* 0x0000000213087825 */ /* 0x004fc800078e0208 */
[----:B------:R-:W-:-:S03]  /*1d90*/  IMAD R19, R23, 0x8, R19 ;  /* 0x0000000817137824 */ /* 0x000fc600078e0213 */
[----:B------:R1:W2:Y:S01]  /*1da0*/  I2F.F16 R26, R11 ;  /* 0x0000000b001a7306 */ /* 0x0002a20000200c00 */
[----:B0-----:R-:W-:Y:S02]  /*1db0*/  PRMT R29, R29, 0x5410, R10 ;  /* 0x000054101d1d7816 */ /* 0x001fe4000000000a */
[----:B---3--:R-:W-:Y:S02]  /*1dc0*/  LOP3.LUT R10, R12, 0xff, RZ, 0xc0, !PT ;  /* 0x000000ff0c0a7812 */ /* 0x008fe400078ec0ff */
[----:B-1----:R-:W-:Y:S01]  /*1dd0*/  SHF.R.U32.HI R11, RZ, 0x8, R12 ;  /* 0x00000008ff0b7819 */ /* 0x002fe2000001160c */
[----:B------:R-:W-:Y:S02]  /*1de0*/  HFMA2 R29, R6, R29, -RZ ;  /* 0x0000001d061d7231 */ /* 0x000fe400001000ff */
[----:B------:R-:W-:Y:S01]  /*1df0*/  IMAD.IADD R28, R10, 0x1, -R25 ;  /* 0x000000010a1c7824 */ /* 0x000fe200078e0a19 */
[----:B--2---:R-:W-:Y:S02]  /*1e00*/  PRMT R26, R37, 0x5410, R26 ;  /* 0x00005410251a7816 */ /* 0x004fe4000000001a */
[----:B------:R-:W-:-:S02]  /*1e10*/  PRMT R37, R35, 0x5410, R32 ;  /* 0x0000541023257816 */ /* 0x000fc40000000020 */
[----:B------:R-:W-:Y:S01]  /*1e20*/  LOP3.LUT R31, R11, 0xff, RZ, 0xc0, !PT ;  /* 0x000000ff0b1f7812 */ /* 0x000fe200078ec0ff */
[----:B------:R-:W-:-:S04]  /*1e30*/  IMAD.WIDE R10, R23, 0x2, R8 ;  /* 0x00000002170a7825 */ /* 0x000fc800078e0208 */
[----:B------:R-:W-:Y:S01]  /*1e40*/  HMUL2 R26, R7, R26 ;  /* 0x0000001a071a7232 */ /* 0x000fe20000000000 */
[----:B------:R0:W-:Y:S01]  /*1e50*/  STG.E desc[UR10][R8.64], R37 ;  /* 0x0000002508007986 */ /* 0x0001e2000c10190a */
[----:B------:R-:W-:Y:S01]  /*1e60*/  I2F.F16 R28, R28 ;  /* 0x0000001c001c7306 */ /* 0x000fe20000200c00 */
[----:B------:R-:W-:-:S07]  /*1e70*/  IMAD.IADD R31, R31, 0x1, -R25 ;  /* 0x000000011f1f7824 */ /* 0x000fce00078e0a19 */
[----:B------:R-:W1:Y:S01]  /*1e80*/  I2F.F16 R31, R31 ;  /* 0x0000001f001f7306 */ /* 0x000e620000200c00 */
[----:B0-----:R-:W-:-:S05]  /*1e90*/  PRMT R37, R36, 0x5410, R30 ;  /* 0x0000541024257816 */ /* 0x001fca000000001e */
[----:B------:R0:W-:Y:S01]  /*1ea0*/  STG.E desc[UR10][R8.64+0x4], R37 ;  /* 0x0000042508007986 */ /* 0x0001e2000c10190a */
[----:B-1----:R-:W-:Y:S02]  /*1eb0*/  PRMT R31, R28, 0x5410, R31 ;  /* 0x000054101c1f7816 */ /* 0x002fe4000000001f */
[----:B0-----:R-:W-:Y:S01]  /*1ec0*/  PRMT R9, R35, 0x7632, R32 ;  /* 0x0000763223097816 */ /* 0x001fe20000000020 */
[C---:B------:R-:W-:Y:S01]  /*1ed0*/  HFMA2 R32, R4.reuse, R33, -RZ ;  /* 0x0000002104207231 */ /* 0x040fe200001000ff */
[----:B------:R-:W-:Y:S01]  /*1ee0*/  LOP3.LUT R35, R13, 0xff, RZ, 0xc0, !PT ;  /* 0x000000ff0d237812 */ /* 0x000fe200078ec0ff */
[----:B------:R-:W-:Y:S01]  /*1ef0*/  HMUL2 R33, R5, R34 ;  /* 0x0000002205217232 */ /* 0x000fe20000000000 */
[----:B------:R-:W-:Y:S01]  /*1f00*/  PRMT R37, R36, 0x7632, R30 ;  /* 0x0000763224257816 */ /* 0x000fe2000000001e */
[----:B------:R0:W-:Y:S01]  /*1f10*/  STG.E desc[UR10][R10.64], R9 ;  /* 0x000000090a007986 */ /* 0x0001e2000c10190a */
[----:B------:R-:W-:Y:S01]  /*1f20*/  SHF.R.U32.HI R8, RZ, 0x8, R13 ;  /* 0x00000008ff087819 */ /* 0x000fe2000001160d */
[----:B------:R-:W-:Y:S01]  /*1f30*/  IMAD.IADD R30, R35, 0x1, -R22 ;  /* 0x00000001231e7824 */ /* 0x000fe200078e0a16 */
[----:B------:R-:W-:Y:S01]  /*1f40*/  SHF.R.U32.HI R36, RZ, 0x8, R14 ;  /* 0x00000008ff247819 */ /* 0x000fe2000001160e */
[----:B------:R1:W-:Y:S01]  /*1f50*/  STG.E desc[UR10][R10.64+0x4], R37 ;  /* 0x000004250a007986 */ /* 0x0003e2000c10190a */
[----:B------:R-:W-:Y:S01]  /*1f60*/  LOP3.LUT R35, R8, 0xff, RZ, 0xc0, !PT ;  /* 0x000000ff08237812 */ /* 0x000fe200078ec0ff */
[----:B------:R-:W-:Y:S01]  /*1f70*/  HFMA2 R31, R4, R31, -RZ ;  /* 0x0000001f041f7231 */ /* 0x000fe200001000ff */
[----:B------:R-:W-:Y:S01]  /*1f80*/  LOP3.LUT R36, R36, 0xff, RZ, 0xc0, !PT ;  /* 0x000000ff24247812 */ /* 0x000fe200078ec0ff */
[----:B------:R-:W-:Y:S02]  /*1f90*/  I2F.F16 R30, R30 ;  /* 0x0000001e001e7306 */ /* 0x000fe40000200c00 */
[----:B------:R-:W-:-:S02]  /*1fa0*/  IMAD.IADD R35, R35, 0x1, -R22 ;  /* 0x0000000123237824 */ /* 0x000fc400078e0a16 */
[----:B0-----:R-:W-:Y:S01]  /*1fb0*/  IMAD.WIDE R8, R23, 0x2, R10 ;  /* 0x0000000217087825 */ /* 0x001fe200078e020a */
[----:B-1----:R-:W-:-:S03]  /*1fc0*/  PRMT R37, R32, 0x5410, R33 ;  /* 0x0000541020257816 */ /* 0x002fc60000000021 */
[----:B------:R-:W0:Y:S01]  /*1fd0*/  I2F.F16 R35, R35 ;  /* 0x0000002300237306 */ /* 0x000e220000200c00 */
[----:B------:R-:W-:Y:S02]  /*1fe0*/  LOP3.LUT R10, R14, 0xff, RZ, 0xc0, !PT ;  /* 0x000000ff0e0a7812 */ /* 0x000fe400078ec0ff */
[C-C-:B------:R-:W-:Y:S01]  /*1ff0*/  PRMT R11, R29.reuse, 0x5410, R26.reuse ;  /* 0x000054101d0b7816 */ /* 0x140fe2000000001a */
[----:B------:R1:W-:Y:S01]  /*2000*/  STG.E desc[UR10][R8.64], R37 ;  /* 0x0000002508007986 */ /* 0x0003e2000c10190a */
[----:B------:R-:W-:Y:S01]  /*2010*/  PRMT R32, R32, 0x7632, R33 ;  /* 0x0000763220207816 */ /* 0x000fe20000000021 */
[--C-:B------:R-:W-:Y:S01]  /*2020*/  IMAD.IADD R34, R10, 0x1, -R27.reuse ;  /* 0x000000010a227824 */ /* 0x100fe200078e0a1b */
[----:B------:R-:W-:Y:S01]  /*2030*/  PRMT R26, R29, 0x7632, R26 ;  /* 0x000076321d1a7816 */ /* 0x000fe2000000001a */
[----:B------:R2:W-:Y:S01]  /*2040*/  STG.E desc[UR10][R8.64+0x4], R11 ;  /* 0x0000040b08007986 */ /* 0x0005e2000c10190a */
[----:B------:R-:W-:-:S03]  /*2050*/  IMAD.IADD R33, R36, 0x1, -R27 ;  /* 0x0000000124217824 */ /* 0x000fc600078e0a1b */
[----:B------:R-:W-:Y:S01]  /*2060*/  I2F.F16 R34, R34 ;  /* 0x0000002200227306 */ /* 0x000fe20000200c00 */
[----:B0-----:R-:W-:Y:S02]  /*2070*/  PRMT R30, R30, 0x5410, R35 ;  /* 0x000054101e1e7816 */ /* 0x001fe40000000023 */
[----:B-1----:R-:W-:Y:S01]  /*2080*/  LOP3.LUT R37, R15, 0xff, RZ, 0xc0, !PT ;  /* 0x000000ff0f257812 */ /* 0x002fe200078ec0ff */
[----:B--2---:R-:W-:Y:S01]  /*2090*/  IMAD.WIDE R10, R23, 0x2, R8 ;  /* 0x00000002170a7825 */ /* 0x004fe200078e0208 */
[----:B------:R-:W-:-:S03]  /*20a0*/  SHF.R.U32.HI R8, RZ, 0x8, R15 ;  /* 0x00000008ff087819 */ /* 0x000fc6000001160f */
[----:B------:R-:W0:Y:S01]  /*20b0*/  I2F.F16 R33, R33 ;  /* 0x0000002100217306 */ /* 0x000e220000200c00 */
[----:B------:R-:W-:Y:S02]  /*20c0*/  HMUL2 R30, R5, R30 ;  /* 0x0000001e051e7232 */ /* 0x000fe40000000000 */
[----:B------:R-:W-:Y:S01]  /*20d0*/  IMAD.IADD R9, R37, 0x1, -R18 ;  /* 0x0000000125097824 */ /* 0x000fe200078e0a12 */
[----:B------:R-:W-:Y:S01]  /*20e0*/  LOP3.LUT R37, R8, 0xff, RZ, 0xc0, !PT ;  /* 0x000000ff08257812 */ /* 0x000fe200078ec0ff */
[----:B------:R1:W-:Y:S01]  /*20f0*/  STG.E desc[UR10][R10.64], R32 ;  /* 0x000000200a007986 */ /* 0x0003e2000c10190a */
[----:B------:R-:W-:Y:S02]  /*2100*/  SHF.R.U32.HI R8, RZ, 0x10, R12 ;  /* 0x00000010ff087819 */ /* 0x000fe4000001160c */
[----:B------:R-:W-:Y:S01]  /*2110*/  LEA.HI R12, R12, -R25, RZ, 0x8 ;  /* 0x800000190c0c7211 */ /* 0x000fe200078f40ff */
[----:B------:R-:W-:Y:S01]  /*2120*/  IMAD.IADD R36, R37, 0x1, -R18 ;  /* 0x0000000125247824 */ /* 0x000fe200078e0a12 */
[----:B------:R-:W-:Y:S01]  /*2130*/  I2F.F16 R9, R9 ;  /* 0x0000000900097306 */ /* 0x000fe20000200c00 */
[----:B------:R2:W-:Y:S01]  /*2140*/  STG.E desc[UR10][R10.64+0x4], R26 ;  /* 0x0000041a0a007986 */ /* 0x0005e2000c10190a */
[----:B0-----:R-:W-:-:S02]  /*2150*/  PRMT R33, R34, 0x5410, R33 ;  /* 0x0000541022217816 */ /* 0x001fc40000000021 */
[----:B-1----:R-:W-:-:S04]  /*2160*/  LOP3.LUT R32, R8, 0xff, RZ, 0xc0, !PT ;  /* 0x000000ff08207812 */ /* 0x002fc800078ec0ff */
[----:B------:R-:W-:Y:S01]  /*2170*/  I2F.F16 R12, R12 ;  /* 0x0000000c000c7306 */ /* 0x000fe20000200c00 */
[----:B------:R-:W-:-:S07]  /*2180*/  IMAD.IADD R32, R32, 0x1, -R25 ;  /* 0x0000000120207824 */ /* 0x000fce00078e0a19 */
[----:B------:R0:W2:Y:S08]  /*2190*/  I2F.F16 R8, R36 ;  /* 0x0000002400087306 */ /* 0x0000b00000200c00 */
[----:B------:R1:W3:Y:S01]  /*21a0*/  I2F.F16 R25, R32 ;  /* 0x0000002000197306 */ /* 0x0002e20000200c00 */
[----:B0-----:R-:W-:-:S04]  /*21b0*/  SHF.R.U32.HI R36, RZ, 0x10, R13 ;  /* 0x00000010ff247819 */ /* 0x001fc8000001160d */
[----:B------:R-:W-:Y:S02]  /*21c0*/  LOP3.LUT R37, R36, 0xff, RZ, 0xc0, !PT ;  /* 0x000000ff24257812 */ /* 0x000fe400078ec0ff */
[----:B--2---:R-:W-:Y:S01]  /*21d0*/  PRMT R26, R9, 0x5410, R8 ;  /* 0x00005410091a7816 */ /* 0x004fe20000000008 */
[----:B------:R-:W-:Y:S01]  /*21e0*/  IMAD.WIDE R8, R23, 0x2, R10 ;  /* 0x0000000217087825 */ /* 0x000fe200078e020a */
[----:B-1----:R-:W-:-:S03]  /*21f0*/  LEA.HI R32, R14, -R27, RZ, 0x8 ;  /* 0x8000001b0e207211 */ /* 0x002fc600078f40ff */
[----:B------:R-:W-:Y:S01]  /*2200*/  IMAD.IADD R37, R37, 0x1, -R22 ;  /* 0x0000000125257824 */ /* 0x000fe200078e0a16 */
[----:B------:R-:W-:Y:S01]  /*2210*/  LEA.HI R22, R13, -R22, RZ, 0x8 ;  /* 0x800000160d167211 */ /* 0x000fe200078f40ff */
[----:B------:R-:W-:Y:S01]  /*2220*/  HMUL2 R26, R7, R26 ;  /* 0x0000001a071a7232 */ /* 0x000fe20000000000 */
[----:B------:R-:W-:Y:S01]  /*2230*/  SHF.R.U32.HI R13, RZ, 0x10, R14 ;  /* 0x00000010ff0d7819 */ /* 0x000fe2000001160e */
[----:B------:R-:W-:Y:S01]  /*2240*/  I2F.F16 R32, R32 ;  /* 0x0000002000207306 */ /* 0x000fe20000200c00 */
[----:B------:R-:W-:Y:S01]  /*2250*/  SHF.R.U32.HI R14, RZ, 0x10, R15 ;  /* 0x00000010ff0e7819 */ /* 0x000fe2000001160f */
[----:B------:R-:W-:Y:S01]  /*2260*/  IMAD.WIDE R10, R23, 0x2, R8 ;  /* 0x00000002170a7825 */ /* 0x000fe200078e0208 */
[----:B------:R-:W-:Y:S02]  /*2270*/  LOP3.LUT R36, R13, 0xff, RZ, 0xc0, !PT ;  /* 0x000000ff0d247812 */ /* 0x000fe400078ec0ff */
[----:B------:R-:W-:Y:S02]  /*2280*/  LEA.HI R15, R15, -R18, RZ, 0x8 ;  /* 0x800000120f0f7211 */ /* 0x000fe400078f40ff */
[----:B---3--:R-:W-:Y:S01]  /*2290*/  PRMT R25, R25, 0x5410, R12 ;  /* 0x0000541019197816 */ /* 0x008fe2000000000c */
[----:B------:R-:W-:Y:S01]  /*22a0*/  IMAD.IADD R13, R36, 0x1, -R27 ;  /* 0x00000001240d7824 */ /* 0x000fe200078e0a1b */
[----:B------:R-:W-:Y:S01]  /*22b0*/  LOP3.LUT R27, R14, 0xff, RZ, 0xc0, !PT ;  /* 0x000000ff0e1b7812 */ /* 0x000fe200078ec0ff */
[----:B------:R-:W-:Y:S02]  /*22c0*/  I2F.F16 R37, R37 ;  /* 0x0000002500257306 */ /* 0x000fe40000200c00 */
[----:B------:R-:W-:-:S02]  /*22d0*/  HFMA2 R25, R4, R25, -RZ ;  /* 0x0000001904197231 */ /* 0x000fc400001000ff */
[----:B------:R-:W-:Y:S02]  /*22e0*/  IMAD.IADD R14, R27, 0x1, -R18 ;  /* 0x000000011b0e7824 */ /* 0x000fe400078e0a12 */
[----:B------:R-:W-:Y:S02]  /*22f0*/  HFMA2 R18, R6, R33, -RZ ;  /* 0x0000002106127231 */ /* 0x000fe400001000ff */
[----:B------:R-:W0:Y:S03]  /*2300*/  I2F.F16 R13, R13 ;  /* 0x0000000d000d7306 */ /* 0x000e260000200c00 */
[----:B------:R-:W-:-:S05]  /*2310*/  PRMT R27, R18, 0x5410, R26 ;  /* 0x00005410121b7816 */ /* 0x000fca000000001a */
[----:B------:R-:W-:Y:S01]  /*2320*/  I2F.F16 R14, R14 ;  /* 0x0000000e000e7306 */ /* 0x000fe20000200c00 */
[----:B------:R-:W-:Y:S01]  /*2330*/  PRMT R26, R18, 0x7632, R26 ;  /* 0x00007632121a7816 */ /* 0x000fe2000000001a */
[----:B------:R-:W-:Y:S01]  /*2340*/  STG.E desc[UR10][R8.64+0x4], R27 ;  /* 0x0000041b08007986 */ /* 0x000fe2000c10190a */
[----:B0-----:R-:W-:-:S05]  /*2350*/  PRMT R29, R13, 0x5410, R32 ;  /* 0x000054100d1d7816 */ /* 0x001fca0000000020 */
[----:B------:R-:W0:Y:S01]  /*2360*/  I2F.F16 R15, R15 ;  /* 0x0000000f000f7306 */ /* 0x000e220000200c00 */
[----:B------:R-:W-:-:S04]  /*2370*/  IMAD.WIDE R12, R23, 0x2, R10 ;  /* 0x00000002170c7825 */ /* 0x000fc800078e020a */
[----:B------:R-:W-:-:S03]  /*2380*/  HFMA2 R29, R6, R29, -RZ ;  /* 0x0000001d061d7231 */ /* 0x000fc600001000ff */
[----:B------:R-:W1:Y:S01]  /*2390*/  I2F.F16 R22, R22 ;  /* 0x0000001600167306 */ /* 0x000e620000200c00 */
[----:B0-----:R-:W-:Y:S02]  /*23a0*/  PRMT R14, R14, 0x5410, R15 ;  /* 0x000054100e0e7816 */ /* 0x001fe4000000000f */
[C-C-:B------:R-:W-:Y:S02]  /*23b0*/  PRMT R15, R31.reuse, 0x5410, R30.reuse ;  /* 0x000054101f0f7816 */ /* 0x140fe4000000001e */
[----:B------:R-:W-:-:S03]  /*23c0*/  PRMT R30, R31, 0x7632, R30 ;  /* 0x000076321f1e7816 */ /* 0x000fc6000000001e */
[----:B------:R0:W-:Y:S01]  /*23d0*/  STG.E desc[UR10][R8.64], R15 ;  /* 0x0000000f08007986 */ /* 0x0001e2000c10190a */
[----:B-1----:R-:W-:-:S03]  /*23e0*/  PRMT R22, R37, 0x5410, R22 ;  /* 0x0000541025167816 */ /* 0x002fc60000000016 */
[----:B------:R-:W-:Y:S02]  /*23f0*/  STG.E desc[UR10][R10.64], R30 ;  /* 0x0000001e0a007986 */ /* 0x000fe4000c10190a */
[----:B------:R-:W-:Y:S02]  /*2400*/  HMUL2 R22, R5, R22 ;  /* 0x0000001605167232 */ /* 0x000fe40000000000 */
[----:B------:R1:W-:Y:S01]  /*2410*/  STG.E desc[UR10][R10.64+0x4], R26 ;  /* 0x0000041a0a007986 */ /* 0x0003e2000c10190a */
[----:B0-----:R-:W-:Y:S02]  /*2420*/  HMUL2 R9, R7, R14 ;  /* 0x0000000e07097232 */ /* 0x001fe40000000000 */
[----:B------:R-:W-:-:S03]  /*2430*/  IMAD.WIDE R14, R23, 0x2, R12 ;  /* 0x00000002170e7825 */ /* 0x000fc600078e020c */
[C-C-:B------:R-:W-:Y:S02]  /*2440*/  PRMT R27, R29.reuse, 0x5410, R9.reuse ;  /* 0x000054101d1b7816 */ /* 0x140fe40000000009 */
        /* <DEDUP_REMOVED lines=8> */
[----:B------:R-:W-:Y:S02]  /*24d0*/  UIADD3 UR8, UPT, UPT, UR8, 0x20, URZ ;  /* 0x0000002008087890 */ /* 0x000fe4000fffe0ff */
[----:B------:R-:W-:Y:S02]  /*24e0*/  UIADD3 UR4, UPT, UPT, UR4, 0x20, URZ ;  /* 0x0000002004047890 */ /* 0x000fe4000fffe0ff */
[----:B------:R-:W-:-:S09]  /*24f0*/  UISETP.GE.U32.AND UP0, UPT, UR8, UR12, UPT ;  /* 0x0000000c0800728c */ /* 0x000fd2000bf06070 */
[----:B------:R-:W-:Y:S05]  /*2500*/  BRA.U !UP0, `(.L_x_457) ;  /* 0xfffffff108707547 */ /* 0x000fea000b83ffff */
[----:B------:R-:W-:Y:S05]  /*2510*/  EXIT ;  /* 0x000000000000794d */ /* 0x000fea0003800000 */
.L_x_458:
        /* <DEDUP_REMOVED lines=14> */
.L_x_1856:


//--------------------- .text._ZN4vllm4gptq33gemm_half_q_half_gptq_8bit_kernelILb1ELi8EEEvPK6__halfPKjS6_S4_PS2_iiiibPKi --------------------------
	.section	.text._ZN4vllm4gptq33gemm_half_q_half_gptq_8bit_kernelILb1ELi8EEEvPK6__halfPKjS6_S4_PS2_iiiibPKi,"ax",@progbits
	.align	128
        .global         _ZN4vllm4gptq33gemm_half_q_half_gptq_8bit_kernelILb1ELi8EEEvPK6__halfPKjS6_S4_PS2_iiiibPKi
        .type           _ZN4vllm4gptq33gemm_half_q_half_gptq_8bit_kernelILb1ELi8EEEvPK6__halfPKjS6_S4_PS2_iiiibPKi,@function
        .size           _ZN4vllm4gptq33gemm_half_q_half_gptq_8bit_kernelILb1ELi8EEEvPK6__halfPKjS6_S4_PS2_iiiibPKi,(.L_x_1857 - _ZN4vllm4gptq33gemm_half_q_half_gptq_8bit_kernelILb1ELi8EEEvPK6__halfPKjS6_S4_PS2_iiiibPKi)
        .other          _ZN4vllm4gptq33gemm_half_q_half_gptq_8bit_kernelILb1ELi8EEEvPK6__halfPKjS6_S4_PS2_iiiibPKi,@"STO_CUDA_ENTRY STV_DEFAULT"
_ZN4vllm4gptq33gemm_half_q_half_gptq_8bit_kernelILb1ELi8EEEvPK6__halfPKjS6_S4_PS2_iiiibPKi:
.text._ZN4vllm4gptq33gemm_half_q_half_gptq_8bit_kernelILb1ELi8EEEvPK6__halfPKjS6_S4_PS2_iiiibPKi:
[----:B------:R-:W-:Y:S08]  /*0000*/  LDC R1, c[0x0][0x37c] ;  /* 0x0000df00ff017b82 */ /* 0x000ff00000000800 */
[----:B------:R-:W0:Y:S01]  /*0010*/  S2UR UR9, SR_CTAID.Z ;  /* 0x00000000000979c3 */ /* 0x000e220000002700 */
[----:B------:R-:W1:Y:S01]  /*0020*/  S2R R3, SR_TID.X ;  /* 0x0000000000037919 */ /* 0x000e620000002100 */
[----:B------:R-:W2:Y:S01]  /*0030*/  LDCU.64 UR10, c[0x0][0x358] ;  /* 0x00006b00ff0a77ac */ /* 0x000ea20008000a00 */
[----:B------:R-:W-:Y:S01]  /*0040*/  BSSY.RECONVERGENT B0, `(.L_x_459) ;  /* 0x000008c000007945 */ /* 0x000fe20003800200 */
[----:B------:R-:W3:Y:S04]  /*0050*/  S2R R0, SR_CTAID.X ;  /* 0x0000000000007919 */ /* 0x000ee80000002500 */
[----:B------:R-:W4:Y:S01]  /*0060*/  LDC R2, c[0x0][0x3b0] ;  /* 0x0000ec00ff027b82 */ /* 0x000f220000000800 */
[----:B0-----:R-:W-:-:S06]  /*0070*/  USHF.L.U32 UR8, UR9, 0x7, URZ ;  /* 0x0000000709087899 */ /* 0x001fcc00080006ff */
[----:B------:R-:W-:Y:S02]  /*0080*/  MOV R5, UR8 ;  /* 0x0000000800057c02 */ /* 0x000fe40008000f00 */
[----:B-1----:R-:W-:Y:S02]  /*0090*/  IADD3 R13, PT, PT, R3, UR8, RZ ;  /* 0x00000008030d7c10 */ /* 0x002fe4000fffe0ff */
[----:B----4-:R-:W-:Y:S02]  /*00a0*/  VIADDMNMX.U32 R12, R5, 0x80, R2, PT ;  /* 0x00000080050c7846 */ /* 0x010fe40003800002 */
[----:B---3--:R-:W-:Y:S02]  /*00b0*/  LEA R0, R0, R3, 0x7 ;  /* 0x0000000300007211 */ /* 0x008fe400078e38ff */
[----:B------:R-:W-:Y:S02]  /*00c0*/  ISETP.GE.U32.AND P0, PT, R13, R12, PT ;  /* 0x0000000c0d00720c */ /* 0x000fe40003f06070 */
[----:B------:R-:W-:-:S11]  /*00d0*/  SHF.L.U32 R0, R0, 0x2, RZ ;  /* 0x0000000200007819 */ /* 0x000fd600000006ff */
[----:B--2---:R-:W-:Y:S05]  /*00e0*/  @P0 BRA `(.L_x_460) ;  /* 0x0000000800040947 */ /* 0x004fea0003800000 */
[----:B------:R-:W0:Y:S01]  /*00f0*/  LDCU.64 UR12, c[0x0][0x3c0] ;  /* 0x00007800ff0c77ac */ /* 0x000e220008000a00 */
[----:B------:R-:W1:Y:S01]  /*0100*/  S2UR UR6, SR_CgaCtaId ;  /* 0x00000000000679c3 */ /* 0x000e620000008800 */
[----:B------:R-:W-:-:S07]  /*0110*/  UMOV UR5, 0x400 ;  /* 0x0000040000057882 */ /* 0x000fce0000000000 */
[----:B------:R-:W2:Y:S01]  /*0120*/  S2UR UR4, SR_CTAID.Y ;  /* 0x00000000000479c3 */ /* 0x000ea20000002600 */
[----:B0-----:R-:W-:-:S04]  /*0130*/  UISETP.NE.U32.AND UP0, UPT, UR12, URZ, UPT ;  /* 0x000000ff0c00728c */ /* 0x001fc8000bf05070 */
[----:B------:R-:W-:Y:S02]  /*0140*/  UISETP.NE.AND.EX UP0, UPT, UR13, URZ, UPT, UP0 ;  /* 0x000000ff0d00728c */ /* 0x000fe4000bf05300 */
[----:B-1----:R-:W-:-:S06]  /*0150*/  ULEA UR5, UR6, UR5, 0x18 ;  /* 0x0000000506057291 */ /* 0x002fcc000f8ec0ff */
[----:B------:R-:W-:Y:S01]  /*0160*/  LEA R3, R3, UR5, 0x1 ;  /* 0x0000000503037c11 */ /* 0x000fe2000f8e08ff */
[----:B--2---:R-:W-:Y:S01]  /*0170*/  USHF.L.U32 UR4, UR4, 0x3, URZ ;  /* 0x0000000304047899 */ /* 0x004fe200080006ff */
[----:B------:R-:W-:Y:S11]  /*0180*/  BRA.U UP0, `(.L_x_461) ;  /* 0x0000000100e87547 */ /* 0x000ff6000b800000 */
[----:B------:R-:W0:Y:S01]  /*0190*/  LDCU.64 UR6, c[0x0][0x380] ;  /* 0x00007000ff0677ac */ /* 0x000e220008000a00 */
[----:B------:R-:W-:-:S05]  /*01a0*/  IMAD R4, R2, UR4, RZ ;  /* 0x0000000402047c24 */ /* 0x000fca000f8e02ff */
[C---:B------:R-:W-:Y:S02]  /*01b0*/  IADD3 R5, PT, PT, R4.reuse, R2, RZ ;  /* 0x0000000204057210 */ /* 0x040fe40007ffe0ff */
[C---:B------:R-:W-:Y:S02]  /*01c0*/  IADD3 R9, P0, PT, R13.reuse, R4, RZ ;  /* 0x000000040d097210 */ /* 0x040fe40007f1e0ff */
[----:B------:R-:W-:Y:S02]  /*01d0*/  IADD3 R7, P1, PT, R13, R5, RZ ;  /* 0x000000050d077210 */ /* 0x000fe40007f3e0ff */
[----:B------:R-:W-:Y:S02]  /*01e0*/  LEA.HI.X.SX32 R14, R4, RZ, 0x1, P0 ;  /* 0x000000ff040e7211 */ /* 0x000fe400000f0eff */
[C---:B------:R-:W-:Y:S02]  /*01f0*/  IADD3 R8, PT, PT, R5.reuse, R2, RZ ;  /* 0x0000000205087210 */ /* 0x040fe40007ffe0ff */
[----:B------:R-:W-:-:S02]  /*0200*/  LEA.HI.X.SX32 R10, R5, RZ, 0x1, P1 ;  /* 0x000000ff050a7211 */ /* 0x000fc400008f0eff */
[----:B0-----:R-:W-:Y:S02]  /*0210*/  LEA R4, P0, R9, UR6, 0x1 ;  /* 0x0000000609047c11 */ /* 0x001fe4000f8008ff */
[----:B------:R-:W-:Y:S02]  /*0220*/  LEA R6, P1, R7, UR6, 0x1 ;  /* 0x0000000607067c11 */ /* 0x000fe4000f8208ff */
[----:B------:R-:W-:Y:S02]  /*0230*/  LEA.HI.X R5, R9, UR7, R14, 0x1, P0 ;  /* 0x0000000709057c11 */ /* 0x000fe400080f0c0e */
[----:B------:R-:W-:Y:S02]  /*0240*/  IADD3 R9, P0, PT, R13, R8, RZ ;  /* 0x000000080d097210 */ /* 0x000fe40007f1e0ff */
[----:B------:R-:W-:Y:S01]  /*0250*/  LEA.HI.X R7, R7, UR7, R10, 0x1, P1 ;  /* 0x0000000707077c11 */ /* 0x000fe200088f0c0a */
[----:B------:R0:W2:Y:S01]  /*0260*/  LDG.E.U16.CONSTANT R16, desc[UR10][R4.64] ;  /* 0x0000000a04107981 */ /* 0x0000a2000c1e9500 */
[----:B------:R-:W-:-:S02]  /*0270*/  IADD3 R10, PT, PT, R8, R2, RZ ;  /* 0x00000002080a7210 */ /* 0x000fc40007ffe0ff */
[----:B------:R-:W-:Y:S01]  /*0280*/  LEA.HI.X.SX32 R14, R8, RZ, 0x1, P0 ;  /* 0x000000ff080e7211 */ /* 0x000fe200000f0eff */
[----:B------:R1:W3:Y:S01]  /*0290*/  LDG.E.U16.CONSTANT R18, desc[UR10][R6.64] ;  /* 0x0000000a06127981 */ /* 0x0002e2000c1e9500 */
[----:B------:R-:W-:Y:S02]  /*02a0*/  LEA R8, P0, R9, UR6, 0x1 ;  /* 0x0000000609087c11 */ /* 0x000fe4000f8008ff */
[----:B------:R-:W-:Y:S02]  /*02b0*/  IADD3 R11, P1, PT, R13, R10, RZ ;  /* 0x0000000a0d0b7210 */ /* 0x000fe40007f3e0ff */
[C---:B------:R-:W-:Y:S02]  /*02c0*/  IADD3 R15, PT, PT, R10.reuse, R2, RZ ;  /* 0x000000020a0f7210 */ /* 0x040fe40007ffe0ff */
[----:B------:R-:W-:Y:S02]  /*02d0*/  LEA.HI.X R9, R9, UR7, R14, 0x1, P0 ;  /* 0x0000000709097c11 */ /* 0x000fe400080f0c0e */
[----:B------:R-:W-:-:S02]  /*02e0*/  LEA.HI.X.SX32 R14, R10, RZ, 0x1, P1 ;  /* 0x000000ff0a0e7211 */ /* 0x000fc400008f0eff */
[----:B------:R-:W-:Y:S01]  /*02f0*/  LEA R10, P0, R11, UR6, 0x1 ;  /* 0x000000060b0a7c11 */ /* 0x000fe2000f8008ff */
[----:B------:R4:W5:Y:S01]  /*0300*/  LDG.E.U16.CONSTANT R20, desc[UR10][R8.64] ;  /* 0x0000000a08147981 */ /* 0x000962000c1e9500 */
[----:B------:R-:W-:Y:S02]  /*0310*/  IADD3 R19, P1, PT, R13, R15, RZ ;  /* 0x0000000f0d137210 */ /* 0x000fe40007f3e0ff */
[----:B------:R-:W-:Y:S02]  /*0320*/  LEA.HI.X R11, R11, UR7, R14, 0x1, P0 ;  /* 0x000000070b0b7c11 */ /* 0x000fe400080f0c0e */
[C---:B------:R-:W-:Y:S02]  /*0330*/  IADD3 R17, PT, PT, R15.reuse, R2, RZ ;  /* 0x000000020f117210 */ /* 0x040fe40007ffe0ff */
[----:B------:R-:W-:Y:S01]  /*0340*/  LEA.HI.X.SX32 R22, R15, RZ, 0x1, P1 ;  /* 0x000000ff0f167211 */ /* 0x000fe200008f0eff */
[----:B------:R-:W5:Y:S01]  /*0350*/  LDG.E.U16.CONSTANT R10, desc[UR10][R10.64] ;  /* 0x0000000a0a0a7981 */ /* 0x000f62000c1e9500 */
[----:B------:R-:W-:-:S02]  /*0360*/  LEA R14, P0, R19, UR6, 0x1 ;  /* 0x00000006130e7c11 */ /* 0x000fc4000f8008ff */
[-C--:B0-----:R-:W-:Y:S02]  /*0370*/  IADD3 R5, PT, PT, R17, R2.reuse, RZ ;  /* 0x0000000211057210 */ /* 0x081fe40007ffe0ff */
[----:B------:R-:W-:Y:S02]  /*0380*/  LEA.HI.X R15, R19, UR7, R22, 0x1, P0 ;  /* 0x00000007130f7c11 */ /* 0x000fe400080f0c16 */
[----:B------:R-:W-:Y:S02]  /*0390*/  IADD3 R19, P0, PT, R13, R17, RZ ;  /* 0x000000110d137210 */ /* 0x000fe40007f1e0ff */
[----:B------:R-:W-:Y:S01]  /*03a0*/  IADD3 R22, PT, PT, R5, R2, RZ ;  /* 0x0000000205167210 */ /* 0x000fe20007ffe0ff */
[----:B------:R-:W5:Y:S01]  /*03b0*/  LDG.E.U16.CONSTANT R14, desc[UR10][R14.64] ;  /* 0x0000000a0e0e7981 */ /* 0x000f62000c1e9500 */
[----:B-1----:R-:W-:Y:S02]  /*03c0*/  IADD3 R7, P1, PT, R13, R5, RZ ;  /* 0x000000050d077210 */ /* 0x002fe40007f3e0ff */
[----:B------:R-:W-:-:S02]  /*03d0*/  LEA.HI.X.SX32 R26, R17, RZ, 0x1, P0 ;  /* 0x000000ff111a7211 */ /* 0x000fc400000f0eff */
[----:B------:R-:W-:Y:S02]  /*03e0*/  LEA R4, P0, R19, UR6, 0x1 ;  /* 0x0000000613047c11 */ /* 0x000fe4000f8008ff */
[----:B------:R-:W-:Y:S02]  /*03f0*/  IADD3 R13, P2, PT, R13, R22, RZ ;  /* 0x000000160d0d7210 */ /* 0x000fe40007f5e0ff */
[----:B------:R-:W-:Y:S02]  /*0400*/  LEA.HI.X.SX32 R24, R5, RZ, 0x1, P1 ;  /* 0x000000ff05187211 */ /* 0x000fe400008f0eff */
[----:B------:R-:W-:Y:S02]  /*0410*/  LEA.HI.X R5, R19, UR7, R26, 0x1, P0 ;  /* 0x0000000713057c11 */ /* 0x000fe400080f0c1a */
[----:B------:R-:W-:Y:S02]  /*0420*/  LEA R6, P1, R7, UR6, 0x1 ;  /* 0x0000000607067c11 */ /* 0x000fe4000f8208ff */
[----:B------:R-:W-:Y:S01]  /*0430*/  LEA.HI.X.SX32 R22, R22, RZ, 0x1, P2 ;  /* 0x000000ff16167211 */ /* 0x000fe200010f0eff */
[----:B------:R-:W5:Y:S01]  /*0440*/  LDG.E.U16.CONSTANT R4, desc[UR10][R4.64] ;  /* 0x0000000a04047981 */ /* 0x000f62000c1e9500 */
[----:B----4-:R-:W-:-:S02]  /*0450*/  LEA R8, P0, R13, UR6, 0x1 ;  /* 0x000000060d087c11 */ /* 0x010fc4000f8008ff */
[----:B------:R-:W-:Y:S02]  /*0460*/  LEA.HI.X R7, R7, UR7, R24, 0x1, P1 ;  /* 0x0000000707077c11 */ /* 0x000fe400088f0c18 */
[----:B------:R-:W-:-:S03]  /*0470*/  LEA.HI.X R9, R13, UR7, R22, 0x1, P0 ;  /* 0x000000070d097c11 */ /* 0x000fc600080f0c16 */
[----:B------:R-:W4:Y:S04]  /*0480*/  LDG.E.U16.CONSTANT R6, desc[UR10][R6.64] ;  /* 0x0000000a06067981 */ /* 0x000f28000c1e9500 */
[----:B------:R-:W4:Y:S04]  /*0490*/  LDG.E.U16.CONSTANT R8, desc[UR10][R8.64] ;  /* 0x0000000a08087981 */ /* 0x000f28000c1e9500 */
[----:B--2---:R0:W-:Y:S04]  /*04a0*/  STS.U16 [R3], R16 ;  /* 0x0000001003007388 */ /* 0x0041e80000000400 */
[----:B---3--:R0:W-:Y:S04]  /*04b0*/  STS.U16 [R3+0x100], R18 ;  /* 0x0001001203007388 */ /* 0x0081e80000000400 */
[----:B-----5:R0:W-:Y:S04]  /*04c0*/  STS.U16 [R3+0x200], R20 ;  /* 0x0002001403007388 */ /* 0x0201e80000000400 */
[----:B------:R0:W-:Y:S04]  /*04d0*/  STS.U16 [R3+0x300], R10 ;  /* 0x0003000a03007388 */ /* 0x0001e80000000400 */
[----:B------:R0:W-:Y:S04]  /*04e0*/  STS.U16 [R3+0x400], R14 ;  /* 0x0004000e03007388 */ /* 0x0001e80000000400 */
[----:B------:R0:W-:Y:S04]  /*04f0*/  STS.U16 [R3+0x500], R4 ;  /* 0x0005000403007388 */ /* 0x0001e80000000400 */
[----:B----4-:R0:W-:Y:S04]  /*0500*/  STS.U16 [R3+0x600], R6 ;  /* 0x0006000603007388 */ /* 0x0101e80000000400 */
[----:B------:R0:W-:Y:S01]  /*0510*/  STS.U16 [R3+0x700], R8 ;  /* 0x0007000803007388 */ /* 0x0001e20000000400 */
[----:B------:R-:W-:Y:S05]  /*0520*/  BRA `(.L_x_460) ;  /* 0x0000000000f47947 */ /* 0x000fea0003800000 */
.L_x_461:
[C---:B------:R-:W-:Y:S01]  /*0530*/  LEA R4, P0, R13.reuse, UR12, 0x2 ;  /* 0x0000000c0d047c11 */ /* 0x040fe2000f8010ff */
[----:B------:R-:W0:Y:S03]  /*0540*/  LDCU.64 UR6, c[0x0][0x380] ;  /* 0x00007000ff0677ac */ /* 0x000e260008000a00 */
[----:B------:R-:W-:-:S05]  /*0550*/  LEA.HI.X R5, R13, UR13, RZ, 0x2, P0 ;  /* 0x0000000d0d057c11 */ /* 0x000fca00080f14ff */
[----:B------:R-:W2:Y:S01]  /*0560*/  LDG.E.CONSTANT R13, desc[UR10][R4.64] ;  /* 0x0000000a040d7981 */ /* 0x000ea2000c1e9900 */
[----:B------:R-:W-:-:S05]  /*0570*/  IMAD R8, R2, UR4, RZ ;  /* 0x0000000402087c24 */ /* 0x000fca000f8e02ff */
[----:B------:R-:W-:-:S04]  /*0580*/  IADD3 R22, PT, PT, R8, R2, RZ ;  /* 0x0000000208167210 */ /* 0x000fc80007ffe0ff */
[----:B------:R-:W-:-:S04]  /*0590*/  IADD3 R20, PT, PT, R22, R2, RZ ;  /* 0x0000000216147210 */ /* 0x000fc80007ffe0ff */
[----:B------:R-:W-:-:S04]  /*05a0*/  IADD3 R18, PT, PT, R20, R2, RZ ;  /* 0x0000000214127210 */ /* 0x000fc80007ffe0ff */
[----:B------:R-:W-:Y:S02]  /*05b0*/  IADD3 R24, PT, PT, R18, R2, RZ ;  /* 0x0000000212187210 */ /* 0x000fe40007ffe0ff */
[----:B--2---:R-:W-:Y:S02]  /*05c0*/  SHF.R.S32.HI R19, RZ, 0x1f, R13 ;  /* 0x0000001fff137819 */ /* 0x004fe4000001140d */
[-C--:B------:R-:W-:Y:S02]  /*05d0*/  IADD3 R7, P0, PT, R8, R13.reuse, RZ ;  /* 0x0000000d08077210 */ /* 0x080fe40007f1e0ff */
[----:B------:R-:W-:Y:S02]  /*05e0*/  IADD3 R11, P2, PT, R18, R13, RZ ;  /* 0x0000000d120b7210 */ /* 0x000fe40007f5e0ff */
[----:B------:R-:W-:Y:S02]  /*05f0*/  LEA.HI.X.SX32 R8, R8, R19, 0x1, P0 ;  /* 0x0000001308087211 */ /* 0x000fe400000f0eff */
[----:B0-----:R-:W-:-:S02]  /*0600*/  LEA R6, P0, R7, UR6, 0x1 ;  /* 0x0000000607067c11 */ /* 0x001fc4000f8008ff */
[----:B------:R-:W-:Y:S02]  /*0610*/  IADD3 R17, P1, PT, R22, R13, RZ ;  /* 0x0000000d16117210 */ /* 0x000fe40007f3e0ff */
[-C--:B------:R-:W-:Y:S02]  /*0620*/  LEA.HI.X.SX32 R18, R18, R19.reuse, 0x1, P2 ;  /* 0x0000001312127211 */ /* 0x080fe400010f0eff */
[----:B------:R-:W-:Y:S02]  /*0630*/  LEA.HI.X R7, R7, UR7, R8, 0x1, P0 ;  /* 0x0000000707077c11 */ /* 0x000fe400080f0c08 */
[----:B------:R-:W-:Y:S02]  /*0640*/  LEA.HI.X.SX32 R22, R22, R19, 0x1, P1 ;  /* 0x0000001316167211 */ /* 0x000fe400008f0eff */
[----:B------:R-:W-:Y:S02]  /*0650*/  LEA R4, P2, R17, UR6, 0x1 ;  /* 0x0000000611047c11 */ /* 0x000fe4000f8408ff */
[----:B------:R-:W-:-:S02]  /*0660*/  IADD3 R9, P0, PT, R20, R13, RZ ;  /* 0x0000000d14097210 */ /* 0x000fc40007f1e0ff */
[----:B------:R-:W-:Y:S02]  /*0670*/  IADD3 R15, P3, PT, R24, R13, RZ ;  /* 0x0000000d180f7210 */ /* 0x000fe40007f7e0ff */
[----:B------:R-:W-:Y:S02]  /*0680*/  LEA.HI.X R5, R17, UR7, R22, 0x1, P2 ;  /* 0x0000000711057c11 */ /* 0x000fe400090f0c16 */
[-C--:B------:R-:W-:Y:S02]  /*0690*/  LEA.HI.X.SX32 R20, R20, R19.reuse, 0x1, P0 ;  /* 0x0000001314147211 */ /* 0x080fe400000f0eff */
[C---:B------:R-:W-:Y:S02]  /*06a0*/  IADD3 R22, PT, PT, R24.reuse, R2, RZ ;  /* 0x0000000218167210 */ /* 0x040fe40007ffe0ff */
[----:B------:R-:W-:Y:S02]  /*06b0*/  LEA R10, P0, R11, UR6, 0x1 ;  /* 0x000000060b0a7c11 */ /* 0x000fe4000f8008ff */
[----:B------:R-:W-:-:S02]  /*06c0*/  LEA.HI.X.SX32 R16, R24, R19, 0x1, P3 ;  /* 0x0000001318107211 */ /* 0x000fc400018f0eff */
[CC--:B------:R-:W-:Y:S02]  /*06d0*/  IADD3 R24, PT, PT, R22.reuse, R2.reuse, RZ ;  /* 0x0000000216187210 */ /* 0x0c0fe40007ffe0ff */
[----:B------:R-:W-:Y:S02]  /*06e0*/  LEA.HI.X R11, R11, UR7, R18, 0x1, P0 ;  /* 0x000000070b0b7c11 */ /* 0x000fe400080f0c12 */
[----:B------:R-:W-:Y:S01]  /*06f0*/  LEA R8, P1, R9, UR6, 0x1 ;  /* 0x0000000609087c11 */ /* 0x000fe2000f8208ff */
[----:B------:R-:W2:Y:S01]  /*0700*/  LDG.E.U16.CONSTANT R18, desc[UR10][R6.64] ;  /* 0x0000000a06127981 */ /* 0x000ea2000c1e9500 */
[----:B------:R-:W-:Y:S02]  /*0710*/  LEA R14, P3, R15, UR6, 0x1 ;  /* 0x000000060f0e7c11 */ /* 0x000fe4000f8608ff */
[----:B------:R-:W-:Y:S01]  /*0720*/  IADD3 R17, P0, PT, R22, R13, RZ ;  /* 0x0000000d16117210 */ /* 0x000fe20007f1e0ff */
[----:B------:R-:W3:Y:S01]  /*0730*/  LDG.E.U16.CONSTANT R10, desc[UR10][R10.64] ;  /* 0x0000000a0a0a7981 */ /* 0x000ee2000c1e9500 */
[----:B------:R-:W-:-:S02]  /*0740*/  IADD3 R26, PT, PT, R24, R2, RZ ;  /* 0x00000002181a7210 */ /* 0x000fc40007ffe0ff */
[----:B------:R-:W-:Y:S02]  /*0750*/  LEA.HI.X R9, R9, UR7, R20, 0x1, P1 ;  /* 0x0000000709097c11 */ /* 0x000fe400088f0c14 */
[----:B------:R-:W-:Y:S01]  /*0760*/  LEA.HI.X R15, R15, UR7, R16, 0x1, P3 ;  /* 0x000000070f0f7c11 */ /* 0x000fe200098f0c10 */
[----:B------:R0:W4:Y:S01]  /*0770*/  LDG.E.U16.CONSTANT R20, desc[UR10][R4.64] ;  /* 0x0000000a04147981 */ /* 0x000122000c1e9500 */
[----:B------:R-:W-:Y:S02]  /*0780*/  LEA.HI.X.SX32 R22, R22, R19, 0x1, P0 ;  /* 0x0000001316167211 */ /* 0x000fe400000f0eff */
[-C--:B------:R-:W-:Y:S01]  /*0790*/  IADD3 R21, P1, PT, R24, R13.reuse, RZ ;  /* 0x0000000d18157210 */ /* 0x080fe20007f3e0ff */
[----:B------:R-:W5:Y:S01]  /*07a0*/  LDG.E.U16.CONSTANT R8, desc[UR10][R8.64] ;  /* 0x0000000a08087981 */ /* 0x000f62000c1e9500 */
[----:B------:R-:W-:Y:S02]  /*07b0*/  LEA R16, P0, R17, UR6, 0x1 ;  /* 0x0000000611107c11 */ /* 0x000fe4000f8008ff */
[----:B------:R-:W-:Y:S01]  /*07c0*/  IADD3 R13, P2, PT, R26, R13, RZ ;  /* 0x0000000d1a0d7210 */ /* 0x000fe20007f5e0ff */
[----:B------:R-:W5:Y:S01]  /*07d0*/  LDG.E.U16.CONSTANT R14, desc[UR10][R14.64] ;  /* 0x0000000a0e0e7981 */ /* 0x000f62000c1e9500 */
[----:B------:R-:W-:-:S02]  /*07e0*/  LEA.HI.X.SX32 R24, R24, R19, 0x1, P1 ;  /* 0x0000001318187211 */ /* 0x000fc400008f0eff */
[----:B------:R-:W-:Y:S02]  /*07f0*/  LEA.HI.X R17, R17, UR7, R22, 0x1, P0 ;  /* 0x0000000711117c11 */ /* 0x000fe400080f0c16 */
[----:B0-----:R-:W-:Y:S02]  /*0800*/  LEA R4, P1, R21, UR6, 0x1 ;  /* 0x0000000615047c11 */ /* 0x001fe4000f8208ff */
[----:B------:R-:W-:Y:S01]  /*0810*/  LEA.HI.X.SX32 R22, R26, R19, 0x1, P2 ;  /* 0x000000131a167211 */ /* 0x000fe200010f0eff */
[----:B------:R-:W5:Y:S01]  /*0820*/  LDG.E.U16.CONSTANT R16, desc[UR10][R16.64] ;  /* 0x0000000a10107981 */ /* 0x000f62000c1e9500 */
[----:B------:R-:W-:Y:S02]  /*0830*/  LEA R6, P0, R13, UR6, 0x1 ;  /* 0x000000060d067c11 */ /* 0x000fe4000f8008ff */
[----:B------:R-:W-:Y:S02]  /*0840*/  LEA.HI.X R5, R21, UR7, R24, 0x1, P1 ;  /* 0x0000000715057c11 */ /* 0x000fe400088f0c18 */
[----:B------:R-:W-:-:S03]  /*0850*/  LEA.HI.X R7, R13, UR7, R22, 0x1, P0 ;  /* 0x000000070d077c11 */ /* 0x000fc600080f0c16 */
[----:B------:R-:W5:Y:S04]  /*0860*/  LDG.E.U16.CONSTANT R4, desc[UR10][R4.64] ;  /* 0x0000000a04047981 */ /* 0x000f68000c1e9500 */
[----:B------:R-:W5:Y:S04]  /*0870*/  LDG.E.U16.CONSTANT R6, desc[UR10][R6.64] ;  /* 0x0000000a06067981 */ /* 0x000f68000c1e9500 */
[----:B--2---:R1:W-:Y:S04]  /*0880*/  STS.U16 [R3], R18 ;  /* 0x0000001203007388 */ /* 0x0043e80000000400 */
[----:B---3--:R1:W-:Y:S04]  /*0890*/  STS.U16 [R3+0x300], R10 ;  /* 0x0003000a03007388 */ /* 0x0083e80000000400 */
[----:B----4-:R1:W-:Y:S04]  /*08a0*/  STS.U16 [R3+0x100], R20 ;  /* 0x0001001403007388 */ /* 0x0103e80000000400 */
[----:B-----5:R1:W-:Y:S04]  /*08b0*/  STS.U16 [R3+0x200], R8 ;  /* 0x0002000803007388 */ /* 0x0203e80000000400 */
[----:B------:R1:W-:Y:S04]  /*08c0*/  STS.U16 [R3+0x400], R14 ;  /* 0x0004000e03007388 */ /* 0x0003e80000000400 */
[----:B------:R1:W-:Y:S04]  /*08d0*/  STS.U16 [R3+0x500], R16 ;  /* 0x0005001003007388 */ /* 0x0003e80000000400 */
[----:B------:R1:W-:Y:S04]  /*08e0*/  STS.U16 [R3+0x600], R4 ;  /* 0x0006000403007388 */ /* 0x0003e80000000400 */
[----:B------:R1:W-:Y:S02]  /*08f0*/  STS.U16 [R3+0x700], R6 ;  /* 0x0007000603007388 */ /* 0x0003e40000000400 */
.L_x_460:
[----:B------:R-:W-:Y:S05]  /*0900*/  BSYNC.RECONVERGENT B0 ;  /* 0x0000000000007941 */ /* 0x000fea0003800200 */
.L_x_459:
[----:B------:R-:W2:Y:S02]  /*0910*/  LDCU UR4, c[0x0][0x3ac] ;  /* 0x00007580ff0477ac */ /* 0x000ea40008000800 */
[----:B--2---:R-:W-:-:S04]  /*0920*/  MOV R13, UR4 ;  /* 0x00000004000d7c02 */ /* 0x004fc80008000f00 */
[----:B------:R-:W-:-:S13]  /*0930*/  ISETP.GE.AND P0, PT, R0, R13, PT ;  /* 0x0000000d0000720c */ /* 0x000fda0003f06270 */
[----:B------:R-:W-:Y:S05]  /*0940*/  @P0 EXIT ;  /* 0x000000000000094d */ /* 0x000fea0003800000 */
[----:B------:R-:W2:Y:S01]  /*0950*/  LDCU UR5, c[0x0][0x3b4] ;  /* 0x00007680ff0577ac */ /* 0x000ea20008000800 */
[----:B01----:R-:W-:Y:S02]  /*0960*/  IABS R8, R2 ;  /* 0x0000000200087213 */ /* 0x003fe40000000000 */
[--C-:B------:R-:W-:Y:S01]  /*0970*/  SHF.R.S32.HI R10, RZ, 0x1f, R0.reuse ;  /* 0x0000001fff0a7819 */ /* 0x100fe20000011400 */
[----:B------:R-:W0:Y:S01]  /*0980*/  LDCU.64 UR12, c[0x0][0x388] ;  /* 0x00007100ff0c77ac */ /* 0x000e220008000a00 */
[----:B------:R-:W-:Y:S02]  /*0990*/  SHF.R.S32.HI R11, RZ, 0x2, R0 ;  /* 0x00000002ff0b7819 */ /* 0x000fe40000011400 */
[----:B------:R-:W-:Y:S02]  /*09a0*/  PRMT R57, RZ, 0x5410, RZ ;  /* 0x00005410ff397816 */ /* 0x000fe400000000ff */
[----:B------:R-:W-:Y:S02]  /*09b0*/  PRMT R56, RZ, 0x5410, RZ ;  /* 0x00005410ff387816 */ /* 0x000fe400000000ff */
[----:B------:R-:W-:-:S02]  /*09c0*/  PRMT R53, RZ, 0x5410, RZ ;  /* 0x00005410ff357816 */ /* 0x000fc400000000ff */
[----:B------:R-:W-:Y:S02]  /*09d0*/  PRMT R52, RZ, 0x5410, RZ ;  /* 0x00005410ff347816 */ /* 0x000fe400000000ff */
[----:B------:R-:W-:Y:S02]  /*09e0*/  PRMT R49, RZ, 0x5410, RZ ;  /* 0x00005410ff317816 */ /* 0x000fe400000000ff */
[----:B------:R-:W-:Y:S02]  /*09f0*/  PRMT R48, RZ, 0x5410, RZ ;  /* 0x00005410ff307816 */ /* 0x000fe400000000ff */
[----:B--2---:R-:W-:Y:S02]  /*0a00*/  MOV R3, UR5 ;  /* 0x0000000500037c02 */ /* 0x004fe40008000f00 */
[----:B------:R-:W-:Y:S02]  /*0a10*/  PRMT R59, RZ, 0x5410, RZ ;  /* 0x00005410ff3b7816 */ /* 0x000fe400000000ff */
[----:B------:R-:W-:-:S02]  /*0a20*/  IABS R6, R3 ;  /* 0x0000000300067213 */ /* 0x000fc40000000000 */
[----:B------:R-:W-:Y:S02]  /*0a30*/  PRMT R60, RZ, 0x5410, RZ ;  /* 0x00005410ff3c7816 */ /* 0x000fe400000000ff */
[----:B------:R-:W1:Y:S01]  /*0a40*/  I2F.RP R3, R6 ;  /* 0x0000000600037306 */ /* 0x000e620000209400 */
[----:B------:R-:W-:Y:S02]  /*0a50*/  PRMT R54, RZ, 0x5410, RZ ;  /* 0x00005410ff367816 */ /* 0x000fe400000000ff */
[----:B------:R-:W-:Y:S02]  /*0a60*/  PRMT R55, RZ, 0x5410, RZ ;  /* 0x00005410ff377816 */ /* 0x000fe400000000ff */
[----:B------:R-:W-:Y:S02]  /*0a70*/  PRMT R50, RZ, 0x5410, RZ ;  /* 0x00005410ff327816 */ /* 0x000fe400000000ff */
[----:B------:R-:W-:Y:S02]  /*0a80*/  PRMT R51, RZ, 0x5410, RZ ;  /* 0x00005410ff337816 */ /* 0x000fe400000000ff */
[----:B------:R-:W-:-:S02]  /*0a90*/  PRMT R19, RZ, 0x5410, RZ ;  /* 0x00005410ff137816 */ /* 0x000fc400000000ff */
[----:B------:R-:W-:Y:S02]  /*0aa0*/  PRMT R16, RZ, 0x5410, RZ ;  /* 0x00005410ff107816 */ /* 0x000fe400000000ff */
[----:B------:R-:W-:Y:S01]  /*0ab0*/  PRMT R15, RZ, 0x5410, RZ ;  /* 0x00005410ff0f7816 */ /* 0x000fe200000000ff */
[----:B-1----:R-:W1:Y:S01]  /*0ac0*/  MUFU.RCP R3, R3 ;  /* 0x0000000300037308 */ /* 0x002e620000001000 */
[----:B------:R-:W-:Y:S02]  /*0ad0*/  PRMT R47, RZ, 0x5410, RZ ;  /* 0x00005410ff2f7816 */ /* 0x000fe400000000ff */
[----:B-1----:R-:W-:-:S05]  /*0ae0*/  IADD3 R4, PT, PT, R3, 0xffffffe, RZ ;  /* 0x0ffffffe03047810 */ /* 0x002fca0007ffe0ff */
[----:B------:R1:W2:Y:S02]  /*0af0*/  F2I.FTZ.U32.TRUNC.NTZ R5, R4 ;  /* 0x0000000400057305 */ /* 0x0002a4000021f000 */
[----:B-1----:R-:W-:Y:S01]  /*0b00*/  HFMA2 R4, -RZ, RZ, 0, 0 ;  /* 0x00000000ff047431 */ /* 0x002fe200000001ff */
[----:B--2---:R-:W-:-:S05]  /*0b10*/  IADD3 R7, PT, PT, RZ, -R5, RZ ;  /* 0x80000005ff077210 */ /* 0x004fca0007ffe0ff */
[----:B------:R-:W-:-:S04]  /*0b20*/  IMAD R7, R7, R6, RZ ;  /* 0x0000000607077224 */ /* 0x000fc800078e02ff */
[----:B------:R-:W-:Y:S01]  /*0b30*/  IMAD.HI.U32 R5, R5, R7, R4 ;  /* 0x0000000705057227 */ /* 0x000fe200078e0004 */
[----:B------:R-:W-:-:S05]  /*0b40*/  MOV R7, R8 ;  /* 0x0000000800077202 */ /* 0x000fca0000000f00 */
[----:B------:R-:W-:-:S05]  /*0b50*/  IMAD.HI.U32 R5, R5, R7, RZ ;  /* 0x0000000705057227 */ /* 0x000fca00078e00ff */
[----:B------:R-:W-:-:S13]  /*0b60*/  R2UR UR4, R5 ;  /* 0x00000000050472ca */ /* 0x000fda00000e0000 */
[----:B------:R-:W-:-:S05]  /*0b70*/  IADD3 R3, PT, PT, RZ, -UR4, RZ ;  /* 0x80000004ff037c10 */ /* 0x000fca000fffe0ff */
[C---:B------:R-:W-:Y:S01]  /*0b80*/  IMAD R3, R6.reuse, R3, R7 ;  /* 0x0000000306037224 */ /* 0x040fe200078e0207 */
[----:B------:R-:W-:Y:S04]  /*0b90*/  BAR.SYNC.DEFER_BLOCKING 0x0 ;  /* 0x0000000000007b1d */ /* 0x000fe80000010000 */
[----:B------:R-:W-:-:S13]  /*0ba0*/  ISETP.GT.U32.AND P0, PT, R6, R3, PT ;  /* 0x000000030600720c */ /* 0x000fda0003f04070 */
[----:B------:R-:W-:Y:S01]  /*0bb0*/  VOTEU.ANY UP1, P0 ;  /* 0x0000000000ff7886 */ /* 0x000fe20000020100 */
[----:B------:R-:W-:-:S04]  /*0bc0*/  PLOP3.LUT P0, PT, PT, PT, UP1, 0x80, 0x8 ;  /* 0x000000000008781c */ /* 0x000fc80003f0f018 */
[----:B------:R-:W-:-:S09]  /*0bd0*/  @!UP1 UIADD3 UR4, UPT, UPT, UR4, 0x1, URZ ;  /* 0x0000000104049890 */ /* 0x000fd2000fffe0ff */
[----:B------:R-:W-:-:S04]  /*0be0*/  @!P0 IADD3 R3, PT, PT, R3, -R6, RZ ;  /* 0x8000000603038210 */ /* 0x000fc80007ffe0ff */
[----:B------:R-:W-:Y:S02]  /*0bf0*/  ISETP.GE.U32.AND P0, PT, R3, R6, PT ;  /* 0x000000060300720c */ /* 0x000fe40003f06070 */
[----:B------:R-:W-:Y:S01]  /*0c00*/  LOP3.LUT R3, R2, UR5, RZ, 0x3c, !PT ;  /* 0x0000000502037c12 */ /* 0x000fe2000f8e3cff */
[----:B------:R-:W1:Y:S03]  /*0c10*/  LDC.64 R6, c[0x0][0x398] ;  /* 0x0000e600ff067b82 */ /* 0x000e660000000a00 */
[----:B------:R-:W-:-:S07]  /*0c20*/  ISETP.GE.AND P1, PT, R3, RZ, PT ;  /* 0x000000ff0300720c */ /* 0x000fce0003f26270 */
[----:B------:R-:W-:-:S05]  /*0c30*/  VOTEU.ANY UP0, P0 ;  /* 0x0000000000ff7886 */ /* 0x000fca0000000100 */
[----:B------:R-:W-:Y:S02]  /*0c40*/  @UP0 UIADD3 UR4, UPT, UPT, UR4, 0x1, URZ ;  /* 0x0000000104040890 */ /* 0x000fe4000fffe0ff */
[----:B------:R-:W-:Y:S01]  /*0c50*/  UISETP.NE.AND UP0, UPT, UR5, URZ, UPT ;  /* 0x000000ff0500728c */ /* 0x000fe2000bf05270 */
[----:B------:R-:W-:-:S04]  /*0c60*/  VOTEU.ANY UP1, P1 ;  /* 0x0000000000ff7886 */ /* 0x000fc80000820100 */
[----:B------:R-:W-:Y:S01]  /*0c70*/  UMOV UR7, UR4 ;  /* 0x0000000400077c82 */ /* 0x000fe20008000000 */
[----:B------:R-:W-:Y:S01]  /*0c80*/  UMOV UR4, URZ ;  /* 0x000000ff00047c82 */ /* 0x000fe20008000000 */
[----:B------:R-:W-:-:S04]  /*0c90*/  @!UP1 UIADD3 UR7, UPT, UPT, URZ, -UR7, URZ ;  /* 0x80000007ff079290 */ /* 0x000fc8000fffe0ff */
[----:B------:R-:W-:-:S04]  /*0ca0*/  @!UP0 ULOP3.LUT UR7, URZ, UR5, URZ, 0x33, !UPT ;  /* 0x00000005ff078292 */ /* 0x000fc8000f8e33ff */
[----:B------:R-:W-:Y:S02]  /*0cb0*/  UIADD3 UR6, UPT, UPT, URZ, -UR7, URZ ;  /* 0x80000007ff067290 */ /* 0x000fe4000fffe0ff */
[----:B------:R-:W-:-:S03]  /*0cc0*/  UISETP.NE.U32.AND UP2, UPT, UR7, URZ, UPT ;  /* 0x000000ff0700728c */ /* 0x000fc6000bf45070 */
[----:B------:R-:W2:Y:S08]  /*0cd0*/  I2F.U32.RP R3, UR7 ;  /* 0x0000000700037d06 */ /* 0x000eb00008209000 */
[----:B--2---:R-:W2:Y:S02]  /*0ce0*/  MUFU.RCP R3, R3 ;  /* 0x0000000300037308 */ /* 0x004ea40000001000 */
[----:B--2---:R-:W-:Y:S01]  /*0cf0*/  IADD3 R4, PT, PT, R3, 0xffffffe, RZ ;  /* 0x0ffffffe03047810 */ /* 0x004fe20007ffe0ff */
[----:B------:R-:W-:-:S05]  /*0d00*/  IMAD R3, R13, UR9, RZ ;  /* 0x000000090d037c24 */ /* 0x000fca000f8e02ff */
[----:B------:R-:W2:Y:S01]  /*0d10*/  F2I.FTZ.U32.TRUNC.NTZ R4, R4 ;  /* 0x0000000400047305 */ /* 0x000ea2000021f000 */
[----:B------:R-:W-:-:S04]  /*0d20*/  SHF.L.U32 R3, R3, 0x5, RZ ;  /* 0x0000000503037819 */ /* 0x000fc800000006ff */
[----:B------:R-:W-:-:S04]  /*0d30*/  IADD3 R69, P0, PT, R0, R3, RZ ;  /* 0x0000000300457210 */ /* 0x000fc80007f1e0ff */
[----:B------:R-:W-:Y:S02]  /*0d40*/  LEA.HI.X.SX32 R10, R3, R10, 0x1, P0 ;  /* 0x0000000a030a7211 */ /* 0x000fe400000f0eff */
[----:B------:R-:W-:Y:S02]  /*0d50*/  ISETP.LE.U32.AND P0, PT, R2, UR8, PT ;  /* 0x0000000802007c0c */ /* 0x000fe4000bf03070 */
[C---:B0-----:R-:W-:Y:S02]  /*0d60*/  LEA R68, P1, R69.reuse, UR12, 0x2 ;  /* 0x0000000c45447c11 */ /* 0x041fe4000f8210ff */
[----:B--2---:R-:W-:Y:S02]  /*0d70*/  R2UR UR5, R4 ;  /* 0x00000000040572ca */ /* 0x004fe400000e0000 */
[----:B------:R-:W0:Y:S01]  /*0d80*/  LDC.64 R4, c[0x0][0x390] ;  /* 0x0000e400ff047b82 */ /* 0x000e220000000a00 */
[----:B------:R-:W-:-:S10]  /*0d90*/  LEA.HI.X R69, R69, UR13, R10, 0x2, P1 ;  /* 0x0000000d45457c11 */ /* 0x000fd400088f140a */
[----:B------:R-:W-:-:S04]  /*0da0*/  UIMAD UR6, UR6, UR5, URZ ;  /* 0x00000005060672a4 */ /* 0x000fc8000f8e02ff */
[----:B------:R-:W-:-:S04]  /*0db0*/  UIMAD.WIDE.U32 UR4, UR5, UR6, UR4 ;  /* 0x00000006050472a5 */ /* 0x000fc8000f8e0004 */
[----:B------:R-:W-:-:S04]  /*0dc0*/  UIMAD.WIDE.U32 UR4, UR5, UR8, URZ ;  /* 0x00000008050472a5 */ /* 0x000fc8000f8e00ff */
[----:B------:R-:W-:-:S04]  /*0dd0*/  UIADD3 UR4, UPT, UPT, URZ, -UR5, URZ ;  /* 0x80000005ff047290 */ /* 0x000fc8000fffe0ff */
[----:B------:R-:W-:-:S04]  /*0de0*/  UIMAD UR4, UR7, UR4, UR8 ;  /* 0x00000004070472a4 */ /* 0x000fc8000f8e0208 */
[----:B------:R-:W-:-:S11]  /*0df0*/  UISETP.GE.U32.AND UP0, UPT, UR4, UR7, UPT ;  /* 0x000000070400728c */ /* 0x000fd6000bf06070 */
[----:B------:R-:W-:Y:S02]  /*0e00*/  @UP0 UIADD3 UR4, UPT, UPT, -UR7, UR4, URZ ;  /* 0x0000000407040290 */ /* 0x000fe4000fffe1ff */
[----:B------:R-:W-:Y:S02]  /*0e10*/  @UP0 UIADD3 UR5, UPT, UPT, UR5, 0x1, URZ ;  /* 0x0000000105050890 */ /* 0x000fe4000fffe0ff */
[----:B------:R-:W-:-:S11]  /*0e20*/  UISETP.GE.U32.AND UP1, UPT, UR4, UR7, UPT ;  /* 0x000000070400728c */ /* 0x000fd6000bf26070 */
[----:B------:R-:W-:Y:S02]  /*0e30*/  @UP1 UIADD3 UR5, UPT, UPT, UR5, 0x1, URZ ;  /* 0x0000000105051890 */ /* 0x000fe4000fffe0ff */
[----:B------:R-:W-:-:S06]  /*0e40*/  @!UP2 ULOP3.LUT UR5, URZ, UR7, URZ, 0x33, !UPT ;  /* 0x00000007ff05a292 */ /* 0x000fcc000f8e33ff */
[----:B------:R-:W-:-:S05]  /*0e50*/  IMAD R9, R13, UR5, RZ ;  /* 0x000000050d097c24 */ /* 0x000fca000f8e02ff */
[----:B------:R-:W-:-:S04]  /*0e60*/  SHF.R.S32.HI R8, RZ, 0x1f, R9 ;  /* 0x0000001fff087819 */ /* 0x000fc80000011409 */
[-C--:B------:R-:W-:Y:S02]  /*0e70*/  LEA.HI R8, R8, R9.reuse, RZ, 0x2 ;  /* 0x0000000908087211 */ /* 0x080fe400078f10ff */
[----:B------:R-:W-:Y:S02]  /*0e80*/  IADD3 R9, PT, PT, R0, R9, RZ ;  /* 0x0000000900097210 */ /* 0x000fe40007ffe0ff */
[----:B------:R-:W-:-:S05]  /*0e90*/  LEA.HI.SX32 R3, R8, R11, 0x1e ;  /* 0x0000000b08037211 */ /* 0x000fca00078ff2ff */
[----:B0-----:R-:W-:-:S04]  /*0ea0*/  IMAD.WIDE R2, R3, 0x4, R4 ;  /* 0x0000000403027825 */ /* 0x001fc800078e0204 */
[----:B-1----:R-:W-:Y:S01]  /*0eb0*/  IMAD.WIDE R4, R9, 0x2, R6 ;  /* 0x0000000209047825 */ /* 0x002fe200078e0206 */
[----:B------:R-:W-:Y:S06]  /*0ec0*/  @P0 BRA `(.L_x_462) ;  /* 0x0000009000ac0947 */ /* 0x000fec0003800000 */
[----:B------:R-:W2:Y:S04]  /*0ed0*/  LDG.E.CONSTANT R2, desc[UR10][R2.64] ;  /* 0x0000000a02027981 */ /* 0x000ea8000c1e9900 */
[----:B------:R0:W5:Y:S04]  /*0ee0*/  LDG.E.CONSTANT R0, desc[UR10][R4.64] ;  /* 0x0000000a04007981 */ /* 0x000168000c1e9900 */
[----:B------:R0:W5:Y:S01]  /*0ef0*/  LDG.E.CONSTANT R58, desc[UR10][R4.64+0x4] ;  /* 0x0000040a043a7981 */ /* 0x000162000c1e9900 */
[----:B------:R-:W1:Y:S01]  /*0f00*/  S2UR UR6, SR_CgaCtaId ;  /* 0x00000000000679c3 */ /* 0x000e620000008800 */
[----:B------:R-:W-:Y:S01]  /*0f10*/  PRMT R57, R57, 0x5410, RZ ;  /* 0x0000541039397816 */ /* 0x000fe200000000ff */
[----:B------:R-:W-:Y:S01]  /*0f20*/  UMOV UR4, 0x400 ;  /* 0x0000040000047882 */ /* 0x000fe20000000000 */
[----:B------:R-:W3:Y:S01]  /*0f30*/  LDCU.U8 UR12, c[0x0][0x3b8] ;  /* 0x00007700ff0c77ac */ /* 0x000ee20008000000 */
[----:B------:R-:W-:-:S02]  /*0f40*/  UIADD3 UR9, UPT, UPT, UR8, UR7, URZ ;  /* 0x0000000708097290 */ /* 0x000fc4000fffe0ff */
[----:B-1----:R-:W-:Y:S01]  /*0f50*/  ULEA UR4, UR6, UR4, 0x18 ;  /* 0x0000000406047291 */ /* 0x002fe2000f8ec0ff */
[--C-:B--2---:R-:W-:Y:S02]  /*0f60*/  SHF.R.U32.HI R18, RZ, 0x10, R2.reuse ;  /* 0x00000010ff127819 */ /* 0x104fe40000011602 */
[--C-:B------:R-:W-:Y:S02]  /*0f70*/  SHF.R.U32.HI R17, RZ, 0x8, R2.reuse ;  /* 0x00000008ff117819 */ /* 0x100fe40000011602 */
[----:B------:R-:W-:Y:S02]  /*0f80*/  SHF.R.U32.HI R20, RZ, 0x18, R2 ;  /* 0x00000018ff147819 */ /* 0x000fe40000011602 */
[----:B------:R-:W-:Y:S02]  /*0f90*/  LOP3.LUT R21, R2, 0xff, RZ, 0xc0, !PT ;  /* 0x000000ff02157812 */ /* 0x000fe400078ec0ff */
[----:B------:R-:W-:Y:S02]  /*0fa0*/  LOP3.LUT R18, R18, 0xff, RZ, 0xc0, !PT ;  /* 0x000000ff12127812 */ /* 0x000fe400078ec0ff */
[----:B0--3--:R-:W-:-:S07]  /*0fb0*/  LOP3.LUT R17, R17, 0xff, RZ, 0xc0, !PT ;  /* 0x000000ff11117812 */ /* 0x009fce00078ec0ff */
.L_x_464:
[----:B------:R-:W0:Y:S01]  /*0fc0*/  LDC R13, c[0x0][0x3ac] ;  /* 0x0000eb00ff0d7b82 */ /* 0x000e220000000800 */
[----:B------:R-:W2:Y:S01]  /*0fd0*/  LDG.E.128.CONSTANT R4, desc[UR10][R68.64] ;  /* 0x0000000a44047981 */ /* 0x000ea2000c1e9d00 */
[----:B0-----:R-:W-:-:S05]  /*0fe0*/  IMAD.WIDE R74, R13, 0x4, R68 ;  /* 0x000000040d4a7825 */ /* 0x001fca00078e0244 */
[----:B-----5:R0:W5:Y:S01]  /*0ff0*/  LDG.E.128.CONSTANT R8, desc[UR10][R74.64] ;  /* 0x0000000a4a087981 */ /* 0x020162000c1e9d00 */
[----:B------:R-:W-:-:S04]  /*1000*/  UPRMT UR6, UR12, 0x8880, URZ ;  /* 0x000088800c067896 */ /* 0x000fc800080000ff */
[----:B------:R-:W-:-:S04]  /*1010*/  UISETP.NE.AND UP0, UPT, UR6, URZ, UPT ;  /* 0x000000ff0600728c */ /* 0x000fc8000bf05270 */
[----:B------:R-:W-:Y:S02]  /*1020*/  USEL UR6, URZ, 0x1, UP0 ;  /* 0x00000001ff067887 */ /* 0x000fe40008000000 */
[----:B------:R-:W-:Y:S01]  /*1030*/  UISETP.NE.AND UP0, UPT, UR8, UR9, UPT ;  /* 0x000000090800728c */ /* 0x000fe2000bf05270 */
[----:B--2---:R-:W-:-:S08]  /*1040*/  LOP3.LUT R25, R5, 0xff, RZ, 0xc0, !PT ;  /* 0x000000ff05197812 */ /* 0x004fd000078ec0ff */
[----:B0-----:R-:W-:Y:S05]  /*1050*/  BRA.U UP0, `(.L_x_463) ;  /* 0x0000000100687547 */ /* 0x001fea000b800000 */
[----:B------:R-:W0:Y:S01]  /*1060*/  S2R R14, SR_CTAID.X ;  /* 0x00000000000e7919 */ /* 0x000e220000002500 */
[----:B------:R-:W1:Y:S01]  /*1070*/  LDC R0, c[0x0][0x3ac] ;  /* 0x0000eb00ff007b82 */ /* 0x000e620000000800 */
[----:B------:R-:W0:Y:S07]  /*1080*/  S2R R17, SR_TID.X ;  /* 0x0000000000117919 */ /* 0x000e2e0000002100 */
[----:B------:R-:W2:Y:S08]  /*1090*/  LDC.64 R2, c[0x0][0x390] ;  /* 0x0000e400ff027b82 */ /* 0x000eb00000000a00 */
[----:B------:R-:W3:Y:S01]  /*10a0*/  LDC.64 R22, c[0x0][0x398] ;  /* 0x0000e600ff167b82 */ /* 0x000ee20000000a00 */
[----:B-1----:R-:W-:Y:S01]  /*10b0*/  IMAD R0, R0, UR5, R0 ;  /* 0x0000000500007c24 */ /* 0x002fe2000f8e0200 */
[----:B0-----:R-:W-:-:S04]  /*10c0*/  LEA R14, R14, R17, 0x7 ;  /* 0x000000110e0e7211 */ /* 0x001fc800078e38ff */
[----:B------:R-:W-:Y:S02]  /*10d0*/  SHF.R.S32.HI R17, RZ, 0x1f, R0 ;  /* 0x0000001fff117819 */ /* 0x000fe40000011400 */
[----:B------:R-:W-:Y:S02]  /*10e0*/  SHF.L.U32 R27, R14, 0x2, RZ ;  /* 0x000000020e1b7819 */ /* 0x000fe400000006ff */
[-C--:B------:R-:W-:Y:S02]  /*10f0*/  LEA.HI R17, R17, R0.reuse, RZ, 0x2 ;  /* 0x0000000011117211 */ /* 0x080fe400078f10ff */
[----:B------:R-:W-:Y:S02]  /*1100*/  IADD3 R21, PT, PT, R27, R0, RZ ;  /* 0x000000001b157210 */ /* 0x000fe40007ffe0ff */
[----:B------:R-:W-:-:S03]  /*1110*/  SHF.R.S32.HI R0, RZ, 0x2, R27 ;  /* 0x00000002ff007819 */ /* 0x000fc6000001141b */
[----:B---3--:R-:W-:Y:S01]  /*1120*/  IMAD.WIDE R22, R21, 0x2, R22 ;  /* 0x0000000215167825 */ /* 0x008fe200078e0216 */
[----:B------:R-:W-:-:S04]  /*1130*/  LEA.HI.SX32 R17, R17, R0, 0x1e ;  /* 0x0000000011117211 */ /* 0x000fc800078ff2ff */
[----:B------:R0:W5:Y:S01]  /*1140*/  LDG.E.CONSTANT R0, desc[UR10][R22.64] ;  /* 0x0000000a16007981 */ /* 0x000162000c1e9900 */
[----:B--2---:R-:W-:-:S03]  /*1150*/  IMAD.WIDE R2, R17, 0x4, R2 ;  /* 0x0000000411027825 */ /* 0x004fc600078e0202 */
[----:B------:R0:W5:Y:S04]  /*1160*/  LDG.E.CONSTANT R58, desc[UR10][R22.64+0x4] ;  /* 0x0000040a163a7981 */ /* 0x000168000c1e9900 */
[----:B------:R-:W2:Y:S01]  /*1170*/  LDG.E.CONSTANT R2, desc[UR10][R2.64] ;  /* 0x0000000a02027981 */ /* 0x000ea2000c1e9900 */
[----:B------:R-:W-:Y:S02]  /*1180*/  UIADD3 UR5, UPT, UPT, UR5, 0x1, URZ ;  /* 0x0000000105057890 */ /* 0x000fe4000fffe0ff */
[----:B------:R-:W-:Y:S01]  /*1190*/  UIADD3 UR9, UPT, UPT, UR7, UR8, URZ ;  /* 0x0000000807097290 */ /* 0x000fe2000fffe0ff */
[--C-:B--2---:R-:W-:Y:S02]  /*11a0*/  SHF.R.U32.HI R17, RZ, 0x8, R2.reuse ;  /* 0x00000008ff117819 */ /* 0x104fe40000011602 */
[----:B------:R-:W-:-:S02]  /*11b0*/  SHF.R.U32.HI R18, RZ, 0x10, R2 ;  /* 0x00000010ff127819 */ /* 0x000fc40000011602 */
[----:B------:R-:W-:Y:S02]  /*11c0*/  LOP3.LUT R21, R2, 0xff, RZ, 0xc0, !PT ;  /* 0x000000ff02157812 */ /* 0x000fe400078ec0ff */
[----:B------:R-:W-:Y:S02]  /*11d0*/  SHF.R.U32.HI R20, RZ, 0x18, R2 ;  /* 0x00000018ff147819 */ /* 0x000fe40000011602 */
[----:B------:R-:W-:Y:S02]  /*11e0*/  LOP3.LUT R17, R17, 0xff, RZ, 0xc0, !PT ;  /* 0x000000ff11117812 */ /* 0x000fe400078ec0ff */
[----:B0-----:R-:W-:-:S07]  /*11f0*/  LOP3.LUT R18, R18, 0xff, RZ, 0xc0, !PT ;  /* 0x000000ff12127812 */ /* 0x001fce00078ec0ff */
.L_x_463:
[----:B------:R-:W-:Y:S02]  /*1200*/  IADD3 R14, PT, PT, R17, UR6, RZ ;  /* 0x00000006110e7c10 */ /* 0x000fe4000fffe0ff */
[----:B------:R-:W-:Y:S02]  /*1210*/  LOP3.LUT R3, R7, 0xff, RZ, 0xc0, !PT ;  /* 0x000000ff07037812 */ /* 0x000fe400078ec0ff */
[----:B------:R-:W-:Y:S02]  /*1220*/  IADD3 R25, PT, PT, -R14, R25, RZ ;  /* 0x000000190e197210 */ /* 0x000fe40007ffe1ff */
[----:B------:R-:W-:Y:S02]  /*1230*/  IADD3 R34, PT, PT, R20, UR6, RZ ;  /* 0x0000000614227c10 */ /* 0x000fe4000fffe0ff */
[----:B------:R-:W-:Y:S01]  /*1240*/  LOP3.LUT R2, R4, 0xff, RZ, 0xc0, !PT ;  /* 0x000000ff04027812 */ /* 0x000fe200078ec0ff */
[----:B------:R0:W1:Y:S01]  /*1250*/  I2F.F16 R72, R25 ;  /* 0x0000001900487306 */ /* 0x0000620000200c00 */
[----:B------:R-:W-:-:S02]  /*1260*/  IADD3 R33, PT, PT, R21, UR6, RZ ;  /* 0x0000000615217c10 */ /* 0x000fc4000fffe0ff */
[----:B------:R-:W-:Y:S02]  /*1270*/  IADD3 R26, PT, PT, -R34, R3, RZ ;  /* 0x00000003221a7210 */ /* 0x000fe40007ffe1ff */
[----:B------:R-:W-:Y:S02]  /*1280*/  IADD3 R2, PT, PT, -R33, R2, RZ ;  /* 0x0000000221027210 */ /* 0x000fe40007ffe1ff */
[----:B------:R-:W-:Y:S02]  /*1290*/  SHF.R.U32.HI R3, RZ, 0x8, R4 ;  /* 0x00000008ff037819 */ /* 0x000fe40000011604 */
[----:B0-----:R-:W-:Y:S01]  /*12a0*/  SHF.R.U32.HI R25, RZ, 0x8, R6 ;  /* 0x00000008ff197819 */ /* 0x001fe20000011606 */
[----:B------:R0:W2:Y:S01]  /*12b0*/  I2F.F16 R73, R2 ;  /* 0x0000000200497306 */ /* 0x0000a20000200c00 */
[----:B------:R-:W-:Y:S02]  /*12c0*/  LOP3.LUT R22, R3, 0xff, RZ, 0xc0, !PT ;  /* 0x000000ff03167812 */ /* 0x000fe400078ec0ff */
[----:B------:R-:W-:-:S02]  /*12d0*/  IADD3 R23, PT, PT, R18, UR6, RZ ;  /* 0x0000000612177c10 */ /* 0x000fc4000fffe0ff */
[----:B------:R-:W-:Y:S01]  /*12e0*/  SHF.R.U32.HI R3, RZ, 0x8, R5 ;  /* 0x00000008ff037819 */ /* 0x000fe20000011605 */
[----:B-1----:R-:W-:Y:S01]  /*12f0*/  HADD2.F32 R72, -RZ, R72.H0_H0 ;  /* 0x20000048ff487230 */ /* 0x002fe20000004100 */
[----:B------:R-:W-:Y:S01]  /*1300*/  LEA.HI R32, R5, -R14, RZ, 0x8 ;  /* 0x8000000e05207211 */ /* 0x000fe200078f40ff */
[----:B------:R-:W-:Y:S01]  /*1310*/  I2F.F16 R26, R26 ;  /* 0x0000001a001a7306 */ /* 0x000fe20000200c00 */
[----:B0-----:R-:W-:Y:S02]  /*1320*/  LOP3.LUT R2, R25, 0xff, RZ, 0xc0, !PT ;  /* 0x000000ff19027812 */ /* 0x001fe400078ec0ff */
[----:B------:R-:W-:Y:S02]  /*1330*/  LOP3.LUT R3, R3, 0xff, RZ, 0xc0, !PT ;  /* 0x000000ff03037812 */ /* 0x000fe400078ec0ff */
[----:B------:R-:W-:Y:S02]  /*1340*/  IADD3 R69, PT, PT, -R23, R2, RZ ;  /* 0x0000000217457210 */ /* 0x000fe40007ffe1ff */
[----:B------:R-:W-:Y:S01]  /*1350*/  SHF.R.U32.HI R2, RZ, 0x10, R4 ;  /* 0x00000010ff027819 */ /* 0x000fe20000011604 */
[----:B--2---:R-:W-:Y:S01]  /*1360*/  HADD2.F32 R73, -RZ, R73.H0_H0 ;  /* 0x20000049ff497230 */ /* 0x004fe20000004100 */
[----:B------:R-:W-:Y:S01]  /*1370*/  IADD3 R3, PT, PT, -R14, R3, RZ ;  /* 0x000000030e037210 */ /* 0x000fe20007ffe1ff */
[----:B------:R-:W0:Y:S01]  /*1380*/  I2F.F16 R32, R32 ;  /* 0x0000002000207306 */ /* 0x000e220000200c00 */
[----:B------:R-:W-:-:S02]  /*1390*/  LOP3.LUT R2, R2, 0xff, RZ, 0xc0, !PT ;  /* 0x000000ff02027812 */ /* 0x000fc400078ec0ff */
[----:B------:R-:W-:Y:S02]  /*13a0*/  LEA.HI R35, R4, -R33, RZ, 0x8 ;  /* 0x8000002104237211 */ /* 0x000fe400078f40ff */
[----:B------:R-:W-:Y:S02]  /*13b0*/  IADD3 R2, PT, PT, -R33, R2, RZ ;  /* 0x0000000221027210 */ /* 0x000fe40007ffe1ff */
[----:B------:R-:W-:Y:S01]  /*13c0*/  SHF.R.U32.HI R4, RZ, 0x10, R6 ;  /* 0x00000010ff047819 */ /* 0x000fe20000011606 */
[----:B------:R1:W2:Y:S01]  /*13d0*/  I2F.F16 R70, R3 ;  /* 0x0000000300467306 */ /* 0x0002a20000200c00 */
[----:B------:R-:W-:Y:S02]  /*13e0*/  LOP3.LUT R24, R6, 0xff, RZ, 0xc0, !PT ;  /* 0x000000ff06187812 */ /* 0x000fe400078ec0ff */
[----:B------:R-:W-:Y:S02]  /*13f0*/  LOP3.LUT R4, R4, 0xff, RZ, 0xc0, !PT ;  /* 0x000000ff04047812 */ /* 0x000fe400078ec0ff */
[----:B------:R-:W-:-:S02]  /*1400*/  LEA.HI R30, R6, -R23, RZ, 0x8 ;  /* 0x80000017061e7211 */ /* 0x000fc400078f40ff */
[----:B------:R-:W-:Y:S01]  /*1410*/  IADD3 R4, PT, PT, -R23, R4, RZ ;  /* 0x0000000417047210 */ /* 0x000fe20007ffe1ff */
[----:B------:R3:W4:Y:S01]  /*1420*/  I2F.F16 R62, R2 ;  /* 0x00000002003e7306 */ /* 0x0007220000200c00 */
[----:B-1----:R-:W-:Y:S01]  /*1430*/  SHF.R.U32.HI R3, RZ, 0x10, R5 ;  /* 0x00000010ff037819 */ /* 0x002fe20000011605 */
[----:B0-----:R-:W-:Y:S01]  /*1440*/  HADD2.F32 R32, -RZ, R32.H0_H0 ;  /* 0x20000020ff207230 */ /* 0x001fe20000004100 */
[----:B-----5:R-:W-:Y:S02]  /*1450*/  SHF.R.U32.HI R6, RZ, 0x8, R10 ;  /* 0x00000008ff067819 */ /* 0x020fe4000001160a */
[----:B------:R-:W-:Y:S02]  /*1460*/  LOP3.LUT R3, R3, 0xff, RZ, 0xc0, !PT ;  /* 0x000000ff03037812 */ /* 0x000fe400078ec0ff */
[--C-:B------:R-:W-:Y:S01]  /*1470*/  SHF.R.U32.HI R25, RZ, 0x8, R7.reuse ;  /* 0x00000008ff197819 */ /* 0x100fe20000011607 */
[----:B------:R0:W1:Y:S01]  /*1480*/  I2F.F16 R45, R4 ;  /* 0x00000004002d7306 */ /* 0x0000620000200c00 */
[----:B---3--:R-:W-:Y:S01]  /*1490*/  SHF.R.U32.HI R2, RZ, 0x10, R7 ;  /* 0x00000010ff027819 */ /* 0x008fe20000011607 */
[----:B--2---:R-:W-:Y:S01]  /*14a0*/  HADD2.F32 R70, -RZ, R70.H0_H0 ;  /* 0x20000046ff467230 */ /* 0x004fe20000004100 */
[----:B------:R-:W-:-:S02]  /*14b0*/  IADD3 R3, PT, PT, -R14, R3, RZ ;  /* 0x000000030e037210 */ /* 0x000fc40007ffe1ff */
[----:B------:R-:W-:Y:S02]  /*14c0*/  LOP3.LUT R5, R2, 0xff, RZ, 0xc0, !PT ;  /* 0x000000ff02057812 */ /* 0x000fe400078ec0ff */
[----:B------:R-:W-:Y:S01]  /*14d0*/  LOP3.LUT R2, R8, 0xff, RZ, 0xc0, !PT ;  /* 0x000000ff08027812 */ /* 0x000fe200078ec0ff */
[----:B------:R2:W3:Y:S01]  /*14e0*/  I2F.F16 R61, R3 ;  /* 0x00000003003d7306 */ /* 0x0004e20000200c00 */
[----:B------:R-:W-:Y:S01]  /*14f0*/  IADD3 R5, PT, PT, -R34, R5, RZ ;  /* 0x0000000522057210 */ /* 0x000fe20007ffe1ff */
[----:B----4-:R-:W-:Y:S01]  /*1500*/  HADD2.F32 R62, -RZ, R62.H0_H0 ;  /* 0x2000003eff3e7230 */ /* 0x010fe20000004100 */
[----:B------:R-:W-:Y:S02]  /*1510*/  IADD3 R64, PT, PT, -R33, R2, RZ ;  /* 0x0000000221407210 */ /* 0x000fe40007ffe1ff */
[----:B0-----:R-:W-:Y:S02]  /*1520*/  LOP3.LUT R4, R10, 0xff, RZ, 0xc0, !PT ;  /* 0x000000ff0a047812 */ /* 0x001fe400078ec0ff */
[----:B------:R-:W-:Y:S01]  /*1530*/  LEA.HI R31, R7, -R34, RZ, 0x8 ;  /* 0x80000022071f7211 */ /* 0x000fe200078f40ff */
[----:B------:R0:W4:Y:S01]  /*1540*/  I2F.F16 R43, R5 ;  /* 0x00000005002b7306 */ /* 0x0001220000200c00 */
[----:B--2---:R-:W-:Y:S01]  /*1550*/  LOP3.LUT R3, R9, 0xff, RZ, 0xc0, !PT ;  /* 0x000000ff09037812 */ /* 0x004fe200078ec0ff */
[----:B-1----:R-:W-:Y:S01]  /*1560*/  HADD2.F32 R45, -RZ, R45.H0_H0 ;  /* 0x2000002dff2d7230 */ /* 0x002fe20000004100 */
[----:B------:R-:W-:-:S02]  /*1570*/  IADD3 R44, PT, PT, -R23, R4, RZ ;  /* 0x00000004172c7210 */ /* 0x000fc40007ffe1ff */
[----:B------:R-:W-:Y:S02]  /*1580*/  IADD3 R46, PT, PT, -R14, R3, RZ ;  /* 0x000000030e2e7210 */ /* 0x000fe40007ffe1ff */
[----:B------:R-:W1:Y:S01]  /*1590*/  LDS.64 R2, [UR4+0x100] ;  /* 0x00010004ff027984 */ /* 0x000e620008000a00 */
[----:B------:R-:W-:Y:S01]  /*15a0*/  SHF.R.U32.HI R4, RZ, 0x8, R8 ;  /* 0x00000008ff047819 */ /* 0x000fe20000011608 */
[----:B------:R-:W2:Y:S01]  /*15b0*/  I2F.F16 R69, R69 ;  /* 0x0000004500457306 */ /* 0x000ea20000200c00 */
[----:B0-----:R-:W-:Y:S01]  /*15c0*/  LOP3.LUT R5, R11, 0xff, RZ, 0xc0, !PT ;  /* 0x000000ff0b057812 */ /* 0x001fe200078ec0ff */
[----:B---3--:R-:W-:Y:S01]  /*15d0*/  HADD2.F32 R61, -RZ, R61.H0_H0 ;  /* 0x2000003dff3d7230 */ /* 0x008fe20000004100 */
[----:B------:R-:W-:Y:S02]  /*15e0*/  LOP3.LUT R4, R4, 0xff, RZ, 0xc0, !PT ;  /* 0x000000ff04047812 */ /* 0x000fe400078ec0ff */
[----:B------:R-:W-:Y:S01]  /*15f0*/  IADD3 R42, PT, PT, -R34, R5, RZ ;  /* 0x00000005222a7210 */ /* 0x000fe20007ffe1ff */
[----:B----4-:R-:W-:Y:S01]  /*1600*/  HADD2.F32 R43, -RZ, R43.H0_H0 ;  /* 0x2000002bff2b7230 */ /* 0x010fe20000004100 */
[----:B------:R-:W-:Y:S01]  /*1610*/  SHF.R.U32.HI R5, RZ, 0x8, R9 ;  /* 0x00000008ff057819 */ /* 0x000fe20000011609 */
[----:B------:R-:W0:Y:S01]  /*1620*/  I2F.F16 R35, R35 ;  /* 0x0000002300237306 */ /* 0x000e220000200c00 */
[----:B------:R-:W-:-:S02]  /*1630*/  IADD3 R4, PT, PT, -R33, R4, RZ ;  /* 0x0000000421047210 */ /* 0x000fc40007ffe1ff */
[----:B------:R-:W-:Y:S02]  /*1640*/  LOP3.LUT R5, R5, 0xff, RZ, 0xc0, !PT ;  /* 0x000000ff05057812 */ /* 0x000fe400078ec0ff */
[----:B------:R-:W-:Y:S02]  /*1650*/  LOP3.LUT R6, R6, 0xff, RZ, 0xc0, !PT ;  /* 0x000000ff06067812 */ /* 0x000fe400078ec0ff */
[----:B------:R-:W-:Y:S01]  /*1660*/  IADD3 R67, PT, PT, -R14, R5, RZ ;  /* 0x000000050e437210 */ /* 0x000fe20007ffe1ff */
[----:B------:R-:W3:Y:S01]  /*1670*/  I2F.F16 R68, R4 ;  /* 0x0000000400447306 */ /* 0x000ee20000200c00 */
[----:B------:R-:W-:Y:S01]  /*1680*/  SHF.R.U32.HI R5, RZ, 0x8, R11 ;  /* 0x00000008ff057819 */ /* 0x000fe2000001160b */
[----:B--2---:R-:W-:Y:S01]  /*1690*/  HADD2.F32 R69, -RZ, R69.H0_H0 ;  /* 0x20000045ff457230 */ /* 0x004fe20000004100 */
[----:B------:R-:W-:Y:S02]  /*16a0*/  IADD3 R22, PT, PT, -R33, R22, RZ ;  /* 0x0000001621167210 */ /* 0x000fe40007ffe1ff */
[----:B------:R-:W-:-:S02]  /*16b0*/  LOP3.LUT R7, R5, 0xff, RZ, 0xc0, !PT ;  /* 0x000000ff05077812 */ /* 0x000fc400078ec0ff */
[----:B------:R-:W-:Y:S01]  /*16c0*/  SHF.R.U32.HI R5, RZ, 0x10, R8 ;  /* 0x00000010ff057819 */ /* 0x000fe20000011608 */
[----:B------:R2:W4:Y:S01]  /*16d0*/  I2F.F16 R71, R22 ;  /* 0x0000001600477306 */ /* 0x0005220000200c00 */
[----:B------:R-:W-:Y:S01]  /*16e0*/  LOP3.LUT R25, R25, 0xff, RZ, 0xc0, !PT ;  /* 0x000000ff19197812 */ /* 0x000fe200078ec0ff */
[----:B0-----:R-:W-:Y:S01]  /*16f0*/  HADD2.F32 R35, -RZ, R35.H0_H0 ;  /* 0x20000023ff237230 */ /* 0x001fe20000004100 */
[C---:B------:R-:W-:Y:S02]  /*1700*/  IADD3 R24, PT, PT, -R23.reuse, R24, RZ ;  /* 0x0000001817187210 */ /* 0x040fe40007ffe1ff */
[----:B------:R-:W-:Y:S02]  /*1710*/  IADD3 R66, PT, PT, -R23, R6, RZ ;  /* 0x0000000617427210 */ /* 0x000fe40007ffe1ff */
[----:B------:R-:W-:Y:S01]  /*1720*/  LOP3.LUT R6, R5, 0xff, RZ, 0xc0, !PT ;  /* 0x000000ff05067812 */ /* 0x000fe200078ec0ff */
[----:B------:R-:W0:Y:S01]  /*1730*/  I2F.F16 R30, R30 ;  /* 0x0000001e001e7306 */ /* 0x000e220000200c00 */
[C---:B--2---:R-:W-:Y:S01]  /*1740*/  IADD3 R22, PT, PT, -R34.reuse, R25, RZ ;  /* 0x0000001922167210 */ /* 0x044fe20007ffe1ff */
[----:B------:R-:W2:Y:S01]  /*1750*/  LDS.64 R4, [UR4+0x108] ;  /* 0x00010804ff047984 */ /* 0x000ea20008000a00 */
[----:B------:R-:W-:Y:S01]  /*1760*/  IADD3 R7, PT, PT, -R34, R7, RZ ;  /* 0x0000000722077210 */ /* 0x000fe20007ffe1ff */
[----:B---3--:R-:W-:Y:S01]  /*1770*/  HADD2.F32 R68, -RZ, R68.H0_H0 ;  /* 0x20000044ff447230 */ /* 0x008fe20000004100 */
[----:B------:R-:W-:Y:S01]  /*1780*/  IADD3 R63, PT, PT, -R33, R6, RZ ;  /* 0x00000006213f7210 */ /* 0x000fe20007ffe1ff */
[----:B-1----:R-:W-:Y:S01]  /*1790*/  HADD2.F32 R27, -RZ, R2.H0_H0 ;  /* 0x20000002ff1b7230 */ /* 0x002fe20000004100 */
[----:B------:R-:W-:Y:S01]  /*17a0*/  LEA.HI R37, R8, -R33, RZ, 0x8 ;  /* 0x8000002108257211 */ /* 0x000fe200078f40ff */
[----:B------:R-:W-:Y:S01]  /*17b0*/  I2F.F16 R24, R24 ;  /* 0x0000001800187306 */ /* 0x000fe20000200c00 */
[----:B------:R-:W-:Y:S01]  /*17c0*/  HADD2.F32 R6, -RZ, R26.H0_H0 ;  /* 0x2000001aff067230 */ /* 0x000fe20000004100 */
[----:B------:R-:W-:Y:S01]  /*17d0*/  LEA.HI R36, R9, -R14, RZ, 0x8 ;  /* 0x8000000e09247211 */ /* 0x000fe200078f40ff */
[----:B------:R-:W-:-:S02]  /*17e0*/  HADD2.F32 R25, -RZ, R2.H1_H1 ;  /* 0x30000002ff197230 */ /* 0x000fc40000004100 */
[-C--:B------:R-:W-:Y:S01]  /*17f0*/  FFMA.FTZ R29, R72, R27.reuse, RZ ;  /* 0x0000001b481d7223 */ /* 0x080fe200000100ff */
[----:B----4-:R-:W-:Y:S02]  /*1800*/  HADD2.F32 R71, -RZ, R71.H0_H0 ;  /* 0x20000047ff477230 */ /* 0x010fe40000004100 */
[----:B------:R-:W-:Y:S01]  /*1810*/  FFMA.FTZ R39, R6, R27, RZ ;  /* 0x0000001b06277223 */ /* 0x000fe200000100ff */
[----:B------:R-:W-:Y:S01]  /*1820*/  SHF.R.U32.HI R2, RZ, 0x10, R9 ;  /* 0x00000010ff027819 */ /* 0x000fe20000011609 */
[----:B------:R-:W1:Y:S01]  /*1830*/  I2F.F16 R22, R22 ;  /* 0x0000001600167306 */ /* 0x000e620000200c00 */
[----:B------:R-:W-:Y:S01]  /*1840*/  FFMA.FTZ R28, R70, R25, R29 ;  /* 0x00000019461c7223 */ /* 0x000fe2000001001d */
[----:B0-----:R-:W-:Y:S01]  /*1850*/  HADD2.F32 R30, -RZ, R30.H0_H0 ;  /* 0x2000001eff1e7230 */ /* 0x001fe20000004100 */
[----:B------:R-:W-:-:S04]  /*1860*/  LOP3.LUT R29, R2, 0xff, RZ, 0xc0, !PT ;  /* 0x000000ff021d7812 */ /* 0x000fc800078ec0ff */
[----:B------:R-:W-:Y:S01]  /*1870*/  IADD3 R38, PT, PT, -R14, R29, RZ ;  /* 0x0000001d0e267210 */ /* 0x000fe20007ffe1ff */
[----:B------:R0:W3:Y:S01]  /*1880*/  I2F.F16 R65, R7 ;  /* 0x0000000700417306 */ /* 0x0000e20000200c00 */
[----:B-1----:R-:W-:-:S07]  /*1890*/  HADD2.F32 R8, -RZ, R22.H0_H0 ;  /* 0x20000016ff087230 */ /* 0x002fce0000004100 */
[----:B------:R-:W1:Y:S01]  /*18a0*/  I2F.F16 R31, R31 ;  /* 0x0000001f001f7306 */ /* 0x000e620000200c00 */
[----:B0-----:R-:W-:Y:S02]  /*18b0*/  HADD2.F32 R7, -RZ, R24.H0_H0 ;  /* 0x20000018ff077230 */ /* 0x001fe40000004100 */
[----:B------:R-:W-:-:S03]  /*18c0*/  FFMA.FTZ R22, R73, R27, RZ ;  /* 0x0000001b49167223 */ /* 0x000fc600000100ff */
[----:B------:R-:W-:Y:S01]  /*18d0*/  FFMA.FTZ R24, R7, R27, RZ ;  /* 0x0000001b07187223 */ /* 0x000fe200000100ff */
[-C--:B------:R-:W-:Y:S01]  /*18e0*/  FFMA.FTZ R27, R71, R25.reuse, R22 ;  /* 0x00000019471b7223 */ /* 0x080fe20000010016 */
[----:B------:R-:W0:Y:S01]  /*18f0*/  I2F.F16 R64, R64 ;  /* 0x0000004000407306 */ /* 0x000e220000200c00 */
[----:B---3--:R-:W-:Y:S02]  /*1900*/  HADD2.F32 R65, -RZ, R65.H0_H0 ;  /* 0x20000041ff417230 */ /* 0x008fe40000004100 */
[-C--:B------:R-:W-:Y:S01]  /*1910*/  FFMA.FTZ R22, R69, R25.reuse, R24 ;  /* 0x0000001945167223 */ /* 0x080fe20000010018 */
[----:B------:R-:W-:Y:S01]  /*1920*/  FFMA.FTZ R24, R8, R25, R39 ;  /* 0x0000001908187223 */ /* 0x000fe20000010027 */
[--C-:B------:R-:W-:Y:S01]  /*1930*/  HADD2.F32 R25, -RZ, R3.reuse.H0_H0 ;  /* 0x20000003ff197230 */ /* 0x100fe20000004100 */
[----:B------:R-:W-:Y:S01]  /*1940*/  LEA.HI R39, R11, -R34, RZ, 0x8 ;  /* 0x800000220b277211 */ /* 0x000fe200078f40ff */
[----:B------:R-:W-:Y:S01]  /*1950*/  HADD2.F32 R3, -RZ, R3.H1_H1 ;  /* 0x30000003ff037230 */ /* 0x000fe20000004100 */
[----:B------:R-:W3:Y:S02]  /*1960*/  I2F.F16 R46, R46 ;  /* 0x0000002e002e7306 */ /* 0x000ee40000200c00 */
[-C--:B------:R-:W-:Y:S01]  /*1970*/  FFMA.FTZ R26, R62, R25.reuse, R27 ;  /* 0x000000193e1a7223 */ /* 0x080fe2000001001b */
[-C--:B------:R-:W-:Y:S01]  /*1980*/  FFMA.FTZ R29, R61, R25.reuse, R28 ;  /* 0x000000193d1d7223 */ /* 0x080fe2000001001c */
[----:B------:R-:W-:Y:S01]  /*1990*/  FFMA.FTZ R27, R45, R25, R22 ;  /* 0x000000192d1b7223 */ /* 0x000fe20000010016 */
[----:B-1----:R-:W-:-:S02]  /*19a0*/  HADD2.F32 R31, -RZ, R31.H0_H0 ;  /* 0x2000001fff1f7230 */ /* 0x002fc40000004100 */
[----:B------:R-:W-:Y:S01]  /*19b0*/  FFMA.FTZ R2, R43, R25, R24 ;  /* 0x000000192b027223 */ /* 0x000fe20000010018 */
[-C--:B------:R-:W-:Y:S01]  /*19c0*/  FFMA.FTZ R25, R35, R3.reuse, R26 ;  /* 0x0000000323197223 */ /* 0x080fe2000001001a */
[-C--:B------:R-:W-:Y:S01]  /*19d0*/  FFMA.FTZ R29, R32, R3.reuse, R29 ;  /* 0x00000003201d7223 */ /* 0x080fe2000001001d */
[----:B------:R-:W1:Y:S01]  /*19e0*/  I2F.F16 R44, R44 ;  /* 0x0000002c002c7306 */ /* 0x000e620000200c00 */
[-C--:B------:R-:W-:Y:S01]  /*19f0*/  FFMA.FTZ R9, R30, R3.reuse, R27 ;  /* 0x000000031e097223 */ /* 0x080fe2000001001b */
[----:B------:R-:W-:Y:S01]  /*1a00*/  FFMA.FTZ R3, R31, R3, R2 ;  /* 0x000000031f037223 */ /* 0x000fe20000010002 */
[----:B--2---:R-:W-:Y:S01]  /*1a10*/  HADD2.F32 R27, -RZ, R4.H0_H0 ;  /* 0x20000004ff1b7230 */ /* 0x004fe20000004100 */
[----:B------:R-:W-:Y:S01]  /*1a20*/  SHF.R.U32.HI R2, RZ, 0x10, R11 ;  /* 0x00000010ff027819 */ /* 0x000fe2000001160b */
[----:B0-----:R-:W-:Y:S01]  /*1a30*/  HADD2.F32 R64, -RZ, R64.H0_H0 ;  /* 0x20000040ff407230 */ /* 0x001fe20000004100 */
[----:B------:R-:W-:Y:S01]  /*1a40*/  SHF.R.U32.HI R24, RZ, 0x10, R10 ;  /* 0x00000010ff187819 */ /* 0x000fe2000001160a */
[----:B---3--:R-:W-:Y:S01]  /*1a50*/  HADD2.F32 R46, -RZ, R46.H0_H0 ;  /* 0x2000002eff2e7230 */ /* 0x008fe20000004100 */
[----:B------:R-:W0:Y:S01]  /*1a60*/  I2F.F16 R42, R42 ;  /* 0x0000002a002a7306 */ /* 0x000e220000200c00 */
[----:B------:R-:W-:-:S02]  /*1a70*/  HADD2.F32 R4, -RZ, R4.H1_H1 ;  /* 0x30000004ff047230 */ /* 0x000fc40000004100 */
[-C--:B------:R-:W-:Y:S01]  /*1a80*/  FFMA.FTZ R25, R64, R27.reuse, R25 ;  /* 0x0000001b40197223 */ /* 0x080fe20000010019 */
[----:B------:R-:W-:Y:S01]  /*1a90*/  LOP3.LUT R24, R24, 0xff, RZ, 0xc0, !PT ;  /* 0x000000ff18187812 */ /* 0x000fe200078ec0ff */
[-C--:B------:R-:W-:Y:S01]  /*1aa0*/  FFMA.FTZ R26, R46, R27.reuse, R29 ;  /* 0x0000001b2e1a7223 */ /* 0x080fe2000001001d */
[----:B-1----:R-:W-:Y:S02]  /*1ab0*/  HADD2.F32 R44, -RZ, R44.H0_H0 ;  /* 0x2000002cff2c7230 */ /* 0x002fe40000004100 */
[----:B------:R1:W2:Y:S01]  /*1ac0*/  I2F.F16 R22, R38 ;  /* 0x0000002600167306 */ /* 0x0002a20000200c00 */
[----:B------:R-:W-:Y:S02]  /*1ad0*/  IADD3 R24, PT, PT, -R23, R24, RZ ;  /* 0x0000001817187210 */ /* 0x000fe40007ffe1ff */
[----:B------:R-:W-:Y:S01]  /*1ae0*/  FFMA.FTZ R9, R44, R27, R9 ;  /* 0x0000001b2c097223 */ /* 0x000fe20000010009 */
[----:B0-----:R-:W-:-:S04]  /*1af0*/  HADD2.F32 R42, -RZ, R42.H0_H0 ;  /* 0x2000002aff2a7230 */ /* 0x001fc80000004100 */
[----:B------:R-:W0:Y:S01]  /*1b00*/  I2F.F16 R67, R67 ;  /* 0x0000004300437306 */ /* 0x000e220000200c00 */
[----:B-1----:R-:W-:Y:S01]  /*1b10*/  LEA.HI R38, R10, -R23, RZ, 0x8 ;  /* 0x800000170a267211 */ /* 0x002fe200078f40ff */
[----:B------:R-:W-:Y:S01]  /*1b20*/  FFMA.FTZ R10, R42, R27, R3 ;  /* 0x0000001b2a0a7223 */ /* 0x000fe20000010003 */
[----:B------:R-:W-:Y:S02]  /*1b30*/  LOP3.LUT R27, R2, 0xff, RZ, 0xc0, !PT ;  /* 0x000000ff021b7812 */ /* 0x000fe400078ec0ff */
[----:B------:R-:W1:Y:S03]  /*1b40*/  LDS.64 R2, [UR4+0x200] ;  /* 0x00020004ff027984 */ /* 0x000e660008000a00 */
[----:B------:R-:W3:Y:S01]  /*1b50*/  I2F.F16 R66, R66 ;  /* 0x0000004200427306 */ /* 0x000ee20000200c00 */
[----:B------:R-:W-:Y:S01]  /*1b60*/  IADD3 R27, PT, PT, -R34, R27, RZ ;  /* 0x0000001b221b7210 */ /* 0x000fe20007ffe1ff */
[----:B--2---:R-:W-:-:S02]  /*1b70*/  HADD2.F32 R22, -RZ, R22.H0_H0 ;  /* 0x20000016ff167230 */ /* 0x004fc40000004100 */
[----:B0-----:R-:W-:-:S04]  /*1b80*/  HADD2.F32 R67, -RZ, R67.H0_H0 ;  /* 0x20000043ff437230 */ /* 0x001fc80000004100 */
[----:B------:R-:W0:Y:S01]  /*1b90*/  I2F.F16 R63, R63 ;  /* 0x0000003f003f7306 */ /* 0x000e220000200c00 */
[----:B------:R-:W-:Y:S01]  /*1ba0*/  FFMA.FTZ R11, R67, R4, R26 ;  /* 0x00000004430b7223 */ /* 0x000fe2000001001a */
[----:B---3--:R-:W-:-:S06]  /*1bb0*/  HADD2.F32 R66, -RZ, R66.H0_H0 ;  /* 0x20000042ff427230 */ /* 0x008fcc0000004100 */
[----:B------:R2:W3:Y:S01]  /*1bc0*/  I2F.F16 R40, R24 ;  /* 0x0000001800287306 */ /* 0x0004e20000200c00 */
[----:B------:R-:W-:Y:S01]  /*1bd0*/  FFMA.FTZ R9, R66, R4, R9 ;  /* 0x0000000442097223 */ /* 0x000fe20000010009 */
[----:B0-----:R-:W-:-:S06]  /*1be0*/  HADD2.F32 R63, -RZ, R63.H0_H0 ;  /* 0x2000003fff3f7230 */ /* 0x001fcc0000004100 */
[----:B------:R-:W0:Y:S01]  /*1bf0*/  I2F.F16 R41, R27 ;  /* 0x0000001b00297306 */ /* 0x000e220000200c00 */
[-C--:B--2---:R-:W-:Y:S01]  /*1c00*/  FFMA.FTZ R24, R68, R4.reuse, R25 ;  /* 0x0000000444187223 */ /* 0x084fe20000010019 */
[----:B------:R-:W-:Y:S01]  /*1c10*/  FFMA.FTZ R4, R65, R4, R10 ;  /* 0x0000000441047223 */ /* 0x000fe2000001000a */
[--C-:B------:R-:W-:Y:S02]  /*1c20*/  HADD2.F32 R10, -RZ, R5.reuse.H0_H0 ;  /* 0x20000005ff0a7230 */ /* 0x100fe40000004100 */
[----:B------:R-:W-:Y:S02]  /*1c30*/  HADD2.F32 R5, -RZ, R5.H1_H1 ;  /* 0x30000005ff057230 */ /* 0x000fe40000004100 */
[----:B---3--:R-:W-:Y:S01]  /*1c40*/  HADD2.F32 R40, -RZ, R40.H0_H0 ;  /* 0x20000028ff287230 */ /* 0x008fe20000004100 */
[----:B------:R-:W2:Y:S01]  /*1c50*/  I2F.F16 R37, R37 ;  /* 0x0000002500257306 */ /* 0x000ea20000200c00 */
[-C--:B------:R-:W-:Y:S01]  /*1c60*/  FFMA.FTZ R24, R63, R10.reuse, R24 ;  /* 0x0000000a3f187223 */ /* 0x080fe20000010018 */
[----:B------:R-:W-:-:S02]  /*1c70*/  FFMA.FTZ R11, R22, R10, R11 ;  /* 0x0000000a160b7223 */ /* 0x000fc4000001000b */
[----:B------:R-:W-:Y:S01]  /*1c80*/  FFMA.FTZ R9, R40, R10, R9 ;  /* 0x0000000a28097223 */ /* 0x000fe20000010009 */
[----:B0-----:R-:W-:-:S03]  /*1c90*/  HADD2.F32 R41, -RZ, R41.H0_H0 ;  /* 0x20000029ff297230 */ /* 0x001fc60000004100 */
[----:B------:R-:W0:Y:S02]  /*1ca0*/  I2F.F16 R36, R36 ;  /* 0x0000002400247306 */ /* 0x000e240000200c00 */
[----:B------:R-:W-:Y:S01]  /*1cb0*/  FFMA.FTZ R4, R41, R10, R4 ;  /* 0x0000000a29047223 */ /* 0x000fe20000010004 */
[----:B--2---:R-:W-:-:S05]  /*1cc0*/  HADD2.F32 R37, -RZ, R37.H0_H0 ;  /* 0x20000025ff257230 */ /* 0x004fca0000004100 */
[----:B------:R-:W2:Y:S01]  /*1cd0*/  I2F.F16 R38, R38 ;  /* 0x0000002600267306 */ /* 0x000ea20000200c00 */
[----:B------:R-:W-:Y:S01]  /*1ce0*/  FFMA.FTZ R24, R37, R5, R24 ;  /* 0x0000000525187223 */ /* 0x000fe20000010018 */
[----:B0-----:R-:W-:-:S06]  /*1cf0*/  HADD2.F32 R36, -RZ, R36.H0_H0 ;  /* 0x20000024ff247230 */ /* 0x001fcc0000004100 */
[----:B------:R-:W0:Y:S01]  /*1d00*/  I2F.F16 R39, R39 ;  /* 0x0000002700277306 */ /* 0x000e220000200c00 */
[----:B------:R-:W-:Y:S01]  /*1d10*/  FFMA.FTZ R11, R36, R5, R11 ;  /* 0x00000005240b7223 */ /* 0x000fe2000001000b */
[----:B--2---:R-:W-:-:S05]  /*1d20*/  HADD2.F32 R38, -RZ, R38.H0_H0 ;  /* 0x20000026ff267230 */ /* 0x004fca0000004100 */
[----:B------:R-:W-:Y:S01]  /*1d30*/  FFMA.FTZ R28, R38, R5, R9 ;  /* 0x00000005261c7223 */ /* 0x000fe20000010009 */
[----:B0-----:R-:W-:-:S05]  /*1d40*/  HADD2.F32 R39, -RZ, R39.H0_H0 ;  /* 0x20000027ff277230 */ /* 0x001fca0000004100 */
[----:B------:R-:W-:Y:S01]  /*1d50*/  FFMA.FTZ R5, R39, R5, R4 ;  /* 0x0000000527057223 */ /* 0x000fe20000010004 */
[--C-:B-1----:R-:W-:Y:S02]  /*1d60*/  HADD2.F32 R4, -RZ, R2.reuse.H0_H0 ;  /* 0x20000002ff047230 */ /* 0x102fe40000004100 */
[----:B------:R-:W-:-:S03]  /*1d70*/  HADD2.F32 R2, -RZ, R2.H1_H1 ;  /* 0x30000002ff027230 */ /* 0x000fc60000004100 */
[-C--:B------:R-:W-:Y:S01]  /*1d80*/  FFMA.FTZ R10, R73, R4.reuse, RZ ;  /* 0x00000004490a7223 */ /* 0x080fe200000100ff */
[-C--:B------:R-:W-:Y:S01]  /*1d90*/  FFMA.FTZ R25, R72, R4.reuse, RZ ;  /* 0x0000000448197223 */ /* 0x080fe200000100ff */
[-C--:B------:R-:W-:Y:S01]  /*1da0*/  FFMA.FTZ R26, R7, R4.reuse, RZ ;  /* 0x00000004071a7223 */ /* 0x080fe200000100ff */
[----:B------:R-:W-:Y:S01]  /*1db0*/  FFMA.FTZ R27, R6, R4, RZ ;  /* 0x00000004061b7223 */ /* 0x000fe200000100ff */
[-C--:B------:R-:W-:Y:S01]  /*1dc0*/  FFMA.FTZ R9, R71, R2.reuse, R10 ;  /* 0x0000000247097223 */ /* 0x080fe2000001000a */
[-C--:B------:R-:W-:Y:S01]  /*1dd0*/  FFMA.FTZ R10, R70, R2.reuse, R25 ;  /* 0x00000002460a7223 */ /* 0x080fe20000010019 */
[-C--:B------:R-:W-:Y:S01]  /*1de0*/  FFMA.FTZ R4, R69, R2.reuse, R26 ;  /* 0x0000000245047223 */ /* 0x080fe2000001001a */
[----:B------:R-:W-:Y:S01]  /*1df0*/  FFMA.FTZ R2, R8, R2, R27 ;  /* 0x0000000208027223 */ /* 0x000fe2000001001b */
[--C-:B------:R-:W-:Y:S02]  /*1e00*/  HADD2.F32 R27, -RZ, R0.reuse.H0_H0 ;  /* 0x20000000ff1b7230 */ /* 0x100fe40000004100 */
[----:B------:R-:W-:-:S02]  /*1e10*/  HADD2.F32 R26, -RZ, R0.H1_H1 ;  /* 0x30000000ff1a7230 */ /* 0x000fc40000004100 */
[----:B------:R-:W-:Y:S02]  /*1e20*/  HADD2.F32 R25, -RZ, R58.H0_H0 ;  /* 0x2000003aff197230 */ /* 0x000fe40000004100 */
[----:B------:R-:W-:Y:S01]  /*1e30*/  FMUL.FTZ R24, R27, R24 ;  /* 0x000000181b187220 */ /* 0x000fe20000410000 */
[----:B------:R-:W-:Y:S02]  /*1e40*/  FMUL.FTZ R11, R26, R11 ;  /* 0x0000000b1a0b7220 */ /* 0x000fe40000410000 */
[----:B------:R-:W-:Y:S02]  /*1e50*/  FMUL.FTZ R28, R25, R28 ;  /* 0x0000001c191c7220 */ /* 0x000fe40000410000 */
[----:B------:R-:W-:Y:S02]  /*1e60*/  F2FP.F16.F32.PACK_AB R24, RZ, R24 ;  /* 0x00000018ff18723e */ /* 0x000fe400000000ff */
[----:B------:R-:W-:Y:S02]  /*1e70*/  F2FP.F16.F32.PACK_AB R11, RZ, R11 ;  /* 0x0000000bff0b723e */ /* 0x000fe400000000ff */
[----:B------:R-:W-:-:S02]  /*1e80*/  F2FP.F16.F32.PACK_AB R28, RZ, R28 ;  /* 0x0000001cff1c723e */ /* 0x000fc400000000ff */
[----:B------:R-:W-:-:S05]  /*1e90*/  PRMT R24, R24, 0x5410, R11 ;  /* 0x0000541018187816 */ /* 0x000fca000000000b */
[----:B------:R-:W-:Y:S02]  /*1ea0*/  HFMA2 R48, R24, 1, 1, R48 ;  /* 0x3c003c0018307831 */ /* 0x000fe40000000030 */
[----:B------:R-:W-:-:S05]  /*1eb0*/  HADD2.F32 R24, -RZ, R58.H1_H1 ;  /* 0x3000003aff187230 */ /* 0x000fca0000004100 */
[----:B------:R-:W-:-:S05]  /*1ec0*/  FMUL.FTZ R5, R24, R5 ;  /* 0x0000000518057220 */ /* 0x000fca0000410000 */
[----:B------:R-:W-:-:S04]  /*1ed0*/  F2FP.F16.F32.PACK_AB R5, RZ, R5 ;  /* 0x00000005ff05723e */ /* 0x000fc800000000ff */
[----:B------:R-:W-:Y:S01]  /*1ee0*/  PRMT R28, R28, 0x5410, R5 ;  /* 0x000054101c1c7816 */ /* 0x000fe20000000005 */
[----:B------:R-:W-:-:S04]  /*1ef0*/  HADD2.F32 R5, -RZ, R3.H0_H0 ;  /* 0x20000003ff057230 */ /* 0x000fc80000004100 */
[----:B------:R-:W-:Y:S02]  /*1f00*/  HFMA2 R49, R28, 1, 1, R49 ;  /* 0x3c003c001c317831 */ /* 0x000fe40000000031 */
[-C--:B------:R-:W-:Y:S01]  /*1f10*/  FFMA.FTZ R28, R62, R5.reuse, R9 ;  /* 0x000000053e1c7223 */ /* 0x080fe20000010009 */
[-C--:B------:R-:W-:Y:S01]  /*1f20*/  FFMA.FTZ R77, R61, R5.reuse, R10 ;  /* 0x000000053d4d7223 */ /* 0x080fe2000001000a */
[-C--:B------:R-:W-:Y:S01]  /*1f30*/  FFMA.FTZ R11, R45, R5.reuse, R4 ;  /* 0x000000052d0b7223 */ /* 0x080fe20000010004 */
[----:B------:R-:W-:Y:S01]  /*1f40*/  FFMA.FTZ R2, R43, R5, R2 ;  /* 0x000000052b027223 */ /* 0x000fe20000010002 */
[----:B------:R-:W-:Y:S01]  /*1f50*/  HADD2.F32 R10, -RZ, R3.H1_H1 ;  /* 0x30000003ff0a7230 */ /* 0x000fe20000004100 */
[----:B------:R-:W0:Y:S04]  /*1f60*/  LDS.64 R4, [UR4+0x208] ;  /* 0x00020804ff047984 */ /* 0x000e280008000a00 */
[-C--:B------:R-:W-:Y:S01]  /*1f70*/  FFMA.FTZ R9, R35, R10.reuse, R28 ;  /* 0x0000000a23097223 */ /* 0x080fe2000001001c */
[-C--:B------:R-:W-:Y:S01]  /*1f80*/  FFMA.FTZ R3, R30, R10.reuse, R11 ;  /* 0x0000000a1e037223 */ /* 0x080fe2000001000b */
[-C--:B------:R-:W-:Y:S01]  /*1f90*/  FFMA.FTZ R11, R31, R10.reuse, R2 ;  /* 0x0000000a1f0b7223 */ /* 0x080fe20000010002 */
[----:B------:R-:W-:Y:S01]  /*1fa0*/  FFMA.FTZ R77, R32, R10, R77 ;  /* 0x0000000a204d7223 */ /* 0x000fe2000001004d */
[----:B0-----:R-:W-:-:S02]  /*1fb0*/  HADD2.F32 R29, -RZ, R4.H0_H0 ;  /* 0x20000004ff1d7230 */ /* 0x001fc40000004100 */
[----:B------:R-:W-:Y:S02]  /*1fc0*/  HADD2.F32 R2, -RZ, R4.H1_H1 ;  /* 0x30000004ff027230 */ /* 0x000fe40000004100 */
[--C-:B------:R-:W-:Y:S02]  /*1fd0*/  HADD2.F32 R4, -RZ, R5.reuse.H0_H0 ;  /* 0x20000005ff047230 */ /* 0x100fe40000004100 */
[-C--:B------:R-:W-:Y:S01]  /*1fe0*/  FFMA.FTZ R9, R64, R29.reuse, R9 ;  /* 0x0000001d40097223 */ /* 0x080fe20000010009 */
[----:B------:R-:W-:Y:S02]  /*1ff0*/  HADD2.F32 R5, -RZ, R5.H1_H1 ;  /* 0x30000005ff057230 */ /* 0x000fe40000004100 */
[-C--:B------:R-:W-:Y:S01]  /*2000*/  FFMA.FTZ R3, R44, R29.reuse, R3 ;  /* 0x0000001d2c037223 */ /* 0x080fe20000010003 */
[----:B------:R-:W-:Y:S01]  /*2010*/  FFMA.FTZ R28, R42, R29, R11 ;  /* 0x0000001d2a1c7223 */ /* 0x000fe2000001000b */
[-C--:B------:R-:W-:Y:S02]  /*2020*/  FFMA.FTZ R10, R68, R2.reuse, R9 ;  /* 0x00000002440a7223 */ /* 0x080fe40000010009 */
[-C--:B------:R-:W-:Y:S01]  /*2030*/  FFMA.FTZ R11, R66, R2.reuse, R3 ;  /* 0x00000002420b7223 */ /* 0x080fe20000010003 */
[----:B------:R-:W-:Y:S01]  /*2040*/  FFMA.FTZ R28, R65, R2, R28 ;  /* 0x00000002411c7223 */ /* 0x000fe2000001001c */
[----:B------:R-:W-:-:S02]  /*2050*/  FFMA.FTZ R10, R63, R4, R10 ;  /* 0x000000043f0a7223 */ /* 0x000fc4000001000a */
[----:B------:R-:W-:Y:S02]  /*2060*/  FFMA.FTZ R11, R40, R4, R11 ;  /* 0x00000004280b7223 */ /* 0x000fe4000001000b */
[----:B------:R-:W-:-:S04]  /*2070*/  FFMA.FTZ R10, R37, R5, R10 ;  /* 0x00000005250a7223 */ /* 0x000fc8000001000a */
[----:B------:R-:W-:Y:S01]  /*2080*/  FMUL.FTZ R9, R27, R10 ;  /* 0x0000000a1b097220 */ /* 0x000fe20000410000 */
[----:B------:R-:W-:-:S04]  /*2090*/  FFMA.FTZ R10, R46, R29, R77 ;  /* 0x0000001d2e0a7223 */ /* 0x000fc8000001004d */
[----:B------:R-:W-:Y:S01]  /*20a0*/  FFMA.FTZ R77, R67, R2, R10 ;  /* 0x00000002434d7223 */ /* 0x000fe2000001000a */
[----:B------:R-:W-:Y:S01]  /*20b0*/  F2FP.F16.F32.PACK_AB R9, RZ, R9 ;  /* 0x00000009ff09723e */ /* 0x000fe200000000ff */
[----:B------:R-:W0:Y:S02]  /*20c0*/  LDS.64 R2, [UR4+0x300] ;  /* 0x00030004ff027984 */ /* 0x000e240008000a00 */
[-C--:B------:R-:W-:Y:S01]  /*20d0*/  FFMA.FTZ R77, R22, R4.reuse, R77 ;  /* 0x00000004164d7223 */ /* 0x080fe2000001004d */
[----:B------:R-:W-:Y:S01]  /*20e0*/  FFMA.FTZ R4, R41, R4, R28 ;  /* 0x0000000429047223 */ /* 0x000fe2000001001c */
[-C--:B------:R-:W-:Y:S02]  /*20f0*/  FFMA.FTZ R28, R38, R5.reuse, R11 ;  /* 0x00000005261c7223 */ /* 0x080fe4000001000b */
[-C--:B------:R-:W-:Y:S01]  /*2100*/  FFMA.FTZ R77, R36, R5.reuse, R77 ;  /* 0x00000005244d7223 */ /* 0x080fe2000001004d */
[----:B------:R-:W-:Y:S01]  /*2110*/  FFMA.FTZ R11, R39, R5, R4 ;  /* 0x00000005270b7223 */ /* 0x000fe20000010004 */
[----:B------:R-:W-:Y:S01]  /*2120*/  FMUL.FTZ R28, R25, R28 ;  /* 0x0000001c191c7220 */ /* 0x000fe20000410000 */
[----:B------:R-:W1:Y:S01]  /*2130*/  LDS.64 R4, [UR4+0x308] ;  /* 0x00030804ff047984 */ /* 0x000e620008000a00 */
[----:B------:R-:W-:Y:S01]  /*2140*/  FMUL.FTZ R10, R26, R77 ;  /* 0x0000004d1a0a7220 */ /* 0x000fe20000410000 */
[----:B------:R-:W-:-:S02]  /*2150*/  FMUL.FTZ R11, R24, R11 ;  /* 0x0000000b180b7220 */ /* 0x000fc40000410000 */
[----:B------:R-:W-:Y:S02]  /*2160*/  F2FP.F16.F32.PACK_AB R28, RZ, R28 ;  /* 0x0000001cff1c723e */ /* 0x000fe400000000ff */
[----:B------:R-:W-:Y:S02]  /*2170*/  F2FP.F16.F32.PACK_AB R10, RZ, R10 ;  /* 0x0000000aff0a723e */ /* 0x000fe400000000ff */
[----:B------:R-:W-:Y:S02]  /*2180*/  F2FP.F16.F32.PACK_AB R11, RZ, R11 ;  /* 0x0000000bff0b723e */ /* 0x000fe400000000ff */
[----:B------:R-:W-:Y:S02]  /*2190*/  PRMT R9, R9, 0x5410, R10 ;  /* 0x0000541009097816 */ /* 0x000fe4000000000a */
[----:B------:R-:W-:-:S03]  /*21a0*/  PRMT R28, R28, 0x5410, R11 ;  /* 0x000054101c1c7816 */ /* 0x000fc6000000000b */
[----:B------:R-:W-:Y:S02]  /*21b0*/  HFMA2 R52, R9, 1, 1, R52 ;  /* 0x3c003c0009347831 */ /* 0x000fe40000000034 */
[----:B------:R-:W-:Y:S02]  /*21c0*/  HADD2 R53, R28, R53 ;  /* 0x000000351c357230 */ /* 0x000fe40000000000 */
[--C-:B0-----:R-:W-:Y:S02]  /*21d0*/  HADD2.F32 R9, -RZ, R2.reuse.H0_H0 ;  /* 0x20000002ff097230 */ /* 0x101fe40000004100 */
[----:B------:R-:W-:Y:S02]  /*21e0*/  HADD2.F32 R28, -RZ, R2.H1_H1 ;  /* 0x30000002ff1c7230 */ /* 0x000fe40000004100 */
[----:B------:R-:W-:Y:S02]  /*21f0*/  HADD2.F32 R76, -RZ, R3.H1_H1 ;  /* 0x30000003ff4c7230 */ /* 0x000fe40000004100 */
[----:B------:R-:W-:-:S04]  /*2200*/  FFMA.FTZ R2, R73, R9, RZ ;  /* 0x0000000949027223 */ /* 0x000fc800000100ff */
[----:B------:R-:W-:Y:S01]  /*2210*/  FFMA.FTZ R11, R71, R28, R2 ;  /* 0x0000001c470b7223 */ /* 0x000fe20000010002 */
[----:B------:R-:W-:Y:S02]  /*2220*/  HADD2.F32 R2, -RZ, R3.H0_H0 ;  /* 0x20000003ff027230 */ /* 0x000fe40000004100 */
[--C-:B-1----:R-:W-:Y:S02]  /*2230*/  HADD2.F32 R3, -RZ, R4.reuse.H0_H0 ;  /* 0x20000004ff037230 */ /* 0x102fe40000004100 */
[----:B------:R-:W-:Y:S02]  /*2240*/  HADD2.F32 R4, -RZ, R4.H1_H1 ;  /* 0x30000004ff047230 */ /* 0x000fe40000004100 */
[----:B------:R-:W-:Y:S01]  /*2250*/  FFMA.FTZ R10, R62, R2, R11 ;  /* 0x000000023e0a7223 */ /* 0x000fe2000001000b */
[----:B------:R-:W-:-:S03]  /*2260*/  FFMA.FTZ R11, R72, R9, RZ ;  /* 0x00000009480b7223 */ /* 0x000fc600000100ff */
[----:B------:R-:W-:Y:S01]  /*2270*/  FFMA.FTZ R29, R35, R76, R10 ;  /* 0x0000004c231d7223 */ /* 0x000fe2000001000a */
[----:B------:R-:W-:-:S03]  /*2280*/  FFMA.FTZ R10, R70, R28, R11 ;  /* 0x0000001c460a7223 */ /* 0x000fc6000001000b */
[-C--:B------:R-:W-:Y:S01]  /*2290*/  FFMA.FTZ R29, R64, R3.reuse, R29 ;  /* 0x00000003401d7223 */ /* 0x080fe2000001001d */
[----:B------:R-:W-:Y:S01]  /*22a0*/  FFMA.FTZ R11, R61, R2, R10 ;  /* 0x000000023d0b7223 */ /* 0x000fe2000001000a */
[--C-:B------:R-:W-:Y:S02]  /*22b0*/  HADD2.F32 R10, -RZ, R5.reuse.H0_H0 ;  /* 0x20000005ff0a7230 */ /* 0x100fe40000004100 */
[----:B------:R-:W-:Y:S01]  /*22c0*/  FFMA.FTZ R78, R68, R4, R29 ;  /* 0x00000004444e7223 */ /* 0x000fe2000001001d */
[----:B------:R-:W-:Y:S01]  /*22d0*/  FFMA.FTZ R11, R32, R76, R11 ;  /* 0x0000004c200b7223 */ /* 0x000fe2000001000b */
[----:B------:R-:W-:Y:S02]  /*22e0*/  HADD2.F32 R5, -RZ, R5.H1_H1 ;  /* 0x30000005ff057230 */ /* 0x000fe40000004100 */
[----:B------:R-:W-:Y:S01]  /*22f0*/  FFMA.FTZ R78, R63, R10, R78 ;  /* 0x0000000a3f4e7223 */ /* 0x000fe2000001004e */
[----:B------:R-:W-:-:S03]  /*2300*/  FFMA.FTZ R80, R46, R3, R11 ;  /* 0x000000032e507223 */ /* 0x000fc6000001000b */
[----:B------:R-:W-:Y:S01]  /*2310*/  FFMA.FTZ R78, R37, R5, R78 ;  /* 0x00000005254e7223 */ /* 0x000fe2000001004e */
[----:B------:R-:W-:Y:S01]  /*2320*/  FFMA.FTZ R11, R67, R4, R80 ;  /* 0x00000004430b7223 */ /* 0x000fe20000010050 */
[----:B------:R-:W-:-:S04]  /*2330*/  IMAD.WIDE R80, R13, 0x4, R74 ;  /* 0x000000040d507825 */ /* 0x000fc800078e024a */
[----:B------:R-:W-:Y:S01]  /*2340*/  FMUL.FTZ R29, R27, R78 ;  /* 0x0000004e1b1d7220 */ /* 0x000fe20000410000 */
[----:B------:R-:W-:Y:S01]  /*2350*/  FFMA.FTZ R11, R22, R10, R11 ;  /* 0x0000000a160b7223 */ /* 0x000fe2000001000b */
[-C--:B------:R-:W-:Y:S01]  /*2360*/  FFMA.FTZ R78, R7, R9.reuse, RZ ;  /* 0x00000009074e7223 */ /* 0x080fe200000100ff */
[----:B------:R-:W-:Y:S02]  /*2370*/  FFMA.FTZ R9, R6, R9, RZ ;  /* 0x0000000906097223 */ /* 0x000fe400000100ff */
[----:B------:R-:W-:Y:S01]  /*2380*/  FFMA.FTZ R11, R36, R5, R11 ;  /* 0x00000005240b7223 */ /* 0x000fe2000001000b */
[----:B------:R-:W-:Y:S01]  /*2390*/  F2FP.F16.F32.PACK_AB R29, RZ, R29 ;  /* 0x0000001dff1d723e */ /* 0x000fe200000000ff */
[-C--:B------:R-:W-:Y:S01]  /*23a0*/  FFMA.FTZ R78, R69, R28.reuse, R78 ;  /* 0x0000001c454e7223 */ /* 0x080fe2000001004e */
[----:B------:R-:W-:Y:S01]  /*23b0*/  FFMA.FTZ R28, R8, R28, R9 ;  /* 0x0000001c081c7223 */ /* 0x000fe20000010009 */
[----:B------:R-:W-:-:S03]  /*23c0*/  FMUL.FTZ R11, R26, R11 ;  /* 0x0000000b1a0b7220 */ /* 0x000fc60000410000 */
[----:B------:R-:W-:Y:S02]  /*23d0*/  FFMA.FTZ R28, R43, R2, R28 ;  /* 0x000000022b1c7223 */ /* 0x000fe4000001001c */
[----:B------:R-:W-:Y:S02]  /*23e0*/  F2FP.F16.F32.PACK_AB R11, RZ, R11 ;  /* 0x0000000bff0b723e */ /* 0x000fe400000000ff */
[----:B------:R-:W-:Y:S02]  /*23f0*/  FFMA.FTZ R9, R31, R76, R28 ;  /* 0x0000004c1f097223 */ /* 0x000fe4000001001c */
[----:B------:R-:W-:Y:S01]  /*2400*/  PRMT R29, R29, 0x5410, R11 ;  /* 0x000054101d1d7816 */ /* 0x000fe2000000000b */
[----:B------:R-:W-:Y:S01]  /*2410*/  FFMA.FTZ R11, R45, R2, R78 ;  /* 0x000000022d0b7223 */ /* 0x000fe2000001004e */
[----:B------:R-:W-:-:S03]  /*2420*/  FFMA.FTZ R28, R42, R3, R9 ;  /* 0x000000032a1c7223 */ /* 0x000fc60000010009 */
[----:B------:R-:W-:Y:S01]  /*2430*/  FFMA.FTZ R11, R30, R76, R11 ;  /* 0x0000004c1e0b7223 */ /* 0x000fe2000001000b */
[----:B------:R-:W-:Y:S01]  /*2440*/  FFMA.FTZ R28, R65, R4, R28 ;  /* 0x00000004411c7223 */ /* 0x000fe2000001001c */
[----:B------:R-:W-:Y:S02]  /*2450*/  HFMA2 R56, R29, 1, 1, R56 ;  /* 0x3c003c001d387831 */ /* 0x000fe40000000038 */
[----:B------:R-:W-:Y:S01]  /*2460*/  FFMA.FTZ R11, R44, R3, R11 ;  /* 0x000000032c0b7223 */ /* 0x000fe2000001000b */
[----:B------:R-:W-:Y:S01]  /*2470*/  FFMA.FTZ R28, R41, R10, R28 ;  /* 0x0000000a291c7223 */ /* 0x000fe2000001001c */
[----:B------:R-:W0:Y:S02]  /*2480*/  LDS.64 R2, [UR4] ;  /* 0x00000004ff027984 */ /* 0x000e240008000a00 */
[----:B------:R-:W-:Y:S01]  /*2490*/  FFMA.FTZ R11, R66, R4, R11 ;  /* 0x00000004420b7223 */ /* 0x000fe2000001000b */
[----:B------:R-:W-:-:S03]  /*24a0*/  FFMA.FTZ R9, R39, R5, R28 ;  /* 0x0000000527097223 */ /* 0x000fc6000001001c */
[----:B------:R-:W-:Y:S01]  /*24b0*/  FFMA.FTZ R11, R40, R10, R11 ;  /* 0x0000000a280b7223 */ /* 0x000fe2000001000b */
[----:B------:R-:W-:-:S03]  /*24c0*/  FMUL.FTZ R9, R24, R9 ;  /* 0x0000000918097220 */ /* 0x000fc60000410000 */
[----:B------:R-:W-:Y:S02]  /*24d0*/  FFMA.FTZ R78, R38, R5, R11 ;  /* 0x00000005264e7223 */ /* 0x000fe4000001000b */
[----:B------:R-:W1:Y:S01]  /*24e0*/  LDS.64 R4, [UR4+0x8] ;  /* 0x00000804ff047984 */ /* 0x000e620008000a00 */
[----:B------:R-:W-:Y:S01]  /*24f0*/  F2FP.F16.F32.PACK_AB R9, RZ, R9 ;  /* 0x00000009ff09723e */ /* 0x000fe200000000ff */
[----:B------:R-:W-:-:S05]  /*2500*/  FMUL.FTZ R11, R25, R78 ;  /* 0x0000004e190b7220 */ /* 0x000fca0000410000 */
[----:B------:R-:W-:-:S04]  /*2510*/  F2FP.F16.F32.PACK_AB R11, RZ, R11 ;  /* 0x0000000bff0b723e */ /* 0x000fc800000000ff */
[----:B------:R-:W-:-:S05]  /*2520*/  PRMT R11, R11, 0x5410, R9 ;  /* 0x000054100b0b7816 */ /* 0x000fca0000000009 */
[----:B------:R-:W-:Y:S02]  /*2530*/  HADD2 R57, R11, R57 ;  /* 0x000000390b397230 */ /* 0x000fe40000000000 */
[--C-:B0-----:R-:W-:Y:S02]  /*2540*/  HADD2.F32 R9, -RZ, R2.reuse.H0_H0 ;  /* 0x20000002ff097230 */ /* 0x101fe40000004100 */
[----:B------:R-:W-:Y:S02]  /*2550*/  HADD2.F32 R11, -RZ, R2.H1_H1 ;  /* 0x30000002ff0b7230 */ /* 0x000fe40000004100 */
[----:B------:R-:W-:Y:S02]  /*2560*/  HADD2.F32 R76, -RZ, R3.H1_H1 ;  /* 0x30000003ff4c7230 */ /* 0x000fe40000004100 */
[----:B------:R-:W-:-:S04]  /*2570*/  FFMA.FTZ R2, R73, R9, RZ ;  /* 0x0000000949027223 */ /* 0x000fc800000100ff */
[----:B------:R-:W-:Y:S01]  /*2580*/  FFMA.FTZ R29, R71, R11, R2 ;  /* 0x0000000b471d7223 */ /* 0x000fe20000010002 */
[----:B------:R-:W-:Y:S02]  /*2590*/  HADD2.F32 R2, -RZ, R3.H0_H0 ;  /* 0x20000003ff027230 */ /* 0x000fe40000004100 */
[----:B-1----:R-:W-:Y:S02]  /*25a0*/  HADD2.F32 R77, -RZ, R4.H0_H0 ;  /* 0x20000004ff4d7230 */ /* 0x002fe40000004100 */
[----:B------:R-:W-:Y:S02]  /*25b0*/  HADD2.F32 R28, -RZ, R5.H1_H1 ;  /* 0x30000005ff1c7230 */ /* 0x000fe40000004100 */
[----:B------:R-:W-:-:S04]  /*25c0*/  FFMA.FTZ R10, R62, R2, R29 ;  /* 0x000000023e0a7223 */ /* 0x000fc8000001001d */
[----:B------:R-:W-:Y:S01]  /*25d0*/  FFMA.FTZ R3, R35, R76, R10 ;  /* 0x0000004c23037223 */ /* 0x000fe2000001000a */
[----:B------:R-:W-:-:S03]  /*25e0*/  HADD2.F32 R10, -RZ, R4.H1_H1 ;  /* 0x30000004ff0a7230 */ /* 0x000fc60000004100 */
[----:B------:R-:W-:-:S04]  /*25f0*/  FFMA.FTZ R3, R64, R77, R3 ;  /* 0x0000004d40037223 */ /* 0x000fc80000010003 */
[----:B------:R-:W-:Y:S01]  /*2600*/  FFMA.FTZ R4, R68, R10, R3 ;  /* 0x0000000a44047223 */ /* 0x000fe20000010003 */
[----:B------:R-:W-:-:S05]  /*2610*/  HADD2.F32 R3, -RZ, R5.H0_H0 ;  /* 0x20000005ff037230 */ /* 0x000fca0000004100 */
[----:B------:R-:W-:-:S04]  /*2620*/  FFMA.FTZ R4, R63, R3, R4 ;  /* 0x000000033f047223 */ /* 0x000fc80000010004 */
[----:B------:R-:W-:-:S04]  /*2630*/  FFMA.FTZ R4, R37, R28, R4 ;  /* 0x0000001c25047223 */ /* 0x000fc80000010004 */
[----:B------:R-:W-:Y:S01]  /*2640*/  FMUL.FTZ R5, R27, R4 ;  /* 0x000000041b057220 */ /* 0x000fe20000410000 */
[----:B------:R-:W-:-:S04]  /*2650*/  FFMA.FTZ R4, R9, R72, RZ ;  /* 0x0000004809047223 */ /* 0x000fc800000100ff */
[----:B------:R-:W-:Y:S01]  /*2660*/  FFMA.FTZ R29, R11, R70, R4 ;  /* 0x000000460b1d7223 */ /* 0x000fe20000010004 */
[----:B------:R-:W-:-:S03]  /*2670*/  F2FP.F16.F32.PACK_AB R5, RZ, R5 ;  /* 0x00000005ff05723e */ /* 0x000fc600000000ff */
[----:B------:R-:W-:-:S04]  /*2680*/  FFMA.FTZ R29, R2, R61, R29 ;  /* 0x0000003d021d7223 */ /* 0x000fc8000001001d */
[----:B------:R-:W-:-:S04]  /*2690*/  FFMA.FTZ R4, R76, R32, R29 ;  /* 0x000000204c047223 */ /* 0x000fc8000001001d */
[----:B------:R-:W-:-:S04]  /*26a0*/  FFMA.FTZ R29, R77, R46, R4 ;  /* 0x0000002e4d1d7223 */ /* 0x000fc80000010004 */
[----:B------:R-:W-:-:S04]  /*26b0*/  FFMA.FTZ R4, R10, R67, R29 ;  /* 0x000000430a047223 */ /* 0x000fc8000001001d */
[----:B------:R-:W-:-:S04]  /*26c0*/  FFMA.FTZ R29, R3, R22, R4 ;  /* 0x00000016031d7223 */ /* 0x000fc80000010004 */
[----:B------:R-:W-:-:S04]  /*26d0*/  FFMA.FTZ R29, R28, R36, R29 ;  /* 0x000000241c1d7223 */ /* 0x000fc8000001001d */
[----:B------:R-:W-:-:S05]  /*26e0*/  FMUL.FTZ R4, R26, R29 ;  /* 0x0000001d1a047220 */ /* 0x000fca0000410000 */
[----:B------:R-:W-:-:S04]  /*26f0*/  F2FP.F16.F32.PACK_AB R4, RZ, R4 ;  /* 0x00000004ff04723e */ /* 0x000fc800000000ff */
[----:B------:R-:W-:Y:S01]  /*2700*/  PRMT R5, R5, 0x5410, R4 ;  /* 0x0000541005057816 */ /* 0x000fe20000000004 */
[----:B------:R-:W-:-:S04]  /*2710*/  FFMA.FTZ R4, R9, R7, RZ ;  /* 0x0000000709047223 */ /* 0x000fc800000100ff */
[----:B------:R-:W-:Y:S02]  /*2720*/  HFMA2 R60, R5, 1, 1, R60 ;  /* 0x3c003c00053c7831 */ /* 0x000fe4000000003c */
[----:B------:R-:W-:-:S04]  /*2730*/  FFMA.FTZ R5, R11, R69, R4 ;  /* 0x000000450b057223 */ /* 0x000fc80000010004 */
[----:B------:R-:W-:-:S04]  /*2740*/  FFMA.FTZ R5, R2, R45, R5 ;  /* 0x0000002d02057223 */ /* 0x000fc80000010005 */
[----:B------:R-:W-:-:S04]  /*2750*/  FFMA.FTZ R4, R76, R30, R5 ;  /* 0x0000001e4c047223 */ /* 0x000fc80000010005 */
[----:B------:R-:W-:-:S04]  /*2760*/  FFMA.FTZ R5, R77, R44, R4 ;  /* 0x0000002c4d057223 */ /* 0x000fc80000010004 */
[----:B------:R-:W-:-:S04]  /*2770*/  FFMA.FTZ R4, R10, R66, R5 ;  /* 0x000000420a047223 */ /* 0x000fc80000010005 */
[----:B------:R-:W-:-:S04]  /*2780*/  FFMA.FTZ R5, R3, R40, R4 ;  /* 0x0000002803057223 */ /* 0x000fc80000010004 */
[----:B------:R-:W-:-:S04]  /*2790*/  FFMA.FTZ R4, R28, R38, R5 ;  /* 0x000000261c047223 */ /* 0x000fc80000010005 */
[----:B------:R-:W-:Y:S01]  /*27a0*/  FMUL.FTZ R29, R25, R4 ;  /* 0x00000004191d7220 */ /* 0x000fe20000410000 */
[----:B------:R-:W-:-:S04]  /*27b0*/  FFMA.FTZ R4, R9, R6, RZ ;  /* 0x0000000609047223 */ /* 0x000fc800000100ff */
[----:B------:R-:W-:Y:S01]  /*27c0*/  FFMA.FTZ R11, R11, R8, R4 ;  /* 0x000000080b0b7223 */ /* 0x000fe20000010004 */
[----:B------:R-:W-:Y:S01]  /*27d0*/  F2FP.F16.F32.PACK_AB R29, RZ, R29 ;  /* 0x0000001dff1d723e */ /* 0x000fe200000000ff */
[----:B------:R-:W0:Y:S02]  /*27e0*/  LDS.64 R4, [UR4+0x400] ;  /* 0x00040004ff047984 */ /* 0x000e240008000a00 */
        /* <DEDUP_REMOVED lines=9> */
[----:B0-----:R-:W-:-:S04]  /*2880*/  HADD2.F32 R2, -RZ, R4.H0_H0 ;  /* 0x20000004ff027230 */ /* 0x001fc80000004100 */
[----:B------:R-:W-:Y:S02]  /*2890*/  HADD2 R59, R29, R59 ;  /* 0x0000003b1d3b7230 */ /* 0x000fe40000000000 */
[----:B------:R-:W-:Y:S02]  /*28a0*/  HADD2.F32 R4, -RZ, R4.H1_H1 ;  /* 0x30000004ff047230 */ /* 0x000fe40000004100 */
        /* <DEDUP_REMOVED lines=8> */
[----:B------:R-:W-:-:S02]  /*2930*/  HADD2.F32 R4, -RZ, R5.H0_H0 ;  /* 0x20000005ff047230 */ /* 0x000fc40000004100 */
[----:B------:R-:W-:-:S03]  /*2940*/  HADD2.F32 R5, -RZ, R5.H1_H1 ;  /* 0x30000005ff057230 */ /* 0x000fc60000004100 */
[-C--:B------:R-:W-:Y:S01]  /*2950*/  FFMA.FTZ R10, R62, R4.reuse, R3 ;  /* 0x000000043e0a7223 */ /* 0x080fe20000010003 */
[-C--:B------:R-:W-:Y:S01]  /*2960*/  FFMA.FTZ R9, R45, R4.reuse, R2 ;  /* 0x000000042d097223 */ /* 0x080fe20000010002 */
[-C--:B------:R-:W-:Y:S01]  /*2970*/  FFMA.FTZ R29, R61, R4.reuse, R28 ;  /* 0x000000043d1d7223 */ /* 0x080fe2000001001c */
[----:B------:R-:W0:Y:S01]  /*2980*/  LDS.64 R2, [UR4+0x408] ;  /* 0x00040804ff027984 */ /* 0x000e220008000a00 */
[----:B------:R-:W-:Y:S01]  /*2990*/  FFMA.FTZ R4, R43, R4, R76 ;  /* 0x000000042b047223 */ /* 0x000fe2000001004c */
[-C--:B------:R-:W-:Y:S01]  /*29a0*/  FFMA.FTZ R11, R35, R5.reuse, R10 ;  /* 0x00000005230b7223 */ /* 0x080fe2000001000a */
[-C--:B------:R-:W-:Y:S01]  /*29b0*/  FFMA.FTZ R29, R32, R5.reuse, R29 ;  /* 0x00000005201d7223 */ /* 0x080fe2000001001d */
[-C--:B------:R-:W-:Y:S01]  /*29c0*/  FFMA.FTZ R9, R30, R5.reuse, R9 ;  /* 0x000000051e097223 */ /* 0x080fe20000010009 */
[----:B------:R-:W-:Y:S01]  /*29d0*/  FFMA.FTZ R5, R31, R5, R4 ;  /* 0x000000051f057223 */ /* 0x000fe20000010004 */
[--C-:B0-----:R-:W-:Y:S02]  /*29e0*/  HADD2.F32 R4, -RZ, R2.reuse.H0_H0 ;  /* 0x20000002ff047230 */ /* 0x101fe40000004100 */
[----:B------:R-:W-:-:S03]  /*29f0*/  HADD2.F32 R2, -RZ, R2.H1_H1 ;  /* 0x30000002ff027230 */ /* 0x000fc60000004100 */
[-C--:B------:R-:W-:Y:S01]  /*2a00*/  FFMA.FTZ R11, R64, R4.reuse, R11 ;  /* 0x00000004400b7223 */ /* 0x080fe2000001000b */
[-C--:B------:R-:W-:Y:S01]  /*2a10*/  FFMA.FTZ R10, R46, R4.reuse, R29 ;  /* 0x000000042e0a7223 */ /* 0x080fe2000001001d */
[-C--:B------:R-:W-:Y:S01]  /*2a20*/  FFMA.FTZ R9, R44, R4.reuse, R9 ;  /* 0x000000042c097223 */ /* 0x080fe20000010009 */
[----:B------:R-:W-:Y:S01]  /*2a30*/  FFMA.FTZ R28, R42, R4, R5 ;  /* 0x000000042a1c7223 */ /* 0x000fe20000010005 */
[-C--:B------:R-:W-:Y:S01]  /*2a40*/  FFMA.FTZ R4, R68, R2.reuse, R11 ;  /* 0x0000000244047223 */ /* 0x080fe2000001000b */
[-C--:B------:R-:W-:Y:S01]  /*2a50*/  FFMA.FTZ R11, R67, R2.reuse, R10 ;  /* 0x00000002430b7223 */ /* 0x080fe2000001000a */
[--C-:B------:R-:W-:Y:S02]  /*2a60*/  HADD2.F32 R10, -RZ, R3.reuse.H0_H0 ;  /* 0x20000003ff0a7230 */ /* 0x100fe40000004100 */
[-C--:B------:R-:W-:Y:S01]  /*2a70*/  FFMA.FTZ R9, R66, R2.reuse, R9 ;  /* 0x0000000242097223 */ /* 0x080fe20000010009 */
[----:B------:R-:W-:Y:S01]  /*2a80*/  FFMA.FTZ R28, R65, R2, R28 ;  /* 0x00000002411c7223 */ /* 0x000fe2000001001c */
[----:B------:R-:W-:-:S02]  /*2a90*/  HADD2.F32 R3, -RZ, R3.H1_H1 ;  /* 0x30000003ff037230 */ /* 0x000fc40000004100 */
[-C--:B------:R-:W-:Y:S01]  /*2aa0*/  FFMA.FTZ R2, R63, R10.reuse, R4 ;  /* 0x0000000a3f027223 */ /* 0x080fe20000010004 */
[-C--:B------:R-:W-:Y:S01]  /*2ab0*/  FFMA.FTZ R11, R22, R10.reuse, R11 ;  /* 0x0000000a160b7223 */ /* 0x080fe2000001000b */
[----:B------:R-:W0:Y:S01]  /*2ac0*/  LDS.64 R4, [UR4+0x500] ;  /* 0x00050004ff047984 */ /* 0x000e220008000a00 */
[-C--:B------:R-:W-:Y:S01]  /*2ad0*/  FFMA.FTZ R9, R40, R10.reuse, R9 ;  /* 0x0000000a28097223 */ /* 0x080fe20000010009 */
[----:B------:R-:W-:Y:S01]  /*2ae0*/  FFMA.FTZ R10, R41, R10, R28 ;  /* 0x0000000a290a7223 */ /* 0x000fe2000001001c */
[-C--:B------:R-:W-:Y:S01]  /*2af0*/  FFMA.FTZ R28, R37, R3.reuse, R2 ;  /* 0x00000003251c7223 */ /* 0x080fe20000010002 */
[-C--:B------:R-:W-:Y:S01]  /*2b00*/  FFMA.FTZ R11, R36, R3.reuse, R11 ;  /* 0x00000003240b7223 */ /* 0x080fe2000001000b */
[-C--:B------:R-:W-:Y:S01]  /*2b10*/  FFMA.FTZ R2, R38, R3.reuse, R9 ;  /* 0x0000000326027223 */ /* 0x080fe20000010009 */
[----:B------:R-:W-:Y:S01]  /*2b20*/  FFMA.FTZ R3, R39, R3, R10 ;  /* 0x0000000327037223 */ /* 0x000fe2000001000a */
[----:B------:R-:W-:Y:S01]  /*2b30*/  FMUL.FTZ R28, R27, R28 ;  /* 0x0000001c1b1c7220 */ /* 0x000fe20000410000 */
[----:B------:R-:W-:Y:S01]  /*2b40*/  FMUL.FTZ R11, R26, R11 ;  /* 0x0000000b1a0b7220 */ /* 0x000fe20000410000 */
[----:B------:R-:W-:Y:S01]  /*2b50*/  FMUL.FTZ R2, R25, R2 ;  /* 0x0000000219027220 */ /* 0x000fe20000410000 */
[----:B------:R-:W-:-:S02]  /*2b60*/  FMUL.FTZ R3, R24, R3 ;  /* 0x0000000318037220 */ /* 0x000fc40000410000 */
[----:B------:R-:W-:Y:S02]  /*2b70*/  F2FP.F16.F32.PACK_AB R28, RZ, R28 ;  /* 0x0000001cff1c723e */ /* 0x000fe400000000ff */
[----:B------:R-:W-:Y:S02]  /*2b80*/  F2FP.F16.F32.PACK_AB R2, RZ, R2 ;  /* 0x00000002ff02723e */ /* 0x000fe400000000ff */
[----:B------:R-:W-:Y:S02]  /*2b90*/  F2FP.F16.F32.PACK_AB R3, RZ, R3 ;  /* 0x00000003ff03723e */ /* 0x000fe400000000ff */
[----:B------:R-:W-:Y:S02]  /*2ba0*/  F2FP.F16.F32.PACK_AB R11, RZ, R11 ;  /* 0x0000000bff0b723e */ /* 0x000fe400000000ff */
[----:B------:R-:W-:Y:S02]  /*2bb0*/  PRMT R2, R2, 0x5410, R3 ;  /* 0x0000541002027816 */ /* 0x000fe40000000003 */
[----:B------:R-:W-:-:S03]  /*2bc0*/  PRMT R28, R28, 0x5410, R11 ;  /* 0x000054101c1c7816 */ /* 0x000fc6000000000b */
[----:B------:R-:W-:Y:S02]  /*2bd0*/  HADD2 R55, R2, R55 ;  /* 0x0000003702377230 */ /* 0x000fe40000000000 */
[----:B------:R-:W-:Y:S02]  /*2be0*/  HFMA2 R54, R28, 1, 1, R54 ;  /* 0x3c003c001c367831 */ /* 0x000fe40000000036 */
[--C-:B0-----:R-:W-:Y:S02]  /*2bf0*/  HADD2.F32 R2, -RZ, R4.reuse.H0_H0 ;  /* 0x20000004ff027230 */ /* 0x101fe40000004100 */
        /* <DEDUP_REMOVED lines=90> */
[----:B------:R-:W-:Y:S01]  /*31a0*/  FFMA.FTZ R2, R41, R2, R4 ;  /* 0x0000000229027223 */ /* 0x000fe20000010004 */
[-C--:B------:R-:W-:Y:S01]  /*31b0*/  FFMA.FTZ R78, R37, R3.reuse, R78 ;  /* 0x00000003254e7223 */ /* 0x080fe2000001004e */
[-C--:B------:R-:W-:Y:S01]  /*31c0*/  FFMA.FTZ R79, R36, R3.reuse, R79 ;  /* 0x00000003244f7223 */ /* 0x080fe2000001004f */
[-C--:B------:R-:W-:Y:S01]  /*31d0*/  FFMA.FTZ R76, R38, R3.reuse, R5 ;  /* 0x00000003264c7223 */ /* 0x080fe20000010005 */
[----:B------:R-:W-:Y:S01]  /*31e0*/  FFMA.FTZ R77, R39, R3, R2 ;  /* 0x00000003274d7223 */ /* 0x000fe20000010002 */
[----:B0-----:R-:W-:-:S05]  /*31f0*/  HADD2.F32 R9, -RZ, R28.H0_H0 ;  /* 0x2000001cff097230 */ /* 0x001fca0000004100 */
[-C--:B------:R-:W-:Y:S01]  /*3200*/  FFMA.FTZ R10, R73, R9.reuse, RZ ;  /* 0x00000009490a7223 */ /* 0x080fe200000100ff */
[-C--:B------:R-:W-:Y:S01]  /*3210*/  FFMA.FTZ R3, R72, R9.reuse, RZ ;  /* 0x0000000948037223 */ /* 0x080fe200000100ff */
[-C--:B------:R-:W-:Y:S01]  /*3220*/  FFMA.FTZ R2, R7, R9.reuse, RZ ;  /* 0x0000000907027223 */ /* 0x080fe200000100ff */
[----:B------:R-:W-:Y:S02]  /*3230*/  FFMA.FTZ R9, R6, R9, RZ ;  /* 0x0000000906097223 */ /* 0x000fe400000100ff */
[----:B------:R-:W2:Y:S01]  /*3240*/  LDG.E.128.CONSTANT R4, desc[UR10][R80.64] ;  /* 0x0000000a50047981 */ /* 0x000ea2000c1e9d00 */
[----:B------:R-:W-:Y:S02]  /*3250*/  HADD2.F32 R28, -RZ, R28.H1_H1 ;  /* 0x3000001cff1c7230 */ /* 0x000fe40000004100 */
[----:B------:R-:W-:-:S04]  /*3260*/  IMAD.WIDE R74, R13, 0x4, R80 ;  /* 0x000000040d4a7825 */ /* 0x000fc800078e0250 */
[-C--:B------:R-:W-:Y:S01]  /*3270*/  FFMA.FTZ R71, R71, R28.reuse, R10 ;  /* 0x0000001c47477223 */ /* 0x080fe2000001000a */
[-C--:B------:R-:W-:Y:S01]  /*3280*/  FFMA.FTZ R70, R70, R28.reuse, R3 ;  /* 0x0000001c46467223 */ /* 0x080fe20000010003 */
[-C--:B------:R-:W-:Y:S01]  /*3290*/  FFMA.FTZ R2, R69, R28.reuse, R2 ;  /* 0x0000001c45027223 */ /* 0x080fe20000010002 */
[----:B------:R-:W-:Y:S02]  /*32a0*/  FFMA.FTZ R28, R8, R28, R9 ;  /* 0x0000001c081c7223 */ /* 0x000fe40000010009 */
[----:B------:R0:W3:Y:S01]  /*32b0*/  LDG.E.128.CONSTANT R8, desc[UR10][R74.64] ;  /* 0x0000000a4a087981 */ /* 0x0000e2000c1e9d00 */
[--C-:B------:R-:W-:Y:S02]  /*32c0*/  HADD2.F32 R3, -RZ, R29.reuse.H0_H0 ;  /* 0x2000001dff037230 */ /* 0x100fe40000004100 */
[----:B------:R-:W-:Y:S01]  /*32d0*/  FMUL.FTZ R77, R24, R77 ;  /* 0x0000004d184d7220 */ /* 0x000fe20000410000 */
[----:B------:R-:W-:Y:S02]  /*32e0*/  HADD2.F32 R29, -RZ, R29.H1_H1 ;  /* 0x3000001dff1d7230 */ /* 0x000fe40000004100 */
[----:B------:R-:W-:Y:S01]  /*32f0*/  FMUL.FTZ R78, R27, R78 ;  /* 0x0000004e1b4e7220 */ /* 0x000fe20000410000 */
[----:B------:R-:W-:Y:S01]  /*3300*/  FMUL.FTZ R79, R26, R79 ;  /* 0x0000004f1a4f7220 */ /* 0x000fe20000410000 */
[-C--:B------:R-:W-:Y:S01]  /*3310*/  FFMA.FTZ R62, R62, R3.reuse, R71 ;  /* 0x000000033e3e7223 */ /* 0x080fe20000010047 */
[-C--:B------:R-:W-:Y:S01]  /*3320*/  FFMA.FTZ R61, R61, R3.reuse, R70 ;  /* 0x000000033d3d7223 */ /* 0x080fe20000010046 */
[-C--:B------:R-:W-:Y:S01]  /*3330*/  FFMA.FTZ R45, R45, R3.reuse, R2 ;  /* 0x000000032d2d7223 */ /* 0x080fe20000010002 */
[----:B------:R-:W-:Y:S01]  /*3340*/  FFMA.FTZ R28, R43, R3, R28 ;  /* 0x000000032b1c7223 */ /* 0x000fe2000001001c */
[-C--:B------:R-:W-:Y:S01]  /*3350*/  FFMA.FTZ R35, R35, R29.reuse, R62 ;  /* 0x0000001d23237223 */ /* 0x080fe2000001003e */
[----:B------:R-:W1:Y:S01]  /*3360*/  LDS.64 R2, [UR4+0x708] ;  /* 0x00070804ff027984 */ /* 0x000e620008000a00 */
[-C--:B------:R-:W-:Y:S01]  /*3370*/  FFMA.FTZ R61, R32, R29.reuse, R61 ;  /* 0x0000001d203d7223 */ /* 0x080fe2000001003d */
[-C--:B------:R-:W-:Y:S01]  /*3380*/  FFMA.FTZ R45, R30, R29.reuse, R45 ;  /* 0x0000001d1e2d7223 */ /* 0x080fe2000001002d */
[----:B------:R-:W-:Y:S01]  /*3390*/  FFMA.FTZ R29, R31, R29, R28 ;  /* 0x0000001d1f1d7223 */ /* 0x000fe2000001001c */
[----:B------:R-:W-:Y:S01]  /*33a0*/  F2FP.F16.F32.PACK_AB R77, RZ, R77 ;  /* 0x0000004dff4d723e */ /* 0x000fe200000000ff */
[----:B0-----:R-:W-:Y:S01]  /*33b0*/  IMAD.WIDE R74, R13, 0x4, R74 ;  /* 0x000000040d4a7825 */ /* 0x001fe200078e024a */
[----:B------:R-:W-:-:S02]  /*33c0*/  F2FP.F16.F32.PACK_AB R78, RZ, R78 ;  /* 0x0000004eff4e723e */ /* 0x000fc400000000ff */
[----:B------:R-:W-:-:S04]  /*33d0*/  F2FP.F16.F32.PACK_AB R79, RZ, R79 ;  /* 0x0000004fff4f723e */ /* 0x000fc800000000ff */
[----:B------:R-:W-:Y:S01]  /*33e0*/  PRMT R78, R78, 0x5410, R79 ;  /* 0x000054104e4e7816 */ /* 0x000fe2000000004f */
[--C-:B-1----:R-:W-:Y:S02]  /*33f0*/  HADD2.F32 R28, -RZ, R2.reuse.H0_H0 ;  /* 0x20000002ff1c7230 */ /* 0x102fe40000004100 */
[----:B------:R-:W-:Y:S02]  /*3400*/  HADD2.F32 R2, -RZ, R2.H1_H1 ;  /* 0x30000002ff027230 */ /* 0x000fe40000004100 */
[--C-:B------:R-:W-:Y:S02]  /*3410*/  HADD2.F32 R62, -RZ, R3.reuse.H0_H0 ;  /* 0x20000003ff3e7230 */ /* 0x100fe40000004100 */
[-C--:B------:R-:W-:Y:S01]  /*3420*/  FFMA.FTZ R35, R64, R28.reuse, R35 ;  /* 0x0000001c40237223 */ /* 0x080fe20000010023 */
[-C--:B------:R-:W-:Y:S01]  /*3430*/  FFMA.FTZ R46, R46, R28.reuse, R61 ;  /* 0x0000001c2e2e7223 */ /* 0x080fe2000001003d */
[-C--:B------:R-:W-:Y:S01]  /*3440*/  FFMA.FTZ R73, R44, R28.reuse, R45 ;  /* 0x0000001c2c497223 */ /* 0x080fe2000001002d */
[----:B------:R-:W-:Y:S01]  /*3450*/  FFMA.FTZ R28, R42, R28, R29 ;  /* 0x0000001c2a1c7223 */ /* 0x000fe2000001001d */
[----:B------:R-:W-:-:S02]  /*3460*/  HADD2.F32 R3, -RZ, R3.H1_H1 ;  /* 0x30000003ff037230 */ /* 0x000fc40000004100 */
[-C--:B------:R-:W-:Y:S01]  /*3470*/  FFMA.FTZ R29, R67, R2.reuse, R46 ;  /* 0x00000002431d7223 */ /* 0x080fe2000001002e */
[-C--:B------:R-:W-:Y:S01]  /*3480*/  FFMA.FTZ R73, R66, R2.reuse, R73 ;  /* 0x0000000242497223 */ /* 0x080fe20000010049 */
[----:B------:R-:W-:Y:S02]  /*3490*/  FFMA.FTZ R28, R65, R2, R28 ;  /* 0x00000002411c7223 */ /* 0x000fe4000001001c */
[-C--:B------:R-:W-:Y:S01]  /*34a0*/  FFMA.FTZ R29, R22, R62.reuse, R29 ;  /* 0x0000003e161d7223 */ /* 0x080fe2000001001d */
[----:B------:R-:W-:Y:S01]  /*34b0*/  FFMA.FTZ R73, R40, R62, R73 ;  /* 0x0000003e28497223 */ /* 0x000fe20000010049 */
[----:B--2---:R-:W-:Y:S02]  /*34c0*/  LOP3.LUT R30, R4, 0xff, RZ, 0xc0, !PT ;  /* 0x000000ff041e7812 */ /* 0x004fe400078ec0ff */
[----:B------:R-:W-:Y:S02]  /*34d0*/  LOP3.LUT R31, R5, 0xff, RZ, 0xc0, !PT ;  /* 0x000000ff051f7812 */ /* 0x000fe400078ec0ff */
[----:B------:R-:W-:-:S02]  /*34e0*/  IADD3 R72, PT, PT, -R33, R30, RZ ;  /* 0x0000001e21487210 */ /* 0x000fc40007ffe1ff */
[----:B------:R-:W-:Y:S02]  /*34f0*/  LOP3.LUT R30, R6, 0xff, RZ, 0xc0, !PT ;  /* 0x000000ff061e7812 */ /* 0x000fe400078ec0ff */
[----:B------:R-:W-:Y:S02]  /*3500*/  IADD3 R31, PT, PT, -R14, R31, RZ ;  /* 0x0000001f0e1f7210 */ /* 0x000fe40007ffe1ff */
[----:B------:R-:W-:Y:S01]  /*3510*/  IADD3 R70, PT, PT, -R23, R30, RZ ;  /* 0x0000001e17467210 */ /* 0x000fe20007ffe1ff */
[----:B------:R-:W-:Y:S01]  /*3520*/  FFMA.FTZ R30, R68, R2, R35 ;  /* 0x00000002441e7223 */ /* 0x000fe20000010023 */
[----:B------:R-:W-:Y:S01]  /*3530*/  SHF.R.U32.HI R2, RZ, 0x8, R4 ;  /* 0x00000008ff027819 */ /* 0x000fe20000011604 */
[----:B------:R0:W1:Y:S01]  /*3540*/  I2F.F16 R71, R31 ;  /* 0x0000001f00477306 */ /* 0x0000620000200c00 */
[----:B------:R-:W-:Y:S02]  /*3550*/  SHF.R.U32.HI R35, RZ, 0x8, R6 ;  /* 0x00000008ff237819 */ /* 0x000fe40000011606 */
[----:B------:R-:W-:Y:S01]  /*3560*/  LOP3.LUT R32, R2, 0xff, RZ, 0xc0, !PT ;  /* 0x000000ff02207812 */ /* 0x000fe200078ec0ff */
[----:B------:R-:W-:Y:S01]  /*3570*/  FMUL.FTZ R2, R25, R76 ;  /* 0x0000004c19027220 */ /* 0x000fe20000410000 */
[----:B------:R-:W-:-:S02]  /*3580*/  LOP3.LUT R46, R35, 0xff, RZ, 0xc0, !PT ;  /* 0x000000ff232e7812 */ /* 0x000fc400078ec0ff */
[----:B------:R-:W-:Y:S01]  /*3590*/  LOP3.LUT R43, R7, 0xff, RZ, 0xc0, !PT ;  /* 0x000000ff072b7812 */ /* 0x000fe200078ec0ff */
[----:B------:R-:W2:Y:S01]  /*35a0*/  I2F.F16 R72, R72 ;  /* 0x0000004800487306 */ /* 0x000ea20000200c00 */
[----:B0-----:R-:W-:Y:S02]  /*35b0*/  SHF.R.U32.HI R31, RZ, 0x8, R5 ;  /* 0x00000008ff1f7819 */ /* 0x001fe40000011605 */
[----:B------:R-:W-:Y:S02]  /*35c0*/  F2FP.F16.F32.PACK_AB R2, RZ, R2 ;  /* 0x00000002ff02723e */ /* 0x000fe400000000ff */
[----:B------:R-:W-:Y:S02]  /*35d0*/  LOP3.LUT R31, R31, 0xff, RZ, 0xc0, !PT ;  /* 0x000000ff1f1f7812 */ /* 0x000fe400078ec0ff */
[----:B------:R-:W-:Y:S01]  /*35e0*/  PRMT R35, R2, 0x5410, R77 ;  /* 0x0000541002237816 */ /* 0x000fe2000000004d */
[----:B------:R-:W0:Y:S01]  /*35f0*/  I2F.F16 R70, R70 ;  /* 0x0000004600467306 */ /* 0x000e220000200c00 */
[----:B------:R-:W-:Y:S01]  /*3600*/  IADD3 R31, PT, PT, -R14, R31, RZ ;  /* 0x0000001f0e1f7210 */ /* 0x000fe20007ffe1ff */
[----:B-1----:R-:W-:Y:S01]  /*3610*/  HADD2.F32 R71, -RZ, R71.H0_H0 ;  /* 0x20000047ff477230 */ /* 0x002fe20000004100 */
[----:B------:R-:W-:Y:S01]  /*3620*/  LEA.HI R42, R5, -R14, RZ, 0x8 ;  /* 0x8000000e052a7211 */ /* 0x000fe200078f40ff */
[----:B------:R-:W-:-:S02]  /*3630*/  HFMA2 R35, R35, 1, 1, R16 ;  /* 0x3c003c0023237831 */ /* 0x000fc40000000010 */
[-C--:B------:R-:W-:Y:S01]  /*3640*/  FFMA.FTZ R16, R63, R62.reuse, R30 ;  /* 0x0000003e3f107223 */ /* 0x080fe2000001001e */
[----:B------:R-:W-:Y:S01]  /*3650*/  SHF.R.U32.HI R5, RZ, 0x10, R5 ;  /* 0x00000010ff057819 */ /* 0x000fe20000011605 */
[----:B------:R1:W4:Y:S01]  /*3660*/  I2F.F16 R67, R31 ;  /* 0x0000001f00437306 */ /* 0x0003220000200c00 */
[----:B------:R-:W-:Y:S01]  /*3670*/  IADD3 R69, PT, PT, -R34, R43, RZ ;  /* 0x0000002b22457210 */ /* 0x000fe20007ffe1ff */
[----:B------:R-:W-:Y:S01]  /*3680*/  FFMA.FTZ R16, R37, R3, R16 ;  /* 0x0000000325107223 */ /* 0x000fe20000010010 */
[----:B------:R-:W-:Y:S01]  /*3690*/  LOP3.LUT R5, R5, 0xff, RZ, 0xc0, !PT ;  /* 0x000000ff05057812 */ /* 0x000fe200078ec0ff */
[----:B------:R-:W-:Y:S01]  /*36a0*/  FFMA.FTZ R62, R41, R62, R28 ;  /* 0x0000003e293e7223 */ /* 0x000fe2000001001c */
[----:B------:R-:W-:Y:S01]  /*36b0*/  LEA.HI R43, R4, -R33, RZ, 0x8 ;  /* 0x80000021042b7211 */ /* 0x000fe200078f40ff */
[----:B------:R-:W-:Y:S01]  /*36c0*/  FMUL.FTZ R16, R27, R16 ;  /* 0x000000101b107220 */ /* 0x000fe20000410000 */
[----:B------:R-:W-:Y:S01]  /*36d0*/  IADD3 R45, PT, PT, -R14, R5, RZ ;  /* 0x000000050e2d7210 */ /* 0x000fe20007ffe1ff */
[----:B------:R-:W3:Y:S01]  /*36e0*/  I2F.F16 R69, R69 ;  /* 0x0000004500457306 */ /* 0x000ee20000200c00 */
[----:B-1----:R-:W1:Y:S01]  /*36f0*/  LDS.64 R30, [UR4+0x110] ;  /* 0x00011004ff1e7984 */ /* 0x002e620008000a00 */
[----:B------:R-:W-:Y:S01]  /*3700*/  FFMA.FTZ R5, R36, R3, R29 ;  /* 0x0000000324057223 */ /* 0x000fe2000001001d */
[----:B------:R-:W-:Y:S01]  /*3710*/  SHF.R.U32.HI R4, RZ, 0x10, R4 ;  /* 0x00000010ff047819 */ /* 0x000fe20000011604 */
[----:B--2---:R-:W-:Y:S01]  /*3720*/  HADD2.F32 R72, -RZ, R72.H0_H0 ;  /* 0x20000048ff487230 */ /* 0x004fe20000004100 */
[----:B------:R-:W-:Y:S01]  /*3730*/  IADD3 R2, PT, PT, -R23, R46, RZ ;  /* 0x0000002e17027210 */ /* 0x000fe20007ffe1ff */
[----:B------:R-:W-:Y:S01]  /*3740*/  FMUL.FTZ R5, R26, R5 ;  /* 0x000000051a057220 */ /* 0x000fe20000410000 */
[----:B------:R-:W-:Y:S01]  /*3750*/  LOP3.LUT R4, R4, 0xff, RZ, 0xc0, !PT ;  /* 0x000000ff04047812 */ /* 0x000fe200078ec0ff */
[----:B0-----:R-:W-:Y:S01]  /*3760*/  HADD2.F32 R70, -RZ, R70.H0_H0 ;  /* 0x20000046ff467230 */ /* 0x001fe20000004100 */
[----:B------:R-:W-:Y:S01]  /*3770*/  LEA.HI R44, R6, -R23, RZ, 0x8 ;  /* 0x80000017062c7211 */ /* 0x000fe200078f40ff */
[----:B------:R-:W0:Y:S01]  /*3780*/  I2F.F16 R45, R45 ;  /* 0x0000002d002d7306 */ /* 0x000e220000200c00 */
[----:B------:R-:W-:Y:S01]  /*3790*/  SHF.R.U32.HI R6, RZ, 0x10, R6 ;  /* 0x00000010ff067819 */ /* 0x000fe20000011606 */
[----:B----4-:R-:W-:Y:S01]  /*37a0*/  HADD2.F32 R67, -RZ, R67.H0_H0 ;  /* 0x20000043ff437230 */ /* 0x010fe20000004100 */
[----:B------:R-:W-:-:S02]  /*37b0*/  IADD3 R4, PT, PT, -R33, R4, RZ ;  /* 0x0000000421047210 */ /* 0x000fc40007ffe1ff */
[----:B------:R-:W-:Y:S01]  /*37c0*/  F2FP.F16.F32.PACK_AB R16, RZ, R16 ;  /* 0x00000010ff10723e */ /* 0x000fe200000000ff */
[----:B---3--:R-:W-:Y:S01]  /*37d0*/  HADD2.F32 R69, -RZ, R69.H0_H0 ;  /* 0x20000045ff457230 */ /* 0x008fe20000004100 */
[----:B------:R-:W-:Y:S01]  /*37e0*/  F2FP.F16.F32.PACK_AB R5, RZ, R5 ;  /* 0x00000005ff05723e */ /* 0x000fe200000000ff */
[----:B------:R-:W-:Y:S01]  /*37f0*/  I2F.F16 R2, R2 ;  /* 0x0000000200027306 */ /* 0x000fe20000200c00 */
[----:B------:R-:W-:Y:S02]  /*3800*/  SHF.R.U32.HI R22, RZ, 0x10, R7 ;  /* 0x00000010ff167819 */ /* 0x000fe40000011607 */
[----:B------:R-:W-:Y:S01]  /*3810*/  IADD3 R68, PT, PT, -R33, R32, RZ ;  /* 0x0000002021447210 */ /* 0x000fe20007ffe1ff */
[----:B------:R-:W-:Y:S01]  /*3820*/  HFMA2 R32, R78, 1, 1, R19 ;  /* 0x3c003c004e207831 */ /* 0x000fe20000000013 */
[----:B------:R-:W-:Y:S02]  /*3830*/  LOP3.LUT R6, R6, 0xff, RZ, 0xc0, !PT ;  /* 0x000000ff06067812 */ /* 0x000fe400078ec0ff */
[----:B------:R-:W-:Y:S01]  /*3840*/  PRMT R16, R16, 0x5410, R5 ;  /* 0x0000541010107816 */ /* 0x000fe20000000005 */
[----:B------:R2:W-:Y:S01]  /*3850*/  I2F.F16 R46, R4 ;  /* 0x00000004002e7306 */ /* 0x0005e20000200c00 */
[----:B------:R-:W-:Y:S01]  /*3860*/  SHF.R.U32.HI R19, RZ, 0x8, R7 ;  /* 0x00000008ff137819 */ /* 0x000fe20000011607 */
[-C--:B------:R-:W-:Y:S01]  /*3870*/  FFMA.FTZ R5, R39, R3.reuse, R62 ;  /* 0x0000000327057223 */ /* 0x080fe2000001003e */
[----:B------:R-:W-:Y:S01]  /*3880*/  LEA.HI R61, R7, -R34, RZ, 0x8 ;  /* 0x80000022073d7211 */ /* 0x000fe200078f40ff */
[----:B0-----:R-:W-:Y:S01]  /*3890*/  HADD2.F32 R45, -RZ, R45.H0_H0 ;  /* 0x2000002dff2d7230 */ /* 0x001fe20000004100 */
[----:B------:R-:W-:Y:S01]  /*38a0*/  LOP3.LUT R37, R22, 0xff, RZ, 0xc0, !PT ;  /* 0x000000ff16257812 */ /* 0x000fe200078ec0ff */
[----:B------:R-:W-:Y:S01]  /*38b0*/  HFMA2 R16, R16, 1, 1, R15 ;  /* 0x3c003c0010107831 */ /* 0x000fe2000000000f */
[----:B------:R-:W-:Y:S01]  /*38c0*/  IADD3 R7, PT, PT, -R23, R6, RZ ;  /* 0x0000000617077210 */ /* 0x000fe20007ffe1ff */
[----:B------:R-:W0:Y:S01]  /*38d0*/  I2F.F16 R68, R68 ;  /* 0x0000004400447306 */ /* 0x000e220000200c00 */
[----:B--2---:R-:W-:Y:S01]  /*38e0*/  FFMA.FTZ R4, R38, R3, R73 ;  /* 0x0000000326047223 */ /* 0x004fe20000010049 */
[----:B------:R-:W-:Y:S01]  /*38f0*/  LOP3.LUT R19, R19, 0xff, RZ, 0xc0, !PT ;  /* 0x000000ff13137812 */ /* 0x000fe200078ec0ff */
[----:B------:R-:W-:Y:S01]  /*3900*/  FMUL.FTZ R5, R24, R5 ;  /* 0x0000000518057220 */ /* 0x000fe20000410000 */
[C---:B------:R-:W-:Y:S01]  /*3910*/  IADD3 R28, PT, PT, -R34.reuse, R37, RZ ;  /* 0x00000025221c7210 */ /* 0x040fe20007ffe1ff */
[----:B------:R-:W-:Y:S01]  /*3920*/  FMUL.FTZ R4, R25, R4 ;  /* 0x0000000419047220 */ /* 0x000fe20000410000 */
[----:B------:R-:W-:Y:S01]  /*3930*/  IADD3 R19, PT, PT, -R34, R19, RZ ;  /* 0x0000001322137210 */ /* 0x000fe20007ffe1ff */
[--C-:B-1----:R-:W-:Y:S01]  /*3940*/  HADD2.F32 R3, -RZ, R30.reuse.H0_H0 ;  /* 0x2000001eff037230 */ /* 0x102fe20000004100 */
[----:B------:R1:W2:Y:S01]  /*3950*/  I2F.F16 R29, R7 ;  /* 0x00000007001d7306 */ /* 0x0002a20000200c00 */
[----:B------:R-:W-:Y:S01]  /*3960*/  LOP3.LUT R6, R8, 0xff, RZ, 0xc0, !PT ;  /* 0x000000ff08067812 */ /* 0x000fe200078ec0ff */
[----:B------:R-:W-:Y:S01]  /*3970*/  HADD2.F32 R30, -RZ, R30.H1_H1 ;  /* 0x3000001eff1e7230 */ /* 0x000fe20000004100 */
[----:B------:R-:W-:Y:S01]  /*3980*/  LOP3.LUT R22, R10, 0xff, RZ, 0xc0, !PT ;  /* 0x000000ff0a167812 */ /* 0x000fe200078ec0ff */
[-C--:B------:R-:W-:Y:S01]  /*3990*/  FFMA.FTZ R37, R72, R3.reuse, RZ ;  /* 0x0000000348257223 */ /* 0x080fe200000100ff */
[-C--:B------:R-:W-:Y:S01]  /*39a0*/  FFMA.FTZ R76, R71, R3.reuse, RZ ;  /* 0x00000003474c7223 */ /* 0x080fe200000100ff */
[-C--:B------:R-:W-:Y:S01]  /*39b0*/  FFMA.FTZ R62, R70, R3.reuse, RZ ;  /* 0x00000003463e7223 */ /* 0x080fe200000100ff */
[----:B------:R-:W-:Y:S01]  /*39c0*/  FFMA.FTZ R15, R69, R3, RZ ;  /* 0x00000003450f7223 */ /* 0x000fe200000100ff */
[----:B------:R-:W-:Y:S01]  /*39d0*/  LOP3.LUT R3, R11, 0xff, RZ, 0xc0, !PT ;  /* 0x000000ff0b037812 */ /* 0x000fe200078ec0ff */
[----:B------:R-:W-:Y:S01]  /*39e0*/  I2F.F16 R19, R19 ;  /* 0x0000001300137306 */ /* 0x000fe20000200c00 */
[----:B-1----:R-:W-:Y:S01]  /*39f0*/  LOP3.LUT R7, R9, 0xff, RZ, 0xc0, !PT ;  /* 0x000000ff09077812 */ /* 0x002fe200078ec0ff */
[----:B0-----:R-:W-:Y:S01]  /*3a00*/  HADD2.F32 R68, -RZ, R68.H0_H0 ;  /* 0x20000044ff447230 */ /* 0x001fe20000004100 */
[----:B------:R-:W-:Y:S01]  /*3a10*/  IADD3 R39, PT, PT, -R34, R3, RZ ;  /* 0x0000000322277210 */ /* 0x000fe20007ffe1ff */
[----:B------:R-:W-:Y:S01]  /*3a20*/  HADD2.F32 R64, -RZ, R31.H0_H0 ;  /* 0x2000001fff407230 */ /* 0x000fe20000004100 */
[----:B------:R-:W-:Y:S01]  /*3a30*/  IADD3 R36, PT, PT, -R14, R7, RZ ;  /* 0x000000070e247210 */ /* 0x000fe20007ffe1ff */
[----:B------:R-:W-:Y:S01]  /*3a40*/  HADD2.F32 R7, -RZ, R2.H0_H0 ;  /* 0x20000002ff077230 */ /* 0x000fe20000004100 */
[----:B------:R-:W-:Y:S01]  /*3a50*/  IADD3 R6, PT, PT, -R33, R6, RZ ;  /* 0x0000000621067210 */ /* 0x000fe20007ffe1ff */
[----:B------:R-:W0:Y:S01]  /*3a60*/  LDS.64 R2, [UR4+0x118] ;  /* 0x00011804ff027984 */ /* 0x000e220008000a00 */
[----:B------:R-:W1:Y:S01]  /*3a70*/  I2F.F16 R28, R28 ;  /* 0x0000001c001c7306 */ /* 0x000e620000200c00 */
[----:B------:R-:W-:-:S02]  /*3a80*/  HADD2.F32 R46, -RZ, R46.H0_H0 ;  /* 0x2000002eff2e7230 */ /* 0x000fc40000004100 */
[-C--:B------:R-:W-:Y:S01]  /*3a90*/  FFMA.FTZ R37, R68, R30.reuse, R37 ;  /* 0x0000001e44257223 */ /* 0x080fe20000010025 */
[----:B------:R-:W-:Y:S01]  /*3aa0*/  SHF.R.U32.HI R63, RZ, 0x8, R11 ;  /* 0x00000008ff3f7819 */ /* 0x000fe2000001160b */
[----:B--2---:R-:W-:Y:S02]  /*3ab0*/  HADD2.F32 R29, -RZ, R29.H0_H0 ;  /* 0x2000001dff1d7230 */ /* 0x004fe40000004100 */
[----:B------:R-:W-:Y:S01]  /*3ac0*/  FFMA.FTZ R76, R67, R30, R76 ;  /* 0x0000001e434c7223 */ /* 0x000fe2000001004c */
[----:B------:R-:W-:Y:S01]  /*3ad0*/  FFMA.FTZ R78, R46, R64, R37 ;  /* 0x000000402e4e7223 */ /* 0x000fe20000010025 */
[----:B------:R-:W-:Y:S01]  /*3ae0*/  SHF.R.U32.HI R37, RZ, 0x8, R10 ;  /* 0x00000008ff257819 */ /* 0x000fe2000001160a */
[----:B------:R-:W2:Y:S01]  /*3af0*/  I2F.F16 R44, R44 ;  /* 0x0000002c002c7306 */ /* 0x000ea20000200c00 */
[----:B------:R-:W-:Y:S01]  /*3b00*/  FFMA.FTZ R62, R7, R30, R62 ;  /* 0x0000001e073e7223 */ /* 0x000fe2000001003e */
[----:B------:R-:W-:Y:S01]  /*3b10*/  LOP3.LUT R63, R63, 0xff, RZ, 0xc0, !PT ;  /* 0x000000ff3f3f7812 */ /* 0x000fe200078ec0ff */
[-C--:B------:R-:W-:Y:S01]  /*3b20*/  FFMA.FTZ R76, R45, R64.reuse, R76 ;  /* 0x000000402d4c7223 */ /* 0x080fe2000001004c */
[----:B------:R-:W-:Y:S01]  /*3b30*/  LOP3.LUT R38, R37, 0xff, RZ, 0xc0, !PT ;  /* 0x000000ff25267812 */ /* 0x000fe200078ec0ff */
[----:B------:R-:W-:Y:S01]  /*3b40*/  FFMA.FTZ R62, R29, R64, R62 ;  /* 0x000000401d3e7223 */ /* 0x000fe2000001003e */
[----:B------:R-:W-:Y:S01]  /*3b50*/  HADD2.F32 R66, -RZ, R31.H1_H1 ;  /* 0x3000001fff427230 */ /* 0x000fe20000004100 */
[----:B------:R-:W-:Y:S01]  /*3b60*/  F2FP.F16.F32.PACK_AB R4, RZ, R4 ;  /* 0x00000004ff04723e */ /* 0x000fe200000000ff */
[----:B------:R3:W4:Y:S01]  /*3b70*/  I2F.F16 R40, R6 ;  /* 0x0000000600287306 */ /* 0x0007220000200c00 */
[----:B-1----:R-:W-:Y:S01]  /*3b80*/  HADD2.F32 R28, -RZ, R28.H0_H0 ;  /* 0x2000001cff1c7230 */ /* 0x002fe20000004100 */
[----:B------:R-:W-:-:S02]  /*3b90*/  IADD3 R38, PT, PT, -R23, R38, RZ ;  /* 0x0000002617267210 */ /* 0x000fc40007ffe1ff */
[----:B------:R-:W-:Y:S01]  /*3ba0*/  F2FP.F16.F32.PACK_AB R5, RZ, R5 ;  /* 0x00000005ff05723e */ /* 0x000fe200000000ff */
[----:B--2---:R-:W-:-:S03]  /*3bb0*/  HADD2.F32 R31, -RZ, R44.H0_H0 ;  /* 0x2000002cff1f7230 */ /* 0x004fc60000004100 */
[----:B------:R-:W1:Y:S01]  /*3bc0*/  I2F.F16 R43, R43 ;  /* 0x0000002b002b7306 */ /* 0x000e620000200c00 */
[----:B---3--:R-:W-:Y:S01]  /*3bd0*/  HADD2.F32 R6, -RZ, R19.H0_H0 ;  /* 0x20000013ff067230 */ /* 0x008fe20000004100 */
[----:B------:R-:W-:Y:S02]  /*3be0*/  IADD3 R19, PT, PT, -R23, R22, RZ ;  /* 0x0000001617137210 */ /* 0x000fe40007ffe1ff */
[----:B------:R-:W-:Y:S01]  /*3bf0*/  SHF.R.U32.HI R22, RZ, 0x8, R8 ;  /* 0x00000008ff167819 */ /* 0x000fe20000011608 */
[----:B------:R-:W-:Y:S01]  /*3c00*/  FFMA.FTZ R62, R31, R66, R62 ;  /* 0x000000421f3e7223 */ /* 0x000fe2000001003e */
[----:B------:R-:W-:Y:S01]  /*3c10*/  FFMA.FTZ R15, R6, R30, R15 ;  /* 0x0000001e060f7223 */ /* 0x000fe2000001000f */
[----:B------:R-:W-:Y:S01]  /*3c20*/  IADD3 R44, PT, PT, -R34, R63, RZ ;  /* 0x0000003f222c7210 */ /* 0x000fe20007ffe1ff */
[----:B------:R-:W2:Y:S01]  /*3c30*/  I2F.F16 R42, R42 ;  /* 0x0000002a002a7306 */ /* 0x000ea20000200c00 */
[----:B------:R-:W-:Y:S01]  /*3c40*/  LOP3.LUT R22, R22, 0xff, RZ, 0xc0, !PT ;  /* 0x000000ff16167812 */ /* 0x000fe200078ec0ff */
[----:B------:R-:W-:Y:S01]  /*3c50*/  FFMA.FTZ R64, R28, R64, R15 ;  /* 0x000000401c407223 */ /* 0x000fe2000001000f */
[----:B------:R-:W-:Y:S01]  /*3c60*/  SHF.R.U32.HI R15, RZ, 0x8, R9 ;  /* 0x00000008ff0f7819 */ /* 0x000fe20000011609 */
[----:B----4-:R-:W-:Y:S01]  /*3c70*/  HADD2.F32 R40, -RZ, R40.H0_H0 ;  /* 0x20000028ff287230 */ /* 0x010fe20000004100 */
[----:B------:R-:W-:-:S02]  /*3c80*/  IADD3 R30, PT, PT, -R33, R22, RZ ;  /* 0x00000016211e7210 */ /* 0x000fc40007ffe1ff */
[----:B------:R-:W-:Y:S01]  /*3c90*/  LOP3.LUT R15, R15, 0xff, RZ, 0xc0, !PT ;  /* 0x000000ff0f0f7812 */ /* 0x000fe200078ec0ff */
[----:B------:R-:W3:Y:S01]  /*3ca0*/  I2F.F16 R61, R61 ;  /* 0x0000003d003d7306 */ /* 0x000ee20000200c00 */
[----:B-1----:R-:W-:Y:S01]  /*3cb0*/  HADD2.F32 R41, -RZ, R43.H0_H0 ;  /* 0x2000002bff297230 */ /* 0x002fe20000004100 */
[----:B------:R-:W-:Y:S01]  /*3cc0*/  PRMT R4, R4, 0x5410, R5 ;  /* 0x0000541004047816 */ /* 0x000fe20000000005 */
[----:B0-----:R-:W-:Y:S01]  /*3cd0*/  HADD2.F32 R63, -RZ, R2.H1_H1 ;  /* 0x30000002ff3f7230 */ /* 0x001fe20000004100 */
[----:B------:R-:W-:Y:S01]  /*3ce0*/  IADD3 R22, PT, PT, -R14, R15, RZ ;  /* 0x0000000f0e167210 */ /* 0x000fe20007ffe1ff */
[--C-:B------:R-:W-:Y:S02]  /*3cf0*/  HADD2.F32 R77, -RZ, R3.reuse.H0_H0 ;  /* 0x20000003ff4d7230 */ /* 0x100fe40000004100 */
[----:B------:R-:W-:Y:S01]  /*3d00*/  FFMA.FTZ R65, R41, R66, R78 ;  /* 0x0000004229417223 */ /* 0x000fe2000001004e */
[----:B--2---:R-:W-:Y:S01]  /*3d10*/  HADD2.F32 R37, -RZ, R42.H0_H0 ;  /* 0x2000002aff257230 */ /* 0x004fe20000004100 */
[----:B------:R-:W0:Y:S01]  /*3d20*/  I2F.F16 R36, R36 ;  /* 0x0000002400247306 */ /* 0x000e220000200c00 */
[----:B------:R-:W-:-:S02]  /*3d30*/  HADD2.F32 R3, -RZ, R3.H1_H1 ;  /* 0x30000003ff037230 */ /* 0x000fc40000004100 */
[----:B------:R-:W-:Y:S02]  /*3d40*/  HFMA2 R47, R4, 1, 1, R47 ;  /* 0x3c003c00042f7831 */ /* 0x000fe4000000002f */
[-C--:B------:R-:W-:Y:S01]  /*3d50*/  FFMA.FTZ R73, R37, R66.reuse, R76 ;  /* 0x0000004225497223 */ /* 0x080fe2000001004c */
[----:B---3--:R-:W-:Y:S02]  /*3d60*/  HADD2.F32 R15, -RZ, R61.H0_H0 ;  /* 0x2000003dff0f7230 */ /* 0x008fe40000004100 */
[----:B------:R-:W1:Y:S01]  /*3d70*/  I2F.F16 R19, R19 ;  /* 0x0000001300137306 */ /* 0x000e620000200c00 */
[----:B------:R-:W-:Y:S02]  /*3d80*/  HADD2.F32 R61, -RZ, R2.H0_H0 ;  /* 0x20000002ff3d7230 */ /* 0x000fe40000004100 */
[----:B------:R-:W-:Y:S01]  /*3d90*/  FFMA.FTZ R42, R15, R66, R64 ;  /* 0x000000420f2a7223 */ /* 0x000fe20000010040 */
[----:B------:R-:W-:Y:S02]  /*3da0*/  LEA.HI R66, R8, -R33, RZ, 0x8 ;  /* 0x8000002108427211 */ /* 0x000fe400078f40ff */
[----:B------:R-:W-:Y:S01]  /*3db0*/  FFMA.FTZ R65, R40, R61, R65 ;  /* 0x0000003d28417223 */ /* 0x000fe20000010041 */
[----:B0-----:R-:W-:Y:S01]  /*3dc0*/  HADD2.F32 R36, -RZ, R36.H0_H0 ;  /* 0x20000024ff247230 */ /* 0x001fe20000004100 */
[----:B------:R-:W0:Y:S01]  /*3dd0*/  I2F.F16 R39, R39 ;  /* 0x0000002700277306 */ /* 0x000e220000200c00 */
[----:B------:R-:W-:-:S03]  /*3de0*/  SHF.R.U32.HI R8, RZ, 0x10, R8 ;  /* 0x00000010ff087819 */ /* 0x000fc60000011608 */
[----:B------:R-:W-:Y:S01]  /*3df0*/  FFMA.FTZ R73, R36, R61, R73 ;  /* 0x0000003d24497223 */ /* 0x000fe20000010049 */
[----:B-1----:R-:W-:-:S03]  /*3e00*/  HADD2.F32 R19, -RZ, R19.H0_H0 ;  /* 0x20000013ff137230 */ /* 0x002fc60000004100 */
[----:B------:R-:W1:Y:S02]  /*3e10*/  I2F.F16 R30, R30 ;  /* 0x0000001e001e7306 */ /* 0x000e640000200c00 */
[----:B------:R-:W-:Y:S01]  /*3e20*/  FFMA.FTZ R43, R19, R61, R62 ;  /* 0x0000003d132b7223 */ /* 0x000fe2000001003e */
[----:B------:R-:W-:Y:S01]  /*3e30*/  LOP3.LUT R62, R8, 0xff, RZ, 0xc0, !PT ;  /* 0x000000ff083e7812 */ /* 0x000fe200078ec0ff */
[----:B0-----:R-:W-:-:S04]  /*3e40*/  HADD2.F32 R39, -RZ, R39.H0_H0 ;  /* 0x20000027ff277230 */ /* 0x001fc80000004100 */
[----:B------:R-:W0:Y:S01]  /*3e50*/  I2F.F16 R38, R38 ;  /* 0x0000002600267306 */ /* 0x000e220000200c00 */
[----:B------:R-:W-:Y:S01]  /*3e60*/  IADD3 R64, PT, PT, -R33, R62, RZ ;  /* 0x0000003e21407210 */ /* 0x000fe20007ffe1ff */
[----:B------:R-:W-:Y:S01]  /*3e70*/  FFMA.FTZ R61, R39, R61, R42 ;  /* 0x0000003d273d7223 */ /* 0x000fe2000001002a */
[----:B-1----:R-:W-:-:S05]  /*3e80*/  HADD2.F32 R42, -RZ, R30.H0_H0 ;  /* 0x2000001eff2a7230 */ /* 0x002fca0000004100 */
[----:B------:R-:W1:Y:S01]  /*3e90*/  I2F.F16 R44, R44 ;  /* 0x0000002c002c7306 */ /* 0x000e620000200c00 */
[----:B------:R-:W-:Y:S01]  /*3ea0*/  FFMA.FTZ R65, R42, R63, R65 ;  /* 0x0000003f2a417223 */ /* 0x000fe20000010041 */
[----:B0-----:R-:W-:-:S06]  /*3eb0*/  HADD2.F32 R30, -RZ, R38.H0_H0 ;  /* 0x20000026ff1e7230 */ /* 0x001fcc0000004100 */
[----:B------:R-:W0:Y:S01]  /*3ec0*/  I2F.F16 R22, R22 ;  /* 0x0000001600167306 */ /* 0x000e220000200c00 */
[----:B------:R-:W-:Y:S01]  /*3ed0*/  FFMA.FTZ R43, R30, R63, R43 ;  /* 0x0000003f1e2b7223 */ /* 0x000fe2000001002b */
[----:B-1----:R-:W-:-:S06]  /*3ee0*/  HADD2.F32 R38, -RZ, R44.H0_H0 ;  /* 0x2000002cff267230 */ /* 0x002fcc0000004100 */
[----:B------:R-:W1:Y:S01]  /*3ef0*/  I2F.F16 R64, R64 ;  /* 0x0000004000407306 */ /* 0x000e620000200c00 */
[----:B------:R-:W-:Y:S01]  /*3f00*/  FFMA.FTZ R2, R38, R63, R61 ;  /* 0x0000003f26027223 */ /* 0x000fe2000001003d */
[----:B------:R-:W-:Y:S02]  /*3f10*/  LEA.HI R61, R9, -R14, RZ, 0x8 ;  /* 0x8000000e093d7211 */ /* 0x000fe400078f40ff */
[----:B------:R-:W-:Y:S01]  /*3f20*/  SHF.R.U32.HI R9, RZ, 0x10, R9 ;  /* 0x00000010ff097819 */ /* 0x000fe20000011609 */
[----:B0-----:R-:W-:-:S03]  /*3f30*/  HADD2.F32 R22, -RZ, R22.H0_H0 ;  /* 0x20000016ff167230 */ /* 0x001fc60000004100 */
[----:B------:R0:W-:Y:S01]  /*3f40*/  I2F.F16 R8, R61 ;  /* 0x0000003d00087306 */ /* 0x0001e20000200c00 */
[----:B------:R-:W-:Y:S01]  /*3f50*/  LOP3.LUT R9, R9, 0xff, RZ, 0xc0, !PT ;  /* 0x000000ff09097812 */ /* 0x000fe200078ec0ff */
[----:B------:R-:W-:-:S03]  /*3f60*/  FFMA.FTZ R44, R22, R63, R73 ;  /* 0x0000003f162c7223 */ /* 0x000fc60000010049 */
[----:B------:R-:W-:Y:S01]  /*3f70*/  IADD3 R63, PT, PT, -R14, R9, RZ ;  /* 0x000000090e3f7210 */ /* 0x000fe20007ffe1ff */
[----:B-1----:R-:W-:Y:S01]  /*3f80*/  HADD2.F32 R64, -RZ, R64.H0_H0 ;  /* 0x20000040ff407230 */ /* 0x002fe20000004100 */
[----:B------:R-:W-:Y:S01]  /*3f90*/  SHF.R.U32.HI R9, RZ, 0x10, R10 ;  /* 0x00000010ff097819 */ /* 0x000fe2000001160a */
[----:B------:R-:W1:Y:S03]  /*3fa0*/  I2F.F16 R66, R66 ;  /* 0x0000004200427306 */ /* 0x000e660000200c00 */
[----:B------:R-:W-:Y:S02]  /*3fb0*/  LOP3.LUT R62, R9, 0xff, RZ, 0xc0, !PT ;  /* 0x000000ff093e7812 */ /* 0x000fe400078ec0ff */
[----:B------:R-:W-:Y:S02]  /*3fc0*/  SHF.R.U32.HI R9, RZ, 0x10, R11 ;  /* 0x00000010ff097819 */ /* 0x000fe4000001160b */
[----:B------:R-:W-:Y:S01]  /*3fd0*/  IADD3 R62, PT, PT, -R23, R62, RZ ;  /* 0x0000003e173e7210 */ /* 0x000fe20007ffe1ff */
[----:B------:R-:W2:Y:S01]  /*3fe0*/  I2F.F16 R63, R63 ;  /* 0x0000003f003f7306 */ /* 0x000ea20000200c00 */
[----:B------:R-:W-:-:S04]  /*3ff0*/  LOP3.LUT R9, R9, 0xff, RZ, 0xc0, !PT ;  /* 0x000000ff09097812 */ /* 0x000fc800078ec0ff */
[----:B0-----:R-:W-:Y:S02]  /*4000*/  IADD3 R61, PT, PT, -R34, R9, RZ ;  /* 0x00000009223d7210 */ /* 0x001fe40007ffe1ff */
[----:B------:R-:W-:Y:S01]  /*4010*/  LEA.HI R9, R10, -R23, RZ, 0x8 ;  /* 0x800000170a097211 */ /* 0x000fe200078f40ff */
[----:B------:R-:W0:Y:S01]  /*4020*/  I2F.F16 R62, R62 ;  /* 0x0000003e003e7306 */ /* 0x000e220000200c00 */
[----:B------:R-:W-:Y:S01]  /*4030*/  LEA.HI R10, R11, -R34, RZ, 0x8 ;  /* 0x800000220b0a7211 */ /* 0x000fe200078f40ff */
[----:B------:R-:W-:Y:S01]  /*4040*/  FFMA.FTZ R11, R64, R77, R65 ;  /* 0x0000004d400b7223 */ /* 0x000fe20000010041 */
[----:B-1----:R-:W-:Y:S02]  /*4050*/  HADD2.F32 R66, -RZ, R66.H0_H0 ;  /* 0x20000042ff427230 */ /* 0x002fe40000004100 */
[----:B------:R-:W-:Y:S02]  /*4060*/  HADD2.F32 R65, -RZ, R8.H0_H0 ;  /* 0x20000008ff417230 */ /* 0x000fe40000004100 */
[----:B--2---:R-:W-:Y:S01]  /*4070*/  HADD2.F32 R63, -RZ, R63.H0_H0 ;  /* 0x2000003fff3f7230 */ /* 0x004fe20000004100 */
[----:B------:R-:W1:Y:S01]  /*4080*/  I2F.F16 R61, R61 ;  /* 0x0000003d003d7306 */ /* 0x000e620000200c00 */
[----:B------:R-:W-:-:S03]  /*4090*/  FFMA.FTZ R8, R66, R3, R11 ;  /* 0x0000000342087223 */ /* 0x000fc6000001000b */
[-C--:B------:R-:W-:Y:S01]  /*40a0*/  FFMA.FTZ R76, R63, R77.reuse, R44 ;  /* 0x0000004d3f4c7223 */ /* 0x080fe2000001002c */
[----:B------:R-:W-:Y:S01]  /*40b0*/  FMUL.FTZ R8, R27, R8 ;  /* 0x000000081b087220 */ /* 0x000fe20000410000 */
[----:B0-----:R-:W-:Y:S02]  /*40c0*/  HADD2.F32 R62, -RZ, R62.H0_H0 ;  /* 0x2000003eff3e7230 */ /* 0x001fe40000004100 */
[----:B------:R-:W0:Y:S02]  /*40d0*/  I2F.F16 R9, R9 ;  /* 0x0000000900097306 */ /* 0x000e240000200c00 */
[----:B------:R-:W-:Y:S01]  /*40e0*/  F2FP.F16.F32.PACK_AB R8, RZ, R8 ;  /* 0x00000008ff08723e */ /* 0x000fe200000000ff */
[----:B------:R-:W-:Y:S01]  /*40f0*/  FFMA.FTZ R73, R62, R77, R43 ;  /* 0x0000004d3e497223 */ /* 0x000fe2000001002b */
[----:B-1----:R-:W-:-:S04]  /*4100*/  HADD2.F32 R61, -RZ, R61.H0_H0 ;  /* 0x2000003dff3d7230 */ /* 0x002fc80000004100 */
[----:B------:R-:W1:Y:S01]  /*4110*/  I2F.F16 R10, R10 ;  /* 0x0000000a000a7306 */ /* 0x000e620000200c00 */
[----:B------:R-:W-:Y:S01]  /*4120*/  FFMA.FTZ R2, R61, R77, R2 ;  /* 0x0000004d3d027223 */ /* 0x000fe20000010002 */
[----:B0-----:R-:W-:Y:S02]  /*4130*/  HADD2.F32 R44, -RZ, R9.H0_H0 ;  /* 0x20000009ff2c7230 */ /* 0x001fe40000004100 */
[----:B------:R-:W-:-:S04]  /*4140*/  FFMA.FTZ R9, R65, R3, R76 ;  /* 0x0000000341097223 */ /* 0x000fc8000001004c */
[----:B------:R-:W-:Y:S01]  /*4150*/  FMUL.FTZ R9, R26, R9 ;  /* 0x000000091a097220 */ /* 0x000fe20000410000 */
[----:B-1----:R-:W-:Y:S02]  /*4160*/  HADD2.F32 R43, -RZ, R10.H0_H0 ;  /* 0x2000000aff2b7230 */ /* 0x002fe40000004100 */
[----:B------:R-:W-:Y:S02]  /*4170*/  FFMA.FTZ R10, R44, R3, R73 ;  /* 0x000000032c0a7223 */ /* 0x000fe40000010049 */
[----:B------:R-:W-:Y:S01]  /*4180*/  F2FP.F16.F32.PACK_AB R9, RZ, R9 ;  /* 0x00000009ff09723e */ /* 0x000fe200000000ff */
[----:B------:R-:W-:Y:S01]  /*4190*/  FFMA.FTZ R11, R43, R3, R2 ;  /* 0x000000032b0b7223 */ /* 0x000fe20000010002 */
[----:B------:R-:W-:Y:S01]  /*41a0*/  FMUL.FTZ R10, R25, R10 ;  /* 0x0000000a190a7220 */ /* 0x000fe20000410000 */
[----:B------:R-:W0:Y:S01]  /*41b0*/  LDS.64 R2, [UR4+0x210] ;  /* 0x00021004ff027984 */ /* 0x000e220008000a00 */
[----:B------:R-:W-:Y:S01]  /*41c0*/  PRMT R8, R8, 0x5410, R9 ;  /* 0x0000541008087816 */ /* 0x000fe20000000009 */
[----:B------:R-:W-:-:S02]  /*41d0*/  FMUL.FTZ R11, R24, R11 ;  /* 0x0000000b180b7220 */ /* 0x000fc40000410000 */
[----:B------:R-:W-:Y:S02]  /*41e0*/  F2FP.F16.F32.PACK_AB R10, RZ, R10 ;  /* 0x0000000aff0a723e */ /* 0x000fe400000000ff */
[----:B------:R-:W-:Y:S01]  /*41f0*/  HADD2 R48, R8, R48 ;  /* 0x0000003008307230 */ /* 0x000fe20000000000 */
[----:B------:R-:W-:-:S04]  /*4200*/  F2FP.F16.F32.PACK_AB R11, RZ, R11 ;  /* 0x0000000bff0b723e */ /* 0x000fc800000000ff */
[----:B------:R-:W-:-:S05]  /*4210*/  PRMT R10, R10, 0x5410, R11 ;  /* 0x000054100a0a7816 */ /* 0x000fca000000000b */
        /* <DEDUP_REMOVED lines=10> */
[--C-:B------:R-:W-:Y:S02]  /*42c0*/  HADD2.F32 R9, -RZ, R3.reuse.H0_H0 ;  /* 0x20000003ff097230 */ /* 0x100fe40000004100 */
[----:B------:R-:W-:Y:S01]  /*42d0*/  FFMA.FTZ R76, R67, R2, R76 ;  /* 0x00000002434c7223 */ /* 0x000fe2000001004c */
[----:B------:R-:W-:-:S02]  /*42e0*/  HADD2.F32 R8, -RZ, R3.H1_H1 ;  /* 0x30000003ff087230 */ /* 0x000fc40000004100 */
[-C--:B------:R-:W-:Y:S01]  /*42f0*/  FFMA.FTZ R78, R46, R9.reuse, R5 ;  /* 0x000000092e4e7223 */ /* 0x080fe20000010005 */
[-C--:B------:R-:W-:Y:S01]  /*4300*/  FFMA.FTZ R2, R29, R9.reuse, R4 ;  /* 0x000000091d027223 */ /* 0x080fe20000010004 */
[-C--:B------:R-:W-:Y:S01]  /*4310*/  FFMA.FTZ R10, R28, R9.reuse, R11 ;  /* 0x000000091c0a7223 */ /* 0x080fe2000001000b */
[----:B------:R-:W0:Y:S01]  /*4320*/  LDS.64 R4, [UR4+0x218] ;  /* 0x00021804ff047984 */ /* 0x000e220008000a00 */
[-C--:B------:R-:W-:Y:S01]  /*4330*/  FFMA.FTZ R73, R41, R8.reuse, R78 ;  /* 0x0000000829497223 */ /* 0x080fe2000001004e */
[----:B------:R-:W-:Y:S01]  /*4340*/  FFMA.FTZ R76, R45, R9, R76 ;  /* 0x000000092d4c7223 */ /* 0x000fe2000001004c */
[-C--:B------:R-:W-:Y:S01]  /*4350*/  FFMA.FTZ R2, R31, R8.reuse, R2 ;  /* 0x000000081f027223 */ /* 0x080fe20000010002 */
[-C--:B------:R-:W-:Y:S02]  /*4360*/  FFMA.FTZ R10, R15, R8.reuse, R10 ;  /* 0x000000080f0a7223 */ /* 0x080fe4000001000a */
[----:B------:R-:W-:Y:S01]  /*4370*/  FFMA.FTZ R9, R37, R8, R76 ;  /* 0x0000000825097223 */ /* 0x000fe2000001004c */
[----:B0-----:R-:W-:-:S02]  /*4380*/  HADD2.F32 R3, -RZ, R4.H0_H0 ;  /* 0x20000004ff037230 */ /* 0x001fc40000004100 */
[----:B------:R-:W-:Y:S02]  /*4390*/  HADD2.F32 R11, -RZ, R4.H1_H1 ;  /* 0x30000004ff0b7230 */ /* 0x000fe40000004100 */
[--C-:B------:R-:W-:Y:S02]  /*43a0*/  HADD2.F32 R4, -RZ, R5.reuse.H0_H0 ;  /* 0x20000005ff047230 */ /* 0x100fe40000004100 */
[-C--:B------:R-:W-:Y:S01]  /*43b0*/  FFMA.FTZ R73, R40, R3.reuse, R73 ;  /* 0x0000000328497223 */ /* 0x080fe20000010049 */
[----:B------:R-:W-:Y:S02]  /*43c0*/  HADD2.F32 R5, -RZ, R5.H1_H1 ;  /* 0x30000005ff057230 */ /* 0x000fe40000004100 */
[----:B------:R-:W-:Y:S01]  /*43d0*/  FFMA.FTZ R9, R36, R3, R9 ;  /* 0x0000000324097223 */ /* 0x000fe20000010009 */
[----:B------:R-:W-:-:S03]  /*43e0*/  FFMA.FTZ R73, R42, R11, R73 ;  /* 0x0000000b2a497223 */ /* 0x000fc60000010049 */
[----:B------:R-:W-:Y:S01]  /*43f0*/  FFMA.FTZ R76, R22, R11, R9 ;  /* 0x0000000b164c7223 */ /* 0x000fe20000010009 */
[----:B------:R-:W-:-:S03]  /*4400*/  FFMA.FTZ R73, R64, R4, R73 ;  /* 0x0000000440497223 */ /* 0x000fc60000010049 */
[----:B------:R-:W-:Y:S01]  /*4410*/  FFMA.FTZ R76, R63, R4, R76 ;  /* 0x000000043f4c7223 */ /* 0x000fe2000001004c */
[----:B------:R-:W-:Y:S01]  /*4420*/  FFMA.FTZ R8, R66, R5, R73 ;  /* 0x0000000542087223 */ /* 0x000fe20000010049 */
[-C--:B------:R-:W-:Y:S01]  /*4430*/  FFMA.FTZ R73, R19, R3.reuse, R2 ;  /* 0x0000000313497223 */ /* 0x080fe20000010002 */
[----:B------:R-:W-:Y:S01]  /*4440*/  FFMA.FTZ R3, R39, R3, R10 ;  /* 0x0000000327037223 */ /* 0x000fe2000001000a */
[----:B------:R-:W-:Y:S01]  /*4450*/  FFMA.FTZ R9, R65, R5, R76 ;  /* 0x0000000541097223 */ /* 0x000fe2000001004c */
[----:B------:R-:W-:Y:S01]  /*4460*/  FMUL.FTZ R8, R27, R8 ;  /* 0x000000081b087220 */ /* 0x000fe20000410000 */
[-C--:B------:R-:W-:Y:S01]  /*4470*/  FFMA.FTZ R73, R30, R11.reuse, R73 ;  /* 0x0000000b1e497223 */ /* 0x080fe20000010049 */
[----:B------:R-:W-:Y:S01]  /*4480*/  FFMA.FTZ R10, R38, R11, R3 ;  /* 0x0000000b260a7223 */ /* 0x000fe20000010003 */
[----:B------:R-:W-:Y:S01]  /*4490*/  FMUL.FTZ R9, R26, R9 ;  /* 0x000000091a097220 */ /* 0x000fe20000410000 */
[----:B------:R-:W0:Y:S01]  /*44a0*/  LDS.64 R2, [UR4+0x310] ;  /* 0x00031004ff027984 */ /* 0x000e220008000a00 */
[-C--:B------:R-:W-:Y:S01]  /*44b0*/  FFMA.FTZ R73, R62, R4.reuse, R73 ;  /* 0x000000043e497223 */ /* 0x080fe20000010049 */
[----:B------:R-:W-:Y:S01]  /*44c0*/  FFMA.FTZ R4, R61, R4, R10 ;  /* 0x000000043d047223 */ /* 0x000fe2000001000a */
[----:B------:R-:W-:-:S02]  /*44d0*/  F2FP.F16.F32.PACK_AB R8, RZ, R8 ;  /* 0x00000008ff08723e */ /* 0x000fc400000000ff */
[-C--:B------:R-:W-:Y:S01]  /*44e0*/  FFMA.FTZ R10, R44, R5.reuse, R73 ;  /* 0x000000052c0a7223 */ /* 0x080fe20000010049 */
[----:B------:R-:W-:Y:S01]  /*44f0*/  FFMA.FTZ R11, R43, R5, R4 ;  /* 0x000000052b0b7223 */ /* 0x000fe20000010004 */
[----:B------:R-:W-:Y:S01]  /*4500*/  F2FP.F16.F32.PACK_AB R9, RZ, R9 ;  /* 0x00000009ff09723e */ /* 0x000fe200000000ff */
[----:B------:R-:W1:Y:S01]  /*4510*/  LDS.64 R4, [UR4+0x318] ;  /* 0x00031804ff047984 */ /* 0x000e620008000a00 */
[----:B------:R-:W-:Y:S01]  /*4520*/  FMUL.FTZ R10, R25, R10 ;  /* 0x0000000a190a7220 */ /* 0x000fe20000410000 */
[----:B------:R-:W-:Y:S01]  /*4530*/  FMUL.FTZ R11, R24, R11 ;  /* 0x0000000b180b7220 */ /* 0x000fe20000410000 */
[----:B------:R-:W-:-:S03]  /*4540*/  PRMT R8, R8, 0x5410, R9 ;  /* 0x0000541008087816 */ /* 0x000fc60000000009 */
[----:B------:R-:W-:Y:S02]  /*4550*/  F2FP.F16.F32.PACK_AB R10, RZ, R10 ;  /* 0x0000000aff0a723e */ /* 0x000fe400000000ff */
[----:B------:R-:W-:Y:S01]  /*4560*/  F2FP.F16.F32.PACK_AB R11, RZ, R11 ;  /* 0x0000000bff0b723e */ /* 0x000fe200000000ff */
[----:B------:R-:W-:-:S03]  /*4570*/  HFMA2 R52, R8, 1, 1, R52 ;  /* 0x3c003c0008347831 */ /* 0x000fc60000000034 */
[----:B------:R-:W-:-:S05]  /*4580*/  PRMT R10, R10, 0x5410, R11 ;  /* 0x000054100a0a7816 */ /* 0x000fca000000000b */
[----:B------:R-:W-:Y:S02]  /*4590*/  HADD2 R53, R10, R53 ;  /* 0x000000350a357230 */ /* 0x000fe40000000000 */
[--C-:B0-----:R-:W-:Y:S02]  /*45a0*/  HADD2.F32 R8, -RZ, R2.reuse.H0_H0 ;  /* 0x20000002ff087230 */ /* 0x101fe40000004100 */
[----:B------:R-:W-:Y:S02]  /*45b0*/  HADD2.F32 R11, -RZ, R2.H1_H1 ;  /* 0x30000002ff0b7230 */ /* 0x000fe40000004100 */
[--C-:B------:R-:W-:Y:S02]  /*45c0*/  HADD2.F32 R2, -RZ, R3.reuse.H0_H0 ;  /* 0x20000003ff027230 */ /* 0x100fe40000004100 */
[----:B------:R-:W-:Y:S01]  /*45d0*/  FFMA.FTZ R9, R72, R8, RZ ;  /* 0x0000000848097223 */ /* 0x000fe200000100ff */
[----:B------:R-:W-:Y:S02]  /*45e0*/  HADD2.F32 R76, -RZ, R3.H1_H1 ;  /* 0x30000003ff4c7230 */ /* 0x000fe40000004100 */
[----:B-1----:R-:W-:-:S02]  /*45f0*/  HADD2.F32 R3, -RZ, R4.H0_H0 ;  /* 0x20000004ff037230 */ /* 0x002fc40000004100 */
[----:B------:R-:W-:-:S04]  /*4600*/  FFMA.FTZ R9, R68, R11, R9 ;  /* 0x0000000b44097223 */ /* 0x000fc80000010009 */
[----:B------:R-:W-:Y:S01]  /*4610*/  FFMA.FTZ R10, R46, R2, R9 ;  /* 0x000000022e0a7223 */ /* 0x000fe20000010009 */
[----:B------:R-:W-:Y:S02]  /*4620*/  HADD2.F32 R9, -RZ, R4.H1_H1 ;  /* 0x30000004ff097230 */ /* 0x000fe40000004100 */
[--C-:B------:R-:W-:Y:S02]  /*4630*/  HADD2.F32 R4, -RZ, R5.reuse.H0_H0 ;  /* 0x20000005ff047230 */ /* 0x100fe40000004100 */
[----:B------:R-:W-:Y:S01]  /*4640*/  FFMA.FTZ R73, R41, R76, R10 ;  /* 0x0000004c29497223 */ /* 0x000fe2000001000a */
[----:B------:R-:W-:Y:S01]  /*4650*/  FFMA.FTZ R10, R71, R8, RZ ;  /* 0x00000008470a7223 */ /* 0x000fe200000100ff */
[----:B------:R-:W-:Y:S02]  /*4660*/  HADD2.F32 R5, -RZ, R5.H1_H1 ;  /* 0x30000005ff057230 */ /* 0x000fe40000004100 */
[----:B------:R-:W-:Y:S01]  /*4670*/  FFMA.FTZ R73, R40, R3, R73 ;  /* 0x0000000328497223 */ /* 0x000fe20000010049 */
[----:B------:R-:W-:-:S03]  /*4680*/  FFMA.FTZ R10, R67, R11, R10 ;  /* 0x0000000b430a7223 */ /* 0x000fc6000001000a */
[----:B------:R-:W-:Y:S01]  /*4690*/  FFMA.FTZ R77, R42, R9, R73 ;  /* 0x000000092a4d7223 */ /* 0x000fe20000010049 */
[----:B------:R-:W-:-:S03]  /*46a0*/  FFMA.FTZ R10, R45, R2, R10 ;  /* 0x000000022d0a7223 */ /* 0x000fc6000001000a */
[----:B------:R-:W-:Y:S01]  /*46b0*/  FFMA.FTZ R77, R64, R4, R77 ;  /* 0x00000004404d7223 */ /* 0x000fe2000001004d */
[----:B------:R-:W-:-:S03]  /*46c0*/  FFMA.FTZ R73, R37, R76, R10 ;  /* 0x0000004c25497223 */ /* 0x000fc6000001000a */
[----:B------:R-:W-:Y:S01]  /*46d0*/  FFMA.FTZ R78, R66, R5, R77 ;  /* 0x00000005424e7223 */ /* 0x000fe2000001004d */
[----:B------:R-:W-:-:S04]  /*46e0*/  FFMA.FTZ R73, R36, R3, R73 ;  /* 0x0000000324497223 */ /* 0x000fc80000010049 */
[----:B------:R-:W-:Y:S01]  /*46f0*/  FFMA.FTZ R10, R22, R9, R73 ;  /* 0x00000009160a7223 */ /* 0x000fe20000010049 */
[----:B------:R-:W-:-:S03]  /*4700*/  FMUL.FTZ R73, R27, R78 ;  /* 0x0000004e1b497220 */ /* 0x000fc60000410000 */
[----:B------:R-:W-:Y:S02]  /*4710*/  FFMA.FTZ R10, R63, R4, R10 ;  /* 0x000000043f0a7223 */ /* 0x000fe4000001000a */
[----:B------:R-:W-:Y:S02]  /*4720*/  F2FP.F16.F32.PACK_AB R73, RZ, R73 ;  /* 0x00000049ff49723e */ /* 0x000fe400000000ff */
[----:B------:R-:W-:-:S04]  /*4730*/  FFMA.FTZ R77, R65, R5, R10 ;  /* 0x00000005414d7223 */ /* 0x000fc8000001000a */
[----:B------:R-:W-:-:S05]  /*4740*/  FMUL.FTZ R10, R26, R77 ;  /* 0x0000004d1a0a7220 */ /* 0x000fca0000410000 */
[----:B------:R-:W-:-:S04]  /*4750*/  F2FP.F16.F32.PACK_AB R10, RZ, R10 ;  /* 0x0000000aff0a723e */ /* 0x000fc800000000ff */
[----:B------:R-:W-:Y:S01]  /*4760*/  PRMT R73, R73, 0x5410, R10 ;  /* 0x0000541049497816 */ /* 0x000fe2000000000a */
[----:B------:R-:W-:-:S04]  /*4770*/  FFMA.FTZ R10, R70, R8, RZ ;  /* 0x00000008460a7223 */ /* 0x000fc800000100ff */
[----:B------:R-:W-:Y:S01]  /*4780*/  FFMA.FTZ R10, R7, R11, R10 ;  /* 0x0000000b070a7223 */ /* 0x000fe2000001000a */
[----:B------:R-:W-:-:S03]  /*4790*/  HFMA2 R56, R73, 1, 1, R56 ;  /* 0x3c003c0049387831 */ /* 0x000fc60000000038 */
[----:B------:R-:W-:-:S04]  /*47a0*/  FFMA.FTZ R10, R29, R2, R10 ;  /* 0x000000021d0a7223 */ /* 0x000fc8000001000a */
[----:B------:R-:W-:-:S04]  /*47b0*/  FFMA.FTZ R10, R31, R76, R10 ;  /* 0x0000004c1f0a7223 */ /* 0x000fc8000001000a */
[----:B------:R-:W-:-:S04]  /*47c0*/  FFMA.FTZ R73, R19, R3, R10 ;  /* 0x0000000313497223 */ /* 0x000fc8000001000a */
[----:B------:R-:W-:-:S04]  /*47d0*/  FFMA.FTZ R73, R30, R9, R73 ;  /* 0x000000091e497223 */ /* 0x000fc80000010049 */
[----:B------:R-:W-:-:S04]  /*47e0*/  FFMA.FTZ R73, R62, R4, R73 ;  /* 0x000000043e497223 */ /* 0x000fc80000010049 */
[----:B------:R-:W-:Y:S01]  /*47f0*/  FFMA.FTZ R10, R44, R5, R73 ;  /* 0x000000052c0a7223 */ /* 0x000fe20000010049 */
[----:B------:R-:W-:-:S03]  /*4800*/  FFMA.FTZ R73, R69, R8, RZ ;  /* 0x0000000845497223 */ /* 0x000fc600000100ff */
[----:B------:R-:W-:Y:S01]  /*4810*/  FMUL.FTZ R10, R25, R10 ;  /* 0x0000000a190a7220 */ /* 0x000fe20000410000 */
[----:B------:R-:W-:-:S04]  /*4820*/  FFMA.FTZ R73, R6, R11, R73 ;  /* 0x0000000b06497223 */ /* 0x000fc80000010049 */
[----:B------:R-:W-:Y:S01]  /*4830*/  FFMA.FTZ R2, R28, R2, R73 ;  /* 0x000000021c027223 */ /* 0x000fe20000010049 */
[----:B------:R-:W-:-:S03]  /*4840*/  F2FP.F16.F32.PACK_AB R10, RZ, R10 ;  /* 0x0000000aff0a723e */ /* 0x000fc600000000ff */
[----:B------:R-:W-:-:S04]  /*4850*/  FFMA.FTZ R2, R15, R76, R2 ;  /* 0x0000004c0f027223 */ /* 0x000fc80000010002 */
[----:B------:R-:W-:Y:S02]  /*4860*/  FFMA.FTZ R11, R39, R3, R2 ;  /* 0x00000003270b7223 */ /* 0x000fe40000010002 */
[----:B------:R-:W0:Y:S02]  /*4870*/  LDS.64 R2, [UR4+0x10] ;  /* 0x00001004ff027984 */ /* 0x000e240008000a00 */
[----:B------:R-:W-:-:S04]  /*4880*/  FFMA.FTZ R8, R38, R9, R11 ;  /* 0x0000000926087223 */ /* 0x000fc8000001000b */
[----:B------:R-:W-:-:S04]  /*4890*/  FFMA.FTZ R8, R61, R4, R8 ;  /* 0x000000043d087223 */ /* 0x000fc80000010008 */
[----:B------:R-:W-:Y:S02]  /*48a0*/  FFMA.FTZ R9, R43, R5, R8 ;  /* 0x000000052b097223 */ /* 0x000fe40000010008 */
[----:B------:R-:W1:Y:S02]  /*48b0*/  LDS.64 R4, [UR4+0x18] ;  /* 0x00001804ff047984 */ /* 0x000e640008000a00 */
[----:B------:R-:W-:-:S05]  /*48c0*/  FMUL.FTZ R9, R24, R9 ;  /* 0x0000000918097220 */ /* 0x000fca0000410000 */
[----:B------:R-:W-:-:S04]  /*48d0*/  F2FP.F16.F32.PACK_AB R9, RZ, R9 ;  /* 0x00000009ff09723e */ /* 0x000fc800000000ff */
[----:B------:R-:W-:-:S05]  /*48e0*/  PRMT R10, R10, 0x5410, R9 ;  /* 0x000054100a0a7816 */ /* 0x000fca0000000009 */
[----:B------:R-:W-:Y:S02]  /*48f0*/  HADD2 R57, R10, R57 ;  /* 0x000000390a397230 */ /* 0x000fe40000000000 */
[--C-:B0-----:R-:W-:Y:S02]  /*4900*/  HADD2.F32 R8, -RZ, R2.reuse.H0_H0 ;  /* 0x20000002ff087230 */ /* 0x101fe40000004100 */
[----:B------:R-:W-:Y:S02]  /*4910*/  HADD2.F32 R2, -RZ, R2.H1_H1 ;  /* 0x30000002ff027230 */ /* 0x000fe40000004100 */
[--C-:B------:R-:W-:Y:S02]  /*4920*/  HADD2.F32 R10, -RZ, R3.reuse.H0_H0 ;  /* 0x20000003ff0a7230 */ /* 0x100fe40000004100 */
[----:B------:R-:W-:Y:S01]  /*4930*/  FFMA.FTZ R9, R72, R8, RZ ;  /* 0x0000000848097223 */ /* 0x000fe200000100ff */
[----:B------:R-:W-:-:S03]  /*4940*/  HADD2.F32 R76, -RZ, R3.H1_H1 ;  /* 0x30000003ff4c7230 */ /* 0x000fc60000004100 */
[----:B------:R-:W-:Y:S01]  /*4950*/  FFMA.FTZ R9, R68, R2, R9 ;  /* 0x0000000244097223 */ /* 0x000fe20000010009 */
[----:B-1----:R-:W-:-:S03]  /*4960*/  HADD2.F32 R3, -RZ, R4.H0_H0 ;  /* 0x20000004ff037230 */ /* 0x002fc60000004100 */
[----:B------:R-:W-:Y:S01]  /*4970*/  FFMA.FTZ R78, R46, R10, R9 ;  /* 0x0000000a2e4e7223 */ /* 0x000fe20000010009 */
[----:B------:R-:W-:Y:S02]  /*4980*/  HADD2.F32 R9, -RZ, R4.H1_H1 ;  /* 0x30000004ff097230 */ /* 0x000fe40000004100 */
[--C-:B------:R-:W-:Y:S02]  /*4990*/  HADD2.F32 R4, -RZ, R5.reuse.H0_H0 ;  /* 0x20000005ff047230 */ /* 0x100fe40000004100 */
[----:B------:R-:W-:Y:S01]  /*49a0*/  FFMA.FTZ R11, R41, R76, R78 ;  /* 0x0000004c290b7223 */ /* 0x000fe2000001004e */
[----:B------:R-:W-:-:S03]  /*49b0*/  HADD2.F32 R5, -RZ, R5.H1_H1 ;  /* 0x30000005ff057230 */ /* 0x000fc60000004100 */
        /* <DEDUP_REMOVED lines=18> */
[----:B------:R-:W-:Y:S01]  /*4ae0*/  FFMA.FTZ R11, R2, R7, R11 ;  /* 0x00000007020b7223 */ /* 0x000fe2000001000b */
[----:B------:R-:W-:Y:S02]  /*4af0*/  HFMA2 R60, R73, 1, 1, R60 ;  /* 0x3c003c00493c7831 */ /* 0x000fe4000000003c */
[----:B------:R-:W-:Y:S01]  /*4b00*/  FFMA.FTZ R73, R8, R69, RZ ;  /* 0x0000004508497223 */ /* 0x000fe200000100ff */
[----:B------:R-:W-:-:S03]  /*4b10*/  FFMA.FTZ R11, R10, R29, R11 ;  /* 0x0000001d0a0b7223 */ /* 0x000fc6000001000b */
[----:B------:R-:W-:Y:S01]  /*4b20*/  FFMA.FTZ R73, R2, R6, R73 ;  /* 0x0000000602497223 */ /* 0x000fe20000010049 */
[----:B------:R-:W-:-:S03]  /*4b30*/  FFMA.FTZ R78, R76, R31, R11 ;  /* 0x0000001f4c4e7223 */ /* 0x000fc6000001000b */
[----:B------:R-:W-:Y:S01]  /*4b40*/  FFMA.FTZ R73, R10, R28, R73 ;  /* 0x0000001c0a497223 */ /* 0x000fe20000010049 */
[----:B------:R-:W-:-:S03]  /*4b50*/  FFMA.FTZ R78, R3, R19, R78 ;  /* 0x00000013034e7223 */ /* 0x000fc6000001004e */
[----:B------:R-:W-:Y:S01]  /*4b60*/  FFMA.FTZ R76, R76, R15, R73 ;  /* 0x0000000f4c4c7223 */ /* 0x000fe20000010049 */
[----:B------:R-:W-:-:S03]  /*4b70*/  FFMA.FTZ R11, R9, R30, R78 ;  /* 0x0000001e090b7223 */ /* 0x000fc6000001004e */
[----:B------:R-:W-:Y:S02]  /*4b80*/  FFMA.FTZ R76, R3, R39, R76 ;  /* 0x00000027034c7223 */ /* 0x000fe4000001004c */
[----:B------:R-:W0:Y:S01]  /*4b90*/  LDS.64 R2, [UR4+0x410] ;  /* 0x00041004ff027984 */ /* 0x000e220008000a00 */
[----:B------:R-:W-:Y:S01]  /*4ba0*/  FFMA.FTZ R78, R4, R62, R11 ;  /* 0x0000003e044e7223 */ /* 0x000fe2000001000b */
[----:B------:R-:W-:-:S03]  /*4bb0*/  FFMA.FTZ R9, R9, R38, R76 ;  /* 0x0000002609097223 */ /* 0x000fc6000001004c */
[----:B------:R-:W-:Y:S01]  /*4bc0*/  FFMA.FTZ R78, R5, R44, R78 ;  /* 0x0000002c054e7223 */ /* 0x000fe2000001004e */
[----:B------:R-:W-:-:S03]  /*4bd0*/  FFMA.FTZ R4, R4, R61, R9 ;  /* 0x0000003d04047223 */ /* 0x000fc60000010009 */
[----:B------:R-:W-:Y:S01]  /*4be0*/  FMUL.FTZ R11, R25, R78 ;  /* 0x0000004e190b7220 */ /* 0x000fe20000410000 */
[----:B------:R-:W-:-:S04]  /*4bf0*/  FFMA.FTZ R5, R5, R43, R4 ;  /* 0x0000002b05057223 */ /* 0x000fc80000010004 */
[----:B------:R-:W-:Y:S01]  /*4c00*/  FMUL.FTZ R5, R24, R5 ;  /* 0x0000000518057220 */ /* 0x000fe20000410000 */
[----:B------:R-:W-:-:S04]  /*4c10*/  F2FP.F16.F32.PACK_AB R11, RZ, R11 ;  /* 0x0000000bff0b723e */ /* 0x000fc800000000ff */
[----:B------:R-:W-:-:S04]  /*4c20*/  F2FP.F16.F32.PACK_AB R5, RZ, R5 ;  /* 0x00000005ff05723e */ /* 0x000fc800000000ff */
[----:B------:R-:W-:-:S05]  /*4c30*/  PRMT R11, R11, 0x5410, R5 ;  /* 0x000054100b0b7816 */ /* 0x000fca0000000005 */
[----:B------:R-:W-:Y:S02]  /*4c40*/  HADD2 R59, R11, R59 ;  /* 0x0000003b0b3b7230 */ /* 0x000fe40000000000 */
[--C-:B0-----:R-:W-:Y:S02]  /*4c50*/  HADD2.F32 R4, -RZ, R2.reuse.H0_H0 ;  /* 0x20000002ff047230 */ /* 0x101fe40000004100 */
[----:B------:R-:W-:Y:S02]  /*4c60*/  HADD2.F32 R2, -RZ, R2.H1_H1 ;  /* 0x30000002ff027230 */ /* 0x000fe40000004100 */
[--C-:B------:R-:W-:Y:S02]  /*4c70*/  HADD2.F32 R10, -RZ, R3.reuse.H1_H1 ;  /* 0x30000003ff0a7230 */ /* 0x100fe40000004100 */
[-C--:B------:R-:W-:Y:S01]  /*4c80*/  FFMA.FTZ R9, R69, R4.reuse, RZ ;  /* 0x0000000445097223 */ /* 0x080fe200000100ff */
[-C--:B------:R-:W-:Y:S01]  /*4c90*/  FFMA.FTZ R5, R72, R4.reuse, RZ ;  /* 0x0000000448057223 */ /* 0x080fe200000100ff */
[-C--:B------:R-:W-:Y:S01]  /*4ca0*/  FFMA.FTZ R78, R71, R4.reuse, RZ ;  /* 0x00000004474e7223 */ /* 0x080fe200000100ff */
[----:B------:R-:W-:Y:S01]  /*4cb0*/  FFMA.FTZ R8, R70, R4, RZ ;  /* 0x0000000446087223 */ /* 0x000fe200000100ff */
[-C--:B------:R-:W-:Y:S01]  /*4cc0*/  FFMA.FTZ R11, R6, R2.reuse, R9 ;  /* 0x00000002060b7223 */ /* 0x080fe20000010009 */
[----:B------:R-:W-:Y:S01]  /*4cd0*/  FFMA.FTZ R5, R68, R2, R5 ;  /* 0x0000000244057223 */ /* 0x000fe20000010005 */
[----:B------:R-:W-:-:S02]  /*4ce0*/  HADD2.F32 R9, -RZ, R3.H0_H0 ;  /* 0x20000003ff097230 */ /* 0x000fc40000004100 */
[-C--:B------:R-:W-:Y:S01]  /*4cf0*/  FFMA.FTZ R78, R67, R2.reuse, R78 ;  /* 0x00000002434e7223 */ /* 0x080fe2000001004e */
[----:B------:R-:W-:Y:S02]  /*4d00*/  FFMA.FTZ R8, R7, R2, R8 ;  /* 0x0000000207087223 */ /* 0x000fe40000010008 */
        /* <DEDUP_REMOVED lines=144> */
[----:B------:R-:W-:-:S05]  /*5610*/  HADD2.F32 R72, -RZ, R2.H1_H1 ;  /* 0x30000002ff487230 */ /* 0x000fca0000004100 */
[-C--:B------:R-:W-:Y:S01]  /*5620*/  FFMA.FTZ R69, R68, R72.reuse, R5 ;  /* 0x0000004844457223 */ /* 0x080fe20000010005 */
[-C--:B------:R-:W-:Y:S01]  /*5630*/  FFMA.FTZ R2, R67, R72.reuse, R4 ;  /* 0x0000004843027223 */ /* 0x080fe20000010004 */
[-C--:B------:R-:W-:Y:S01]  /*5640*/  FFMA.FTZ R70, R7, R72.reuse, R70 ;  /* 0x0000004807467223 */ /* 0x080fe20000010046 */
[----:B------:R-:W-:Y:S01]  /*5650*/  FFMA.FTZ R71, R6, R72, R71 ;  /* 0x0000004806477223 */ /* 0x000fe20000010047 */
[----:B------:R-:W-:-:S05]  /*5660*/  IMAD.WIDE R72, R13, 0x4, R74 ;  /* 0x000000040d487825 */ /* 0x000fca00078e024a */
[----:B------:R-:W3:Y:S01]  /*5670*/  LDG.E.128.CONSTANT R4, desc[UR10][R72.64] ;  /* 0x0000000a48047981 */ /* 0x000ee2000c1e9d00 */
[--C-:B------:R-:W-:Y:S02]  /*5680*/  HADD2.F32 R67, -RZ, R3.reuse.H0_H0 ;  /* 0x20000003ff437230 */ /* 0x100fe40000004100 */
[----:B------:R-:W-:Y:S01]  /*5690*/  FMUL.FTZ R77, R24, R77 ;  /* 0x0000004d184d7220 */ /* 0x000fe20000410000 */
[----:B------:R-:W-:Y:S02]  /*56a0*/  HADD2.F32 R3, -RZ, R3.H1_H1 ;  /* 0x30000003ff037230 */ /* 0x000fe40000004100 */
[----:B------:R-:W-:Y:S01]  /*56b0*/  FMUL.FTZ R78, R26, R78 ;  /* 0x0000004e1a4e7220 */ /* 0x000fe20000410000 */
        /* <DEDUP_REMOVED lines=9> */
[----:B------:R-:W-:Y:S01]  /*5750*/  F2FP.F16.F32.PACK_AB R78, RZ, R78 ;  /* 0x0000004eff4e723e */ /* 0x000fe200000000ff */
[----:B0-----:R-:W-:-:S02]  /*5760*/  HADD2.F32 R2, -RZ, R28.H0_H0 ;  /* 0x2000001cff027230 */ /* 0x001fc40000004100 */
        /* <DEDUP_REMOVED lines=9> */
[----:B--2---:R-:W-:Y:S02]  /*5800*/  LOP3.LUT R36, R8, 0xff, RZ, 0xc0, !PT ;  /* 0x000000ff08247812 */ /* 0x004fe400078ec0ff */
[----:B------:R-:W-:-:S02]  /*5810*/  SHF.R.U32.HI R38, RZ, 0x8, R9 ;  /* 0x00000008ff267819 */ /* 0x000fc40000011609 */
[----:B------:R-:W-:Y:S02]  /*5820*/  IADD3 R36, PT, PT, -R33, R36, RZ ;  /* 0x0000002421247210 */ /* 0x000fe40007ffe1ff */
[----:B------:R-:W-:Y:S02]  /*5830*/  LOP3.LUT R28, R10, 0xff, RZ, 0xc0, !PT ;  /* 0x000000ff0a1c7812 */ /* 0x000fe400078ec0ff */
[----:B------:R-:W-:Y:S01]  /*5840*/  LOP3.LUT R39, R38, 0xff, RZ, 0xc0, !PT ;  /* 0x000000ff26277812 */ /* 0x000fe200078ec0ff */
[----:B------:R0:W1:Y:S01]  /*5850*/  I2F.F16 R70, R36 ;  /* 0x0000002400467306 */ /* 0x0000620000200c00 */
[----:B------:R-:W-:Y:S02]  /*5860*/  SHF.R.U32.HI R3, RZ, 0x8, R8 ;  /* 0x00000008ff037819 */ /* 0x000fe40000011608 */
[----:B------:R-:W-:Y:S02]  /*5870*/  SHF.R.U32.HI R38, RZ, 0x8, R11 ;  /* 0x00000008ff267819 */ /* 0x000fe4000001160b */
[----:B------:R-:W-:Y:S01]  /*5880*/  IADD3 R40, PT, PT, -R23, R28, RZ ;  /* 0x0000001c17287210 */ /* 0x000fe20007ffe1ff */
[--C-:B------:R-:W-:Y:S01]  /*5890*/  HADD2.F32 R28, -RZ, R29.reuse.H0_H0 ;  /* 0x2000001dff1c7230 */ /* 0x100fe20000004100 */
[----:B------:R-:W-:Y:S01]  /*58a0*/  LOP3.LUT R69, R11, 0xff, RZ, 0xc0, !PT ;  /* 0x000000ff0b457812 */ /* 0x000fe200078ec0ff */
[----:B0-----:R-:W-:Y:S01]  /*58b0*/  HADD2.F32 R36, -RZ, R29.H1_H1 ;  /* 0x3000001dff247230 */ /* 0x001fe20000004100 */
[----:B------:R-:W-:-:S02]  /*58c0*/  LOP3.LUT R30, R3, 0xff, RZ, 0xc0, !PT ;  /* 0x000000ff031e7812 */ /* 0x000fc400078ec0ff */
[-C--:B------:R-:W-:Y:S01]  /*58d0*/  FFMA.FTZ R45, R64, R28.reuse, R45 ;  /* 0x0000001c402d7223 */ /* 0x080fe2000001002d */
[----:B------:R-:W-:Y:S01]  /*58e0*/  LOP3.LUT R29, R38, 0xff, RZ, 0xc0, !PT ;  /* 0x000000ff261d7812 */ /* 0x000fe200078ec0ff */
[----:B------:R0:W-:Y:S01]  /*58f0*/  I2F.F16 R3, R40 ;  /* 0x0000002800037306 */ /* 0x0001e20000200c00 */
[----:B------:R-:W-:Y:S01]  /*5900*/  IADD3 R2, PT, PT, -R34, R69, RZ ;  /* 0x0000004522027210 */ /* 0x000fe20007ffe1ff */
[----:B------:R-:W-:Y:S01]  /*5910*/  FFMA.FTZ R41, R62, R28, R41 ;  /* 0x0000001c3e297223 */ /* 0x000fe20000010029 */
[----:B------:R-:W-:Y:S01]  /*5920*/  IADD3 R69, PT, PT, -R33, R30, RZ ;  /* 0x0000001e21457210 */ /* 0x000fe20007ffe1ff */
[-C--:B------:R-:W-:Y:S01]  /*5930*/  FFMA.FTZ R30, R63, R28.reuse, R22 ;  /* 0x0000001c3f1e7223 */ /* 0x080fe20000010016 */
[----:B------:R-:W-:Y:S01]  /*5940*/  FFMA.FTZ R42, R61, R28, R42 ;  /* 0x0000001c3d2a7223 */ /* 0x000fe2000001002a */
[----:B------:R-:W-:Y:S01]  /*5950*/  LOP3.LUT R67, R9, 0xff, RZ, 0xc0, !PT ;  /* 0x000000ff09437812 */ /* 0x000fe200078ec0ff */
[-C--:B------:R-:W-:Y:S01]  /*5960*/  FFMA.FTZ R66, R66, R36.reuse, R45 ;  /* 0x0000002442427223 */ /* 0x080fe2000001002d */
[----:B------:R-:W-:Y:S01]  /*5970*/  LEA.HI R37, R8, -R33, RZ, 0x8 ;  /* 0x8000002108257211 */ /* 0x000fe200078f40ff */
[----:B------:R-:W-:Y:S01]  /*5980*/  FFMA.FTZ R65, R65, R36, R30 ;  /* 0x0000002441417223 */ /* 0x000fe2000001001e */
[----:B0-----:R-:W-:Y:S01]  /*5990*/  IADD3 R40, PT, PT, -R34, R29, RZ ;  /* 0x0000001d22287210 */ /* 0x001fe20007ffe1ff */
[----:B------:R-:W-:Y:S01]  /*59a0*/  I2F.F16 R2, R2 ;  /* 0x0000000200027306 */ /* 0x000fe20000200c00 */
[----:B------:R-:W0:Y:S01]  /*59b0*/  LDS.64 R28, [UR4+0x120] ;  /* 0x00012004ff1c7984 */ /* 0x000e220008000a00 */
[----:B------:R-:W-:Y:S01]  /*59c0*/  IADD3 R67, PT, PT, -R14, R67, RZ ;  /* 0x000000430e437210 */ /* 0x000fe20007ffe1ff */
[----:B------:R-:W-:Y:S01]  /*59d0*/  FMUL.FTZ R66, R27, R66 ;  /* 0x000000421b427220 */ /* 0x000fe20000410000 */
[----:B------:R-:W-:Y:S01]  /*59e0*/  SHF.R.U32.HI R8, RZ, 0x10, R8 ;  /* 0x00000010ff087819 */ /* 0x000fe20000011608 */
[----:B------:R-:W-:Y:S01]  /*59f0*/  FMUL.FTZ R65, R26, R65 ;  /* 0x000000411a417220 */ /* 0x000fe20000410000 */
[----:B------:R-:W-:Y:S01]  /*5a00*/  LEA.HI R15, R9, -R14, RZ, 0x8 ;  /* 0x8000000e090f7211 */ /* 0x000fe200078f40ff */
[-C--:B------:R-:W-:Y:S01]  /*5a10*/  FFMA.FTZ R46, R44, R36.reuse, R41 ;  /* 0x000000242c2e7223 */ /* 0x080fe20000010029 */
[----:B------:R-:W-:Y:S01]  /*5a20*/  SHF.R.U32.HI R22, RZ, 0x8, R10 ;  /* 0x00000008ff167819 */ /* 0x000fe2000001160a */
[----:B------:R-:W2:Y:S01]  /*5a30*/  I2F.F16 R68, R67 ;  /* 0x0000004300447306 */ /* 0x000ea20000200c00 */
[----:B------:R-:W-:Y:S01]  /*5a40*/  IADD3 R39, PT, PT, -R14, R39, RZ ;  /* 0x000000270e277210 */ /* 0x000fe20007ffe1ff */
[----:B------:R-:W-:Y:S01]  /*5a50*/  FFMA.FTZ R63, R43, R36, R42 ;  /* 0x000000242b3f7223 */ /* 0x000fe2000001002a */
[----:B------:R-:W-:Y:S01]  /*5a60*/  SHF.R.U32.HI R9, RZ, 0x10, R9 ;  /* 0x00000010ff097819 */ /* 0x000fe20000011609 */
[----:B-1----:R-:W-:Y:S01]  /*5a70*/  HADD2.F32 R70, -RZ, R70.H0_H0 ;  /* 0x20000046ff467230 */ /* 0x002fe20000004100 */
[----:B------:R-:W-:-:S02]  /*5a80*/  LOP3.LUT R30, R8, 0xff, RZ, 0xc0, !PT ;  /* 0x000000ff081e7812 */ /* 0x000fc400078ec0ff */
[----:B------:R-:W-:Y:S01]  /*5a90*/  LOP3.LUT R22, R22, 0xff, RZ, 0xc0, !PT ;  /* 0x000000ff16167812 */ /* 0x000fe200078ec0ff */
[----:B------:R1:W4:Y:S01]  /*5aa0*/  I2F.F16 R67, R39 ;  /* 0x0000002700437306 */ /* 0x0003220000200c00 */
[----:B------:R-:W-:Y:S02]  /*5ab0*/  LEA.HI R31, R10, -R23, RZ, 0x8 ;  /* 0x800000170a1f7211 */ /* 0x000fe400078f40ff */
[----:B------:R-:W-:Y:S02]  /*5ac0*/  SHF.R.U32.HI R10, RZ, 0x10, R10 ;  /* 0x00000010ff0a7819 */ /* 0x000fe4000001160a */
[----:B------:R-:W-:Y:S01]  /*5ad0*/  IADD3 R38, PT, PT, -R33, R30, RZ ;  /* 0x0000001e21267210 */ /* 0x000fe20007ffe1ff */
[----:B------:R-:W-:Y:S01]  /*5ae0*/  FMUL.FTZ R30, R27, R80 ;  /* 0x000000501b1e7220 */ /* 0x000fe20000410000 */
[----:B------:R-:W-:Y:S01]  /*5af0*/  IADD3 R22, PT, PT, -R23, R22, RZ ;  /* 0x0000001617167210 */ /* 0x000fe20007ffe1ff */
[----:B------:R3:W-:Y:S01]  /*5b00*/  I2F.F16 R8, R40 ;  /* 0x0000002800087306 */ /* 0x0007e20000200c00 */
[----:B-1----:R-:W-:Y:S01]  /*5b10*/  LOP3.LUT R39, R9, 0xff, RZ, 0xc0, !PT ;  /* 0x000000ff09277812 */ /* 0x002fe200078ec0ff */
[----:B------:R-:W-:Y:S01]  /*5b20*/  FMUL.FTZ R9, R25, R76 ;  /* 0x0000004c19097220 */ /* 0x000fe20000410000 */
[----:B------:R-:W-:Y:S01]  /*5b30*/  LEA.HI R19, R11, -R34, RZ, 0x8 ;  /* 0x800000220b137211 */ /* 0x000fe200078f40ff */
[----:B--2---:R-:W-:Y:S01]  /*5b40*/  HADD2.F32 R68, -RZ, R68.H0_H0 ;  /* 0x20000044ff447230 */ /* 0x004fe20000004100 */
[----:B------:R-:W-:-:S02]  /*5b50*/  SHF.R.U32.HI R11, RZ, 0x10, R11 ;  /* 0x00000010ff0b7819 */ /* 0x000fc4000001160b */
[----:B------:R-:W-:Y:S01]  /*5b60*/  F2FP.F16.F32.PACK_AB R9, RZ, R9 ;  /* 0x00000009ff09723e */ /* 0x000fe200000000ff */
[----:B------:R-:W1:Y:S01]  /*5b70*/  I2F.F16 R69, R69 ;  /* 0x0000004500457306 */ /* 0x000e620000200c00 */
[----:B---3--:R-:W-:Y:S01]  /*5b80*/  LOP3.LUT R40, R10, 0xff, RZ, 0xc0, !PT ;  /* 0x000000ff0a287812 */ /* 0x008fe200078ec0ff */
[----:B----4-:R-:W-:Y:S01]  /*5b90*/  HADD2.F32 R67, -RZ, R67.H0_H0 ;  /* 0x20000043ff437230 */ /* 0x010fe20000004100 */
[----:B------:R-:W-:Y:S02]  /*5ba0*/  F2FP.F16.F32.PACK_AB R10, RZ, R77 ;  /* 0x0000004dff0a723e */ /* 0x000fe400000000ff */
[----:B------:R-:W-:Y:S02]  /*5bb0*/  F2FP.F16.F32.PACK_AB R30, RZ, R30 ;  /* 0x0000001eff1e723e */ /* 0x000fe400000000ff */
[----:B------:R-:W-:Y:S01]  /*5bc0*/  PRMT R9, R9, 0x5410, R10 ;  /* 0x0000541009097816 */ /* 0x000fe2000000000a */
[----:B------:R-:W-:Y:S01]  /*5bd0*/  I2F.F16 R22, R22 ;  /* 0x0000001600167306 */ /* 0x000fe20000200c00 */
[----:B------:R-:W-:Y:S01]  /*5be0*/  IADD3 R45, PT, PT, -R23, R40, RZ ;  /* 0x00000028172d7210 */ /* 0x000fe20007ffe1ff */
[--C-:B0-----:R-:W-:Y:S01]  /*5bf0*/  HADD2.F32 R42, -RZ, R28.reuse.H0_H0 ;  /* 0x2000001cff2a7230 */ /* 0x101fe20000004100 */
[----:B------:R-:W-:Y:S01]  /*5c00*/  LOP3.LUT R11, R11, 0xff, RZ, 0xc0, !PT ;  /* 0x000000ff0b0b7812 */ /* 0x000fe200078ec0ff */
[----:B------:R-:W-:Y:S01]  /*5c10*/  HADD2 R35, R9, R35 ;  /* 0x0000002309237230 */ /* 0x000fe20000000000 */
[----:B------:R-:W-:Y:S01]  /*5c20*/  PRMT R40, R30, 0x5410, R78 ;  /* 0x000054101e287816 */ /* 0x000fe2000000004e */
[----:B------:R-:W-:Y:S01]  /*5c30*/  HADD2.F32 R75, -RZ, R28.H1_H1 ;  /* 0x3000001cff4b7230 */ /* 0x000fe20000004100 */
[----:B------:R-:W-:Y:S01]  /*5c40*/  F2FP.F16.F32.PACK_AB R66, RZ, R66 ;  /* 0x00000042ff42723e */ /* 0x000fe200000000ff */
[----:B------:R-:W0:Y:S01]  /*5c50*/  I2F.F16 R38, R38 ;  /* 0x0000002600267306 */ /* 0x000e220000200c00 */
[----:B------:R-:W-:Y:S01]  /*5c60*/  F2FP.F16.F32.PACK_AB R65, RZ, R65 ;  /* 0x00000041ff41723e */ /* 0x000fe200000000ff */
[----:B-1----:R-:W-:Y:S01]  /*5c70*/  HADD2.F32 R69, -RZ, R69.H0_H0 ;  /* 0x20000045ff457230 */ /* 0x002fe20000004100 */
[----:B------:R-:W-:Y:S01]  /*5c80*/  IADD3 R39, PT, PT, -R14, R39, RZ ;  /* 0x000000270e277210 */ /* 0x000fe20007ffe1ff */
[----:B------:R-:W-:Y:S01]  /*5c90*/  HFMA2 R32, R40, 1, 1, R32 ;  /* 0x3c003c0028207831 */ /* 0x000fe20000000020 */
[----:B------:R-:W-:Y:S01]  /*5ca0*/  IADD3 R11, PT, PT, -R34, R11, RZ ;  /* 0x0000000b220b7210 */ /* 0x000fe20007ffe1ff */
[----:B------:R-:W-:Y:S01]  /*5cb0*/  HADD2.F32 R8, -RZ, R8.H0_H0 ;  /* 0x20000008ff087230 */ /* 0x000fe20000004100 */
[----:B------:R-:W-:Y:S01]  /*5cc0*/  LOP3.LUT R10, R4, 0xff, RZ, 0xc0, !PT ;  /* 0x000000ff040a7812 */ /* 0x000fe200078ec0ff */
[----:B------:R-:W-:Y:S01]  /*5cd0*/  I2F.F16 R30, R45 ;  /* 0x0000002d001e7306 */ /* 0x000fe20000200c00 */
[----:B------:R-:W-:-:S02]  /*5ce0*/  LOP3.LUT R9, R5, 0xff, RZ, 0xc0, !PT ;  /* 0x000000ff05097812 */ /* 0x000fc400078ec0ff */
[----:B------:R-:W-:Y:S02]  /*5cf0*/  PRMT R66, R66, 0x5410, R65 ;  /* 0x0000541042427816 */ /* 0x000fe40000000041 */
[----:B------:R-:W-:Y:S02]  /*5d00*/  IADD3 R10, PT, PT, -R33, R10, RZ ;  /* 0x0000000a210a7210 */ /* 0x000fe40007ffe1ff */
[----:B------:R-:W-:Y:S01]  /*5d10*/  IADD3 R41, PT, PT, -R14, R9, RZ ;  /* 0x000000090e297210 */ /* 0x000fe20007ffe1ff */
[----:B------:R1:W2:Y:S01]  /*5d20*/  I2F.F16 R40, R11 ;  /* 0x0000000b00287306 */ /* 0x0002a20000200c00 */
[----:B------:R-:W-:Y:S02]  /*5d30*/  HADD2.F32 R9, -RZ, R2.H0_H0 ;  /* 0x20000002ff097230 */ /* 0x000fe40000004100 */
[----:B------:R-:W-:Y:S02]  /*5d40*/  HFMA2 R16, R66, 1, 1, R16 ;  /* 0x3c003c0042107831 */ /* 0x000fe40000000010 */
[-C--:B------:R-:W-:Y:S01]  /*5d50*/  FFMA.FTZ R2, R70, R42.reuse, RZ ;  /* 0x0000002a46027223 */ /* 0x080fe200000100ff */
[-C--:B------:R-:W-:Y:S01]  /*5d60*/  FFMA.FTZ R66, R68, R42.reuse, RZ ;  /* 0x0000002a44427223 */ /* 0x080fe200000100ff */
[----:B------:R-:W-:Y:S01]  /*5d70*/  LOP3.LUT R28, R6, 0xff, RZ, 0xc0, !PT ;  /* 0x000000ff061c7812 */ /* 0x000fe200078ec0ff */
[----:B------:R-:W-:Y:S01]  /*5d80*/  FFMA.FTZ R43, R9, R42, RZ ;  /* 0x0000002a092b7223 */ /* 0x000fe200000100ff */
[----:B------:R-:W-:Y:S01]  /*5d90*/  FFMA.FTZ R71, R69, R75, R2 ;  /* 0x0000004b45477223 */ /* 0x000fe20000010002 */
[----:B------:R-:W3:Y:S01]  /*5da0*/  I2F.F16 R39, R39 ;  /* 0x0000002700277306 */ /* 0x000ee20000200c00 */
[----:B-1----:R-:W-:-:S02]  /*5db0*/  HADD2.F32 R11, -RZ, R3.H0_H0 ;  /* 0x20000003ff0b7230 */ /* 0x002fc40000004100 */
[----:B------:R-:W-:Y:S01]  /*5dc0*/  FFMA.FTZ R66, R67, R75, R66 ;  /* 0x0000004b43427223 */ /* 0x000fe20000010042 */
[----:B------:R-:W-:Y:S01]  /*5dd0*/  IADD3 R45, PT, PT, -R23, R28, RZ ;  /* 0x0000001c172d7210 */ /* 0x000fe20007ffe1ff */
[----:B0-----:R-:W-:Y:S01]  /*5de0*/  HADD2.F32 R38, -RZ, R38.H0_H0 ;  /* 0x20000026ff267230 */ /* 0x001fe20000004100 */
[----:B------:R-:W-:Y:S01]  /*5df0*/  LEA.HI R74, R5, -R14, RZ, 0x8 ;  /* 0x8000000e054a7211 */ /* 0x000fe200078f40ff */
[----:B------:R-:W-:Y:S01]  /*5e00*/  FFMA.FTZ R3, R11, R42, RZ ;  /* 0x0000002a0b037223 */ /* 0x000fe200000100ff */
[----:B------:R-:W-:Y:S01]  /*5e10*/  HADD2.F32 R28, -RZ, R29.H0_H0 ;  /* 0x2000001dff1c7230 */ /* 0x000fe20000004100 */
[----:B------:R0:W-:Y:S01]  /*5e20*/  I2F.F16 R36, R10 ;  /* 0x0000000a00247306 */ /* 0x0001e20000200c00 */
[----:B--2---:R-:W-:-:S03]  /*5e30*/  HADD2.F32 R44, -RZ, R40.H0_H0 ;  /* 0x20000028ff2c7230 */ /* 0x004fc60000004100 */
[----:B------:R-:W-:Y:S01]  /*5e40*/  FFMA.FTZ R71, R38, R28, R71 ;  /* 0x0000001c26477223 */ /* 0x000fe20000010047 */
[----:B---3--:R-:W-:-:S03]  /*5e50*/  HADD2.F32 R39, -RZ, R39.H0_H0 ;  /* 0x20000027ff277230 */ /* 0x008fc60000004100 */
[----:B------:R-:W1:Y:S01]  /*5e60*/  I2F.F16 R37, R37 ;  /* 0x0000002500257306 */ /* 0x000e620000200c00 */
[----:B0-----:R-:W-:Y:S01]  /*5e70*/  HADD2.F32 R10, -RZ, R22.H0_H0 ;  /* 0x20000016ff0a7230 */ /* 0x001fe20000004100 */
[----:B------:R-:W-:Y:S01]  /*5e80*/  SHF.R.U32.HI R22, RZ, 0x8, R4 ;  /* 0x00000008ff167819 */ /* 0x000fe20000011604 */
[----:B------:R-:W-:-:S03]  /*5e90*/  FFMA.FTZ R66, R39, R28, R66 ;  /* 0x0000001c27427223 */ /* 0x000fc60000010042 */
[-C--:B------:R-:W-:Y:S01]  /*5ea0*/  FFMA.FTZ R64, R10, R75.reuse, R3 ;  /* 0x0000004b0a407223 */ /* 0x080fe20000010003 */
[----:B------:R-:W-:Y:S01]  /*5eb0*/  FFMA.FTZ R75, R8, R75, R43 ;  /* 0x0000004b084b7223 */ /* 0x000fe2000001002b */
[----:B------:R-:W-:Y:S01]  /*5ec0*/  LOP3.LUT R43, R7, 0xff, RZ, 0xc0, !PT ;  /* 0x000000ff072b7812 */ /* 0x000fe200078ec0ff */
[----:B------:R-:W0:Y:S01]  /*5ed0*/  LDS.64 R2, [UR4+0x128] ;  /* 0x00012804ff027984 */ /* 0x000e220008000a00 */
[----:B------:R-:W2:Y:S01]  /*5ee0*/  I2F.F16 R19, R19 ;  /* 0x0000001300137306 */ /* 0x000ea20000200c00 */
[----:B------:R-:W-:Y:S01]  /*5ef0*/  FFMA.FTZ R75, R44, R28, R75 ;  /* 0x0000001c2c4b7223 */ /* 0x000fe2000001004b */
[----:B------:R-:W-:Y:S01]  /*5f00*/  IADD3 R62, PT, PT, -R34, R43, RZ ;  /* 0x0000002b223e7210 */ /* 0x000fe20007ffe1ff */
[----:B------:R-:W-:Y:S01]  /*5f10*/  HADD2.F32 R43, -RZ, R30.H0_H0 ;  /* 0x2000001eff2b7230 */ /* 0x000fe20000004100 */
[----:B------:R-:W-:-:S04]  /*5f20*/  LOP3.LUT R22, R22, 0xff, RZ, 0xc0, !PT ;  /* 0x000000ff16167812 */ /* 0x000fc800078ec0ff */
[----:B------:R-:W-:Y:S01]  /*5f30*/  FFMA.FTZ R64, R43, R28, R64 ;  /* 0x0000001c2b407223 */ /* 0x000fe20000010040 */
[----:B------:R-:W-:Y:S01]  /*5f40*/  SHF.R.U32.HI R28, RZ, 0x8, R5 ;  /* 0x00000008ff1c7819 */ /* 0x000fe20000011605 */
[----:B------:R-:W3:Y:S01]  /*5f50*/  I2F.F16 R15, R15 ;  /* 0x0000000f000f7306 */ /* 0x000ee20000200c00 */
[----:B------:R-:W-:Y:S01]  /*5f60*/  IADD3 R42, PT, PT, -R33, R22, RZ ;  /* 0x00000016212a7210 */ /* 0x000fe20007ffe1ff */
[----:B------:R-:W-:Y:S01]  /*5f70*/  HADD2.F32 R22, -RZ, R29.H1_H1 ;  /* 0x3000001dff167230 */ /* 0x000fe20000004100 */
[----:B------:R-:W-:Y:S02]  /*5f80*/  LOP3.LUT R61, R28, 0xff, RZ, 0xc0, !PT ;  /* 0x000000ff1c3d7812 */ /* 0x000fe400078ec0ff */
[----:B------:R-:W-:Y:S02]  /*5f90*/  SHF.R.U32.HI R28, RZ, 0x8, R6 ;  /* 0x00000008ff1c7819 */ /* 0x000fe40000011606 */
[----:B------:R-:W-:Y:S01]  /*5fa0*/  IADD3 R40, PT, PT, -R14, R61, RZ ;  /* 0x0000003d0e287210 */ /* 0x000fe20007ffe1ff */
[----:B------:R-:W4:Y:S01]  /*5fb0*/  I2F.F16 R31, R31 ;  /* 0x0000001f001f7306 */ /* 0x000f220000200c00 */
[----:B------:R-:W-:Y:S01]  /*5fc0*/  LOP3.LUT R30, R28, 0xff, RZ, 0xc0, !PT ;  /* 0x000000ff1c1e7812 */ /* 0x000fe200078ec0ff */
[----:B-1----:R-:W-:Y:S01]  /*5fd0*/  HADD2.F32 R28, -RZ, R37.H0_H0 ;  /* 0x20000025ff1c7230 */ /* 0x002fe20000004100 */
[----:B------:R-:W-:-:S02]  /*5fe0*/  SHF.R.U32.HI R61, RZ, 0x8, R7 ;  /* 0x00000008ff3d7819 */ /* 0x000fc40000011607 */
[----:B------:R-:W-:Y:S01]  /*5ff0*/  IADD3 R37, PT, PT, -R23, R30, RZ ;  /* 0x0000001e17257210 */ /* 0x000fe20007ffe1ff */
[----:B--2---:R-:W-:Y:S01]  /*6000*/  HADD2.F32 R30, -RZ, R19.H0_H0 ;  /* 0x20000013ff1e7230 */ /* 0x004fe20000004100 */
[----:B------:R-:W-:Y:S01]  /*6010*/  LOP3.LUT R19, R61, 0xff, RZ, 0xc0, !PT ;  /* 0x000000ff3d137812 */ /* 0x000fe200078ec0ff */
[----:B------:R-:W1:Y:S01]  /*6020*/  I2F.F16 R41, R41 ;  /* 0x0000002900297306 */ /* 0x000e620000200c00 */
[----:B---3--:R-:W-:Y:S02]  /*6030*/  HADD2.F32 R15, -RZ, R15.H0_H0 ;  /* 0x2000000fff0f7230 */ /* 0x008fe40000004100 */
[-C--:B------:R-:W-:Y:S01]  /*6040*/  FFMA.FTZ R71, R28, R22.reuse, R71 ;  /* 0x000000161c477223 */ /* 0x080fe20000010047 */
[----:B------:R-:W-:Y:S01]  /*6050*/  IADD3 R61, PT, PT, -R34, R19, RZ ;  /* 0x00000013223d7210 */ /* 0x000fe20007ffe1ff */
[-C--:B------:R-:W-:Y:S01]  /*6060*/  FFMA.FTZ R75, R30, R22.reuse, R75 ;  /* 0x000000161e4b7223 */ /* 0x080fe2000001004b */
[----:B------:R-:W-:Y:S01]  /*6070*/  SHF.R.U32.HI R5, RZ, 0x10, R5 ;  /* 0x00000010ff057819 */ /* 0x000fe20000011605 */
[----:B------:R-:W-:Y:S01]  /*6080*/  FFMA.FTZ R66, R15, R22, R66 ;  /* 0x000000160f427223 */ /* 0x000fe20000010042 */
[----:B----4-:R-:W-:Y:S01]  /*6090*/  HADD2.F32 R29, -RZ, R31.H0_H0 ;  /* 0x2000001fff1d7230 */ /* 0x010fe20000004100 */
[----:B------:R-:W2:Y:S01]  /*60a0*/  I2F.F16 R45, R45 ;  /* 0x0000002d002d7306 */ /* 0x000ea20000200c00 */
[----:B------:R-:W-:-:S03]  /*60b0*/  LOP3.LUT R5, R5, 0xff, RZ, 0xc0, !PT ;  /* 0x000000ff05057812 */ /* 0x000fc600078ec0ff */
[----:B------:R-:W-:Y:S01]  /*60c0*/  FFMA.FTZ R64, R29, R22, R64 ;  /* 0x000000161d407223 */ /* 0x000fe20000010040 */
[----:B------:R-:W-:Y:S02]  /*60d0*/  HADD2.F32 R22, -RZ, R36.H0_H0 ;  /* 0x20000024ff167230 */ /* 0x000fe40000004100 */
[----:B-1----:R-:W-:Y:S01]  /*60e0*/  HADD2.F32 R19, -RZ, R41.H0_H0 ;  /* 0x20000029ff137230 */ /* 0x002fe20000004100 */
[----:B------:R-:W1:Y:S01]  /*60f0*/  I2F.F16 R62, R62 ;  /* 0x0000003e003e7306 */ /* 0x000e620000200c00 */
[----:B0-----:R-:W-:-:S05]  /*6100*/  HADD2.F32 R41, -RZ, R2.H0_H0 ;  /* 0x20000002ff297230 */ /* 0x001fca0000004100 */
[-C--:B------:R-:W-:Y:S01]  /*6110*/  FFMA.FTZ R71, R22, R41.reuse, R71 ;  /* 0x0000002916477223 */ /* 0x080fe20000010047 */
[----:B--2---:R-:W-:Y:S01]  /*6120*/  HADD2.F32 R31, -RZ, R45.H0_H0 ;  /* 0x2000002dff1f7230 */ /* 0x004fe20000004100 */
[----:B------:R-:W0:Y:S01]  /*6130*/  I2F.F16 R61, R61 ;  /* 0x0000003d003d7306 */ /* 0x000e220000200c00 */
[----:B------:R-:W-:Y:S01]  /*6140*/  FFMA.FTZ R65, R19, R41, R66 ;  /* 0x0000002913417223 */ /* 0x000fe20000010042 */
[----:B------:R-:W-:Y:S01]  /*6150*/  LEA.HI R66, R4, -R33, RZ, 0x8 ;  /* 0x8000002104427211 */ /* 0x000fe200078f40ff */
[----:B------:R-:W-:Y:S01]  /*6160*/  HADD2.F32 R45, -RZ, R2.H1_H1 ;  /* 0x30000002ff2d7230 */ /* 0x000fe20000004100 */
[----:B------:R-:W-:Y:S01]  /*6170*/  SHF.R.U32.HI R4, RZ, 0x10, R4 ;  /* 0x00000010ff047819 */ /* 0x000fe20000011604 */
[----:B-1----:R-:W-:-:S03]  /*6180*/  HADD2.F32 R36, -RZ, R62.H0_H0 ;  /* 0x2000003eff247230 */ /* 0x002fc60000004100 */
[----:B------:R-:W1:Y:S01]  /*6190*/  I2F.F16 R40, R40 ;  /* 0x0000002800287306 */ /* 0x000e620000200c00 */
[-C--:B------:R-:W-:Y:S01]  /*61a0*/  FFMA.FTZ R62, R31, R41.reuse, R64 ;  /* 0x000000291f3e7223 */ /* 0x080fe20000010040 */
[----:B------:R-:W-:Y:S01]  /*61b0*/  LOP3.LUT R4, R4, 0xff, RZ, 0xc0, !PT ;  /* 0x000000ff04047812 */ /* 0x000fe200078ec0ff */
[----:B------:R-:W-:-:S03]  /*61c0*/  FFMA.FTZ R64, R36, R41, R75 ;  /* 0x0000002924407223 */ /* 0x000fc6000001004b */
[----:B------:R-:W-:Y:S01]  /*61d0*/  IADD3 R4, PT, PT, -R33, R4, RZ ;  /* 0x0000000421047210 */ /* 0x000fe20007ffe1ff */
[----:B0-----:R-:W-:Y:S01]  /*61e0*/  HADD2.F32 R41, -RZ, R61.H0_H0 ;  /* 0x2000003dff297230 */ /* 0x001fe20000004100 */
[----:B------:R-:W0:Y:S01]  /*61f0*/  I2F.F16 R42, R42 ;  /* 0x0000002a002a7306 */ /* 0x000e220000200c00 */
[----:B------:R-:W-:Y:S02]  /*6200*/  IADD3 R61, PT, PT, -R14, R5, RZ ;  /* 0x000000050e3d7210 */ /* 0x000fe40007ffe1ff */
[----:B------:R-:W-:Y:S01]  /*6210*/  SHF.R.U32.HI R5, RZ, 0x10, R6 ;  /* 0x00000010ff057819 */ /* 0x000fe20000011606 */
[----:B------:R-:W-:-:S03]  /*6220*/  FFMA.FTZ R64, R41, R45, R64 ;  /* 0x0000002d29407223 */ /* 0x000fc60000010040 */
[----:B------:R-:W-:Y:S01]  /*6230*/  LOP3.LUT R76, R5, 0xff, RZ, 0xc0, !PT ;  /* 0x000000ff054c7812 */ /* 0x000fe200078ec0ff */
[----:B------:R-:W2:Y:S01]  /*6240*/  I2F.F16 R37, R37 ;  /* 0x0000002500257306 */ /* 0x000ea20000200c00 */
[----:B------:R-:W-:Y:S01]  /*6250*/  SHF.R.U32.HI R5, RZ, 0x10, R7 ;  /* 0x00000010ff057819 */ /* 0x000fe20000011607 */
[----:B-1----:R-:W-:Y:S01]  /*6260*/  HADD2.F32 R40, -RZ, R40.H0_H0 ;  /* 0x20000028ff287230 */ /* 0x002fe20000004100 */
[----:B------:R-:W-:Y:S01]  /*6270*/  IADD3 R75, PT, PT, -R23, R76, RZ ;  /* 0x0000004c174b7210 */ /* 0x000fe20007ffe1ff */
[--C-:B------:R-:W-:Y:S01]  /*6280*/  HADD2.F32 R76, -RZ, R3.reuse.H0_H0 ;  /* 0x20000003ff4c7230 */ /* 0x100fe20000004100 */
[----:B------:R-:W-:Y:S01]  /*6290*/  LOP3.LUT R5, R5, 0xff, RZ, 0xc0, !PT ;  /* 0x000000ff05057812 */ /* 0x000fe200078ec0ff */
[----:B------:R-:W-:Y:S02]  /*62a0*/  HADD2.F32 R3, -RZ, R3.H1_H1 ;  /* 0x30000003ff037230 */ /* 0x000fe40000004100 */
[-C--:B------:R-:W-:Y:S01]  /*62b0*/  FFMA.FTZ R2, R40, R45.reuse, R65 ;  /* 0x0000002d28027223 */ /* 0x080fe20000010041 */
[----:B0-----:R-:W-:Y:S01]  /*62c0*/  HADD2.F32 R42, -RZ, R42.H0_H0 ;  /* 0x2000002aff2a7230 */ /* 0x001fe20000004100 */
[----:B------:R-:W0:Y:S04]  /*62d0*/  I2F.F16 R61, R61 ;  /* 0x0000003d003d7306 */ /* 0x000e280000200c00 */
[----:B------:R-:W-:Y:S01]  /*62e0*/  FFMA.FTZ R71, R42, R45, R71 ;  /* 0x0000002d2a477223 */ /* 0x000fe20000010047 */
[----:B--2---:R-:W-:-:S03]  /*62f0*/  HADD2.F32 R37, -RZ, R37.H0_H0 ;  /* 0x20000025ff257230 */ /* 0x004fc60000004100 */
[----:B------:R-:W1:Y:S02]  /*6300*/  I2F.F16 R75, R75 ;  /* 0x0000004b004b7306 */ /* 0x000e640000200c00 */
[----:B------:R-:W-:Y:S01]  /*6310*/  FFMA.FTZ R65, R37, R45, R62 ;  /* 0x0000002d25417223 */ /* 0x000fe2000001003e */
[----:B------:R-:W-:Y:S02]  /*6320*/  IADD3 R45, PT, PT, -R34, R5, RZ ;  /* 0x00000005222d7210 */ /* 0x000fe40007ffe1ff */
[----:B------:R-:W-:Y:S01]  /*6330*/  LEA.HI R5, R6, -R23, RZ, 0x8 ;  /* 0x8000001706057211 */ /* 0x000fe200078f40ff */
[----:B0-----:R-:W-:Y:S02]  /*6340*/  HADD2.F32 R61, -RZ, R61.H0_H0 ;  /* 0x2000003dff3d7230 */ /* 0x001fe40000004100 */
[----:B------:R0:W2:Y:S01]  /*6350*/  I2F.F16 R62, R4 ;  /* 0x00000004003e7306 */ /* 0x0000a20000200c00 */
[----:B------:R-:W-:Y:S01]  /*6360*/  LEA.HI R6, R7, -R34, RZ, 0x8 ;  /* 0x8000002207067211 */ /* 0x000fe200078f40ff */
[----:B------:R-:W-:Y:S01]  /*6370*/  FMUL.FTZ R7, R24, R63 ;  /* 0x0000003f18077220 */ /* 0x000fe20000410000 */
[----:B------:R-:W-:-:S04]  /*6380*/  FFMA.FTZ R2, R61, R76, R2 ;  /* 0x0000004c3d027223 */ /* 0x000fc80000010002 */
[----:B------:R-:W-:Y:S01]  /*6390*/  F2FP.F16.F32.PACK_AB R7, RZ, R7 ;  /* 0x00000007ff07723e */ /* 0x000fe200000000ff */
[----:B------:R-:W3:Y:S01]  /*63a0*/  I2F.F16 R45, R45 ;  /* 0x0000002d002d7306 */ /* 0x000ee20000200c00 */
[----:B0-----:R-:W-:Y:S01]  /*63b0*/  FMUL.FTZ R4, R25, R46 ;  /* 0x0000002e19047220 */ /* 0x001fe20000410000 */
[----:B-1----:R-:W-:-:S04]  /*63c0*/  HADD2.F32 R46, -RZ, R75.H0_H0 ;  /* 0x2000004bff2e7230 */ /* 0x002fc80000004100 */
[----:B------:R-:W-:Y:S01]  /*63d0*/  F2FP.F16.F32.PACK_AB R4, RZ, R4 ;  /* 0x00000004ff04723e */ /* 0x000fe200000000ff */
[----:B--2---:R-:W-:Y:S01]  /*63e0*/  HADD2.F32 R62, -RZ, R62.H0_H0 ;  /* 0x2000003eff3e7230 */ /* 0x004fe20000004100 */
[----:B------:R-:W0:Y:S01]  /*63f0*/  I2F.F16 R66, R66 ;  /* 0x0000004200427306 */ /* 0x000e220000200c00 */
[-C--:B------:R-:W-:Y:S01]  /*6400*/  FFMA.FTZ R75, R46, R76.reuse, R65 ;  /* 0x0000004c2e4b7223 */ /* 0x080fe20000010041 */
[----:B------:R-:W-:Y:S02]  /*6410*/  PRMT R4, R4, 0x5410, R7 ;  /* 0x0000541004047816 */ /* 0x000fe40000000007 */
[----:B------:R-:W-:Y:S01]  /*6420*/  FFMA.FTZ R71, R62, R76, R71 ;  /* 0x0000004c3e477223 */ /* 0x000fe20000010047 */
[----:B---3--:R-:W-:-:S03]  /*6430*/  HADD2.F32 R45, -RZ, R45.H0_H0 ;  /* 0x2000002dff2d7230 */ /* 0x008fc60000004100 */
[----:B------:R-:W1:Y:S01]  /*6440*/  I2F.F16 R74, R74 ;  /* 0x0000004a004a7306 */ /* 0x000e620000200c00 */
[----:B------:R-:W-:Y:S02]  /*6450*/  HFMA2 R47, R4, 1, 1, R47 ;  /* 0x3c003c00042f7831 */ /* 0x000fe4000000002f */
[----:B------:R-:W-:Y:S01]  /*6460*/  FFMA.FTZ R76, R45, R76, R64 ;  /* 0x0000004c2d4c7223 */ /* 0x000fe20000010040 */
[----:B0-----:R-:W-:-:S04]  /*6470*/  HADD2.F32 R66, -RZ, R66.H0_H0 ;  /* 0x20000042ff427230 */ /* 0x001fc80000004100 */
[----:B------:R-:W0:Y:S01]  /*6480*/  I2F.F16 R5, R5 ;  /* 0x0000000500057306 */ /* 0x000e220000200c00 */
[----:B-1----:R-:W-:-:S07]  /*6490*/  HADD2.F32 R65, -RZ, R74.H0_H0 ;  /* 0x2000004aff417230 */ /* 0x002fce0000004100 */
[----:B------:R-:W1:Y:S01]  /*64a0*/  I2F.F16 R6, R6 ;  /* 0x0000000600067306 */ /* 0x000e620000200c00 */
[----:B0-----:R-:W-:Y:S02]  /*64b0*/  HADD2.F32 R64, -RZ, R5.H0_H0 ;  /* 0x20000005ff407230 */ /* 0x001fe40000004100 */
[----:B------:R-:W-:-:S03]  /*64c0*/  FFMA.FTZ R5, R65, R3, R2 ;  /* 0x0000000341057223 */ /* 0x000fc60000010002 */
[----:B------:R-:W-:Y:S01]  /*64d0*/  FFMA.FTZ R74, R64, R3, R75 ;  /* 0x00000003404a7223 */ /* 0x000fe2000001004b */
[----:B------:R-:W-:Y:S01]  /*64e0*/  FMUL.FTZ R5, R26, R5 ;  /* 0x000000051a057220 */ /* 0x000fe20000410000 */
[----:B-1----:R-:W-:Y:S02]  /*64f0*/  HADD2.F32 R63, -RZ, R6.H0_H0 ;  /* 0x20000006ff3f7230 */ /* 0x002fe40000004100 */
[----:B------:R-:W-:Y:S01]  /*6500*/  FFMA.FTZ R6, R66, R3, R71 ;  /* 0x0000000342067223 */ /* 0x000fe20000010047 */
[----:B------:R-:W-:Y:S01]  /*6510*/  FMUL.FTZ R74, R25, R74 ;  /* 0x0000004a194a7220 */ /* 0x000fe20000410000 */
[----:B------:R-:W-:Y:S01]  /*6520*/  F2FP.F16.F32.PACK_AB R5, RZ, R5 ;  /* 0x00000005ff05723e */ /* 0x000fe200000000ff */
[----:B------:R-:W-:Y:S01]  /*6530*/  FFMA.FTZ R71, R63, R3, R76 ;  /* 0x000000033f477223 */ /* 0x000fe2000001004c */
[----:B------:R-:W-:Y:S01]  /*6540*/  FMUL.FTZ R6, R27, R6 ;  /* 0x000000061b067220 */ /* 0x000fe20000410000 */
[----:B------:R-:W0:Y:S01]  /*6550*/  LDS.64 R2, [UR4+0x220] ;  /* 0x00022004ff027984 */ /* 0x000e220008000a00 */
[----:B------:R-:W-:Y:S01]  /*6560*/  F2FP.F16.F32.PACK_AB R74, RZ, R74 ;  /* 0x0000004aff4a723e */ /* 0x000fe200000000ff */
[----:B------:R-:W-:-:S02]  /*6570*/  FMUL.FTZ R71, R24, R71 ;  /* 0x0000004718477220 */ /* 0x000fc40000410000 */
[----:B------:R-:W-:-:S03]  /*6580*/  F2FP.F16.F32.PACK_AB R6, RZ, R6 ;  /* 0x00000006ff06723e */ /* 0x000fc600000000ff */
        /* <DEDUP_REMOVED lines=19> */
[-C--:B------:R-:W-:Y:S01]  /*66c0*/  FFMA.FTZ R2, R43, R71.reuse, R4 ;  /* 0x000000472b027223 */ /* 0x080fe20000010004 */
[----:B------:R-:W-:Y:S01]  /*66d0*/  FFMA.FTZ R71, R44, R71, R5 ;  /* 0x000000472c477223 */ /* 0x000fe20000010005 */
[-C--:B------:R-:W-:Y:S01]  /*66e0*/  FFMA.FTZ R7, R28, R3.reuse, R7 ;  /* 0x000000031c077223 */ /* 0x080fe20000010007 */
[----:B------:R-:W0:Y:S01]  /*66f0*/  LDS.64 R4, [UR4+0x228] ;  /* 0x00022804ff047984 */ /* 0x000e220008000a00 */
[-C--:B------:R-:W-:Y:S01]  /*6700*/  FFMA.FTZ R74, R15, R3.reuse, R74 ;  /* 0x000000030f4a7223 */ /* 0x080fe2000001004a */
[-C--:B------:R-:W-:Y:S01]  /*6710*/  FFMA.FTZ R2, R29, R3.reuse, R2 ;  /* 0x000000031d027223 */ /* 0x080fe20000010002 */
[----:B------:R-:W-:Y:S01]  /*6720*/  FFMA.FTZ R3, R30, R3, R71 ;  /* 0x000000031e037223 */ /* 0x000fe20000010047 */
[--C-:B0-----:R-:W-:Y:S02]  /*6730*/  HADD2.F32 R71, -RZ, R4.reuse.H0_H0 ;  /* 0x20000004ff477230 */ /* 0x101fe40000004100 */
[----:B------:R-:W-:-:S02]  /*6740*/  HADD2.F32 R75, -RZ, R4.H1_H1 ;  /* 0x30000004ff4b7230 */ /* 0x000fc40000004100 */
[--C-:B------:R-:W-:Y:S02]  /*6750*/  HADD2.F32 R4, -RZ, R5.reuse.H0_H0 ;  /* 0x20000005ff047230 */ /* 0x100fe40000004100 */
[-C--:B------:R-:W-:Y:S01]  /*6760*/  FFMA.FTZ R7, R22, R71.reuse, R7 ;  /* 0x0000004716077223 */ /* 0x080fe20000010007 */
[----:B------:R-:W-:Y:S02]  /*6770*/  HADD2.F32 R5, -RZ, R5.H1_H1 ;  /* 0x30000005ff057230 */ /* 0x000fe40000004100 */
[----:B------:R-:W-:Y:S01]  /*6780*/  FFMA.FTZ R2, R31, R71, R2 ;  /* 0x000000471f027223 */ /* 0x000fe20000010002 */
[----:B------:R-:W-:-:S04]  /*6790*/  FFMA.FTZ R7, R42, R75, R7 ;  /* 0x0000004b2a077223 */ /* 0x000fc80000010007 */
[----:B------:R-:W-:-:S04]  /*67a0*/  FFMA.FTZ R7, R62, R4, R7 ;  /* 0x000000043e077223 */ /* 0x000fc80000010007 */
[----:B------:R-:W-:Y:S01]  /*67b0*/  FFMA.FTZ R6, R66, R5, R7 ;  /* 0x0000000542067223 */ /* 0x000fe20000010007 */
[----:B------:R-:W-:-:S03]  /*67c0*/  FFMA.FTZ R7, R19, R71, R74 ;  /* 0x0000004713077223 */ /* 0x000fc6000001004a */
[----:B------:R-:W-:Y:S01]  /*67d0*/  FMUL.FTZ R6, R27, R6 ;  /* 0x000000061b067220 */ /* 0x000fe20000410000 */
[----:B------:R-:W-:-:S04]  /*67e0*/  FFMA.FTZ R74, R40, R75, R7 ;  /* 0x0000004b284a7223 */ /* 0x000fc80000010007 */
[----:B------:R-:W-:Y:S01]  /*67f0*/  FFMA.FTZ R74, R61, R4, R74 ;  /* 0x000000043d4a7223 */ /* 0x000fe2000001004a */
[----:B------:R-:W-:-:S03]  /*6800*/  F2FP.F16.F32.PACK_AB R6, RZ, R6 ;  /* 0x00000006ff06723e */ /* 0x000fc600000000ff */
[----:B------:R-:W-:Y:S01]  /*6810*/  FFMA.FTZ R7, R65, R5, R74 ;  /* 0x0000000541077223 */ /* 0x000fe2000001004a */
[----:B------:R-:W-:Y:S01]  /*6820*/  FFMA.FTZ R74, R36, R71, R3 ;  /* 0x00000047244a7223 */ /* 0x000fe20000010003 */
[-C--:B------:R-:W-:Y:S02]  /*6830*/  FFMA.FTZ R71, R37, R75.reuse, R2 ;  /* 0x0000004b25477223 */ /* 0x080fe40000010002 */
[----:B------:R-:W0:Y:S01]  /*6840*/  LDS.64 R2, [UR4+0x320] ;  /* 0x00032004ff027984 */ /* 0x000e220008000a00 */
[----:B------:R-:W-:Y:S01]  /*6850*/  FFMA.FTZ R74, R41, R75, R74 ;  /* 0x0000004b294a7223 */ /* 0x000fe2000001004a */
[-C--:B------:R-:W-:Y:S01]  /*6860*/  FFMA.FTZ R71, R46, R4.reuse, R71 ;  /* 0x000000042e477223 */ /* 0x080fe20000010047 */
[----:B------:R-:W-:Y:S02]  /*6870*/  FMUL.FTZ R7, R26, R7 ;  /* 0x000000071a077220 */ /* 0x000fe40000410000 */
[----:B------:R-:W-:Y:S01]  /*6880*/  FFMA.FTZ R4, R45, R4, R74 ;  /* 0x000000042d047223 */ /* 0x000fe2000001004a */
[----:B------:R-:W-:-:S02]  /*6890*/  FFMA.FTZ R74, R64, R5, R71 ;  /* 0x00000005404a7223 */ /* 0x000fc40000010047 */
[----:B------:R-:W-:Y:S01]  /*68a0*/  F2FP.F16.F32.PACK_AB R7, RZ, R7 ;  /* 0x00000007ff07723e */ /* 0x000fe200000000ff */
[----:B------:R-:W-:Y:S01]  /*68b0*/  FFMA.FTZ R75, R63, R5, R4 ;  /* 0x000000053f4b7223 */ /* 0x000fe20000010004 */
[----:B------:R-:W-:Y:S01]  /*68c0*/  FMUL.FTZ R71, R25, R74 ;  /* 0x0000004a19477220 */ /* 0x000fe20000410000 */
[----:B------:R-:W1:Y:S01]  /*68d0*/  LDS.64 R4, [UR4+0x328] ;  /* 0x00032804ff047984 */ /* 0x000e620008000a00 */
[----:B------:R-:W-:Y:S01]  /*68e0*/  PRMT R6, R6, 0x5410, R7 ;  /* 0x0000541006067816 */ /* 0x000fe20000000007 */
[----:B------:R-:W-:Y:S02]  /*68f0*/  FMUL.FTZ R74, R24, R75 ;  /* 0x0000004b184a7220 */ /* 0x000fe40000410000 */
[----:B------:R-:W-:-:S03]  /*6900*/  F2FP.F16.F32.PACK_AB R71, RZ, R71 ;  /* 0x00000047ff47723e */ /* 0x000fc600000000ff */
[----:B------:R-:W-:Y:S01]  /*6910*/  F2FP.F16.F32.PACK_AB R74, RZ, R74 ;  /* 0x0000004aff4a723e */ /* 0x000fe200000000ff */
[----:B------:R-:W-:-:S03]  /*6920*/  HFMA2 R52, R6, 1, 1, R52 ;  /* 0x3c003c0006347831 */ /* 0x000fc60000000034 */
[----:B------:R-:W-:-:S05]  /*6930*/  PRMT R71, R71, 0x5410, R74 ;  /* 0x0000541047477816 */ /* 0x000fca000000004a */
[----:B------:R-:W-:Y:S02]  /*6940*/  HADD2 R53, R71, R53 ;  /* 0x0000003547357230 */ /* 0x000fe40000000000 */
[--C-:B0-----:R-:W-:Y:S02]  /*6950*/  HADD2.F32 R6, -RZ, R2.reuse.H0_H0 ;  /* 0x20000002ff067230 */ /* 0x101fe40000004100 */
[----:B------:R-:W-:Y:S02]  /*6960*/  HADD2.F32 R74, -RZ, R2.H1_H1 ;  /* 0x30000002ff4a7230 */ /* 0x000fe40000004100 */
[----:B------:R-:W-:Y:S02]  /*6970*/  HADD2.F32 R76, -RZ, R3.H1_H1 ;  /* 0x30000003ff4c7230 */ /* 0x000fe40000004100 */
[-C--:B------:R-:W-:Y:S01]  /*6980*/  FFMA.FTZ R2, R70, R6.reuse, RZ ;  /* 0x0000000646027223 */ /* 0x080fe200000100ff */
[----:B------:R-:W-:-:S03]  /*6990*/  FFMA.FTZ R78, R68, R6, RZ ;  /* 0x00000006444e7223 */ /* 0x000fc600000100ff */
[-C--:B------:R-:W-:Y:S01]  /*69a0*/  FFMA.FTZ R7, R69, R74.reuse, R2 ;  /* 0x0000004a45077223 */ /* 0x080fe20000010002 */
[----:B------:R-:W-:Y:S02]  /*69b0*/  HADD2.F32 R2, -RZ, R3.H0_H0 ;  /* 0x20000003ff027230 */ /* 0x000fe40000004100 */
[----:B------:R-:W-:Y:S01]  /*69c0*/  FFMA.FTZ R78, R67, R74, R78 ;  /* 0x0000004a434e7223 */ /* 0x000fe2000001004e */
[--C-:B-1----:R-:W-:Y:S02]  /*69d0*/  HADD2.F32 R3, -RZ, R4.reuse.H0_H0 ;  /* 0x20000004ff037230 */ /* 0x102fe40000004100 */
[----:B------:R-:W-:Y:S02]  /*69e0*/  HADD2.F32 R4, -RZ, R4.H1_H1 ;  /* 0x30000004ff047230 */ /* 0x000fe40000004100 */
[-C--:B------:R-:W-:Y:S01]  /*69f0*/  FFMA.FTZ R7, R38, R2.reuse, R7 ;  /* 0x0000000226077223 */ /* 0x080fe20000010007 */
[----:B------:R-:W-:-:S03]  /*6a00*/  FFMA.FTZ R78, R39, R2, R78 ;  /* 0x00000002274e7223 */ /* 0x000fc6000001004e */
[-C--:B------:R-:W-:Y:S01]  /*6a10*/  FFMA.FTZ R7, R28, R76.reuse, R7 ;  /* 0x0000004c1c077223 */ /* 0x080fe20000010007 */
[----:B------:R-:W-:-:S03]  /*6a20*/  FFMA.FTZ R78, R15, R76, R78 ;  /* 0x0000004c0f4e7223 */ /* 0x000fc6000001004e */
[-C--:B------:R-:W-:Y:S01]  /*6a30*/  FFMA.FTZ R7, R22, R3.reuse, R7 ;  /* 0x0000000316077223 */ /* 0x080fe20000010007 */
[----:B------:R-:W-:-:S03]  /*6a40*/  FFMA.FTZ R71, R19, R3, R78 ;  /* 0x0000000313477223 */ /* 0x000fc6000001004e */
[-C--:B------:R-:W-:Y:S01]  /*6a50*/  FFMA.FTZ R75, R42, R4.reuse, R7 ;  /* 0x000000042a4b7223 */ /* 0x080fe20000010007 */
[--C-:B------:R-:W-:Y:S02]  /*6a60*/  HADD2.F32 R7, -RZ, R5.reuse.H0_H0 ;  /* 0x20000005ff077230 */ /* 0x100fe40000004100 */
[----:B------:R-:W-:Y:S01]  /*6a70*/  FFMA.FTZ R78, R40, R4, R71 ;  /* 0x00000004284e7223 */ /* 0x000fe20000010047 */
[----:B------:R-:W-:Y:S02]  /*6a80*/  HADD2.F32 R5, -RZ, R5.H1_H1 ;  /* 0x30000005ff057230 */ /* 0x000fe40000004100 */
[-C--:B------:R-:W-:Y:S01]  /*6a90*/  FFMA.FTZ R75, R62, R7.reuse, R75 ;  /* 0x000000073e4b7223 */ /* 0x080fe2000001004b */
[----:B------:R-:W-:-:S03]  /*6aa0*/  FFMA.FTZ R78, R61, R7, R78 ;  /* 0x000000073d4e7223 */ /* 0x000fc6000001004e */
[-C--:B------:R-:W-:Y:S01]  /*6ab0*/  FFMA.FTZ R80, R66, R5.reuse, R75 ;  /* 0x0000000542507223 */ /* 0x080fe2000001004b */
[----:B------:R-:W-:-:S03]  /*6ac0*/  FFMA.FTZ R71, R65, R5, R78 ;  /* 0x0000000541477223 */ /* 0x000fc6000001004e */
[----:B------:R-:W-:Y:S01]  /*6ad0*/  FMUL.FTZ R75, R27, R80 ;  /* 0x000000501b4b7220 */ /* 0x000fe20000410000 */
[----:B------:R-:W-:-:S04]  /*6ae0*/  FMUL.FTZ R71, R26, R71 ;  /* 0x000000471a477220 */ /* 0x000fc80000410000 */
[----:B------:R-:W-:Y:S02]  /*6af0*/  F2FP.F16.F32.PACK_AB R75, RZ, R75 ;  /* 0x0000004bff4b723e */ /* 0x000fe400000000ff */
        /* <DEDUP_REMOVED lines=20> */
[----:B------:R-:W-:Y:S01]  /*6c40*/  FFMA.FTZ R7, R63, R5, R6 ;  /* 0x000000053f077223 */ /* 0x000fe20000010006 */
[----:B------:R-:W-:Y:S01]  /*6c50*/  IMAD.WIDE R78, R13, 0x4, R72 ;  /* 0x000000040d4e7825 */ /* 0x000fe200078e0248 */
[----:B------:R-:W1:Y:S03]  /*6c60*/  LDS.64 R4, [UR4+0x28] ;  /* 0x00002804ff047984 */ /* 0x000e660008000a00 */
[----:B------:R-:W-:Y:S01]  /*6c70*/  FMUL.FTZ R7, R24, R7 ;  /* 0x0000000718077220 */ /* 0x000fe20000410000 */
[----:B------:R-:W-:-:S04]  /*6c80*/  F2FP.F16.F32.PACK_AB R71, RZ, R71 ;  /* 0x00000047ff47723e */ /* 0x000fc800000000ff */
        /* <DEDUP_REMOVED lines=32> */
[C---:B------:R-:W-:Y:S01]  /*6e90*/  FFMA.FTZ R4, R6.reuse, R11, RZ ;  /* 0x0000000b06047223 */ /* 0x040fe200000100ff */
[----:B------:R-:W-:-:S03]  /*6ea0*/  FFMA.FTZ R6, R6, R9, RZ ;  /* 0x0000000906067223 */ /* 0x000fc600000100ff */
[----:B------:R-:W-:Y:S02]  /*6eb0*/  HFMA2 R60, R5, 1, 1, R60 ;  /* 0x3c003c00053c7831 */ /* 0x000fe4000000003c */
[C---:B------:R-:W-:Y:S01]  /*6ec0*/  FFMA.FTZ R5, R71.reuse, R10, R4 ;  /* 0x0000000a47057223 */ /* 0x040fe20000010004 */
[----:B------:R-:W-:-:S03]  /*6ed0*/  FFMA.FTZ R71, R71, R8, R6 ;  /* 0x0000000847477223 */ /* 0x000fc60000010006 */
        /* <DEDUP_REMOVED lines=12> */
[----:B------:R-:W-:Y:S01]  /*6fa0*/  FMUL.FTZ R75, R25, R4 ;  /* 0x00000004194b7220 */ /* 0x000fe20000410000 */
[----:B------:R-:W-:Y:S01]  /*6fb0*/  FMUL.FTZ R3, R24, R3 ;  /* 0x0000000318037220 */ /* 0x000fe20000410000 */
[----:B------:R-:W0:Y:S03]  /*6fc0*/  LDS.64 R4, [UR4+0x420] ;  /* 0x00042004ff047984 */ /* 0x000e260008000a00 */
[----:B------:R-:W-:Y:S02]  /*6fd0*/  F2FP.F16.F32.PACK_AB R75, RZ, R75 ;  /* 0x0000004bff4b723e */ /* 0x000fe400000000ff */
[----:B------:R-:W-:-:S04]  /*6fe0*/  F2FP.F16.F32.PACK_AB R3, RZ, R3 ;  /* 0x00000003ff03723e */ /* 0x000fc800000000ff */
[----:B------:R-:W-:-:S05]  /*6ff0*/  PRMT R75, R75, 0x5410, R3 ;  /* 0x000054104b4b7816 */ /* 0x000fca0000000003 */
[----:B------:R-:W-:Y:S02]  /*7000*/  HADD2 R59, R75, R59 ;  /* 0x0000003b4b3b7230 */ /* 0x000fe40000000000 */
        /* <DEDUP_REMOVED lines=31> */
[----:B------:R-:W0:Y:S01]  /*7200*/  LDS.64 R4, [UR4+0x520] ;  /* 0x00052004ff047984 */ /* 0x000e220008000a00 */
[----:B------:R-:W-:-:S05]  /*7210*/  HADD2.F32 R2, -RZ, R3.H0_H0 ;  /* 0x20000003ff027230 */ /* 0x000fca0000004100 */
[-C--:B------:R-:W-:Y:S01]  /*7220*/  FFMA.FTZ R7, R62, R2.reuse, R7 ;  /* 0x000000023e077223 */ /* 0x080fe20000010007 */
[-C--:B------:R-:W-:Y:S01]  /*7230*/  FFMA.FTZ R74, R61, R2.reuse, R74 ;  /* 0x000000023d4a7223 */ /* 0x080fe2000001004a */
[-C--:B------:R-:W-:Y:S01]  /*7240*/  FFMA.FTZ R71, R46, R2.reuse, R71 ;  /* 0x000000022e477223 */ /* 0x080fe20000010047 */
[----:B------:R-:W-:Y:S01]  /*7250*/  FFMA.FTZ R2, R45, R2, R6 ;  /* 0x000000022d027223 */ /* 0x000fe20000010006 */
[----:B------:R-:W-:-:S05]  /*7260*/  HADD2.F32 R6, -RZ, R3.H1_H1 ;  /* 0x30000003ff067230 */ /* 0x000fca0000004100 */
[-C--:B------:R-:W-:Y:S01]  /*7270*/  FFMA.FTZ R76, R66, R6.reuse, R7 ;  /* 0x00000006424c7223 */ /* 0x080fe20000010007 */
[-C--:B------:R-:W-:Y:S01]  /*7280*/  FFMA.FTZ R3, R65, R6.reuse, R74 ;  /* 0x0000000641037223 */ /* 0x080fe2000001004a */
[-C--:B------:R-:W-:Y:S01]  /*7290*/  FFMA.FTZ R74, R64, R6.reuse, R71 ;  /* 0x00000006404a7223 */ /* 0x080fe20000010047 */
[----:B------:R-:W-:Y:S01]  /*72a0*/  FFMA.FTZ R7, R63, R6, R2 ;  /* 0x000000063f077223 */ /* 0x000fe20000010002 */
[----:B------:R-:W-:Y:S01]  /*72b0*/  FMUL.FTZ R76, R27, R76 ;  /* 0x0000004c1b4c7220 */ /* 0x000fe20000410000 */
[----:B------:R-:W-:Y:S01]  /*72c0*/  FMUL.FTZ R3, R26, R3 ;  /* 0x000000031a037220 */ /* 0x000fe20000410000 */
[----:B------:R-:W-:Y:S01]  /*72d0*/  FMUL.FTZ R74, R25, R74 ;  /* 0x0000004a194a7220 */ /* 0x000fe20000410000 */
[----:B------:R-:W-:Y:S02]  /*72e0*/  FMUL.FTZ R7, R24, R7 ;  /* 0x0000000718077220 */ /* 0x000fe40000410000 */
[----:B------:R-:W-:Y:S02]  /*72f0*/  F2FP.F16.F32.PACK_AB R76, RZ, R76 ;  /* 0x0000004cff4c723e */ /* 0x000fe400000000ff */
[----:B------:R-:W-:-:S02]  /*7300*/  F2FP.F16.F32.PACK_AB R74, RZ, R74 ;  /* 0x0000004aff4a723e */ /* 0x000fc400000000ff */
[----:B------:R-:W-:Y:S02]  /*7310*/  F2FP.F16.F32.PACK_AB R7, RZ, R7 ;  /* 0x00000007ff07723e */ /* 0x000fe400000000ff */
[----:B------:R-:W-:Y:S02]  /*7320*/  F2FP.F16.F32.PACK_AB R3, RZ, R3 ;  /* 0x00000003ff03723e */ /* 0x000fe400000000ff */
[----:B------:R-:W-:Y:S02]  /*7330*/  PRMT R74, R74, 0x5410, R7 ;  /* 0x000054104a4a7816 */ /* 0x000fe40000000007 */
[----:B------:R-:W-:-:S03]  /*7340*/  PRMT R76, R76, 0x5410, R3 ;  /* 0x000054104c4c7816 */ /* 0x000fc60000000003 */
[----:B------:R-:W-:Y:S02]  /*7350*/  HADD2 R55, R74, R55 ;  /* 0x000000374a377230 */ /* 0x000fe40000000000 */
[----:B0-----:R-:W-:Y:S02]  /*7360*/  HADD2.F32 R2, -RZ, R4.H0_H0 ;  /* 0x20000004ff027230 */ /* 0x001fe40000004100 */
[----:B------:R-:W-:Y:S02]  /*7370*/  HFMA2 R54, R76, 1, 1, R54 ;  /* 0x3c003c004c367831 */ /* 0x000fe40000000036 */
[----:B------:R-:W-:Y:S02]  /*7380*/  HADD2.F32 R4, -RZ, R4.H1_H1 ;  /* 0x30000004ff047230 */ /* 0x000fe40000004100 */
[-C--:B------:R-:W-:Y:S01]  /*7390*/  FFMA.FTZ R3, R11, R2.reuse, RZ ;  /* 0x000000020b037223 */ /* 0x080fe200000100ff */
[-C--:B------:R-:W-:Y:S01]  /*73a0*/  FFMA.FTZ R7, R9, R2.reuse, RZ ;  /* 0x0000000209077223 */ /* 0x080fe200000100ff */
[-C--:B------:R-:W-:Y:S01]  /*73b0*/  FFMA.FTZ R6, R70, R2.reuse, RZ ;  /* 0x0000000246067223 */ /* 0x080fe200000100ff */
[----:B------:R-:W-:Y:S01]  /*73c0*/  FFMA.FTZ R74, R68, R2, RZ ;  /* 0x00000002444a7223 */ /* 0x000fe200000100ff */
[-C--:B------:R-:W-:Y:S01]  /*73d0*/  FFMA.FTZ R2, R10, R4.reuse, R3 ;  /* 0x000000040a027223 */ /* 0x080fe20000010003 */
[-C--:B------:R-:W-:Y:S01]  /*73e0*/  FFMA.FTZ R3, R8, R4.reuse, R7 ;  /* 0x0000000408037223 */ /* 0x080fe20000010007 */
[----:B------:R-:W-:Y:S01]  /*73f0*/  FFMA.FTZ R71, R69, R4, R6 ;  /* 0x0000000445477223 */ /* 0x000fe20000010006 */
[----:B------:R-:W-:-:S02]  /*7400*/  HADD2.F32 R7, -RZ, R5.H0_H0 ;  /* 0x20000005ff077230 */ /* 0x000fc40000004100 */
[----:B------:R-:W-:Y:S01]  /*7410*/  FFMA.FTZ R6, R67, R4, R74 ;  /* 0x0000000443067223 */ /* 0x000fe2000001004a */
[----:B------:R-:W-:Y:S02]  /*7420*/  HADD2.F32 R5, -RZ, R5.H1_H1 ;  /* 0x30000005ff057230 */ /* 0x000fe40000004100 */
        /* <DEDUP_REMOVED lines=70> */
[--C-:B------:R-:W-:Y:S02]  /*7890*/  HADD2.F32 R2, -RZ, R7.reuse.H0_H0 ;  /* 0x20000007ff027230 */ /* 0x100fe40000004100 */
[-C--:B------:R-:W-:Y:S01]  /*78a0*/  FFMA.FTZ R4, R40, R6.reuse, R71 ;  /* 0x0000000628047223 */ /* 0x080fe20000010047 */
        /* <DEDUP_REMOVED lines=14> */
[-C--:B------:R-:W-:Y:S01]  /*7990*/  FFMA.FTZ R6, R70, R4.reuse, RZ ;  /* 0x0000000446067223 */ /* 0x080fe200000100ff */
[-C--:B------:R-:W-:Y:S01]  /*79a0*/  FFMA.FTZ R70, R68, R4.reuse, RZ ;  /* 0x0000000444467223 */ /* 0x080fe200000100ff */
[-C--:B------:R-:W-:Y:S01]  /*79b0*/  FFMA.FTZ R11, R11, R4.reuse, RZ ;  /* 0x000000040b0b7223 */ /* 0x080fe200000100ff */
[----:B------:R-:W-:Y:S01]  /*79c0*/  FFMA.FTZ R9, R9, R4, RZ ;  /* 0x0000000409097223 */ /* 0x000fe200000100ff */
[-C--:B------:R-:W-:Y:S01]  /*79d0*/  FFMA.FTZ R71, R69, R2.reuse, R6 ;  /* 0x0000000245477223 */ /* 0x080fe20000010006 */
[----:B------:R-:W-:Y:S01]  /*79e0*/  FFMA.FTZ R70, R67, R2, R70 ;  /* 0x0000000243467223 */ /* 0x000fe20000010046 */
[----:B------:R-:W2:Y:S01]  /*79f0*/  LDG.E.128.CONSTANT R4, desc[UR10][R78.64] ;  /* 0x0000000a4e047981 */ /* 0x000ea2000c1e9d00 */
[----:B------:R-:W-:-:S04]  /*7a00*/  IMAD.WIDE R68, R13, 0x4, R78 ;  /* 0x000000040d447825 */ /* 0x000fc800078e024e */
[-C--:B------:R-:W-:Y:S01]  /*7a10*/  FFMA.FTZ R72, R10, R2.reuse, R11 ;  /* 0x000000020a487223 */ /* 0x080fe2000001000b */
[----:B------:R-:W-:Y:S02]  /*7a20*/  FFMA.FTZ R67, R8, R2, R9 ;  /* 0x0000000208437223 */ /* 0x000fe40000010009 */
[----:B------:R-:W3:Y:S01]  /*7a30*/  LDG.E.128.CONSTANT R8, desc[UR10][R68.64] ;  /* 0x0000000a44087981 */ /* 0x000ee2000c1e9d00 */
[----:B------:R-:W-:-:S05]  /*7a40*/  HADD2.F32 R2, -RZ, R3.H0_H0 ;  /* 0x20000003ff027230 */ /* 0x000fca0000004100 */
[-C--:B------:R-:W-:Y:S01]  /*7a50*/  FFMA.FTZ R71, R38, R2.reuse, R71 ;  /* 0x0000000226477223 */ /* 0x080fe20000010047 */
[-C--:B------:R-:W-:Y:S02]  /*7a60*/  FFMA.FTZ R70, R39, R2.reuse, R70 ;  /* 0x0000000227467223 */ /* 0x080fe40000010046 */
[----:B------:R-:W0:Y:S01]  /*7a70*/  LDS.64 R38, [UR4+0x728] ;  /* 0x00072804ff267984 */ /* 0x000e220008000a00 */
[----:B------:R-:W-:Y:S02]  /*7a80*/  HADD2.F32 R3, -RZ, R3.H1_H1 ;  /* 0x30000003ff037230 */ /* 0x000fe40000004100 */
[-C--:B------:R-:W-:Y:S01]  /*7a90*/  FFMA.FTZ R72, R43, R2.reuse, R72 ;  /* 0x000000022b487223 */ /* 0x080fe20000010048 */
[----:B------:R-:W-:-:S03]  /*7aa0*/  FFMA.FTZ R67, R44, R2, R67 ;  /* 0x000000022c437223 */ /* 0x000fc60000010043 */
        /* <DEDUP_REMOVED lines=10> */
[--C-:B------:R-:W-:Y:S02]  /*7b50*/  HADD2.F32 R29, -RZ, R39.reuse.H0_H0 ;  /* 0x20000027ff1d7230 */ /* 0x100fe40000004100 */
[-C--:B------:R-:W-:Y:S01]  /*7b60*/  FFMA.FTZ R3, R42, R38.reuse, R3 ;  /* 0x000000262a037223 */ /* 0x080fe20000010003 */
[-C--:B------:R-:W-:Y:S01]  /*7b70*/  FFMA.FTZ R40, R40, R38.reuse, R15 ;  /* 0x0000002628287223 */ /* 0x080fe2000001000f */
[-C--:B------:R-:W-:Y:S01]  /*7b80*/  FFMA.FTZ R15, R37, R38.reuse, R2 ;  /* 0x00000026250f7223 */ /* 0x080fe20000010002 */
[----:B------:R-:W-:Y:S01]  /*7b90*/  FFMA.FTZ R2, R41, R38, R36 ;  /* 0x0000002629027223 */ /* 0x000fe20000010024 */
[----:B------:R-:W-:-:S02]  /*7ba0*/  HADD2.F32 R39, -RZ, R39.H1_H1 ;  /* 0x30000027ff277230 */ /* 0x000fc40000004100 */
[-C--:B------:R-:W-:Y:S01]  /*7bb0*/  FFMA.FTZ R3, R62, R29.reuse, R3 ;  /* 0x0000001d3e037223 */ /* 0x080fe20000010003 */
[----:B------:R-:W-:-:S03]  /*7bc0*/  FFMA.FTZ R2, R45, R29, R2 ;  /* 0x0000001d2d027223 */ /* 0x000fc60000010002 */
[-C--:B------:R-:W-:Y:S01]  /*7bd0*/  FFMA.FTZ R66, R66, R39.reuse, R3 ;  /* 0x0000002742427223 */ /* 0x080fe20000010003 */
[----:B------:R-:W-:Y:S01]  /*7be0*/  FFMA.FTZ R63, R63, R39, R2 ;  /* 0x000000273f3f7223 */ /* 0x000fe20000010002 */
[-C--:B------:R-:W-:Y:S01]  /*7bf0*/  FFMA.FTZ R15, R46, R29.reuse, R15 ;  /* 0x0000001d2e0f7223 */ /* 0x080fe2000001000f */
[----:B------:R-:W-:-:S03]  /*7c00*/  FFMA.FTZ R40, R61, R29, R40 ;  /* 0x0000001d3d287223 */ /* 0x000fc60000010028 */
[-C--:B------:R-:W-:Y:S01]  /*7c10*/  FFMA.FTZ R64, R64, R39.reuse, R15 ;  /* 0x0000002740407223 */ /* 0x080fe2000001000f */
[----:B------:R-:W-:Y:S01]  /*7c20*/  FFMA.FTZ R65, R65, R39, R40 ;  /* 0x0000002741417223 */ /* 0x000fe20000010028 */
[----:B------:R-:W-:Y:S01]  /*7c30*/  FMUL.FTZ R39, R24, R75 ;  /* 0x0000004b18277220 */ /* 0x000fe20000410000 */
[----:B------:R-:W-:Y:S02]  /*7c40*/  FMUL.FTZ R40, R27, R66 ;  /* 0x000000421b287220 */ /* 0x000fe40000410000 */
[----:B------:R-:W-:Y:S01]  /*7c50*/  FMUL.FTZ R65, R26, R65 ;  /* 0x000000411a417220 */ /* 0x000fe20000410000 */
[----:B------:R-:W-:Y:S01]  /*7c60*/  FMUL.FTZ R64, R25, R64 ;  /* 0x0000004019407220 */ /* 0x000fe20000410000 */
[----:B------:R-:W-:Y:S01]  /*7c70*/  F2FP.F16.F32.PACK_AB R39, RZ, R39 ;  /* 0x00000027ff27723e */ /* 0x000fe200000000ff */
[----:B------:R-:W-:Y:S01]  /*7c80*/  FMUL.FTZ R63, R24, R63 ;  /* 0x0000003f183f7220 */ /* 0x000fe20000410000 */
[----:B------:R-:W-:Y:S02]  /*7c90*/  F2FP.F16.F32.PACK_AB R40, RZ, R40 ;  /* 0x00000028ff28723e */ /* 0x000fe400000000ff */
[----:B------:R-:W-:-:S02]  /*7ca0*/  F2FP.F16.F32.PACK_AB R65, RZ, R65 ;  /* 0x00000041ff41723e */ /* 0x000fc400000000ff */
[----:B------:R-:W-:Y:S02]  /*7cb0*/  F2FP.F16.F32.PACK_AB R64, RZ, R64 ;  /* 0x00000040ff40723e */ /* 0x000fe400000000ff */
[----:B------:R-:W-:-:S04]  /*7cc0*/  F2FP.F16.F32.PACK_AB R63, RZ, R63 ;  /* 0x0000003fff3f723e */ /* 0x000fc800000000ff */
[----:B------:R-:W-:-:S05]  /*7cd0*/  PRMT R64, R64, 0x5410, R63 ;  /* 0x0000541040407816 */ /* 0x000fca000000003f */
[----:B------:R-:W-:Y:S01]  /*7ce0*/  HADD2 R47, R64, R47 ;  /* 0x0000002f402f7230 */ /* 0x000fe20000000000 */
[----:B--2---:R-:W-:Y:S02]  /*7cf0*/  SHF.R.U32.HI R3, RZ, 0x8, R6 ;  /* 0x00000008ff037819 */ /* 0x004fe40000011606 */
[----:B------:R-:W-:Y:S02]  /*7d00*/  SHF.R.U32.HI R2, RZ, 0x8, R7 ;  /* 0x00000008ff027819 */ /* 0x000fe40000011607 */
[----:B------:R-:W-:Y:S02]  /*7d10*/  LOP3.LUT R36, R3, 0xff, RZ, 0xc0, !PT ;  /* 0x000000ff03247812 */ /* 0x000fe400078ec0ff */
[----:B------:R-:W-:Y:S02]  /*7d20*/  LOP3.LUT R28, R4, 0xff, RZ, 0xc0, !PT ;  /* 0x000000ff041c7812 */ /* 0x000fe400078ec0ff */
[----:B------:R-:W-:Y:S02]  /*7d30*/  LOP3.LUT R3, R2, 0xff, RZ, 0xc0, !PT ;  /* 0x000000ff02037812 */ /* 0x000fe400078ec0ff */
[----:B------:R-:W-:-:S02]  /*7d40*/  IADD3 R37, PT, PT, -R23, R36, RZ ;  /* 0x0000002417257210 */ /* 0x000fc40007ffe1ff */
[----:B------:R-:W-:Y:S02]  /*7d50*/  LEA.HI R73, R4, -R33, RZ, 0x8 ;  /* 0x8000002104497211 */ /* 0x000fe400078f40ff */
[----:B------:R-:W-:Y:S02]  /*7d60*/  IADD3 R31, PT, PT, -R33, R28, RZ ;  /* 0x0000001c211f7210 */ /* 0x000fe40007ffe1ff */
[--C-:B------:R-:W-:Y:S02]  /*7d70*/  SHF.R.U32.HI R30, RZ, 0x8, R4.reuse ;  /* 0x00000008ff1e7819 */ /* 0x100fe40000011604 */
[----:B------:R-:W-:Y:S02]  /*7d80*/  SHF.R.U32.HI R36, RZ, 0x10, R4 ;  /* 0x00000010ff247819 */ /* 0x000fe40000011604 */
[C---:B------:R-:W-:Y:S02]  /*7d90*/  LEA.HI R44, R6.reuse, -R23, RZ, 0x8 ;  /* 0x80000017062c7211 */ /* 0x040fe400078f40ff */
[----:B------:R-:W-:-:S02]  /*7da0*/  LOP3.LUT R28, R6, 0xff, RZ, 0xc0, !PT ;  /* 0x000000ff061c7812 */ /* 0x000fc400078ec0ff */
[----:B------:R-:W-:Y:S02]  /*7db0*/  SHF.R.U32.HI R4, RZ, 0x10, R6 ;  /* 0x00000010ff047819 */ /* 0x000fe40000011606 */
[----:B------:R-:W-:Y:S02]  /*7dc0*/  IADD3 R6, PT, PT, -R34, R3, RZ ;  /* 0x0000000322067210 */ /* 0x000fe40007ffe1ff */
[----:B------:R-:W0:Y:S01]  /*7dd0*/  LDS.64 R2, [UR4+0x130] ;  /* 0x00013004ff027984 */ /* 0x000e220008000a00 */
[----:B------:R-:W-:Y:S02]  /*7de0*/  LOP3.LUT R19, R5, 0xff, RZ, 0xc0, !PT ;  /* 0x000000ff05137812 */ /* 0x000fe400078ec0ff */
[--C-:B------:R-:W-:Y:S02]  /*7df0*/  SHF.R.U32.HI R15, RZ, 0x10, R5.reuse ;  /* 0x00000010ff0f7819 */ /* 0x100fe40000011605 */
[----:B------:R-:W-:Y:S02]  /*7e00*/  IADD3 R22, PT, PT, -R14, R19, RZ ;  /* 0x000000130e167210 */ /* 0x000fe40007ffe1ff */
[----:B------:R-:W-:-:S02]  /*7e10*/  SHF.R.U32.HI R29, RZ, 0x8, R5 ;  /* 0x00000008ff1d7819 */ /* 0x000fc40000011605 */
[----:B------:R-:W-:Y:S02]  /*7e20*/  LEA.HI R72, R5, -R14, RZ, 0x8 ;  /* 0x8000000e05487211 */ /* 0x000fe400078f40ff */
[C---:B------:R-:W-:Y:S01]  /*7e30*/  LOP3.LUT R19, R7.reuse, 0xff, RZ, 0xc0, !PT ;  /* 0x000000ff07137812 */ /* 0x040fe200078ec0ff */
[----:B------:R1:W-:Y:S01]  /*7e40*/  I2F.F16 R5, R37 ;  /* 0x0000002500057306 */ /* 0x0003e20000200c00 */
[----:B------:R-:W-:Y:S02]  /*7e50*/  LOP3.LUT R36, R36, 0xff, RZ, 0xc0, !PT ;  /* 0x000000ff24247812 */ /* 0x000fe400078ec0ff */
[----:B------:R-:W-:Y:S02]  /*7e60*/  LEA.HI R43, R7, -R34, RZ, 0x8 ;  /* 0x80000022072b7211 */ /* 0x000fe400078f40ff */
[----:B------:R-:W-:Y:S02]  /*7e70*/  IADD3 R28, PT, PT, -R23, R28, RZ ;  /* 0x0000001c171c7210 */ /* 0x000fe40007ffe1ff */
[----:B------:R-:W-:-:S02]  /*7e80*/  LOP3.LUT R30, R30, 0xff, RZ, 0xc0, !PT ;  /* 0x000000ff1e1e7812 */ /* 0x000fc400078ec0ff */
[----:B-1----:R-:W-:Y:S01]  /*7e90*/  LOP3.LUT R37, R15, 0xff, RZ, 0xc0, !PT ;  /* 0x000000ff0f257812 */ /* 0x002fe200078ec0ff */
[----:B------:R-:W-:Y:S01]  /*7ea0*/  FMUL.FTZ R15, R25, R74 ;  /* 0x0000004a190f7220 */ /* 0x000fe20000410000 */
[----:B------:R-:W-:Y:S02]  /*7eb0*/  LOP3.LUT R29, R29, 0xff, RZ, 0xc0, !PT ;  /* 0x000000ff1d1d7812 */ /* 0x000fe400078ec0ff */
[----:B------:R-:W-:Y:S02]  /*7ec0*/  SHF.R.U32.HI R7, RZ, 0x10, R7 ;  /* 0x00000010ff077819 */ /* 0x000fe40000011607 */
[----:B------:R-:W-:Y:S02]  /*7ed0*/  IADD3 R19, PT, PT, -R34, R19, RZ ;  /* 0x0000001322137210 */ /* 0x000fe40007ffe1ff */
[----:B------:R-:W-:Y:S02]  /*7ee0*/  IADD3 R36, PT, PT, -R33, R36, RZ ;  /* 0x0000002421247210 */ /* 0x000fe40007ffe1ff */
[----:B------:R-:W-:-:S02]  /*7ef0*/  LOP3.LUT R4, R4, 0xff, RZ, 0xc0, !PT ;  /* 0x000000ff04047812 */ /* 0x000fc400078ec0ff */
[----:B------:R-:W-:Y:S02]  /*7f00*/  IADD3 R30, PT, PT, -R33, R30, RZ ;  /* 0x0000001e211e7210 */ /* 0x000fe40007ffe1ff */
[----:B------:R-:W-:Y:S02]  /*7f10*/  IADD3 R29, PT, PT, -R14, R29, RZ ;  /* 0x0000001d0e1d7210 */ /* 0x000fe40007ffe1ff */
[----:B------:R-:W-:Y:S01]  /*7f20*/  LOP3.LUT R7, R7, 0xff, RZ, 0xc0, !PT ;  /* 0x000000ff07077812 */ /* 0x000fe200078ec0ff */
[----:B------:R-:W1:Y:S01]  /*7f30*/  I2F.F16 R22, R22 ;  /* 0x0000001600167306 */ /* 0x000e620000200c00 */
[----:B------:R-:W-:-:S04]  /*7f40*/  F2FP.F16.F32.PACK_AB R15, RZ, R15 ;  /* 0x0000000fff0f723e */ /* 0x000fc800000000ff */
[----:B------:R-:W-:-:S03]  /*7f50*/  PRMT R15, R15, 0x5410, R39 ;  /* 0x000054100f0f7816 */ /* 0x000fc60000000027 */
[----:B------:R-:W2:Y:S08]  /*7f60*/  I2F.F16 R31, R31 ;  /* 0x0000001f001f7306 */ /* 0x000eb00000200c00 */
[----:B------:R-:W4:Y:S08]  /*7f70*/  I2F.F16 R28, R28 ;  /* 0x0000001c001c7306 */ /* 0x000f300000200c00 */
[----:B------:R3:W-:Y:S01]  /*7f80*/  I2F.F16 R38, R36 ;  /* 0x0000002400267306 */ /* 0x0007e20000200c00 */
[----:B------:R-:W-:-:S07]  /*7f90*/  HADD2 R35, R15, R35 ;  /* 0x000000230f237230 */ /* 0x000fce0000000000 */
[----:B------:R-:W4:Y:S01]  /*7fa0*/  I2F.F16 R19, R19 ;  /* 0x0000001300137306 */ /* 0x000f220000200c00 */
[----:B---3--:R-:W-:Y:S02]  /*7fb0*/  IADD3 R36, PT, PT, -R23, R4, RZ ;  /* 0x0000000417247210 */ /* 0x008fe40007ffe1ff */
[----:B------:R-:W-:Y:S02]  /*7fc0*/  IADD3 R4, PT, PT, -R34, R7, RZ ;  /* 0x0000000722047210 */ /* 0x000fe40007ffe1ff */
[----:B------:R-:W-:-:S03]  /*7fd0*/  PRMT R7, R40, 0x5410, R65 ;  /* 0x0000541028077816 */ /* 0x000fc60000000041 */
[----:B------:R-:W3:Y:S01]  /*7fe0*/  I2F.F16 R30, R30 ;  /* 0x0000001e001e7306 */ /* 0x000ee20000200c00 */
[----:B------:R-:W-:Y:S01]  /*7ff0*/  IADD3 R37, PT, PT, -R14, R37, RZ ;  /* 0x000000250e257210 */ /* 0x000fe20007ffe1ff */
[----:B------:R-:W-:-:S06]  /*8000*/  HFMA2 R15, R7, 1, 1, R16 ;  /* 0x3c003c00070f7831 */ /* 0x000fcc0000000010 */
[----:B------:R-:W3:Y:S01]  /*8010*/  I2F.F16 R29, R29 ;  /* 0x0000001d001d7306 */ /* 0x000ee20000200c00 */
[----:B------:R-:W-:-:S07]  /*8020*/  LOP3.LUT R16, R10, 0xff, RZ, 0xc0, !PT ;  /* 0x000000ff0a107812 */ /* 0x000fce00078ec0ff */
[----:B------:R-:W3:Y:S01]  /*8030*/  I2F.F16 R6, R6 ;  /* 0x0000000600067306 */ /* 0x000ee20000200c00 */
[----:B------:R-:W-:Y:S01]  /*8040*/  LOP3.LUT R7, R9, 0xff, RZ, 0xc0, !PT ;  /* 0x000000ff09077812 */ /* 0x000fe200078ec0ff */
[--C-:B0-----:R-:W-:Y:S01]  /*8050*/  HADD2.F32 R39, -RZ, R2.reuse.H0_H0 ;  /* 0x20000002ff277230 */ /* 0x101fe20000004100 */
[----:B------:R-:W-:Y:S01]  /*8060*/  IADD3 R41, PT, PT, -R23, R16, RZ ;  /* 0x0000001017297210 */ /* 0x000fe20007ffe1ff */
[----:B------:R-:W-:Y:S02]  /*8070*/  HADD2.F32 R64, -RZ, R2.H1_H1 ;  /* 0x30000002ff407230 */ /* 0x000fe40000004100 */
[----:B-1----:R-:W-:Y:S02]  /*8080*/  HADD2.F32 R22, -RZ, R22.H0_H0 ;  /* 0x20000016ff167230 */ /* 0x002fe40000004100 */
[----:B--2---:R-:W-:Y:S01]  /*8090*/  HADD2.F32 R31, -RZ, R31.H0_H0 ;  /* 0x2000001fff1f7230 */ /* 0x004fe20000004100 */
[----:B------:R-:W0:Y:S01]  /*80a0*/  I2F.F16 R37, R37 ;  /* 0x0000002500257306 */ /* 0x000e220000200c00 */
[----:B----4-:R-:W-:-:S02]  /*80b0*/  HADD2.F32 R16, -RZ, R28.H0_H0 ;  /* 0x2000001cff107230 */ /* 0x010fc40000004100 */
[----:B------:R-:W-:Y:S01]  /*80c0*/  HADD2.F32 R2, -RZ, R19.H0_H0 ;  /* 0x20000013ff027230 */ /* 0x000fe20000004100 */
[----:B------:R-:W-:Y:S01]  /*80d0*/  IADD3 R42, PT, PT, -R14, R7, RZ ;  /* 0x000000070e2a7210 */ /* 0x000fe20007ffe1ff */
[----:B---3--:R-:W-:-:S03]  /*80e0*/  HADD2.F32 R30, -RZ, R30.H0_H0 ;  /* 0x2000001eff1e7230 */ /* 0x008fc60000004100 */
[----:B------:R-:W1:Y:S01]  /*80f0*/  I2F.F16 R36, R36 ;  /* 0x0000002400247306 */ /* 0x000e620000200c00 */
[----:B------:R-:W-:Y:S02]  /*8100*/  HADD2.F32 R19, -RZ, R29.H0_H0 ;  /* 0x2000001dff137230 */ /* 0x000fe40000004100 */
[-C--:B------:R-:W-:Y:S01]  /*8110*/  FFMA.FTZ R66, R22, R39.reuse, RZ ;  /* 0x0000002716427223 */ /* 0x080fe200000100ff */
[----:B------:R-:W-:Y:S02]  /*8120*/  HADD2.F32 R7, -RZ, R5.H0_H0 ;  /* 0x20000005ff077230 */ /* 0x000fe40000004100 */
[-C--:B------:R-:W-:Y:S02]  /*8130*/  FFMA.FTZ R5, R31, R39.reuse, RZ ;  /* 0x000000271f057223 */ /* 0x080fe400000100ff */
[----:B------:R-:W2:Y:S01]  /*8140*/  I2F.F16 R4, R4 ;  /* 0x0000000400047306 */ /* 0x000ea20000200c00 */
[----:B------:R-:W-:Y:S02]  /*8150*/  HADD2.F32 R6, -RZ, R6.H0_H0 ;  /* 0x20000006ff067230 */ /* 0x000fe40000004100 */
[-C--:B------:R-:W-:Y:S01]  /*8160*/  FFMA.FTZ R28, R16, R39.reuse, RZ ;  /* 0x00000027101c7223 */ /* 0x080fe200000100ff */
[----:B------:R-:W-:Y:S01]  /*8170*/  FFMA.FTZ R29, R2, R39, RZ ;  /* 0x00000027021d7223 */ /* 0x000fe200000100ff */
[-C--:B------:R-:W-:Y:S01]  /*8180*/  FFMA.FTZ R39, R30, R64.reuse, R5 ;  /* 0x000000401e277223 */ /* 0x080fe20000010005 */
[-C--:B------:R-:W-:Y:S01]  /*8190*/  FFMA.FTZ R66, R19, R64.reuse, R66 ;  /* 0x0000004013427223 */ /* 0x080fe20000010042 */
[-C--:B------:R-:W-:Y:S01]  /*81a0*/  FFMA.FTZ R45, R7, R64.reuse, R28 ;  /* 0x00000040072d7223 */ /* 0x080fe2000001001c */
[----:B------:R-:W-:Y:S01]  /*81b0*/  FFMA.FTZ R64, R6, R64, R29 ;  /* 0x0000004006407223 */ /* 0x000fe2000001001d */
[----:B------:R-:W3:Y:S01]  /*81c0*/  I2F.F16 R44, R44 ;  /* 0x0000002c002c7306 */ /* 0x000ee20000200c00 */
[----:B------:R-:W-:-:S02]  /*81d0*/  LOP3.LUT R29, R11, 0xff, RZ, 0xc0, !PT ;  /* 0x000000ff0b1d7812 */ /* 0x000fc400078ec0ff */
[--C-:B------:R-:W-:Y:S02]  /*81e0*/  SHF.R.U32.HI R28, RZ, 0x8, R8.reuse ;  /* 0x00000008ff1c7819 */ /* 0x100fe40000011608 */
[----:B------:R-:W-:-:S03]  /*81f0*/  SHF.R.U32.HI R62, RZ, 0x10, R8 ;  /* 0x00000010ff3e7819 */ /* 0x000fc60000011608 */
[----:B------:R-:W4:Y:S01]  /*8200*/  I2F.F16 R43, R43 ;  /* 0x0000002b002b7306 */ /* 0x000f220000200c00 */
[C---:B------:R-:W-:Y:S01]  /*8210*/  LEA.HI R67, R8.reuse, -R33, RZ, 0x8 ;  /* 0x8000002108437211 */ /* 0x040fe200078f40ff */
[--C-:B------:R-:W-:Y:S01]  /*8220*/  HADD2.F32 R5, -RZ, R3.reuse.H0_H0 ;  /* 0x20000003ff057230 */ /* 0x100fe20000004100 */
[----:B------:R-:W-:Y:S01]  /*8230*/  LOP3.LUT R40, R8, 0xff, RZ, 0xc0, !PT ;  /* 0x000000ff08287812 */ /* 0x000fe200078ec0ff */
[----:B------:R-:W-:Y:S01]  /*8240*/  HADD2.F32 R46, -RZ, R3.H1_H1 ;  /* 0x30000003ff2e7230 */ /* 0x000fe20000004100 */
[----:B------:R-:W-:Y:S01]  /*8250*/  IADD3 R8, PT, PT, -R34, R29, RZ ;  /* 0x0000001d22087210 */ /* 0x000fe20007ffe1ff */
[----:B------:R-:W-:Y:S01]  /*8260*/  HADD2.F32 R38, -RZ, R38.H0_H0 ;  /* 0x20000026ff267230 */ /* 0x000fe20000004100 */
[----:B------:R-:W-:Y:S01]  /*8270*/  LOP3.LUT R74, R28, 0xff, RZ, 0xc0, !PT ;  /* 0x000000ff1c4a7812 */ /* 0x000fe200078ec0ff */
[----:B------:R-:W4:Y:S01]  /*8280*/  I2F.F16 R72, R72 ;  /* 0x0000004800487306 */ /* 0x000f220000200c00 */
[----:B0-----:R-:W-:Y:S01]  /*8290*/  HADD2.F32 R29, -RZ, R37.H0_H0 ;  /* 0x20000025ff1d7230 */ /* 0x001fe20000004100 */
[----:B------:R-:W-:Y:S01]  /*82a0*/  LOP3.LUT R62, R62, 0xff, RZ, 0xc0, !PT ;  /* 0x000000ff3e3e7812 */ /* 0x000fe200078ec0ff */
[----:B-1----:R-:W-:-:S02]  /*82b0*/  HADD2.F32 R28, -RZ, R36.H0_H0 ;  /* 0x20000024ff1c7230 */ /* 0x002fc40000004100 */
[----:B--2---:R-:W-:Y:S01]  /*82c0*/  HADD2.F32 R3, -RZ, R4.H0_H0 ;  /* 0x20000004ff037230 */ /* 0x004fe20000004100 */
[C---:B------:R-:W-:Y:S01]  /*82d0*/  IADD3 R63, PT, PT, -R33.reuse, R74, RZ ;  /* 0x0000004a213f7210 */ /* 0x040fe20007ffe1ff */
[-C--:B------:R-:W-:Y:S01]  /*82e0*/  FFMA.FTZ R74, R38, R5.reuse, R39 ;  /* 0x00000005264a7223 */ /* 0x080fe20000010027 */
[----:B------:R-:W-:Y:S01]  /*82f0*/  IADD3 R40, PT, PT, -R33, R40, RZ ;  /* 0x0000002821287210 */ /* 0x000fe20007ffe1ff */
[-C--:B------:R-:W-:Y:S01]  /*8300*/  FFMA.FTZ R66, R29, R5.reuse, R66 ;  /* 0x000000051d427223 */ /* 0x080fe20000010042 */
[-C--:B------:R-:W-:Y:S01]  /*8310*/  FFMA.FTZ R45, R28, R5.reuse, R45 ;  /* 0x000000051c2d7223 */ /* 0x080fe2000001002d */
[----:B------:R-:W-:Y:S01]  /*8320*/  FFMA.FTZ R64, R3, R5, R64 ;  /* 0x0000000503407223 */ /* 0x000fe20000010040 */
[----:B------:R-:W-:Y:S01]  /*8330*/  IADD3 R61, PT, PT, -R33, R62, RZ ;  /* 0x0000003e213d7210 */ /* 0x000fe20007ffe1ff */
[----:B------:R-:W0:Y:S01]  /*8340*/  LDS.64 R4, [UR4+0x138] ;  /* 0x00013804ff047984 */ /* 0x000e220008000a00 */
[--C-:B------:R-:W-:Y:S02]  /*8350*/  SHF.R.U32.HI R33, RZ, 0x8, R9.reuse ;  /* 0x00000008ff217819 */ /* 0x100fe40000011609 */
[----:B------:R-:W-:Y:S01]  /*8360*/  SHF.R.U32.HI R65, RZ, 0x10, R9 ;  /* 0x00000010ff417819 */ /* 0x000fe20000011609 */
[----:B---3--:R-:W-:Y:S01]  /*8370*/  HADD2.F32 R36, -RZ, R44.H0_H0 ;  /* 0x2000002cff247230 */ /* 0x008fe20000004100 */
[----:B------:R-:W-:-:S02]  /*8380*/  LEA.HI R70, R9, -R14, RZ, 0x8 ;  /* 0x8000000e09467211 */ /* 0x000fc400078f40ff */
[----:B------:R-:W-:Y:S01]  /*8390*/  LOP3.LUT R9, R33, 0xff, RZ, 0xc0, !PT ;  /* 0x000000ff21097812 */ /* 0x000fe200078ec0ff */
[----:B----4-:R-:W-:Y:S01]  /*83a0*/  HADD2.F32 R33, -RZ, R43.H0_H0 ;  /* 0x2000002bff217230 */ /* 0x010fe20000004100 */
[----:B------:R-:W-:Y:S01]  /*83b0*/  LOP3.LUT R43, R65, 0xff, RZ, 0xc0, !PT ;  /* 0x000000ff412b7812 */ /* 0x000fe200078ec0ff */
[----:B------:R-:W-:Y:S02]  /*83c0*/  HADD2.F32 R37, -RZ, R72.H0_H0 ;  /* 0x20000048ff257230 */ /* 0x000fe40000004100 */
[----:B------:R-:W-:Y:S01]  /*83d0*/  FFMA.FTZ R44, R36, R46, R45 ;  /* 0x0000002e242c7223 */ /* 0x000fe2000001002d */
[----:B------:R-:W1:Y:S01]  /*83e0*/  I2F.F16 R73, R73 ;  /* 0x0000004900497306 */ /* 0x000e620000200c00 */
[C---:B------:R-:W-:Y:S02]  /*83f0*/  IADD3 R72, PT, PT, -R14.reuse, R9, RZ ;  /* 0x000000090e487210 */ /* 0x040fe40007ffe1ff */
[----:B------:R-:W-:Y:S02]  /*8400*/  IADD3 R45, PT, PT, -R14, R43, RZ ;  /* 0x0000002b0e2d7210 */ /* 0x000fe40007ffe1ff */
[----:B------:R-:W-:-:S02]  /*8410*/  LEA.HI R71, R10, -R23, RZ, 0x8 ;  /* 0x800000170a477211 */ /* 0x000fc400078f40ff */
[--C-:B------:R-:W-:Y:S02]  /*8420*/  SHF.R.U32.HI R14, RZ, 0x8, R10.reuse ;  /* 0x00000008ff0e7819 */ /* 0x100fe4000001160a */
[----:B------:R-:W-:Y:S01]  /*8430*/  SHF.R.U32.HI R10, RZ, 0x10, R10 ;  /* 0x00000010ff0a7819 */ /* 0x000fe2000001160a */
[----:B------:R-:W-:Y:S01]  /*8440*/  FFMA.FTZ R9, R33, R46, R64 ;  /* 0x0000002e21097223 */ /* 0x000fe20000010040 */
[----:B------:R-:W-:Y:S02]  /*8450*/  LOP3.LUT R14, R14, 0xff, RZ, 0xc0, !PT ;  /* 0x000000ff0e0e7812 */ /* 0x000fe400078ec0ff */
[----:B------:R-:W-:Y:S02]  /*8460*/  LOP3.LUT R10, R10, 0xff, RZ, 0xc0, !PT ;  /* 0x000000ff0a0a7812 */ /* 0x000fe400078ec0ff */
[----:B------:R-:W-:Y:S02]  /*8470*/  SHF.R.U32.HI R64, RZ, 0x8, R11 ;  /* 0x00000008ff407819 */ /* 0x000fe4000001160b */
[----:B------:R-:W-:-:S02]  /*8480*/  IADD3 R14, PT, PT, -R23, R14, RZ ;  /* 0x0000000e170e7210 */ /* 0x000fc40007ffe1ff */
[----:B------:R-:W-:Y:S02]  /*8490*/  IADD3 R43, PT, PT, -R23, R10, RZ ;  /* 0x0000000a172b7210 */ /* 0x000fe40007ffe1ff */
[----:B------:R-:W-:Y:S01]  /*84a0*/  LOP3.LUT R23, R64, 0xff, RZ, 0xc0, !PT ;  /* 0x000000ff40177812 */ /* 0x000fe200078ec0ff */
[----:B------:R-:W2:Y:S01]  /*84b0*/  I2F.F16 R42, R42 ;  /* 0x0000002a002a7306 */ /* 0x000ea20000200c00 */
[----:B-1----:R-:W-:Y:S02]  /*84c0*/  HADD2.F32 R39, -RZ, R73.H0_H0 ;  /* 0x20000049ff277230 */ /* 0x002fe40000004100 */
[----:B------:R-:W-:-:S05]  /*84d0*/  IADD3 R10, PT, PT, -R34, R23, RZ ;  /* 0x00000017220a7210 */ /* 0x000fca0007ffe1ff */
[----:B------:R-:W1:Y:S01]  /*84e0*/  I2F.F16 R40, R40 ;  /* 0x0000002800287306 */ /* 0x000e620000200c00 */
[----:B------:R-:W-:-:S07]  /*84f0*/  FFMA.FTZ R65, R39, R46, R74 ;  /* 0x0000002e27417223 */ /* 0x000fce000001004a */
[----:B------:R-:W3:Y:S08]  /*8500*/  I2F.F16 R41, R41 ;  /* 0x0000002900297306 */ /* 0x000ef00000200c00 */
[----:B------:R-:W4:Y:S08]  /*8510*/  I2F.F16 R8, R8 ;  /* 0x0000000800087306 */ /* 0x000f300000200c00 */
[----:B------:R0:W4:Y:S02]  /*8520*/  I2F.F16 R62, R63 ;  /* 0x0000003f003e7306 */ /* 0x0001240000200c00 */
[----:B0-----:R-:W-:Y:S01]  /*8530*/  FFMA.FTZ R63, R37, R46, R66 ;  /* 0x0000002e253f7223 */ /* 0x001fe20000010042 */
[----:B------:R-:W-:-:S05]  /*8540*/  SHF.R.U32.HI R66, RZ, 0x10, R11 ;  /* 0x00000010ff427819 */ /* 0x000fca000001160b */
[----:B------:R-:W0:Y:S01]  /*8550*/  I2F.F16 R46, R72 ;  /* 0x00000048002e7306 */ /* 0x000e220000200c00 */
[----:B------:R-:W-:-:S07]  /*8560*/  LOP3.LUT R23, R66, 0xff, RZ, 0xc0, !PT ;  /* 0x000000ff42177812 */ /* 0x000fce00078ec0ff */
[----:B------:R4:W0:Y:S01]  /*8570*/  I2F.F16 R64, R14 ;  /* 0x0000000e00407306 */ /* 0x0008220000200c00 */
[----:B------:R-:W-:-:S07]  /*8580*/  LEA.HI R11, R11, -R34, RZ, 0x8 ;  /* 0x800000220b0b7211 */ /* 0x000fce00078f40ff */
[----:B------:R-:W0:Y:S01]  /*8590*/  I2F.F16 R10, R10 ;  /* 0x0000000a000a7306 */ /* 0x000e220000200c00 */
[----:B------:R-:W-:Y:S01]  /*85a0*/  IADD3 R66, PT, PT, -R34, R23, RZ ;  /* 0x0000001722427210 */ /* 0x000fe20007ffe1ff */
[----:B--2---:R-:W-:Y:S02]  /*85b0*/  HADD2.F32 R34, -RZ, R42.H0_H0 ;  /* 0x2000002aff227230 */ /* 0x004fe40000004100 */
[----:B-1----:R-:W-:Y:S02]  /*85c0*/  HADD2.F32 R40, -RZ, R40.H0_H0 ;  /* 0x20000028ff287230 */ /* 0x002fe40000004100 */
[----:B------:R-:W-:Y:S02]  /*85d0*/  HADD2.F32 R42, -RZ, R4.H0_H0 ;  /* 0x20000004ff2a7230 */ /* 0x000fe40000004100 */
[----:B---3--:R-:W-:Y:S02]  /*85e0*/  HADD2.F32 R23, -RZ, R41.H0_H0 ;  /* 0x20000029ff177230 */ /* 0x008fe40000004100 */
[----:B----4-:R-:W-:Y:S01]  /*85f0*/  HADD2.F32 R14, -RZ, R8.H0_H0 ;  /* 0x20000008ff0e7230 */ /* 0x010fe20000004100 */
[----:B------:R-:W1:Y:S01]  /*8600*/  I2F.F16 R61, R61 ;  /* 0x0000003d003d7306 */ /* 0x000e620000200c00 */
[-C--:B------:R-:W-:Y:S01]  /*8610*/  FFMA.FTZ R65, R40, R42.reuse, R65 ;  /* 0x0000002a28417223 */ /* 0x080fe20000010041 */
[-C--:B------:R-:W-:Y:S01]  /*8620*/  FFMA.FTZ R63, R34, R42.reuse, R63 ;  /* 0x0000002a223f7223 */ /* 0x080fe2000001003f */
[-C--:B------:R-:W-:Y:S01]  /*8630*/  FFMA.FTZ R73, R23, R42.reuse, R44 ;  /* 0x0000002a17497223 */ /* 0x080fe2000001002c */
[----:B------:R-:W-:Y:S01]  /*8640*/  FFMA.FTZ R9, R14, R42, R9 ;  /* 0x0000002a0e097223 */ /* 0x000fe20000010009 */
[----:B------:R-:W-:-:S03]  /*8650*/  HADD2.F32 R8, -RZ, R4.H1_H1 ;  /* 0x30000004ff087230 */ /* 0x000fc60000004100 */
[----:B------:R-:W2:Y:S01]  /*8660*/  I2F.F16 R45, R45 ;  /* 0x0000002d002d7306 */ /* 0x000ea20000200c00 */
[----:B------:R-:W-:Y:S02]  /*8670*/  HADD2.F32 R62, -RZ, R62.H0_H0 ;  /* 0x2000003eff3e7230 */ /* 0x000fe40000004100 */
[----:B0-----:R-:W-:Y:S02]  /*8680*/  HADD2.F32 R46, -RZ, R46.H0_H0 ;  /* 0x2000002eff2e7230 */ /* 0x001fe40000004100 */
[----:B------:R-:W-:-:S03]  /*8690*/  HADD2.F32 R44, -RZ, R64.H0_H0 ;  /* 0x20000040ff2c7230 */ /* 0x000fc60000004100 */
[----:B------:R-:W0:Y:S01]  /*86a0*/  I2F.F16 R43, R43 ;  /* 0x0000002b002b7306 */ /* 0x000e220000200c00 */
[----:B------:R-:W-:-:S07]  /*86b0*/  HADD2.F32 R42, -RZ, R10.H0_H0 ;  /* 0x2000000aff2a7230 */ /* 0x000fce0000004100 */
[----:B------:R-:W3:Y:S01]  /*86c0*/  I2F.F16 R41, R66 ;  /* 0x0000004200297306 */ /* 0x000ee20000200c00 */
[-C--:B------:R-:W-:Y:S01]  /*86d0*/  FFMA.FTZ R4, R62, R8.reuse, R65 ;  /* 0x000000083e047223 */ /* 0x080fe20000010041 */
[-C--:B------:R-:W-:Y:S01]  /*86e0*/  FFMA.FTZ R10, R46, R8.reuse, R63 ;  /* 0x000000082e0a7223 */ /* 0x080fe2000001003f */
[-C--:B------:R-:W-:Y:S01]  /*86f0*/  FFMA.FTZ R64, R44, R8.reuse, R73 ;  /* 0x000000082c407223 */ /* 0x080fe20000010049 */
[----:B------:R-:W-:Y:S02]  /*8700*/  FFMA.FTZ R72, R42, R8, R9 ;  /* 0x000000082a487223 */ /* 0x000fe40000010009 */
[----:B------:R-:W4:Y:S02]  /*8710*/  LDS.64 R8, [UR4+0x230] ;  /* 0x00023004ff087984 */ /* 0x000f240008000a00 */
[----:B------:R-:W3:Y:S08]  /*8720*/  I2F.F16 R70, R70 ;  /* 0x0000004600467306 */ /* 0x000ef00000200c00 */
[----:B------:R-:W3:Y:S08]  /*8730*/  I2F.F16 R67, R67 ;  /* 0x0000004300437306 */ /* 0x000ef00000200c00 */
[----:B------:R-:W4:Y:S08]  /*8740*/  I2F.F16 R71, R71 ;  /* 0x0000004700477306 */ /* 0x000f300000200c00 */
[----:B------:R-:W4:Y:S01]  /*8750*/  I2F.F16 R11, R11 ;  /* 0x0000000b000b7306 */ /* 0x000f220000200c00 */
[----:B-1----:R-:W-:-:S02]  /*8760*/  HADD2.F32 R61, -RZ, R61.H0_H0 ;  /* 0x2000003dff3d7230 */ /* 0x002fc40000004100 */
[----:B--2---:R-:W-:Y:S02]  /*8770*/  HADD2.F32 R45, -RZ, R45.H0_H0 ;  /* 0x2000002dff2d7230 */ /* 0x004fe40000004100 */
[----:B------:R-:W-:Y:S02]  /*8780*/  HADD2.F32 R63, -RZ, R5.H0_H0 ;  /* 0x20000005ff3f7230 */ /* 0x000fe40000004100 */
[----:B0-----:R-:W-:Y:S02]  /*8790*/  HADD2.F32 R43, -RZ, R43.H0_H0 ;  /* 0x2000002bff2b7230 */ /* 0x001fe40000004100 */
[----:B---3--:R-:W-:Y:S02]  /*87a0*/  HADD2.F32 R41, -RZ, R41.H0_H0 ;  /* 0x20000029ff297230 */ /* 0x008fe40000004100 */
[-C--:B------:R-:W-:Y:S01]  /*87b0*/  FFMA.FTZ R73, R61, R63.reuse, R4 ;  /* 0x0000003f3d497223 */ /* 0x080fe20000010004 */
[-C--:B------:R-:W-:Y:S01]  /*87c0*/  FFMA.FTZ R10, R45, R63.reuse, R10 ;  /* 0x0000003f2d0a7223 */ /* 0x080fe2000001000a */
[----:B------:R-:W-:Y:S01]  /*87d0*/  FFMA.FTZ R75, R43, R63, R64 ;  /* 0x0000003f2b4b7223 */ /* 0x000fe20000010040 */
[----:B------:R-:W-:-:S02]  /*87e0*/  HADD2.F32 R5, -RZ, R5.H1_H1 ;  /* 0x30000005ff057230 */ /* 0x000fc40000004100 */
[----:B------:R-:W-:Y:S01]  /*87f0*/  FFMA.FTZ R72, R41, R63, R72 ;  /* 0x0000003f29487223 */ /* 0x000fe20000010048 */
[----:B------:R-:W-:Y:S02]  /*8800*/  HADD2.F32 R65, -RZ, R70.H0_H0 ;  /* 0x20000046ff417230 */ /* 0x000fe40000004100 */
[----:B------:R-:W-:Y:S02]  /*8810*/  HADD2.F32 R66, -RZ, R67.H0_H0 ;  /* 0x20000043ff427230 */ /* 0x000fe40000004100 */
[----:B----4-:R-:W-:Y:S02]  /*8820*/  HADD2.F32 R64, -RZ, R71.H0_H0 ;  /* 0x20000047ff407230 */ /* 0x010fe40000004100 */
[----:B------:R-:W-:Y:S02]  /*8830*/  HADD2.F32 R63, -RZ, R11.H0_H0 ;  /* 0x2000000bff3f7230 */ /* 0x000fe40000004100 */
[-C--:B------:R-:W-:Y:S01]  /*8840*/  FFMA.FTZ R11, R65, R5.reuse, R10 ;  /* 0x00000005410b7223 */ /* 0x080fe2000001000a */
[-C--:B------:R-:W-:Y:S01]  /*8850*/  FFMA.FTZ R70, R66, R5.reuse, R73 ;  /* 0x0000000542467223 */ /* 0x080fe20000010049 */
[-C--:B------:R-:W-:Y:S01]  /*8860*/  FFMA.FTZ R10, R64, R5.reuse, R75 ;  /* 0x00000005400a7223 */ /* 0x080fe2000001004b */
[----:B------:R-:W-:-:S02]  /*8870*/  FFMA.FTZ R67, R63, R5, R72 ;  /* 0x000000053f437223 */ /* 0x000fc40000010048 */
[----:B------:R-:W0:Y:S01]  /*8880*/  LDS.64 R4, [UR4+0x238] ;  /* 0x00023804ff047984 */ /* 0x000e220008000a00 */
[----:B------:R-:W-:Y:S01]  /*8890*/  FMUL.FTZ R70, R27, R70 ;  /* 0x000000461b467220 */ /* 0x000fe20000410000 */
[----:B------:R-:W-:Y:S01]  /*88a0*/  FMUL.FTZ R11, R26, R11 ;  /* 0x0000000b1a0b7220 */ /* 0x000fe20000410000 */
[----:B------:R-:W-:Y:S01]  /*88b0*/  FMUL.FTZ R10, R25, R10 ;  /* 0x0000000a190a7220 */ /* 0x000fe20000410000 */
[----:B------:R-:W-:Y:S02]  /*88c0*/  FMUL.FTZ R67, R24, R67 ;  /* 0x0000004318437220 */ /* 0x000fe40000410000 */
[----:B------:R-:W-:Y:S02]  /*88d0*/  F2FP.F16.F32.PACK_AB R70, RZ, R70 ;  /* 0x00000046ff46723e */ /* 0x000fe400000000ff */
[----:B------:R-:W-:Y:S02]  /*88e0*/  F2FP.F16.F32.PACK_AB R11, RZ, R11 ;  /* 0x0000000bff0b723e */ /* 0x000fe400000000ff */
[----:B------:R-:W-:-:S02]  /*88f0*/  F2FP.F16.F32.PACK_AB R10, RZ, R10 ;  /* 0x0000000aff0a723e */ /* 0x000fc400000000ff */
[----:B------:R-:W-:Y:S02]  /*8900*/  F2FP.F16.F32.PACK_AB R67, RZ, R67 ;  /* 0x00000043ff43723e */ /* 0x000fe400000000ff */
[----:B------:R-:W-:Y:S01]  /*8910*/  PRMT R70, R70, 0x5410, R11 ;  /* 0x0000541046467816 */ /* 0x000fe2000000000b */
[--C-:B------:R-:W-:Y:S01]  /*8920*/  HADD2.F32 R11, -RZ, R8.reuse.H0_H0 ;  /* 0x20000008ff0b7230 */ /* 0x100fe20000004100 */
[----:B------:R-:W-:Y:S01]  /*8930*/  PRMT R10, R10, 0x5410, R67 ;  /* 0x000054100a0a7816 */ /* 0x000fe20000000043 */
[----:B------:R-:W-:-:S04]  /*8940*/  HADD2.F32 R8, -RZ, R8.H1_H1 ;  /* 0x30000008ff087230 */ /* 0x000fc80000004100 */
[----:B------:R-:W-:Y:S02]  /*8950*/  HADD2 R49, R10, R49 ;  /* 0x000000310a317230 */ /* 0x000fe40000000000 */
[-C--:B------:R-:W-:Y:S01]  /*8960*/  FFMA.FTZ R10, R22, R11.reuse, RZ ;  /* 0x0000000b160a7223 */ /* 0x080fe200000100ff */
[----:B------:R-:W-:Y:S02]  /*8970*/  HFMA2 R48, R70, 1, 1, R48 ;  /* 0x3c003c0046307831 */ /* 0x000fe40000000030 */
[-C--:B------:R-:W-:Y:S01]  /*8980*/  FFMA.FTZ R67, R31, R11.reuse, RZ ;  /* 0x0000000b1f437223 */ /* 0x080fe200000100ff */
[-C--:B------:R-:W-:Y:S01]  /*8990*/  FFMA.FTZ R70, R16, R11.reuse, RZ ;  /* 0x0000000b10467223 */ /* 0x080fe200000100ff */
[----:B------:R-:W-:Y:S01]  /*89a0*/  FFMA.FTZ R71, R2, R11, RZ ;  /* 0x0000000b02477223 */ /* 0x000fe200000100ff */
        /* <DEDUP_REMOVED lines=11> */
[-C--:B------:R-:W-:Y:S01]  /*8a60*/  FFMA.FTZ R71, R37, R8.reuse, R72 ;  /* 0x0000000825477223 */ /* 0x080fe20000010048 */
[-C--:B------:R-:W-:Y:S01]  /*8a70*/  FFMA.FTZ R10, R36, R8.reuse, R67 ;  /* 0x00000008240a7223 */ /* 0x080fe20000010043 */
[----:B0-----:R-:W-:Y:S02]  /*8a80*/  HADD2.F32 R9, -RZ, R4.H0_H0 ;  /* 0x20000004ff097230 */ /* 0x001fe40000004100 */
[----:B------:R-:W-:-:S03]  /*8a90*/  FFMA.FTZ R75, R33, R8, R74 ;  /* 0x00000008214b7223 */ /* 0x000fc6000001004a */
[-C--:B------:R-:W-:Y:S01]  /*8aa0*/  FFMA.FTZ R67, R40, R9.reuse, R11 ;  /* 0x0000000928437223 */ /* 0x080fe2000001000b */
[-C--:B------:R-:W-:Y:S01]  /*8ab0*/  FFMA.FTZ R71, R34, R9.reuse, R71 ;  /* 0x0000000922477223 */ /* 0x080fe20000010047 */
[-C--:B------:R-:W-:Y:S01]  /*8ac0*/  FFMA.FTZ R73, R23, R9.reuse, R10 ;  /* 0x0000000917497223 */ /* 0x080fe2000001000a */
[----:B------:R-:W-:Y:S01]  /*8ad0*/  FFMA.FTZ R75, R14, R9, R75 ;  /* 0x000000090e4b7223 */ /* 0x000fe2000001004b */
[----:B------:R-:W-:Y:S01]  /*8ae0*/  HADD2.F32 R11, -RZ, R4.H1_H1 ;  /* 0x30000004ff0b7230 */ /* 0x000fe20000004100 */
[----:B------:R-:W0:Y:S01]  /*8af0*/  LDS.64 R8, [UR4+0x30] ;  /* 0x00003004ff087984 */ /* 0x000e220008000a00 */
[----:B------:R-:W-:-:S03]  /*8b00*/  HADD2.F32 R10, -RZ, R5.H0_H0 ;  /* 0x20000005ff0a7230 */ /* 0x000fc60000004100 */
[-C--:B------:R-:W-:Y:S01]  /*8b10*/  FFMA.FTZ R4, R62, R11.reuse, R67 ;  /* 0x0000000b3e047223 */ /* 0x080fe20000010043 */
[-C--:B------:R-:W-:Y:S01]  /*8b20*/  FFMA.FTZ R70, R46, R11.reuse, R71 ;  /* 0x0000000b2e467223 */ /* 0x080fe20000010047 */
        /* <DEDUP_REMOVED lines=8> */
[-C--:B------:R-:W-:Y:S01]  /*8bb0*/  FFMA.FTZ R11, R65, R5.reuse, R70 ;  /* 0x00000005410b7223 */ /* 0x080fe20000010046 */
[-C--:B------:R-:W-:Y:S01]  /*8bc0*/  FFMA.FTZ R70, R64, R5.reuse, R67 ;  /* 0x0000000540467223 */ /* 0x080fe20000010043 */
[----:B------:R-:W-:-:S02]  /*8bd0*/  FFMA.FTZ R67, R63, R5, R74 ;  /* 0x000000053f437223 */ /* 0x000fc4000001004a */
[----:B------:R-:W1:Y:S01]  /*8be0*/  LDS.64 R4, [UR4+0x38] ;  /* 0x00003804ff047984 */ /* 0x000e620008000a00 */
[----:B------:R-:W-:Y:S01]  /*8bf0*/  FMUL.FTZ R10, R27, R10 ;  /* 0x0000000a1b0a7220 */ /* 0x000fe20000410000 */
[----:B------:R-:W-:Y:S01]  /*8c00*/  FMUL.FTZ R11, R26, R11 ;  /* 0x0000000b1a0b7220 */ /* 0x000fe20000410000 */
[----:B------:R-:W-:-:S03]  /*8c10*/  FMUL.FTZ R70, R25, R70 ;  /* 0x0000004619467220 */ /* 0x000fc60000410000 */
[----:B------:R-:W-:Y:S02]  /*8c20*/  F2FP.F16.F32.PACK_AB R10, RZ, R10 ;  /* 0x0000000aff0a723e */ /* 0x000fe400000000ff */
[----:B------:R-:W-:Y:S01]  /*8c30*/  F2FP.F16.F32.PACK_AB R11, RZ, R11 ;  /* 0x0000000bff0b723e */ /* 0x000fe200000000ff */
[----:B------:R-:W-:-:S03]  /*8c40*/  FMUL.FTZ R67, R24, R67 ;  /* 0x0000004318437220 */ /* 0x000fc60000410000 */
[----:B------:R-:W-:Y:S02]  /*8c50*/  PRMT R10, R10, 0x5410, R11 ;  /* 0x000054100a0a7816 */ /* 0x000fe4000000000b */
[----:B------:R-:W-:Y:S02]  /*8c60*/  F2FP.F16.F32.PACK_AB R70, RZ, R70 ;  /* 0x00000046ff46723e */ /* 0x000fe400000000ff */
[----:B------:R-:W-:Y:S01]  /*8c70*/  F2FP.F16.F32.PACK_AB R67, RZ, R67 ;  /* 0x00000043ff43723e */ /* 0x000fe200000000ff */
[----:B------:R-:W-:Y:S02]  /*8c80*/  HFMA2 R52, R10, 1, 1, R52 ;  /* 0x3c003c000a347831 */ /* 0x000fe40000000034 */
[--C-:B0-----:R-:W-:Y:S02]  /*8c90*/  HADD2.F32 R11, -RZ, R8.reuse.H0_H0 ;  /* 0x20000008ff0b7230 */ /* 0x101fe40000004100 */
[----:B------:R-:W-:Y:S01]  /*8ca0*/  HADD2.F32 R8, -RZ, R8.H1_H1 ;  /* 0x30000008ff087230 */ /* 0x000fe20000004100 */
[----:B------:R-:W-:-:S02]  /*8cb0*/  PRMT R70, R70, 0x5410, R67 ;  /* 0x0000541046467816 */ /* 0x000fc40000000043 */
[----:B------:R-:W-:Y:S01]  /*8cc0*/  FFMA.FTZ R10, R11, R16, RZ ;  /* 0x000000100b0a7223 */ /* 0x000fe200000100ff */
[----:B------:R-:W-:Y:S01]  /*8cd0*/  FFMA.FTZ R67, R31, R11, RZ ;  /* 0x0000000b1f437223 */ /* 0x000fe200000100ff */
[C---:B------:R-:W-:Y:S01]  /*8ce0*/  FFMA.FTZ R71, R11.reuse, R22, RZ ;  /* 0x000000160b477223 */ /* 0x040fe200000100ff */
[----:B------:R-:W-:Y:S01]  /*8cf0*/  FFMA.FTZ R73, R11, R2, RZ ;  /* 0x000000020b497223 */ /* 0x000fe200000100ff */
[----:B------:R-:W-:Y:S01]  /*8d00*/  FFMA.FTZ R11, R8, R7, R10 ;  /* 0x00000007080b7223 */ /* 0x000fe2000001000a */
[----:B------:R-:W-:Y:S02]  /*8d10*/  HADD2.F32 R10, -RZ, R9.H0_H0 ;  /* 0x20000009ff0a7230 */ /* 0x000fe40000004100 */
[----:B------:R-:W-:Y:S01]  /*8d20*/  FFMA.FTZ R67, R30, R8, R67 ;  /* 0x000000081e437223 */ /* 0x000fe20000010043 */
[C---:B------:R-:W-:Y:S01]  /*8d30*/  FFMA.FTZ R71, R8.reuse, R19, R71 ;  /* 0x0000001308477223 */ /* 0x040fe20000010047 */
[----:B------:R-:W-:Y:S01]  /*8d40*/  FFMA.FTZ R72, R8, R6, R73 ;  /* 0x0000000608487223 */ /* 0x000fe20000010049 */
[----:B------:R-:W-:-:S02]  /*8d50*/  HADD2 R53, R70, R53 ;  /* 0x0000003546357230 */ /* 0x000fc40000000000 */
[----:B------:R-:W-:Y:S02]  /*8d60*/  HADD2.F32 R8, -RZ, R9.H1_H1 ;  /* 0x30000009ff087230 */ /* 0x000fe40000004100 */
[----:B------:R-:W-:Y:S01]  /*8d70*/  FFMA.FTZ R70, R38, R10, R67 ;  /* 0x0000000a26467223 */ /* 0x000fe20000010043 */
[C---:B------:R-:W-:Y:S01]  /*8d80*/  FFMA.FTZ R71, R10.reuse, R29, R71 ;  /* 0x0000001d0a477223 */ /* 0x040fe20000010047 */
[C---:B------:R-:W-:Y:S01]  /*8d90*/  FFMA.FTZ R67, R10.reuse, R28, R11 ;  /* 0x0000001c0a437223 */ /* 0x040fe2000001000b */
[----:B------:R-:W-:Y:S01]  /*8da0*/  FFMA.FTZ R72, R10, R3, R72 ;  /* 0x000000030a487223 */ /* 0x000fe20000010048 */
[--C-:B-1----:R-:W-:Y:S02]  /*8db0*/  HADD2.F32 R9, -RZ, R4.reuse.H0_H0 ;  /* 0x20000004ff097230 */ /* 0x102fe40000004100 */
[----:B------:R-:W-:Y:S01]  /*8dc0*/  FFMA.FTZ R11, R39, R8, R70 ;  /* 0x00000008270b7223 */ /* 0x000fe20000010046 */
[C---:B------:R-:W-:Y:S01]  /*8dd0*/  FFMA.FTZ R10, R8.reuse, R37, R71 ;  /* 0x00000025080a7223 */ /* 0x040fe20000010047 */
[C---:B------:R-:W-:Y:S01]  /*8de0*/  FFMA.FTZ R70, R8.reuse, R36, R67 ;  /* 0x0000002408467223 */ /* 0x040fe20000010043 */
[----:B------:R-:W-:Y:S01]  /*8df0*/  FFMA.FTZ R73, R8, R33, R72 ;  /* 0x0000002108497223 */ /* 0x000fe20000010048 */
[----:B------:R-:W-:Y:S01]  /*8e00*/  FFMA.FTZ R67, R40, R9, R11 ;  /* 0x0000000928437223 */ /* 0x000fe2000001000b */
[C---:B------:R-:W-:Y:S01]  /*8e10*/  FFMA.FTZ R10, R9.reuse, R34, R10 ;  /* 0x00000022090a7223 */ /* 0x040fe2000001000a */
[C---:B------:R-:W-:Y:S01]  /*8e20*/  FFMA.FTZ R71, R9.reuse, R23, R70 ;  /* 0x0000001709477223 */ /* 0x040fe20000010046 */
[----:B------:R-:W-:Y:S01]  /*8e30*/  FFMA.FTZ R73, R9, R14, R73 ;  /* 0x0000000e09497223 */ /* 0x000fe20000010049 */
[----:B------:R-:W-:Y:S01]  /*8e40*/  HADD2.F32 R11, -RZ, R4.H1_H1 ;  /* 0x30000004ff0b7230 */ /* 0x000fe20000004100 */
[----:B------:R-:W0:Y:S04]  /*8e50*/  LDS.64 R8, [UR4+0x330] ;  /* 0x00033004ff087984 */ /* 0x000e280008000a00 */
[----:B------:R-:W-:Y:S01]  /*8e60*/  FFMA.FTZ R4, R62, R11, R67 ;  /* 0x0000000b3e047223 */ /* 0x000fe20000010043 */
[----:B------:R-:W-:Y:S01]  /*8e70*/  FFMA.FTZ R67, R11, R46, R10 ;  /* 0x0000002e0b437223 */ /* 0x000fe2000001000a */
[----:B------:R-:W-:-:S02]  /*8e80*/  HADD2.F32 R10, -RZ, R5.H0_H0 ;  /* 0x20000005ff0a7230 */ /* 0x000fc40000004100 */
[C---:B------:R-:W-:Y:S01]  /*8e90*/  FFMA.FTZ R70, R11.reuse, R44, R71 ;  /* 0x0000002c0b467223 */ /* 0x040fe20000010047 */
[----:B------:R-:W-:Y:S01]  /*8ea0*/  FFMA.FTZ R72, R11, R42, R73 ;  /* 0x0000002a0b487223 */ /* 0x000fe20000010049 */
[----:B------:R-:W-:Y:S02]  /*8eb0*/  HADD2.F32 R5, -RZ, R5.H1_H1 ;  /* 0x30000005ff057230 */ /* 0x000fe40000004100 */
[----:B------:R-:W-:Y:S01]  /*8ec0*/  FFMA.FTZ R11, R61, R10, R4 ;  /* 0x0000000a3d0b7223 */ /* 0x000fe20000010004 */
[C---:B------:R-:W-:Y:S01]  /*8ed0*/  FFMA.FTZ R4, R10.reuse, R45, R67 ;  /* 0x0000002d0a047223 */ /* 0x040fe20000010043 */
[C---:B------:R-:W-:Y:S01]  /*8ee0*/  FFMA.FTZ R67, R10.reuse, R43, R70 ;  /* 0x0000002b0a437223 */ /* 0x040fe20000010046 */
[----:B------:R-:W-:Y:S01]  /*8ef0*/  FFMA.FTZ R72, R10, R41, R72 ;  /* 0x000000290a487223 */ /* 0x000fe20000010048 */
[----:B------:R-:W-:Y:S01]  /*8f00*/  FFMA.FTZ R10, R66, R5, R11 ;  /* 0x00000005420a7223 */ /* 0x000fe2000001000b */
[C---:B------:R-:W-:Y:S01]  /*8f10*/  FFMA.FTZ R11, R5.reuse, R65, R4 ;  /* 0x00000041050b7223 */ /* 0x040fe20000010004 */
[C---:B------:R-:W-:Y:S01]  /*8f20*/  FFMA.FTZ R70, R5.reuse, R64, R67 ;  /* 0x0000004005467223 */ /* 0x040fe20000010043 */
[----:B------:R-:W-:-:S02]  /*8f30*/  FFMA.FTZ R67, R5, R63, R72 ;  /* 0x0000003f05437223 */ /* 0x000fc40000010048 */
[----:B------:R-:W1:Y:S01]  /*8f40*/  LDS.64 R4, [UR4+0x338] ;  /* 0x00033804ff047984 */ /* 0x000e620008000a00 */
        /* <DEDUP_REMOVED lines=8> */
[----:B------:R-:W-:Y:S02]  /*8fd0*/  PRMT R10, R10, 0x5410, R11 ;  /* 0x000054100a0a7816 */ /* 0x000fe4000000000b */
[----:B------:R-:W-:Y:S01]  /*8fe0*/  PRMT R70, R70, 0x5410, R67 ;  /* 0x0000541046467816 */ /* 0x000fe20000000043 */
[----:B0-----:R-:W-:Y:S02]  /*8ff0*/  HADD2.F32 R11, -RZ, R8.H0_H0 ;  /* 0x20000008ff0b7230 */ /* 0x001fe40000004100 */
[----:B------:R-:W-:Y:S02]  /*9000*/  HFMA2 R60, R10, 1, 1, R60 ;  /* 0x3c003c000a3c7831 */ /* 0x000fe4000000003c */
[----:B------:R-:W-:Y:S02]  /*9010*/  HADD2.F32 R8, -RZ, R8.H1_H1 ;  /* 0x30000008ff087230 */ /* 0x000fe40000004100 */
[----:B------:R-:W-:-:S02]  /*9020*/  HADD2 R59, R70, R59 ;  /* 0x0000003b463b7230 */ /* 0x000fc40000000000 */
[-C--:B------:R-:W-:Y:S01]  /*9030*/  FFMA.FTZ R10, R22, R11.reuse, RZ ;  /* 0x0000000b160a7223 */ /* 0x080fe200000100ff */
        /* <DEDUP_REMOVED lines=14> */
[----:B-1----:R-:W-:Y:S02]  /*9120*/  HADD2.F32 R9, -RZ, R4.H0_H0 ;  /* 0x20000004ff097230 */ /* 0x002fe40000004100 */
[-C--:B------:R-:W-:Y:S01]  /*9130*/  FFMA.FTZ R71, R37, R8.reuse, R72 ;  /* 0x0000000825477223 */ /* 0x080fe20000010048 */
[-C--:B------:R-:W-:Y:S01]  /*9140*/  FFMA.FTZ R10, R36, R8.reuse, R67 ;  /* 0x00000008240a7223 */ /* 0x080fe20000010043 */
[----:B------:R-:W-:Y:S01]  /*9150*/  FFMA.FTZ R75, R33, R8, R74 ;  /* 0x00000008214b7223 */ /* 0x000fe2000001004a */
[-C--:B------:R-:W-:Y:S01]  /*9160*/  FFMA.FTZ R67, R40, R9.reuse, R11 ;  /* 0x0000000928437223 */ /* 0x080fe2000001000b */
[-C--:B------:R-:W-:Y:S01]  /*9170*/  FFMA.FTZ R71, R34, R9.reuse, R71 ;  /* 0x0000000922477223 */ /* 0x080fe20000010047 */
[-C--:B------:R-:W-:Y:S01]  /*9180*/  FFMA.FTZ R73, R23, R9.reuse, R10 ;  /* 0x0000000917497223 */ /* 0x080fe2000001000a */
[----:B------:R-:W-:-:S02]  /*9190*/  FFMA.FTZ R75, R14, R9, R75 ;  /* 0x000000090e4b7223 */ /* 0x000fc4000001004b */
[----:B------:R-:W0:Y:S01]  /*91a0*/  LDS.64 R8, [UR4+0x430] ;  /* 0x00043004ff087984 */ /* 0x000e220008000a00 */
[----:B------:R-:W-:Y:S02]  /*91b0*/  HADD2.F32 R11, -RZ, R4.H1_H1 ;  /* 0x30000004ff0b7230 */ /* 0x000fe40000004100 */
        /* <DEDUP_REMOVED lines=22> */
[----:B------:R-:W-:Y:S02]  /*9320*/  PRMT R10, R10, 0x5410, R11 ;  /* 0x000054100a0a7816 */ /* 0x000fe4000000000b */
[----:B------:R-:W-:Y:S01]  /*9330*/  F2FP.F16.F32.PACK_AB R67, RZ, R67 ;  /* 0x00000043ff43723e */ /* 0x000fe200000000ff */
[----:B0-----:R-:W-:-:S03]  /*9340*/  HADD2.F32 R11, -RZ, R8.H0_H0 ;  /* 0x20000008ff0b7230 */ /* 0x001fc60000004100 */
[----:B------:R-:W-:Y:S01]  /*9350*/  PRMT R70, R70, 0x5410, R67 ;  /* 0x0000541046467816 */ /* 0x000fe20000000043 */
[----:B------:R-:W-:Y:S02]  /*9360*/  HFMA2 R56, R10, 1, 1, R56 ;  /* 0x3c003c000a387831 */ /* 0x000fe40000000038 */
[----:B------:R-:W-:Y:S02]  /*9370*/  HADD2.F32 R8, -RZ, R8.H1_H1 ;  /* 0x30000008ff087230 */ /* 0x000fe40000004100 */
[-C--:B------:R-:W-:Y:S01]  /*9380*/  FFMA.FTZ R10, R22, R11.reuse, RZ ;  /* 0x0000000b160a7223 */ /* 0x080fe200000100ff */
[-C--:B------:R-:W-:Y:S01]  /*9390*/  FFMA.FTZ R67, R31, R11.reuse, RZ ;  /* 0x0000000b1f437223 */ /* 0x080fe200000100ff */
[----:B------:R-:W-:Y:S02]  /*93a0*/  HADD2 R57, R70, R57 ;  /* 0x0000003946397230 */ /* 0x000fe40000000000 */
[-C--:B------:R-:W-:Y:S01]  /*93b0*/  FFMA.FTZ R70, R16, R11.reuse, RZ ;  /* 0x0000000b10467223 */ /* 0x080fe200000100ff */
[----:B------:R-:W-:Y:S01]  /*93c0*/  FFMA.FTZ R71, R2, R11, RZ ;  /* 0x0000000b02477223 */ /* 0x000fe200000100ff */
[----:B------:R-:W-:Y:S01]  /*93d0*/  FFMA.FTZ R72, R19, R8, R10 ;  /* 0x0000000813487223 */ /* 0x000fe2000001000a */
[----:B------:R-:W-:-:S02]  /*93e0*/  HADD2.F32 R10, -RZ, R9.H0_H0 ;  /* 0x20000009ff0a7230 */ /* 0x000fc40000004100 */
        /* <DEDUP_REMOVED lines=8> */
[----:B------:R-:W-:Y:S01]  /*9470*/  FFMA.FTZ R9, R39, R8, R70 ;  /* 0x0000000827097223 */ /* 0x000fe20000010046 */
[----:B-1----:R-:W-:-:S02]  /*9480*/  HADD2.F32 R71, -RZ, R4.H0_H0 ;  /* 0x20000004ff477230 */ /* 0x002fc40000004100 */
[-C--:B------:R-:W-:Y:S01]  /*9490*/  FFMA.FTZ R67, R37, R8.reuse, R72 ;  /* 0x0000000825437223 */ /* 0x080fe20000010048 */
[-C--:B------:R-:W-:Y:S01]  /*94a0*/  FFMA.FTZ R10, R36, R8.reuse, R11 ;  /* 0x00000008240a7223 */ /* 0x080fe2000001000b */
[----:B------:R-:W-:Y:S01]  /*94b0*/  FFMA.FTZ R73, R33, R8, R74 ;  /* 0x0000000821497223 */ /* 0x000fe2000001004a */
[-C--:B------:R-:W-:Y:S02]  /*94c0*/  FFMA.FTZ R75, R40, R71.reuse, R9 ;  /* 0x00000047284b7223 */ /* 0x080fe40000010009 */
[----:B------:R-:W0:Y:S01]  /*94d0*/  LDS.64 R8, [UR4+0x530] ;  /* 0x00053004ff087984 */ /* 0x000e220008000a00 */
[-C--:B------:R-:W-:Y:S01]  /*94e0*/  FFMA.FTZ R67, R34, R71.reuse, R67 ;  /* 0x0000004722437223 */ /* 0x080fe20000010043 */
[-C--:B------:R-:W-:Y:S01]  /*94f0*/  FFMA.FTZ R11, R23, R71.reuse, R10 ;  /* 0x00000047170b7223 */ /* 0x080fe2000001000a */
[----:B------:R-:W-:Y:S01]  /*9500*/  FFMA.FTZ R71, R14, R71, R73 ;  /* 0x000000470e477223 */ /* 0x000fe20000010049 */
        /* <DEDUP_REMOVED lines=19> */
[----:B------:R-:W1:Y:S01]  /*9640*/  LDS.64 R4, [UR4+0x538] ;  /* 0x00053804ff047984 */ /* 0x000e620008000a00 */
[----:B------:R-:W-:Y:S02]  /*9650*/  F2FP.F16.F32.PACK_AB R10, RZ, R10 ;  /* 0x0000000aff0a723e */ /* 0x000fe400000000ff */
[----:B------:R-:W-:Y:S02]  /*9660*/  F2FP.F16.F32.PACK_AB R11, RZ, R11 ;  /* 0x0000000bff0b723e */ /* 0x000fe400000000ff */
[----:B------:R-:W-:Y:S02]  /*9670*/  F2FP.F16.F32.PACK_AB R67, RZ, R67 ;  /* 0x00000043ff43723e */ /* 0x000fe400000000ff */
        /* <DEDUP_REMOVED lines=8> */
[-C--:B------:R-:W-:Y:S01]  /*9700*/  FFMA.FTZ R10, R16, R11.reuse, RZ ;  /* 0x0000000b100a7223 */ /* 0x080fe200000100ff */
[----:B------:R-:W-:Y:S01]  /*9710*/  FFMA.FTZ R11, R2, R11, RZ ;  /* 0x0000000b020b7223 */ /* 0x000fe200000100ff */
[----:B------:R-:W-:Y:S02]  /*9720*/  HADD2 R55, R67, R55 ;  /* 0x0000003743377230 */ /* 0x000fe40000000000 */
[-C--:B------:R-:W-:Y:S01]  /*9730*/  FFMA.FTZ R67, R7, R8.reuse, R10 ;  /* 0x0000000807437223 */ /* 0x080fe2000001000a */
[----:B------:R-:W-:-:S02]  /*9740*/  FFMA.FTZ R74, R6, R8, R11 ;  /* 0x00000008064a7223 */ /* 0x000fc4000001000b */
[----:B------:R-:W0:Y:S01]  /*9750*/  LDS.64 R10, [UR4+0x630] ;  /* 0x00063004ff0a7984 */ /* 0x000e220008000a00 */
[----:B------:R-:W-:Y:S01]  /*9760*/  FMUL.FTZ R76, R27, R76 ;  /* 0x0000004c1b4c7220 */ /* 0x000fe20000410000 */
[----:B------:R-:W-:-:S04]  /*9770*/  FMUL.FTZ R77, R26, R77 ;  /* 0x0000004d1a4d7220 */ /* 0x000fc80000410000 */
[----:B------:R-:W-:Y:S02]  /*9780*/  F2FP.F16.F32.PACK_AB R76, RZ, R76 ;  /* 0x0000004cff4c723e */ /* 0x000fe400000000ff */
[----:B------:R-:W-:Y:S01]  /*9790*/  F2FP.F16.F32.PACK_AB R77, RZ, R77 ;  /* 0x0000004dff4d723e */ /* 0x000fe200000000ff */
[--C-:B------:R-:W-:Y:S02]  /*97a0*/  HADD2.F32 R72, -RZ, R9.reuse.H0_H0 ;  /* 0x20000009ff487230 */ /* 0x100fe40000004100 */
[-C--:B------:R-:W-:Y:S01]  /*97b0*/  FFMA.FTZ R70, R19, R8.reuse, R70 ;  /* 0x0000000813467223 */ /* 0x080fe20000010046 */
[----:B------:R-:W-:Y:S01]  /*97c0*/  PRMT R76, R76, 0x5410, R77 ;  /* 0x000054104c4c7816 */ /* 0x000fe2000000004d */
[----:B------:R-:W-:Y:S01]  /*97d0*/  FFMA.FTZ R71, R30, R8, R71 ;  /* 0x000000081e477223 */ /* 0x000fe20000010047 */
[----:B------:R-:W-:Y:S02]  /*97e0*/  HADD2.F32 R8, -RZ, R9.H1_H1 ;  /* 0x30000009ff087230 */ /* 0x000fe40000004100 */
[-C--:B------:R-:W-:Y:S01]  /*97f0*/  FFMA.FTZ R70, R29, R72.reuse, R70 ;  /* 0x000000481d467223 */ /* 0x080fe20000010046 */
[----:B------:R-:W-:Y:S01]  /*9800*/  FFMA.FTZ R9, R28, R72, R67 ;  /* 0x000000481c097223 */ /* 0x000fe20000010043 */
[----:B------:R-:W-:-:S02]  /*9810*/  HFMA2 R32, R76, 1, 1, R32 ;  /* 0x3c003c004c207831 */ /* 0x000fc40000000020 */
[-C--:B------:R-:W-:Y:S01]  /*9820*/  FFMA.FTZ R76, R38, R72.reuse, R71 ;  /* 0x00000048264c7223 */ /* 0x080fe20000010047 */
[----:B------:R-:W-:Y:S01]  /*9830*/  FFMA.FTZ R74, R3, R72, R74 ;  /* 0x00000048034a7223 */ /* 0x000fe2000001004a */
[-C--:B------:R-:W-:Y:S01]  /*9840*/  FFMA.FTZ R67, R37, R8.reuse, R70 ;  /* 0x0000000825437223 */ /* 0x080fe20000010046 */
[--C-:B-1----:R-:W-:Y:S02]  /*9850*/  HADD2.F32 R73, -RZ, R4.reuse.H0_H0 ;  /* 0x20000004ff497230 */ /* 0x102fe40000004100 */
        /* <DEDUP_REMOVED lines=8> */
[----:B------:R-:W-:-:S02]  /*98e0*/  HADD2.F32 R8, -RZ, R5.H0_H0 ;  /* 0x20000005ff087230 */ /* 0x000fc40000004100 */
        /* <DEDUP_REMOVED lines=13> */
[----:B0-----:R-:W-:-:S02]  /*99c0*/  HADD2.F32 R5, -RZ, R10.H0_H0 ;  /* 0x2000000aff057230 */ /* 0x001fc40000004100 */
[----:B------:R-:W-:-:S03]  /*99d0*/  HADD2.F32 R10, -RZ, R10.H1_H1 ;  /* 0x3000000aff0a7230 */ /* 0x000fc60000004100 */
[-C--:B------:R-:W-:Y:S01]  /*99e0*/  FFMA.FTZ R9, R31, R5.reuse, RZ ;  /* 0x000000051f097223 */ /* 0x080fe200000100ff */
[-C--:B------:R-:W-:Y:S01]  /*99f0*/  FFMA.FTZ R76, R22, R5.reuse, RZ ;  /* 0x00000005164c7223 */ /* 0x080fe200000100ff */
[-C--:B------:R-:W-:Y:S01]  /*9a00*/  FFMA.FTZ R4, R16, R5.reuse, RZ ;  /* 0x0000000510047223 */ /* 0x080fe200000100ff */
[----:B------:R-:W-:Y:S01]  /*9a10*/  FFMA.FTZ R73, R2, R5, RZ ;  /* 0x0000000502497223 */ /* 0x000fe200000100ff */
[-C--:B------:R-:W-:Y:S01]  /*9a20*/  FFMA.FTZ R5, R30, R10.reuse, R9 ;  /* 0x0000000a1e057223 */ /* 0x080fe20000010009 */
[----:B------:R-:W-:Y:S02]  /*9a30*/  HADD2.F32 R8, -RZ, R11.H0_H0 ;  /* 0x2000000bff087230 */ /* 0x000fe40000004100 */
[----:B------:R-:W-:-:S03]  /*9a40*/  FFMA.FTZ R9, R7, R10, R4 ;  /* 0x0000000a07097223 */ /* 0x000fc60000010004 */
[----:B------:R-:W-:Y:S02]  /*9a50*/  FFMA.FTZ R74, R38, R8, R5 ;  /* 0x00000008264a7223 */ /* 0x000fe40000010005 */
[----:B------:R-:W0:Y:S01]  /*9a60*/  LDS.64 R4, [UR4+0x638] ;  /* 0x00063804ff047984 */ /* 0x000e220008000a00 */
[-C--:B------:R-:W-:Y:S01]  /*9a70*/  FFMA.FTZ R76, R19, R10.reuse, R76 ;  /* 0x0000000a134c7223 */ /* 0x080fe2000001004c */
[----:B------:R-:W-:Y:S01]  /*9a80*/  FFMA.FTZ R10, R6, R10, R73 ;  /* 0x0000000a060a7223 */ /* 0x000fe20000010049 */
[-C--:B------:R-:W-:Y:S02]  /*9a90*/  FFMA.FTZ R9, R28, R8.reuse, R9 ;  /* 0x000000081c097223 */ /* 0x080fe40000010009 */
[-C--:B------:R-:W-:Y:S01]  /*9aa0*/  FFMA.FTZ R76, R29, R8.reuse, R76 ;  /* 0x000000081d4c7223 */ /* 0x080fe2000001004c */
[----:B------:R-:W-:Y:S01]  /*9ab0*/  FFMA.FTZ R8, R3, R8, R10 ;  /* 0x0000000803087223 */ /* 0x000fe2000001000a */
[----:B------:R-:W-:-:S05]  /*9ac0*/  HADD2.F32 R10, -RZ, R11.H1_H1 ;  /* 0x3000000bff0a7230 */ /* 0x000fca0000004100 */
        /* <DEDUP_REMOVED lines=11> */
[----:B------:R-:W-:Y:S02]  /*9b80*/  HADD2.F32 R74, -RZ, R5.H0_H0 ;  /* 0x20000005ff4a7230 */ /* 0x000fe40000004100 */
[-C--:B------:R-:W-:Y:S01]  /*9b90*/  FFMA.FTZ R4, R44, R75.reuse, R11 ;  /* 0x0000004b2c047223 */ /* 0x080fe2000001000b */
[----:B------:R-:W-:Y:S02]  /*9ba0*/  FFMA.FTZ R76, R42, R75, R9 ;  /* 0x0000004b2a4c7223 */ /* 0x000fe40000010009 */
[----:B------:R-:W-:-:S02]  /*9bb0*/  FFMA.FTZ R11, R61, R74, R8 ;  /* 0x0000004a3d0b7223 */ /* 0x000fc40000010008 */
[----:B------:R-:W0:Y:S01]  /*9bc0*/  LDS.64 R8, [UR4+0x730] ;  /* 0x00073004ff087984 */ /* 0x000e220008000a00 */
[----:B------:R-:W-:Y:S01]  /*9bd0*/  FFMA.FTZ R10, R46, R75, R73 ;  /* 0x0000004b2e0a7223 */ /* 0x000fe20000010049 */
[----:B------:R-:W-:Y:S02]  /*9be0*/  HADD2.F32 R5, -RZ, R5.H1_H1 ;  /* 0x30000005ff057230 */ /* 0x000fe40000004100 */
[-C--:B------:R-:W-:Y:S01]  /*9bf0*/  FFMA.FTZ R73, R43, R74.reuse, R4 ;  /* 0x0000004a2b497223 */ /* 0x080fe20000010004 */
[-C--:B------:R-:W-:Y:S01]  /*9c00*/  FFMA.FTZ R10, R45, R74.reuse, R10 ;  /* 0x0000004a2d0a7223 */ /* 0x080fe2000001000a */
[----:B------:R-:W-:Y:S01]  /*9c10*/  FFMA.FTZ R4, R41, R74, R76 ;  /* 0x0000004a29047223 */ /* 0x000fe2000001004c */
[-C--:B------:R-:W-:Y:S02]  /*9c20*/  FFMA.FTZ R74, R66, R5.reuse, R11 ;  /* 0x00000005424a7223 */ /* 0x080fe4000001000b */
[-C--:B------:R-:W-:Y:S01]  /*9c30*/  FFMA.FTZ R11, R65, R5.reuse, R10 ;  /* 0x00000005410b7223 */ /* 0x080fe2000001000a */
[-C--:B------:R-:W-:Y:S01]  /*9c40*/  FFMA.FTZ R10, R64, R5.reuse, R73 ;  /* 0x00000005400a7223 */ /* 0x080fe20000010049 */
[----:B------:R-:W-:Y:S01]  /*9c50*/  FFMA.FTZ R73, R63, R5, R4 ;  /* 0x000000053f497223 */ /* 0x000fe20000010004 */
[----:B0-----:R-:W-:-:S02]  /*9c60*/  HADD2.F32 R75, -RZ, R8.H0_H0 ;  /* 0x20000008ff4b7230 */ /* 0x001fc40000004100 */
[----:B------:R-:W-:-:S03]  /*9c70*/  HADD2.F32 R8, -RZ, R8.H1_H1 ;  /* 0x30000008ff087230 */ /* 0x000fc60000004100 */
[----:B------:R-:W-:-:S04]  /*9c80*/  FFMA.FTZ R31, R31, R75, RZ ;  /* 0x0000004b1f1f7223 */ /* 0x000fc800000100ff */
[----:B------:R-:W-:Y:S01]  /*9c90*/  FFMA.FTZ R5, R30, R8, R31 ;  /* 0x000000081e057223 */ /* 0x000fe2000001001f */
[----:B------:R-:W-:-:S05]  /*9ca0*/  HADD2.F32 R31, -RZ, R9.H0_H0 ;  /* 0x20000009ff1f7230 */ /* 0x000fca0000004100 */
[----:B------:R-:W-:Y:S02]  /*9cb0*/  FFMA.FTZ R38, R38, R31, R5 ;  /* 0x0000001f26267223 */ /* 0x000fe40000010005 */
[----:B------:R-:W0:Y:S01]  /*9cc0*/  LDS.64 R4, [UR4+0x738] ;  /* 0x00073804ff047984 */ /* 0x000e220008000a00 */
[-C--:B------:R-:W-:Y:S01]  /*9cd0*/  FFMA.FTZ R22, R22, R75.reuse, RZ ;  /* 0x0000004b16167223 */ /* 0x080fe200000100ff */
[-C--:B------:R-:W-:Y:S01]  /*9ce0*/  FFMA.FTZ R16, R16, R75.reuse, RZ ;  /* 0x0000004b10107223 */ /* 0x080fe200000100ff */
[----:B------:R-:W-:Y:S02]  /*9cf0*/  FFMA.FTZ R75, R2, R75, RZ ;  /* 0x0000004b024b7223 */ /* 0x000fe400000100ff */
[-C--:B------:R-:W-:Y:S01]  /*9d00*/  FFMA.FTZ R22, R19, R8.reuse, R22 ;  /* 0x0000000813167223 */ /* 0x080fe20000010016 */
[-C--:B------:R-:W-:Y:S01]  /*9d10*/  FFMA.FTZ R7, R7, R8.reuse, R16 ;  /* 0x0000000807077223 */ /* 0x080fe20000010010 */
[----:B------:R-:W-:Y:S01]  /*9d20*/  FFMA.FTZ R6, R6, R8, R75 ;  /* 0x0000000806067223 */ /* 0x000fe2000001004b */
[----:B------:R-:W-:-:S02]  /*9d30*/  HADD2.F32 R30, -RZ, R9.H1_H1 ;  /* 0x30000009ff1e7230 */ /* 0x000fc40000004100 */
[-C--:B------:R-:W-:Y:S01]  /*9d40*/  FFMA.FTZ R22, R29, R31.reuse, R22 ;  /* 0x0000001f1d167223 */ /* 0x080fe20000010016 */
[-C--:B------:R-:W-:Y:S01]  /*9d50*/  FFMA.FTZ R7, R28, R31.reuse, R7 ;  /* 0x0000001f1c077223 */ /* 0x080fe20000010007 */
[----:B------:R-:W-:Y:S01]  /*9d60*/  FFMA.FTZ R6, R3, R31, R6 ;  /* 0x0000001f03067223 */ /* 0x000fe20000010006 */
[-C--:B------:R-:W-:Y:S01]  /*9d70*/  FFMA.FTZ R39, R39, R30.reuse, R38 ;  /* 0x0000001e27277223 */ /* 0x080fe20000010026 */
[-C--:B------:R-:W-:Y:S01]  /*9d80*/  FFMA.FTZ R37, R37, R30.reuse, R22 ;  /* 0x0000001e25257223 */ /* 0x080fe20000010016 */
[-C--:B------:R-:W-:Y:S01]  /*9d90*/  FFMA.FTZ R36, R36, R30.reuse, R7 ;  /* 0x0000001e24247223 */ /* 0x080fe20000010007 */
[----:B------:R-:W-:Y:S01]  /*9da0*/  FFMA.FTZ R33, R33, R30, R6 ;  /* 0x0000001e21217223 */ /* 0x000fe20000010006 */
[----:B------:R-:W-:Y:S01]  /*9db0*/  UIADD3 UR8, UPT, UPT, UR8, 0x20, URZ ;  /* 0x0000002008087890 */ /* 0x000fe2000fffe0ff */
[----:B------:R-:W-:Y:S01]  /*9dc0*/  FMUL.FTZ R2, R27, R70 ;  /* 0x000000461b027220 */ /* 0x000fe20000410000 */
[----:B------:R-:W-:Y:S01]  /*9dd0*/  FMUL.FTZ R71, R26, R71 ;  /* 0x000000471a477220 */ /* 0x000fe20000410000 */
[----:B0-----:R-:W-:-:S02]  /*9de0*/  HADD2.F32 R3, -RZ, R4.H0_H0 ;  /* 0x20000004ff037230 */ /* 0x001fc40000004100 */
        /* <DEDUP_REMOVED lines=9> */
[----:B------:R-:W-:Y:S02]  /*9e80*/  HADD2.F32 R5, -RZ, R5.H1_H1 ;  /* 0x30000005ff057230 */ /* 0x000fe40000004100 */
        /* <DEDUP_REMOVED lines=9> */
[C---:B------:R-:W-:Y:S01]  /*9f20*/  FMUL.FTZ R74, R27.reuse, R74 ;  /* 0x0000004a1b4a7220 */ /* 0x040fe20000410000 */
[----:B------:R-:W-:Y:S01]  /*9f30*/  FMUL.FTZ R66, R27, R66 ;  /* 0x000000421b427220 */ /* 0x000fe20000410000 */
[C---:B------:R-:W-:Y:S01]  /*9f40*/  FMUL.FTZ R11, R26.reuse, R11 ;  /* 0x0000000b1a0b7220 */ /* 0x040fe20000410000 */
[----:B------:R-:W-:Y:S01]  /*9f50*/  FMUL.FTZ R65, R26, R65 ;  /* 0x000000411a417220 */ /* 0x000fe20000410000 */
[----:B------:R-:W-:Y:S01]  /*9f60*/  ISETP.LE.U32.AND P0, PT, R12, UR8, PT ;  /* 0x000000080c007c0c */ /* 0x000fe2000bf03070 */
[C---:B------:R-:W-:Y:S01]  /*9f70*/  FMUL.FTZ R72, R25.reuse, R72 ;  /* 0x0000004819487220 */ /* 0x040fe20000410000 */
[C---:B------:R-:W-:Y:S01]  /*9f80*/  FMUL.FTZ R10, R25.reuse, R10 ;  /* 0x0000000a190a7220 */ /* 0x040fe20000410000 */
[----:B------:R-:W-:Y:S01]  /*9f90*/  FMUL.FTZ R64, R25, R64 ;  /* 0x0000004019407220 */ /* 0x000fe20000410000 */
[C---:B------:R-:W-:Y:S01]  /*9fa0*/  FMUL.FTZ R67, R24.reuse, R67 ;  /* 0x0000004318437220 */ /* 0x040fe20000410000 */
[C---:B------:R-:W-:Y:S01]  /*9fb0*/  FMUL.FTZ R73, R24.reuse, R73 ;  /* 0x0000004918497220 */ /* 0x040fe20000410000 */
[----:B------:R-:W-:Y:S01]  /*9fc0*/  FMUL.FTZ R5, R24, R5 ;  /* 0x0000000518057220 */ /* 0x000fe20000410000 */
[----:B------:R-:W-:-:S02]  /*9fd0*/  F2FP.F16.F32.PACK_AB R2, RZ, R2 ;  /* 0x00000002ff02723e */ /* 0x000fc400000000ff */
[----:B------:R-:W-:Y:S02]  /*9fe0*/  F2FP.F16.F32.PACK_AB R71, RZ, R71 ;  /* 0x00000047ff47723e */ /* 0x000fe400000000ff */
[----:B------:R-:W-:Y:S02]  /*9ff0*/  F2FP.F16.F32.PACK_AB R74, RZ, R74 ;  /* 0x0000004aff4a723e */ /* 0x000fe400000000ff */
[----:B------:R-:W-:Y:S02]  /*a000*/  F2FP.F16.F32.PACK_AB R11, RZ, R11 ;  /* 0x0000000bff0b723e */ /* 0x000fe400000000ff */
[----:B------:R-:W-:Y:S02]  /*a010*/  F2FP.F16.F32.PACK_AB R66, RZ, R66 ;  /* 0x00000042ff42723e */ /* 0x000fe400000000ff */
[----:B------:R-:W-:Y:S02]  /*a020*/  F2FP.F16.F32.PACK_AB R65, RZ, R65 ;  /* 0x00000041ff41723e */ /* 0x000fe400000000ff */
[----:B------:R-:W-:-:S02]  /*a030*/  F2FP.F16.F32.PACK_AB R72, RZ, R72 ;  /* 0x00000048ff48723e */ /* 0x000fc400000000ff */
[----:B------:R-:W-:Y:S02]  /*a040*/  F2FP.F16.F32.PACK_AB R67, RZ, R67 ;  /* 0x00000043ff43723e */ /* 0x000fe400000000ff */
[----:B------:R-:W-:Y:S02]  /*a050*/  F2FP.F16.F32.PACK_AB R10, RZ, R10 ;  /* 0x0000000aff0a723e */ /* 0x000fe400000000ff */
[----:B------:R-:W-:Y:S02]  /*a060*/  F2FP.F16.F32.PACK_AB R73, RZ, R73 ;  /* 0x00000049ff49723e */ /* 0x000fe400000000ff */
[----:B------:R-:W-:Y:S02]  /*a070*/  F2FP.F16.F32.PACK_AB R64, RZ, R64 ;  /* 0x00000040ff40723e */ /* 0x000fe400000000ff */
[----:B------:R-:W-:Y:S02]  /*a080*/  F2FP.F16.F32.PACK_AB R5, RZ, R5 ;  /* 0x00000005ff05723e */ /* 0x000fe400000000ff */
[----:B------:R-:W-:-:S02]  /*a090*/  PRMT R2, R2, 0x5410, R71 ;  /* 0x0000541002027816 */ /* 0x000fc40000000047 */
[----:B------:R-:W-:Y:S02]  /*a0a0*/  PRMT R74, R74, 0x5410, R11 ;  /* 0x000054104a4a7816 */ /* 0x000fe4000000000b */
[----:B------:R-:W-:Y:S02]  /*a0b0*/  PRMT R66, R66, 0x5410, R65 ;  /* 0x0000541042427816 */ /* 0x000fe40000000041 */
[----:B------:R-:W-:Y:S02]  /*a0c0*/  PRMT R72, R72, 0x5410, R67 ;  /* 0x0000541048487816 */ /* 0x000fe40000000043 */
[----:B------:R-:W-:Y:S02]  /*a0d0*/  PRMT R10, R10, 0x5410, R73 ;  /* 0x000054100a0a7816 */ /* 0x000fe40000000049 */
[----:B------:R-:W-:Y:S01]  /*a0e0*/  PRMT R64, R64, 0x5410, R5 ;  /* 0x0000541040407816 */ /* 0x000fe20000000005 */
[----:B------:R-:W-:Y:S01]  /*a0f0*/  UIADD3 UR4, UPT, UPT, UR4, 0x40, URZ ;  /* 0x0000004004047890 */ /* 0x000fe2000fffe0ff */
[----:B------:R-:W-:-:S02]  /*a100*/  HFMA2 R50, R2, 1, 1, R50 ;  /* 0x3c003c0002327831 */ /* 0x000fc40000000032 */
[----:B------:R-:W-:Y:S02]  /*a110*/  HFMA2 R19, R74, 1, 1, R32 ;  /* 0x3c003c004a137831 */ /* 0x000fe40000000020 */
[----:B------:R-:W-:Y:S02]  /*a120*/  HFMA2 R15, R66, 1, 1, R15 ;  /* 0x3c003c00420f7831 */ /* 0x000fe4000000000f */
[----:B------:R-:W-:-:S04]  /*a130*/  IMAD.WIDE R68, R13, 0x4, R68 ;  /* 0x000000040d447825 */ /* 0x000fc800078e0244 */
[----:B------:R-:W-:Y:S02]  /*a140*/  HADD2 R51, R72, R51 ;  /* 0x0000003348337230 */ /* 0x000fe40000000000 */
[----:B------:R-:W-:Y:S02]  /*a150*/  HADD2 R16, R10, R35 ;  /* 0x000000230a107230 */ /* 0x000fe40000000000 */
[----:B------:R-:W-:Y:S01]  /*a160*/  HADD2 R47, R64, R47 ;  /* 0x0000002f402f7230 */ /* 0x000fe20000000000 */
[----:B------:R-:W-:Y:S06]  /*a170*/  @!P0 BRA `(.L_x_464) ;  /* 0xffffff6c00908947 */ /* 0x000fec000383ffff */
.L_x_462:
[----:B------:R-:W0:Y:S01]  /*a180*/  S2R R4, SR_CTAID.X ;  /* 0x0000000000047919 */ /* 0x000e220000002500 */
[----:B------:R-:W1:Y:S01]  /*a190*/  S2UR UR4, SR_CTAID.Y ;  /* 0x00000000000479c3 */ /* 0x000e620000002600 */
[----:B------:R-:W0:Y:S07]  /*a1a0*/  S2R R5, SR_TID.X ;  /* 0x0000000000057919 */ /* 0x000e2e0000002100 */
[----:B------:R-:W2:Y:S01]  /*a1b0*/  LDC.64 R2, c[0x0][0x3a0] ;  /* 0x0000e800ff027b82 */ /* 0x000ea20000000a00 */
[----:B-1----:R-:W-:Y:S01]  /*a1c0*/  IMAD R0, R13, UR4, RZ ;  /* 0x000000040d007c24 */ /* 0x002fe2000f8e02ff */
[----:B0-----:R-:W-:-:S04]  /*a1d0*/  LEA R5, R4, R5, 0x7 ;  /* 0x0000000504057211 */ /* 0x001fc800078e38ff */
[----:B------:R-:W-:-:S04]  /*a1e0*/  LEA R0, R0, R5, 0x1 ;  /* 0x0000000500007211 */ /* 0x000fc800078e08ff */
[----:B------:R-:W-:-:S05]  /*a1f0*/  SHF.L.U32 R5, R0, 0x2, RZ ;  /* 0x0000000200057819 */ /* 0x000fca00000006ff */
[----:B--2---:R-:W-:-:S05]  /*a200*/  IMAD.WIDE R4, R5, 0x2, R2 ;  /* 0x0000000205047825 */ /* 0x004fca00078e0202 */
[----:B------:R0:W-:Y:S01]  /*a210*/  ATOM.E.ADD.F16x2.RN.STRONG.GPU P0, RZ, desc[UR10][R4.64], R60 ;  /* 0x8000003c04ff79a2 */ /* 0x0001e2000c10e10a */
[----:B------:R-:W-:Y:S04]  /*a220*/  BSSY.RECONVERGENT B0, `(.L_x_465) ;  /* 0x000000e000007945 */ /* 0x000fe80003800200 */
[----:B0-----:R-:W-:Y:S05]  /*a230*/  @P0 BRA `(.L_x_466) ;  /* 0x0000000000300947 */ /* 0x001fea0003800000 */
[----:B------:R-:W0:Y:S02]  /*a240*/  QSPC.E.S P0, RZ, [R4] ;  /* 0x0000000004ff73aa */ /* 0x000e240000000500 */
[----:B0-----:R-:W-:Y:S05]  /*a250*/  @!P0 BRA `(.L_x_467) ;  /* 0x00000000001c8947 */ /* 0x001fea0003800000 */
[----:B------:R-:W-:-:S04]  /*a260*/  MOV R2, R4 ;  /* 0x0000000400027202 */ /* 0x000fc80000000f00 */
[----:B------:R-:W-:-:S07]  /*a270*/  MOV R0, R2 ;  /* 0x0000000200007202 */ /* 0x000fce0000000f00 */
.L_x_468:
[----:B------:R-:W0:Y:S02]  /*a280*/  LDS R2, [R0] ;  /* 0x0000000000027984 */ /* 0x000e240000000800 */
[----:B0-----:R-:W-:-:S05]  /*a290*/  HFMA2 R3, R2, 1, 1, R60 ;  /* 0x3c003c0002037831 */ /* 0x001fca000000003c */
[----:B------:R-:W0:Y:S02]  /*a2a0*/  ATOMS.CAST.SPIN P0, [R0], R2, R3 ;  /* 0x000000020000758d */ /* 0x000e240001800003 */
[----:B0-----:R-:W-:Y:S05]  /*a2b0*/  @!P0 BRA `(.L_x_468) ;  /* 0xfffffffc00f08947 */ /* 0x001fea000383ffff */
[----:B------:R-:W-:Y:S05]  /*a2c0*/  BRA `(.L_x_466) ;  /* 0x00000000000c7947 */ /* 0x000fea0003800000 */
.L_x_467:
[----:B------:R-:W2:Y:S02]  /*a2d0*/  LD.E R0, desc[UR10][R4.64] ;  /* 0x0000000a04007980 */ /* 0x000ea4000c101900 */
[----:B--2---:R-:W-:-:S05]  /*a2e0*/  IADD3 R3, PT, PT, R60, R0, RZ ;  /* 0x000000003c037210 */ /* 0x004fca0007ffe0ff */
[----:B------:R0:W-:Y:S02]  /*a2f0*/  ST.E desc[UR10][R4.64], R3 ;  /* 0x0000000304007985 */ /* 0x0001e4000c10190a */
.L_x_466:
[----:B------:R-:W-:Y:S05]  /*a300*/  BSYNC.RECONVERGENT B0 ;  /* 0x0000000000007941 */ /* 0x000fea0003800200 */
.L_x_465:
[----:B------:R1:W-:Y:S01]  /*a310*/  ATOM.E.ADD.F16x2.RN.STRONG.GPU P0, RZ, desc[UR10][R4.64+0x4], R59 ;  /* 0x8000043b04ff79a2 */ /* 0x0003e2000c10e10a */
[----:B------:R-:W-:Y:S04]  /*a320*/  BSSY.RECONVERGENT B0, `(.L_x_469) ;  /* 0x000000e000007945 */ /* 0x000fe80003800200 */
[----:B-1----:R-:W-:Y:S05]  /*a330*/  @P0 BRA `(.L_x_470) ;  /* 0x0000000000300947 */ /* 0x002fea0003800000 */
[----:B------:R-:W1:Y:S02]  /*a340*/  QSPC.E.S P0, RZ, [R4+0x4] ;  /* 0x0000040004ff73aa */ /* 0x000e640000000500 */
[----:B-1----:R-:W-:Y:S05]  /*a350*/  @!P0 BRA `(.L_x_471) ;  /* 0x00000000001c8947 */ /* 0x002fea0003800000 */
[----:B------:R-:W-:-:S04]  /*a360*/  MOV R2, R4 ;  /* 0x0000000400027202 */ /* 0x000fc80000000f00 */
[----:B------:R-:W-:-:S07]  /*a370*/  MOV R0, R2 ;  /* 0x0000000200007202 */ /* 0x000fce0000000f00 */
.L_x_472:
[----:B------:R-:W0:Y:S02]  /*a380*/  LDS R2, [R0+0x4] ;  /* 0x0000040000027984 */ /* 0x000e240000000800 */
[----:B0-----:R-:W-:-:S05]  /*a390*/  HADD2 R3, R2, R59 ;  /* 0x0000003b02037230 */ /* 0x001fca0000000000 */
[----:B------:R-:W0:Y:S02]  /*a3a0*/  ATOMS.CAST.SPIN P0, [R0+0x4], R2, R3 ;  /* 0x000004020000758d */ /* 0x000e240001800003 */
[----:B0-----:R-:W-:Y:S05]  /*a3b0*/  @!P0 BRA `(.L_x_472) ;  /* 0xfffffffc00f08947 */ /* 0x001fea000383ffff */
[----:B------:R-:W-:Y:S05]  /*a3c0*/  BRA `(.L_x_470) ;  /* 0x00000000000c7947 */ /* 0x000fea0003800000 */
.L_x_471:
[----:B------:R-:W0:Y:S02]  /*a3d0*/  LD.E R0, desc[UR10][R4.64+0x4] ;  /* 0x0000040a04007980 */ /* 0x000e24000c101900 */
[----:B0-----:R-:W-:-:S05]  /*a3e0*/  IADD3 R3, PT, PT, R59, R0, RZ ;  /* 0x000000003b037210 */ /* 0x001fca0007ffe0ff */
[----:B------:R1:W-:Y:S02]  /*a3f0*/  ST.E desc[UR10][R4.64+0x4], R3 ;  /* 0x0000040304007985 */ /* 0x0003e4000c10190a */
.L_x_470:
[----:B------:R-:W-:Y:S05]  /*a400*/  BSYNC.RECONVERGENT B0 ;  /* 0x0000000000007941 */ /* 0x000fea0003800200 */
.L_x_469:
[----:B01----:R-:W-:-:S05]  /*a410*/  IMAD.WIDE R4, R13, 0x2, R4 ;  /* 0x000000020d047825 */ /* 0x003fca00078e0204 */
[----:B------:R0:W-:Y:S01]  /*a420*/  ATOM.E.ADD.F16x2.RN.STRONG.GPU P0, RZ, desc[UR10][R4.64], R48 ;  /* 0x8000003004ff79a2 */ /* 0x0001e2000c10e10a */
[----:B------:R-:W-:Y:S04]  /*a430*/  BSSY.RECONVERGENT B0, `(.L_x_473) ;  /* 0x000000e000007945 */ /* 0x000fe80003800200 */
[----:B0-----:R-:W-:Y:S05]  /*a440*/  @P0 BRA `(.L_x_474) ;  /* 0x0000000000300947 */ /* 0x001fea0003800000 */
[----:B------:R-:W0:Y:S02]  /*a450*/  QSPC.E.S P0, RZ, [R4] ;  /* 0x0000000004ff73aa */ /* 0x000e240000000500 */
[----:B0-----:R-:W-:Y:S05]  /*a460*/  @!P0 BRA `(.L_x_475) ;  /* 0x00000000001c8947 */ /* 0x001fea0003800000 */
[----:B------:R-:W-:-:S04]  /*a470*/  MOV R2, R4 ;  /* 0x0000000400027202 */ /* 0x000fc80000000f00 */
[----:B------:R-:W-:-:S07]  /*a480*/  MOV R0, R2 ;  /* 0x0000000200007202 */ /* 0x000fce0000000f00 */
.L_x_476:
[----:B------:R-:W0:Y:S02]  /*a490*/  LDS R2, [R0] ;  /* 0x0000000000027984 */ /* 0x000e240000000800 */
[----:B0-----:R-:W-:-:S05]  /*a4a0*/  HFMA2 R3, R2, 1, 1, R48 ;  /* 0x3c003c0002037831 */ /* 0x001fca0000000030 */
[----:B------:R-:W0:Y:S02]  /*a4b0*/  ATOMS.CAST.SPIN P0, [R0], R2, R3 ;  /* 0x000000020000758d */ /* 0x000e240001800003 */
[----:B0-----:R-:W-:Y:S05]  /*a4c0*/  @!P0 BRA `(.L_x_476) ;  /* 0xfffffffc00f08947 */ /* 0x001fea000383ffff */
[----:B------:R-:W-:Y:S05]  /*a4d0*/  BRA `(.L_x_474) ;  /* 0x00000000000c7947 */ /* 0x000fea0003800000 */
.L_x_475:
[----:B------:R-:W2:Y:S02]  /*a4e0*/  LD.E R0, desc[UR10][R4.64] ;  /* 0x0000000a04007980 */ /* 0x000ea4000c101900 */
[----:B--2---:R-:W-:-:S05]  /*a4f0*/  IADD3 R3, PT, PT, R48, R0, RZ ;  /* 0x0000000030037210 */ /* 0x004fca0007ffe0ff */
[----:B------:R0:W-:Y:S02]  /*a500*/  ST.E desc[UR10][R4.64], R3 ;  /* 0x0000000304007985 */ /* 0x0001e4000c10190a */
.L_x_474:
[----:B------:R-:W-:Y:S05]  /*a510*/  BSYNC.RECONVERGENT B0 ;  /* 0x0000000000007941 */ /* 0x000fea0003800200 */
.L_x_473:
[----:B------:R1:W-:Y:S01]  /*a520*/  ATOM.E.ADD.F16x2.RN.STRONG.GPU P0, RZ, desc[UR10][R4.64+0x4], R49 ;  /* 0x8000043104ff79a2 */ /* 0x0003e2000c10e10a */
[----:B------:R-:W-:Y:S04]  /*a530*/  BSSY.RECONVERGENT B0, `(.L_x_477) ;  /* 0x000000e000007945 */ /* 0x000fe80003800200 */
[----:B-1----:R-:W-:Y:S05]  /*a540*/  @P0 BRA `(.L_x_478) ;  /* 0x0000000000300947 */ /* 0x002fea0003800000 */
[----:B------:R-:W1:Y:S02]  /*a550*/  QSPC.E.S P0, RZ, [R4+0x4] ;  /* 0x0000040004ff73aa */ /* 0x000e640000000500 */
[----:B-1----:R-:W-:Y:S05]  /*a560*/  @!P0 BRA `(.L_x_479) ;  /* 0x00000000001c8947 */ /* 0x002fea0003800000 */
[----:B------:R-:W-:-:S04]  /*a570*/  MOV R2, R4 ;  /* 0x0000000400027202 */ /* 0x000fc80000000f00 */
[----:B------:R-:W-:-:S07]  /*a580*/  MOV R0, R2 ;  /* 0x0000000200007202 */ /* 0x000fce0000000f00 */
.L_x_480:
[----:B------:R-:W0:Y:S02]  /*a590*/  LDS R2, [R0+0x4] ;  /* 0x0000040000027984 */ /* 0x000e240000000800 */
[----:B0-----:R-:W-:-:S05]  /*a5a0*/  HADD2 R3, R2, R49 ;  /* 0x0000003102037230 */ /* 0x001fca0000000000 */
[----:B------:R-:W0:Y:S02]  /*a5b0*/  ATOMS.CAST.SPIN P0, [R0+0x4], R2, R3 ;  /* 0x000004020000758d */ /* 0x000e240001800003 */
[----:B0-----:R-:W-:Y:S05]  /*a5c0*/  @!P0 BRA `(.L_x_480) ;  /* 0xfffffffc00f08947 */ /* 0x001fea000383ffff */
[----:B------:R-:W-:Y:S05]  /*a5d0*/  BRA `(.L_x_478) ;  /* 0x00000000000c7947 */ /* 0x000fea0003800000 */
.L_x_479:
[----:B------:R-:W0:Y:S02]  /*a5e0*/  LD.E R0, desc[UR10][R4.64+0x4] ;  /* 0x0000040a04007980 */ /* 0x000e24000c101900 */
[----:B0-----:R-:W-:-:S05]  /*a5f0*/  IADD3 R3, PT, PT, R49, R0, RZ ;  /* 0x0000000031037210 */ /* 0x001fca0007ffe0ff */
[----:B------:R1:W-:Y:S02]  /*a600*/  ST.E desc[UR10][R4.64+0x4], R3 ;  /* 0x0000040304007985 */ /* 0x0003e4000c10190a */
.L_x_478:
[----:B------:R-:W-:Y:S05]  /*a610*/  BSYNC.RECONVERGENT B0 ;  /* 0x0000000000007941 */ /* 0x000fea0003800200 */
.L_x_477:
        /* <DEDUP_REMOVED lines=8> */
.L_x_484:
[----:B------:R-:W0:Y:S02]  /*a6a0*/  LDS R2, [R0] ;  /* 0x0000000000027984 */ /* 0x000e240000000800 */
[----:B0-----:R-:W-:-:S05]  /*a6b0*/  HFMA2 R3, R2, 1, 1, R52 ;  /* 0x3c003c0002037831 */ /* 0x001fca0000000034 */
[----:B------:R-:W0:Y:S02]  /*a6c0*/  ATOMS.CAST.SPIN P0, [R0], R2, R3 ;  /* 0x000000020000758d */ /* 0x000e240001800003 */
[----:B0-----:R-:W-:Y:S05]  /*a6d0*/  @!P0 BRA `(.L_x_484) ;  /* 0xfffffffc00f08947 */ /* 0x001fea000383ffff */
[----:B------:R-:W-:Y:S05]  /*a6e0*/  BRA `(.L_x_482) ;  /* 0x00000000000c7947 */ /* 0x000fea0003800000 */
.L_x_483:
[----:B------:R-:W2:Y:S02]  /*a6f0*/  LD.E R0, desc[UR10][R4.64] ;  /* 0x0000000a04007980 */ /* 0x000ea4000c101900 */
[----:B--2---:R-:W-:-:S05]  /*a700*/  IADD3 R3, PT, PT, R52, R0, RZ ;  /* 0x0000000034037210 */ /* 0x004fca0007ffe0ff */
[----:B------:R0:W-:Y:S02]  /*a710*/  ST.E desc[UR10][R4.64], R3 ;  /* 0x0000000304007985 */ /* 0x0001e4000c10190a */
.L_x_482:
[----:B------:R-:W-:Y:S05]  /*a720*/  BSYNC.RECONVERGENT B0 ;  /* 0x0000000000007941 */ /* 0x000fea0003800200 */
.L_x_481:
[----:B------:R1:W-:Y:S01]  /*a730*/  ATOM.E.ADD.F16x2.RN.STRONG.GPU P0, RZ, desc[UR10][R4.64+0x4], R53 ;  /* 0x8000043504ff79a2 */ /* 0x0003e2000c10e10a */
[----:B------:R-:W-:Y:S04]  /*a740*/  BSSY.RECONVERGENT B0, `(.L_x_485) ;  /* 0x000000e000007945 */ /* 0x000fe80003800200 */
[----:B-1----:R-:W-:Y:S05]  /*a750*/  @P0 BRA `(.L_x_486) ;  /* 0x0000000000300947 */ /* 0x002fea0003800000 */
[----:B------:R-:W1:Y:S02]  /*a760*/  QSPC.E.S P0, RZ, [R4+0x4] ;  /* 0x0000040004ff73aa */ /* 0x000e640000000500 */
[----:B-1----:R-:W-:Y:S05]  /*a770*/  @!P0 BRA `(.L_x_487) ;  /* 0x00000000001c8947 */ /* 0x002fea0003800000 */
[----:B------:R-:W-:-:S04]  /*a780*/  MOV R2, R4 ;  /* 0x0000000400027202 */ /* 0x000fc80000000f00 */
[----:B------:R-:W-:-:S07]  /*a790*/  MOV R0, R2 ;  /* 0x0000000200007202 */ /* 0x000fce0000000f00 */
.L_x_488:
[----:B------:R-:W0:Y:S02]  /*a7a0*/  LDS R2, [R0+0x4] ;  /* 0x0000040000027984 */ /* 0x000e240000000800 */
[----:B0-----:R-:W-:-:S05]  /*a7b0*/  HADD2 R3, R2, R53 ;  /* 0x0000003502037230 */ /* 0x001fca0000000000 */
[----:B------:R-:W0:Y:S02]  /*a7c0*/  ATOMS.CAST.SPIN P0, [R0+0x4], R2, R3 ;  /* 0x000004020000758d */ /* 0x000e240001800003 */
[----:B0-----:R-:W-:Y:S05]  /*a7d0*/  @!P0 BRA `(.L_x_488) ;  /* 0xfffffffc00f08947 */ /* 0x001fea000383ffff */
[----:B------:R-:W-:Y:S05]  /*a7e0*/  BRA `(.L_x_486) ;  /* 0x00000000000c7947 */ /* 0x000fea0003800000 */
.L_x_487:
[----:B------:R-:W0:Y:S02]  /*a7f0*/  LD.E R0, desc[UR10][R4.64+0x4] ;  /* 0x0000040a04007980 */ /* 0x000e24000c101900 */
[----:B0-----:R-:W-:-:S05]  /*a800*/  IADD3 R3, PT, PT, R53, R0, RZ ;  /* 0x0000000035037210 */ /* 0x001fca0007ffe0ff */
[----:B------:R1:W-:Y:S02]  /*a810*/  ST.E desc[UR10][R4.64+0x4], R3 ;  /* 0x0000040304007985 */ /* 0x0003e4000c10190a */
.L_x_486:
[----:B------:R-:W-:Y:S05]  /*a820*/  BSYNC.RECONVERGENT B0 ;  /* 0x0000000000007941 */ /* 0x000fea0003800200 */
.L_x_485:
        /* <DEDUP_REMOVED lines=8> */
.L_x_492:
[----:B------:R-:W0:Y:S02]  /*a8b0*/  LDS R2, [R0] ;  /* 0x0000000000027984 */ /* 0x000e240000000800 */
[----:B0-----:R-:W-:-:S05]  /*a8c0*/  HFMA2 R3, R2, 1, 1, R56 ;  /* 0x3c003c0002037831 */ /* 0x001fca0000000038 */
[----:B------:R-:W0:Y:S02]  /*a8d0*/  ATOMS.CAST.SPIN P0, [R0], R2, R3 ;  /* 0x000000020000758d */ /* 0x000e240001800003 */
[----:B0-----:R-:W-:Y:S05]  /*a8e0*/  @!P0 BRA `(.L_x_492) ;  /* 0xfffffffc00f08947 */ /* 0x001fea000383ffff */
[----:B------:R-:W-:Y:S05]  /*a8f0*/  BRA `(.L_x_490) ;  /* 0x00000000000c7947 */ /* 0x000fea0003800000 */
.L_x_491:
[----:B------:R-:W2:Y:S02]  /*a900*/  LD.E R0, desc[UR10][R4.64] ;  /* 0x0000000a04007980 */ /* 0x000ea4000c101900 */
[----:B--2---:R-:W-:-:S05]  /*a910*/  IADD3 R3, PT, PT, R56, R0, RZ ;  /* 0x0000000038037210 */ /* 0x004fca0007ffe0ff */
[----:B------:R0:W-:Y:S02]  /*a920*/  ST.E desc[UR10][R4.64], R3 ;  /* 0x0000000304007985 */ /* 0x0001e4000c10190a */
.L_x_490:
[----:B------:R-:W-:Y:S05]  /*a930*/  BSYNC.RECONVERGENT B0 ;  /* 0x0000000000007941 */ /* 0x000fea0003800200 */
.L_x_489:
[----:B------:R1:W-:Y:S01]  /*a940*/  ATOM.E.ADD.F16x2.RN.STRONG.GPU P0, RZ, desc[UR10][R4.64+0x4], R57 ;  /* 0x8000043904ff79a2 */ /* 0x0003e2000c10e10a */
[----:B------:R-:W-:Y:S04]  /*a950*/  BSSY.RECONVERGENT B0, `(.L_x_493) ;  /* 0x000000e000007945 */ /* 0x000fe80003800200 */
[----:B-1----:R-:W-:Y:S05]  /*a960*/  @P0 BRA `(.L_x_494) ;  /* 0x0000000000300947 */ /* 0x002fea0003800000 */
[----:B------:R-:W1:Y:S02]  /*a970*/  QSPC.E.S P0, RZ, [R4+0x4] ;  /* 0x0000040004ff73aa */ /* 0x000e640000000500 */
[----:B-1----:R-:W-:Y:S05]  /*a980*/  @!P0 BRA `(.L_x_495) ;  /* 0x00000000001c8947 */ /* 0x002fea0003800000 */
[----:B------:R-:W-:-:S04]  /*a990*/  MOV R2, R4 ;  /* 0x0000000400027202 */ /* 0x000fc80000000f00 */
[----:B------:R-:W-:-:S07]  /*a9a0*/  MOV R0, R2 ;  /* 0x0000000200007202 */ /* 0x000fce0000000f00 */
.L_x_496:
[----:B------:R-:W0:Y:S02]  /*a9b0*/  LDS R2, [R0+0x4] ;  /* 0x0000040000027984 */ /* 0x000e240000000800 */
[----:B0-----:R-:W-:-:S05]  /*a9c0*/  HADD2 R3, R2, R57 ;  /* 0x0000003902037230 */ /* 0x001fca0000000000 */
[----:B------:R-:W0:Y:S02]  /*a9d0*/  ATOMS.CAST.SPIN P0, [R0+0x4], R2, R3 ;  /* 0x000004020000758d */ /* 0x000e240001800003 */
[----:B0-----:R-:W-:Y:S05]  /*a9e0*/  @!P0 BRA `(.L_x_496) ;  /* 0xfffffffc00f08947 */ /* 0x001fea000383ffff */
[----:B------:R-:W-:Y:S05]  /*a9f0*/  BRA `(.L_x_494) ;  /* 0x00000000000c7947 */ /* 0x000fea0003800000 */
.L_x_495:
[----:B------:R-:W0:Y:S02]  /*aa00*/  LD.E R0, desc[UR10][R4.64+0x4] ;  /* 0x0000040a04007980 */ /* 0x000e24000c101900 */
[----:B0-----:R-:W-:-:S05]  /*aa10*/  IADD3 R3, PT, PT, R57, R0, RZ ;  /* 0x0000000039037210 */ /* 0x001fca0007ffe0ff */
[----:B------:R1:W-:Y:S02]  /*aa20*/  ST.E desc[UR10][R4.64+0x4], R3 ;  /* 0x0000040304007985 */ /* 0x0003e4000c10190a */
.L_x_494:
[----:B------:R-:W-:Y:S05]  /*aa30*/  BSYNC.RECONVERGENT B0 ;  /* 0x0000000000007941 */ /* 0x000fea0003800200 */
.L_x_493:
        /* <DEDUP_REMOVED lines=8> */
.L_x_500:
[----:B------:R-:W0:Y:S02]  /*aac0*/  LDS R2, [R0] ;  /* 0x0000000000027984 */ /* 0x000e240000000800 */
[----:B0-----:R-:W-:-:S05]  /*aad0*/  HFMA2 R3, R2, 1, 1, R54 ;  /* 0x3c003c0002037831 */ /* 0x001fca0000000036 */
[----:B------:R-:W0:Y:S02]  /*aae0*/  ATOMS.CAST.SPIN P0, [R0], R2, R3 ;  /* 0x000000020000758d */ /* 0x000e240001800003 */
[----:B0-----:R-:W-:Y:S05]  /*aaf0*/  @!P0 BRA `(.L_x_500) ;  /* 0xfffffffc00f08947 */ /* 0x001fea000383ffff */
[----:B------:R-:W-:Y:S05]  /*ab00*/  BRA `(.L_x_498) ;  /* 0x00000000000c7947 */ /* 0x000fea0003800000 */
.L_x_499:
[----:B------:R-:W2:Y:S02]  /*ab10*/  LD.E R0, desc[UR10][R4.64] ;  /* 0x0000000a04007980 */ /* 0x000ea4000c101900 */
[----:B--2---:R-:W-:-:S05]  /*ab20*/  IADD3 R3, PT, PT, R54, R0, RZ ;  /* 0x0000000036037210 */ /* 0x004fca0007ffe0ff */
[----:B------:R0:W-:Y:S02]  /*ab30*/  ST.E desc[UR10][R4.64], R3 ;  /* 0x0000000304007985 */ /* 0x0001e4000c10190a */
.L_x_498:
[----:B------:R-:W-:Y:S05]  /*ab40*/  BSYNC.RECONVERGENT B0 ;  /* 0x0000000000007941 */ /* 0x000fea0003800200 */
.L_x_497:
[----:B------:R1:W-:Y:S01]  /*ab50*/  ATOM.E.ADD.F16x2.RN.STRONG.GPU P0, RZ, desc[UR10][R4.64+0x4], R55 ;  /* 0x8000043704ff79a2 */ /* 0x0003e2000c10e10a */
[----:B------:R-:W-:Y:S04]  /*ab60*/  BSSY.RECONVERGENT B0, `(.L_x_501) ;  /* 0x000000e000007945 */ /* 0x000fe80003800200 */
[----:B-1----:R-:W-:Y:S05]  /*ab70*/  @P0 BRA `(.L_x_502) ;  /* 0x0000000000300947 */ /* 0x002fea0003800000 */
[----:B------:R-:W1:Y:S02]  /*ab80*/  QSPC.E.S P0, RZ, [R4+0x4] ;  /* 0x0000040004ff73aa */ /* 0x000e640000000500 */
[----:B-1----:R-:W-:Y:S05]  /*ab90*/  @!P0 BRA `(.L_x_503) ;  /* 0x00000000001c8947 */ /* 0x002fea0003800000 */
[----:B------:R-:W-:-:S04]  /*aba0*/  MOV R2, R4 ;  /* 0x0000000400027202 */ /* 0x000fc80000000f00 */
[----:B------:R-:W-:-:S07]  /*abb0*/  MOV R0, R2 ;  /* 0x0000000200007202 */ /* 0x000fce0000000f00 */
.L_x_504:
[----:B------:R-:W0:Y:S02]  /*abc0*/  LDS R2, [R0+0x4] ;  /* 0x0000040000027984 */ /* 0x000e240000000800 */
[----:B0-----:R-:W-:-:S05]  /*abd0*/  HADD2 R3, R2, R55 ;  /* 0x0000003702037230 */ /* 0x001fca0000000000 */
[----:B------:R-:W0:Y:S02]  /*abe0*/  ATOMS.CAST.SPIN P0, [R0+0x4], R2, R3 ;  /* 0x000004020000758d */ /* 0x000e240001800003 */
[----:B0-----:R-:W-:Y:S05]  /*abf0*/  @!P0 BRA `(.L_x_504) ;  /* 0xfffffffc00f08947 */ /* 0x001fea000383ffff */
[----:B------:R-:W-:Y:S05]  /*ac00*/  BRA `(.L_x_502) ;  /* 0x00000000000c7947 */ /* 0x000fea0003800000 */
.L_x_503:
[----:B------:R-:W0:Y:S02]  /*ac10*/  LD.E R0, desc[UR10][R4.64+0x4] ;  /* 0x0000040a04007980 */ /* 0x000e24000c101900 */
[----:B0-----:R-:W-:-:S05]  /*ac20*/  IADD3 R3, PT, PT, R55, R0, RZ ;  /* 0x0000000037037210 */ /* 0x001fca0007ffe0ff */
[----:B------:R1:W-:Y:S02]  /*ac30*/  ST.E desc[UR10][R4.64+0x4], R3 ;  /* 0x0000040304007985 */ /* 0x0003e4000c10190a */
.L_x_502:
[----:B------:R-:W-:Y:S05]  /*ac40*/  BSYNC.RECONVERGENT B0 ;  /* 0x0000000000007941 */ /* 0x000fea0003800200 */
.L_x_501:
        /* <DEDUP_REMOVED lines=8> */
.L_x_508:
[----:B------:R-:W0:Y:S02]  /*acd0*/  LDS R2, [R0] ;  /* 0x0000000000027984 */ /* 0x000e240000000800 */
[----:B0-----:R-:W-:-:S05]  /*ace0*/  HFMA2 R3, R2, 1, 1, R50 ;  /* 0x3c003c0002037831 */ /* 0x001fca0000000032 */
[----:B------:R-:W0:Y:S02]  /*acf0*/  ATOMS.CAST.SPIN P0, [R0], R2, R3 ;  /* 0x000000020000758d */ /* 0x000e240001800003 */
[----:B0-----:R-:W-:Y:S05]  /*ad00*/  @!P0 BRA `(.L_x_508) ;  /* 0xfffffffc00f08947 */ /* 0x001fea000383ffff */
[----:B------:R-:W-:Y:S05]  /*ad10*/  BRA `(.L_x_506) ;  /* 0x00000000000c7947 */ /* 0x000fea0003800000 */
.L_x_507:
[----:B------:R-:W2:Y:S02]  /*ad20*/  LD.E R0, desc[UR10][R4.64] ;  /* 0x0000000a04007980 */ /* 0x000ea4000c101900 */
[----:B--2---:R-:W-:-:S05]  /*ad30*/  IADD3 R3, PT, PT, R50, R0, RZ ;  /* 0x0000000032037210 */ /* 0x004fca0007ffe0ff */
[----:B------:R0:W-:Y:S02]  /*ad40*/  ST.E desc[UR10][R4.64], R3 ;  /* 0x0000000304007985 */ /* 0x0001e4000c10190a */
.L_x_506:
[----:B------:R-:W-:Y:S05]  /*ad50*/  BSYNC.RECONVERGENT B0 ;  /* 0x0000000000007941 */ /* 0x000fea0003800200 */
.L_x_505:
[----:B------:R1:W-:Y:S01]  /*ad60*/  ATOM.E.ADD.F16x2.RN.STRONG.GPU P0, RZ, desc[UR10][R4.64+0x4], R51 ;  /* 0x8000043304ff79a2 */ /* 0x0003e2000c10e10a */
[----:B------:R-:W-:Y:S04]  /*ad70*/  BSSY.RECONVERGENT B0, `(.L_x_509) ;  /* 0x000000e000007945 */ /* 0x000fe80003800200 */
[----:B-1----:R-:W-:Y:S05]  /*ad80*/  @P0 BRA `(.L_x_510) ;  /* 0x0000000000300947 */ /* 0x002fea0003800000 */
[----:B------:R-:W1:Y:S02]  /*ad90*/  QSPC.E.S P0, RZ, [R4+0x4] ;  /* 0x0000040004ff73aa */ /* 0x000e640000000500 */
[----:B-1----:R-:W-:Y:S05]  /*ada0*/  @!P0 BRA `(.L_x_511) ;  /* 0x00000000001c8947 */ /* 0x002fea0003800000 */
[----:B------:R-:W-:-:S04]  /*adb0*/  MOV R2, R4 ;  /* 0x0000000400027202 */ /* 0x000fc80000000f00 */
[----:B------:R-:W-:-:S07]  /*adc0*/  MOV R0, R2 ;  /* 0x0000000200007202 */ /* 0x000fce0000000f00 */
.L_x_512:
[----:B------:R-:W0:Y:S02]  /*add0*/  LDS R2, [R0+0x4] ;  /* 0x0000040000027984 */ /* 0x000e240000000800 */
[----:B0-----:R-:W-:-:S05]  /*ade0*/  HADD2 R3, R2, R51 ;  /* 0x0000003302037230 */ /* 0x001fca0000000000 */
[----:B------:R-:W0:Y:S02]  /*adf0*/  ATOMS.CAST.SPIN P0, [R0+0x4], R2, R3 ;  /* 0x000004020000758d */ /* 0x000e240001800003 */
[----:B0-----:R-:W-:Y:S05]  /*ae00*/  @!P0 BRA `(.L_x_512) ;  /* 0xfffffffc00f08947 */ /* 0x001fea000383ffff */
[----:B------:R-:W-:Y:S05]  /*ae10*/  BRA `(.L_x_510) ;  /* 0x00000000000c7947 */ /* 0x000fea0003800000 */
.L_x_511:
[----:B------:R-:W0:Y:S02]  /*ae20*/  LD.E R0, desc[UR10][R4.64+0x4] ;  /* 0x0000040a04007980 */ /* 0x000e24000c101900 */
[----:B0-----:R-:W-:-:S05]  /*ae30*/  IADD3 R3, PT, PT, R51, R0, RZ ;  /* 0x0000000033037210 */ /* 0x001fca0007ffe0ff */
[----:B------:R1:W-:Y:S02]  /*ae40*/  ST.E desc[UR10][R4.64+0x4], R3 ;  /* 0x0000040304007985 */ /* 0x0003e4000c10190a */
.L_x_510:
[----:B------:R-:W-:Y:S05]  /*ae50*/  BSYNC.RECONVERGENT B0 ;  /* 0x0000000000007941 */ /* 0x000fea0003800200 */
.L_x_509:
        /* <DEDUP_REMOVED lines=8> */
.L_x_516:
[----:B------:R-:W0:Y:S02]  /*aee0*/  LDS R2, [R0] ;  /* 0x0000000000027984 */ /* 0x000e240000000800 */
[----:B0-----:R-:W-:-:S05]  /*aef0*/  HFMA2 R3, R2, 1, 1, R19 ;  /* 0x3c003c0002037831 */ /* 0x001fca0000000013 */
[----:B------:R-:W0:Y:S02]  /*af00*/  ATOMS.CAST.SPIN P0, [R0], R2, R3 ;  /* 0x000000020000758d */ /* 0x000e240001800003 */
[----:B0-----:R-:W-:Y:S05]  /*af10*/  @!P0 BRA `(.L_x_516) ;  /* 0xfffffffc00f08947 */ /* 0x001fea000383ffff */
[----:B------:R-:W-:Y:S05]  /*af20*/  BRA `(.L_x_514) ;  /* 0x00000000000c7947 */ /* 0x000fea0003800000 */
.L_x_515:
[----:B------:R-:W2:Y:S02]  /*af30*/  LD.E R0, desc[UR10][R4.64] ;  /* 0x0000000a04007980 */ /* 0x000ea4000c101900 */
[----:B--2---:R-:W-:-:S05]  /*af40*/  IADD3 R3, PT, PT, R19, R0, RZ ;  /* 0x0000000013037210 */ /* 0x004fca0007ffe0ff */
[----:B------:R0:W-:Y:S02]  /*af50*/  ST.E desc[UR10][R4.64], R3 ;  /* 0x0000000304007985 */ /* 0x0001e4000c10190a */
.L_x_514:
[----:B------:R-:W-:Y:S05]  /*af60*/  BSYNC.RECONVERGENT B0 ;  /* 0x0000000000007941 */ /* 0x000fea0003800200 */
.L_x_513:
[----:B------:R1:W-:Y:S01]  /*af70*/  ATOM.E.ADD.F16x2.RN.STRONG.GPU P0, RZ, desc[UR10][R4.64+0x4], R16 ;  /* 0x8000041004ff79a2 */ /* 0x0003e2000c10e10a */
[----:B------:R-:W-:Y:S04]  /*af80*/  BSSY.RECONVERGENT B0, `(.L_x_517) ;  /* 0x000000e000007945 */ /* 0x000fe80003800200 */
[----:B-1----:R-:W-:Y:S05]  /*af90*/  @P0 BRA `(.L_x_518) ;  /* 0x0000000000300947 */ /* 0x002fea0003800000 */
[----:B------:R-:W1:Y:S02]  /*afa0*/  QSPC.E.S P0, RZ, [R4+0x4] ;  /* 0x0000040004ff73aa */ /* 0x000e640000000500 */
[----:B-1----:R-:W-:Y:S05]  /*afb0*/  @!P0 BRA `(.L_x_519) ;  /* 0x00000000001c8947 */ /* 0x002fea0003800000 */
[----:B------:R-:W-:-:S04]  /*afc0*/  MOV R2, R4 ;  /* 0x0000000400027202 */ /* 0x000fc80000000f00 */
[----:B------:R-:W-:-:S07]  /*afd0*/  MOV R0, R2 ;  /* 0x0000000200007202 */ /* 0x000fce0000000f00 */
.L_x_520:
[----:B------:R-:W0:Y:S02]  /*afe0*/  LDS R2, [R0+0x4] ;  /* 0x0000040000027984 */ /* 0x000e240000000800 */
[----:B0-----:R-:W-:-:S05]  /*aff0*/  HADD2 R3, R2, R16 ;  /* 0x0000001002037230 */ /* 0x001fca0000000000 */
[----:B------:R-:W0:Y:S02]  /*b000*/  ATOMS.CAST.SPIN P0, [R0+0x4], R2, R3 ;  /* 0x000004020000758d */ /* 0x000e240001800003 */
[----:B0-----:R-:W-:Y:S05]  /*b010*/  @!P0 BRA `(.L_x_520) ;  /* 0xfffffffc00f08947 */ /* 0x001fea000383ffff */
[----:B------:R-:W-:Y:S05]  /*b020*/  BRA `(.L_x_518) ;  /* 0x00000000000c7947 */ /* 0x000fea0003800000 */
.L_x_519:
[----:B------:R-:W0:Y:S02]  /*b030*/  LD.E R0, desc[UR10][R4.64+0x4] ;  /* 0x0000040a04007980 */ /* 0x000e24000c101900 */
[----:B0-----:R-:W-:-:S05]  /*b040*/  IADD3 R3, PT, PT, R16, R0, RZ ;  /* 0x0000000010037210 */ /* 0x001fca0007ffe0ff */
[----:B------:R1:W-:Y:S02]  /*b050*/  ST.E desc[UR10][R4.64+0x4], R3 ;  /* 0x0000040304007985 */ /* 0x0003e4000c10190a */
.L_x_518:
[----:B------:R-:W-:Y:S05]  /*b060*/  BSYNC.RECONVERGENT B0 ;  /* 0x0000000000007941 */ /* 0x000fea0003800200 */
.L_x_517:
        /* <DEDUP_REMOVED lines=8> */
.L_x_524:
[----:B------:R-:W0:Y:S02]  /*b0f0*/  LDS R2, [R0] ;  /* 0x0000000000027984 */ /* 0x000e240000000800 */
[----:B0-----:R-:W-:-:S05]  /*b100*/  HFMA2 R3, R2, 1, 1, R15 ;  /* 0x3c003c0002037831 */ /* 0x001fca000000000f */
[----:B------:R-:W0:Y:S02]  /*b110*/  ATOMS.CAST.SPIN P0, [R0], R2, R3 ;  /* 0x000000020000758d */ /* 0x000e240001800003 */
[----:B0-----:R-:W-:Y:S05]  /*b120*/  @!P0 BRA `(.L_x_524) ;  /* 0xfffffffc00f08947 */ /* 0x001fea000383ffff */
[----:B------:R-:W-:Y:S05]  /*b130*/  BRA `(.L_x_522) ;  /* 0x00000000000c7947 */ /* 0x000fea0003800000 */
.L_x_523:
[----:B------:R-:W2:Y:S02]  /*b140*/  LD.E R0, desc[UR10][R4.64] ;  /* 0x0000000a04007980 */ /* 0x000ea4000c101900 */
[----:B--2---:R-:W-:-:S05]  /*b150*/  IADD3 R3, PT, PT, R15, R0, RZ ;  /* 0x000000000f037210 */ /* 0x004fca0007ffe0ff */
[----:B------:R0:W-:Y:S02]  /*b160*/  ST.E desc[UR10][R4.64], R3 ;  /* 0x0000000304007985 */ /* 0x0001e4000c10190a */
.L_x_522:
[----:B------:R-:W-:Y:S05]  /*b170*/  BSYNC.RECONVERGENT B0 ;  /* 0x0000000000007941 */ /* 0x000fea0003800200 */
.L_x_521:
[----:B------:R1:W-:Y:S02]  /*b180*/  ATOM.E.ADD.F16x2.RN.STRONG.GPU P0, RZ, desc[UR10][R4.64+0x4], R47 ;  /* 0x8000042f04ff79a2 */ /* 0x0003e4000c10e10a */
[----:B-1----:R-:W-:Y:S05]  /*b190*/  @P0 EXIT ;  /* 0x000000000000094d */ /* 0x002fea0003800000 */
[----:B------:R-:W1:Y:S02]  /*b1a0*/  QSPC.E.S P0, RZ, [R4+0x4] ;  /* 0x0000040004ff73aa */ /* 0x000e640000000500 */
[----:B-1----:R-:W-:Y:S05]  /*b1b0*/  @!P0 BRA `(.L_x_525) ;  /* 0x00000000001c8947 */ /* 0x002fea0003800000 */
[----:B------:R-:W-:-:S04]  /*b1c0*/  MOV R2, R4 ;  /* 0x0000000400027202 */ /* 0x000fc80000000f00 */
[----:B------:R-:W-:-:S07]  /*b1d0*/  MOV R0, R2 ;  /* 0x0000000200007202 */ /* 0x000fce0000000f00 */
.L_x_526:
[----:B------:R-:W0:Y:S02]  /*b1e0*/  LDS R2, [R0+0x4] ;  /* 0x0000040000027984 */ /* 0x000e240000000800 */
[----:B0-----:R-:W-:-:S05]  /*b1f0*/  HADD2 R3, R2, R47 ;  /* 0x0000002f02037230 */ /* 0x001fca0000000000 */
[----:B------:R-:W0:Y:S02]  /*b200*/  ATOMS.CAST.SPIN P0, [R0+0x4], R2, R3 ;  /* 0x000004020000758d */ /* 0x000e240001800003 */
[----:B0-----:R-:W-:Y:S05]  /*b210*/  @!P0 BRA `(.L_x_526) ;  /* 0xfffffffc00f08947 */ /* 0x001fea000383ffff */
[----:B------:R-:W-:Y:S05]  /*b220*/  EXIT ;  /* 0x000000000000794d */ /* 0x000fea0003800000 */
.L_x_525:
[----:B------:R-:W0:Y:S02]  /*b230*/  LD.E R0, desc[UR10][R4.64+0x4] ;  /* 0x0000040a04007980 */ /* 0x000e24000c101900 */
[----:B0-----:R-:W-:-:S05]  /*b240*/  IADD3 R3, PT, PT, R47, R0, RZ ;  /* 0x000000002f037210 */ /* 0x001fca0007ffe0ff */
[----:B------:R-:W-:Y:S01]  /*b250*/  ST.E desc[UR10][R4.64+0x4], R3 ;  /* 0x0000040304007985 */ /* 0x000fe2000c10190a */
[----:B------:R-:W-:Y:S05]  /*b260*/  EXIT ;  /* 0x000000000000794d */ /* 0x000fea0003800000 */
.L_x_527:
        /* <DEDUP_REMOVED lines=9> */
.L_x_1857:


//--------------------- .text._ZN4vllm4gptq33gemm_half_q_half_gptq_4bit_kernelILb1ELi8EEEvPK6__halfPKjS6_S4_PS2_iiiibPKi --------------------------
	.section	.text._ZN4vllm4gptq33gemm_half_q_half_gptq_4bit_kernelILb1ELi8EEEvPK6__halfPKjS6_S4_PS2_iiiibPKi,"ax",@progbits
	.align	128
        .global         _ZN4vllm4gptq33gemm_half_q_half_gptq_4bit_kernelILb1ELi8EEEvPK6__halfPKjS6_S4_PS2_iiiibPKi
        .type           _ZN4vllm4gptq33gemm_half_q_half_gptq_4bit_kernelILb1ELi8EEEvPK6__halfPKjS6_S4_PS2_iiiibPKi,@function
        .size           _ZN4vllm4gptq33gemm_half_q_half_gptq_4bit_kernelILb1ELi8EEEvPK6__halfPKjS6_S4_PS2_iiiibPKi,(.L_x_1858 - _ZN4vllm4gptq33gemm_half_q_half_gptq_4bit_kernelILb1ELi8EEEvPK6__halfPKjS6_S4_PS2_iiiibPKi)
        .other          _ZN4vllm4gptq33gemm_half_q_half_gptq_4bit_kernelILb1ELi8EEEvPK6__halfPKjS6_S4_PS2_iiiibPKi,@"STO_CUDA_ENTRY STV_DEFAULT"
_ZN4vllm4gptq33gemm_half_q_half_gptq_4bit_kernelILb1ELi8EEEvPK6__halfPKjS6_S4_PS2_iiiibPKi:
.text._ZN4vllm4gptq33gemm_half_q_half_gptq_4bit_kernelILb1ELi8EEEvPK6__halfPKjS6_S4_PS2_iiiibPKi:
[----:B------:R-:W-:Y:S01]  /*0000*/  LDC R1, c[0x0][0x37c] ;  /* 0x0000df00ff017b82 */ /* 0x000fe20000000800 */
[----:B------:R-:W0:Y:S07]  /*0010*/  S2R R6, SR_CTAID.Z ;  /* 0x0000000000067919 */ /* 0x000e2e0000002700 */
[----:B------:R-:W1:Y:S01]  /*0020*/  LDC R5, c[0x0][0x3b0] ;  /* 0x0000ec00ff057b82 */ /* 0x000e620000000800 */
[----:B------:R-:W2:Y:S01]  /*0030*/  LDCU.64 UR10, c[0x0][0x358] ;  /* 0x00006b00ff0a77ac */ /* 0x000ea20008000a00 */
[----:B------:R-:W-:Y:S01]  /*0040*/  BSSY.RECONVERGENT B0, `(.L_x_528) ;  /* 0x000008c000007945 */ /* 0x000fe20003800200 */
[----:B------:R-:W3:Y:S01]  /*0050*/  S2R R4, SR_TID.X ;  /* 0x0000000000047919 */ /* 0x000ee20000002100 */
[----:B------:R-:W4:Y:S01]  /*0060*/  S2R R3, SR_CTAID.X ;  /* 0x0000000000037919 */ /* 0x000f220000002500 */
[----:B0-----:R-:W-:-:S04]  /*0070*/  SHF.L.U32 R2, R6, 0x7, RZ ;  /* 0x0000000706027819 */ /* 0x001fc800000006ff */
[C---:B---3--:R-:W-:Y:S02]  /*0080*/  IADD3 R7, PT, PT, R2.reuse, R4, RZ ;  /* 0x0000000402077210 */ /* 0x048fe40007ffe0ff */
[C---:B-1----:R-:W-:Y:S02]  /*0090*/  VIADDMNMX.U32 R0, R2.reuse, 0x80, R5, PT ;  /* 0x0000008002007846 */ /* 0x042fe40003800005 */
[----:B------:R-:W-:Y:S02]  /*00a0*/  R2UR UR8, R2 ;  /* 0x00000000020872ca */ /* 0x000fe400000e0000 */
[----:B------:R-:W-:Y:S02]  /*00b0*/  ISETP.GE.U32.AND P0, PT, R7, R0, PT ;  /* 0x000000000700720c */ /* 0x000fe40003f06070 */
[----:B----4-:R-:W-:-:S04]  /*00c0*/  LEA R2, R3, R4, 0x7 ;  /* 0x0000000403027211 */ /* 0x010fc800078e38ff */
[----:B------:R-:W-:-:S07]  /*00d0*/  SHF.L.U32 R2, R2, 0x2, RZ ;  /* 0x0000000202027819 */ /* 0x000fce00000006ff */
        /* <DEDUP_REMOVED lines=13> */
[CC--:B------:R-:W-:Y:S02]  /*01b0*/  IADD3 R10, PT, PT, R8.reuse, R5.reuse, RZ ;  /* 0x00000005080a7210 */ /* 0x0c0fe40007ffe0ff */
        /* <DEDUP_REMOVED lines=19> */
[----:B------:R-:W-:Y:S02]  /*02f0*/  LEA R14, P0, R15, UR6, 0x1 ;  /* 0x000000060f0e7c11 */ /* 0x000fe4000f8008ff */
[----:B------:R-:W-:Y:S02]  /*0300*/  IADD3 R17, P1, PT, R7, R22, RZ ;  /* 0x0000001607117210 */ /* 0x000fe40007f3e0ff */
[----:B------:R-:W-:Y:S02]  /*0310*/  LEA.HI.X R15, R15, UR7, R16, 0x1, P0 ;  /* 0x000000070f0f7c11 */ /* 0x000fe400080f0c10 */
[C---:B------:R-:W-:Y:S02]  /*0320*/  LEA.HI.X.SX32 R26, R22.reuse, RZ, 0x1, P1 ;  /* 0x000000ff161a7211 */ /* 0x040fe400008f0eff */
[----:B------:R-:W-:Y:S01]  /*0330*/  LEA R16, P0, R17, UR6, 0x1 ;  /* 0x0000000611107c11 */ /* 0x000fe2000f8008ff */
[----:B------:R-:W4:Y:S01]  /*0340*/  LDG.E.U16.CONSTANT R14, desc[UR10][R14.64] ;  /* 0x0000000a0e0e7981 */ /* 0x000f22000c1e9500 */
[----:B------:R-:W-:-:S02]  /*0350*/  IADD3 R24, PT, PT, R22, R5, RZ ;  /* 0x0000000516187210 */ /* 0x000fc40007ffe0ff */
[----:B------:R-:W-:Y:S01]  /*0360*/  LEA.HI.X R17, R17, UR7, R26, 0x1, P0 ;  /* 0x0000000711117c11 */ /* 0x000fe200080f0c1a */
[----:B------:R5:W4:Y:S01]  /*0370*/  LDG.E.U16.CONSTANT R22, desc[UR10][R12.64] ;  /* 0x0000000a0c167981 */ /* 0x000b22000c1e9500 */
[-C--:B------:R-:W-:Y:S02]  /*0380*/  IADD3 R26, PT, PT, R24, R5.reuse, RZ ;  /* 0x00000005181a7210 */ /* 0x080fe40007ffe0ff */
[C---:B0-----:R-:W-:Y:S01]  /*0390*/  IADD3 R9, P0, PT, R7.reuse, R24, RZ ;  /* 0x0000001807097210 */ /* 0x041fe20007f1e0ff */
[----:B------:R-:W4:Y:S01]  /*03a0*/  LDG.E.U16.CONSTANT R16, desc[UR10][R16.64] ;  /* 0x0000000a10107981 */ /* 0x000f22000c1e9500 */
[----:B------:R-:W-:Y:S02]  /*03b0*/  IADD3 R28, PT, PT, R26, R5, RZ ;  /* 0x000000051a1c7210 */ /* 0x000fe40007ffe0ff */
[----:B------:R-:W-:Y:S02]  /*03c0*/  LEA.HI.X.SX32 R24, R24, RZ, 0x1, P0 ;  /* 0x000000ff18187211 */ /* 0x000fe400000f0eff */
[----:B-1----:R-:W-:-:S02]  /*03d0*/  IADD3 R11, P1, PT, R7, R26, RZ ;  /* 0x0000001a070b7210 */ /* 0x002fc40007f3e0ff */
[----:B------:R-:W-:Y:S02]  /*03e0*/  LEA R8, P0, R9, UR6, 0x1 ;  /* 0x0000000609087c11 */ /* 0x000fe4000f8008ff */
[----:B------:R-:W-:Y:S02]  /*03f0*/  IADD3 R7, P2, PT, R7, R28, RZ ;  /* 0x0000001c07077210 */ /* 0x000fe40007f5e0ff */
[----:B------:R-:W-:Y:S02]  /*0400*/  LEA.HI.X.SX32 R26, R26, RZ, 0x1, P1 ;  /* 0x000000ff1a1a7211 */ /* 0x000fe400008f0eff */
[----:B------:R-:W-:Y:S02]  /*0410*/  LEA.HI.X R9, R9, UR7, R24, 0x1, P0 ;  /* 0x0000000709097c11 */ /* 0x000fe400080f0c18 */
[----:B------:R-:W-:Y:S02]  /*0420*/  LEA R10, P1, R11, UR6, 0x1 ;  /* 0x000000060b0a7c11 */ /* 0x000fe4000f8208ff */
[----:B------:R-:W-:Y:S01]  /*0430*/  LEA.HI.X.SX32 R28, R28, RZ, 0x1, P2 ;  /* 0x000000ff1c1c7211 */ /* 0x000fe200010f0eff */
[----:B------:R-:W4:Y:S01]  /*0440*/  LDG.E.U16.CONSTANT R8, desc[UR10][R8.64] ;  /* 0x0000000a08087981 */ /* 0x000f22000c1e9500 */
[----:B-----5:R-:W-:-:S02]  /*0450*/  LEA R12, P0, R7, UR6, 0x1 ;  /* 0x00000006070c7c11 */ /* 0x020fc4000f8008ff */
[----:B------:R-:W-:Y:S02]  /*0460*/  LEA.HI.X R11, R11, UR7, R26, 0x1, P1 ;  /* 0x000000070b0b7c11 */ /* 0x000fe400088f0c1a */
[----:B------:R-:W-:-:S03]  /*0470*/  LEA.HI.X R13, R7, UR7, R28, 0x1, P0 ;  /* 0x00000007070d7c11 */ /* 0x000fc600080f0c1c */
[----:B------:R-:W5:Y:S04]  /*0480*/  LDG.E.U16.CONSTANT R10, desc[UR10][R10.64] ;  /* 0x0000000a0a0a7981 */ /* 0x000f68000c1e9500 */
[----:B------:R-:W5:Y:S04]  /*0490*/  LDG.E.U16.CONSTANT R12, desc[UR10][R12.64] ;  /* 0x0000000a0c0c7981 */ /* 0x000f68000c1e9500 */
[----:B--2---:R0:W-:Y:S04]  /*04a0*/  STS.U16 [R3], R18 ;  /* 0x0000001203007388 */ /* 0x0041e80000000400 */
[----:B---3--:R0:W-:Y:S04]  /*04b0*/  STS.U16 [R3+0x100], R20 ;  /* 0x0001001403007388 */ /* 0x0081e80000000400 */
[----:B----4-:R0:W-:Y:S04]  /*04c0*/  STS.U16 [R3+0x300], R14 ;  /* 0x0003000e03007388 */ /* 0x0101e80000000400 */
[----:B------:R0:W-:Y:S04]  /*04d0*/  STS.U16 [R3+0x200], R22 ;  /* 0x0002001603007388 */ /* 0x0001e80000000400 */
[----:B------:R0:W-:Y:S04]  /*04e0*/  STS.U16 [R3+0x400], R16 ;  /* 0x0004001003007388 */ /* 0x0001e80000000400 */
[----:B------:R0:W-:Y:S04]  /*04f0*/  STS.U16 [R3+0x500], R8 ;  /* 0x0005000803007388 */ /* 0x0001e80000000400 */
[----:B-----5:R0:W-:Y:S04]  /*0500*/  STS.U16 [R3+0x600], R10 ;  /* 0x0006000a03007388 */ /* 0x0201e80000000400 */
[----:B------:R0:W-:Y:S01]  /*0510*/  STS.U16 [R3+0x700], R12 ;  /* 0x0007000c03007388 */ /* 0x0001e20000000400 */
[----:B------:R-:W-:Y:S05]  /*0520*/  BRA `(.L_x_529) ;  /* 0x0000000000f47947 */ /* 0x000fea0003800000 */
.L_x_530:
        /* <DEDUP_REMOVED lines=22> */
[----:B------:R-:W-:Y:S02]  /*0690*/  LEA.HI.X.SX32 R22, R22, R21, 0x1, P0 ;  /* 0x0000001516167211 */ /* 0x000fe400000f0eff */
[C---:B------:R-:W-:Y:S02]  /*06a0*/  IADD3 R24, PT, PT, R26.reuse, R5, RZ ;  /* 0x000000051a187210 */ /* 0x040fe40007ffe0ff */
[----:B------:R-:W-:Y:S02]  /*06b0*/  LEA R14, P0, R15, UR6, 0x1 ;  /* 0x000000060f0e7c11 */ /* 0x000fe4000f8008ff */
[----:B------:R-:W-:-:S02]  /*06c0*/  LEA.HI.X.SX32 R18, R26, R21, 0x1, P3 ;  /* 0x000000151a127211 */ /* 0x000fc400018f0eff */
[C---:B------:R-:W-:Y:S02]  /*06d0*/  IADD3 R26, PT, PT, R24.reuse, R5, RZ ;  /* 0x00000005181a7210 */ /* 0x040fe40007ffe0ff */
        /* <DEDUP_REMOVED lines=34> */
.L_x_529:
[----:B------:R-:W-:Y:S05]  /*0900*/  BSYNC.RECONVERGENT B0 ;  /* 0x0000000000007941 */ /* 0x000fea0003800200 */
.L_x_528:
[----:B------:R-:W2:Y:S02]  /*0910*/  LDCU UR7, c[0x0][0x3ac] ;  /* 0x00007580ff0777ac */ /* 0x000ea40008000800 */
[----:B--2---:R-:W-:-:S13]  /*0920*/  ISETP.GE.AND P0, PT, R2, UR7, PT ;  /* 0x0000000702007c0c */ /* 0x004fda000bf06270 */
[----:B------:R-:W-:Y:S05]  /*0930*/  @P0 EXIT ;  /* 0x000000000000094d */ /* 0x000fea0003800000 */
[----:B01----:R-:W0:Y:S01]  /*0940*/  LDC R12, c[0x0][0x3b4] ;  /* 0x0000ed00ff0c7b82 */ /* 0x003e220000000800 */
[----:B------:R-:W-:Y:S01]  /*0950*/  IABS R11, R5 ;  /* 0x00000005000b7213 */ /* 0x000fe20000000000 */
[----:B------:R-:W1:Y:S01]  /*0960*/  LDCU.U8 UR4, c[0x0][0x3b8] ;  /* 0x00007700ff0477ac */ /* 0x000e620008000000 */
[----:B------:R-:W-:Y:S01]  /*0970*/  SHF.L.U32 R4, R4, 0x4, RZ ;  /* 0x0000000404047819 */ /* 0x000fe200000006ff */
[----:B------:R-:W-:Y:S01]  /*0980*/  IMAD R6, R6, UR7, RZ ;  /* 0x0000000706067c24 */ /* 0x000fe2000f8e02ff */
[----:B------:R-:W2:Y:S03]  /*0990*/  LDCU.64 UR12, c[0x0][0x388] ;  /* 0x00007100ff0c77ac */ /* 0x000ea60008000a00 */
[----:B------:R-:W3:Y:S01]  /*09a0*/  LDC.64 R14, c[0x0][0x398] ;  /* 0x0000e600ff0e7b82 */ /* 0x000ee20000000a00 */
[----:B0-----:R-:W-:Y:S02]  /*09b0*/  IABS R10, R12 ;  /* 0x0000000c000a7213 */ /* 0x001fe40000000000 */
[----:B------:R-:W-:-:S02]  /*09c0*/  ISETP.NE.AND P1, PT, R12, RZ, PT ;  /* 0x000000ff0c00720c */ /* 0x000fc40003f25270 */
[----:B------:R-:W0:Y:S08]  /*09d0*/  I2F.RP R3, R10 ;  /* 0x0000000a00037306 */ /* 0x000e300000209400 */
[----:B0-----:R-:W0:Y:S02]  /*09e0*/  MUFU.RCP R3, R3 ;  /* 0x0000000300037308 */ /* 0x001e240000001000 */
[----:B0-----:R-:W-:-:S06]  /*09f0*/  IADD3 R8, PT, PT, R3, 0xffffffe, RZ ;  /* 0x0ffffffe03087810 */ /* 0x001fcc0007ffe0ff */
[----:B------:R0:W4:Y:S02]  /*0a00*/  F2I.FTZ.U32.TRUNC.NTZ R9, R8 ;  /* 0x0000000800097305 */ /* 0x000124000021f000 */
[----:B0-----:R-:W-:Y:S01]  /*0a10*/  HFMA2 R8, -RZ, RZ, 0, 0 ;  /* 0x00000000ff087431 */ /* 0x001fe200000001ff */
[----:B----4-:R-:W-:-:S05]  /*0a20*/  IADD3 R7, PT, PT, RZ, -R9, RZ ;  /* 0x80000009ff077210 */ /* 0x010fca0007ffe0ff */
[----:B------:R-:W-:-:S04]  /*0a30*/  IMAD R7, R7, R10, RZ ;  /* 0x0000000a07077224 */ /* 0x000fc800078e02ff */
[----:B------:R-:W-:Y:S01]  /*0a40*/  IMAD.HI.U32 R9, R9, R7, R8 ;  /* 0x0000000709097227 */ /* 0x000fe200078e0008 */
[----:B------:R-:W-:-:S05]  /*0a50*/  MOV R7, R11 ;  /* 0x0000000b00077202 */ /* 0x000fca0000000f00 */
[----:B------:R-:W-:-:S05]  /*0a60*/  IMAD.HI.U32 R9, R9, R7, RZ ;  /* 0x0000000709097227 */ /* 0x000fca00078e00ff */
[----:B------:R-:W-:-:S05]  /*0a70*/  IADD3 R3, PT, PT, RZ, -R9, RZ ;  /* 0x80000009ff037210 */ /* 0x000fca0007ffe0ff */
[----:B------:R-:W-:-:S05]  /*0a80*/  IMAD R3, R10, R3, R7 ;  /* 0x000000030a037224 */ /* 0x000fca00078e0207 */
[----:B------:R-:W-:-:S13]  /*0a90*/  ISETP.GT.U32.AND P2, PT, R10, R3, PT ;  /* 0x000000030a00720c */ /* 0x000fda0003f44070 */
[-C--:B------:R-:W-:Y:S02]  /*0aa0*/  @!P2 IADD3 R3, PT, PT, R3, -R10.reuse, RZ ;  /* 0x8000000a0303a210 */ /* 0x080fe40007ffe0ff */
[----:B------:R-:W-:Y:S02]  /*0ab0*/  @!P2 IADD3 R9, PT, PT, R9, 0x1, RZ ;  /* 0x000000010909a810 */ /* 0x000fe40007ffe0ff */
[----:B------:R-:W-:Y:S02]  /*0ac0*/  ISETP.GE.U32.AND P0, PT, R3, R10, PT ;  /* 0x0000000a0300720c */ /* 0x000fe40003f06070 */
[-C--:B------:R-:W-:Y:S02]  /*0ad0*/  LOP3.LUT R3, R5, R12.reuse, RZ, 0x3c, !PT ;  /* 0x0000000c05037212 */ /* 0x080fe400078e3cff */
[----:B------:R-:W-:Y:S02]  /*0ae0*/  @!P1 LOP3.LUT R12, RZ, R12, RZ, 0x33, !PT ;  /* 0x0000000cff0c9212 */ /* 0x000fe400078e33ff */
[----:B------:R-:W-:-:S07]  /*0af0*/  ISETP.GE.AND P3, PT, R3, RZ, PT ;  /* 0x000000ff0300720c */ /* 0x000fce0003f66270 */
[----:B------:R-:W-:-:S06]  /*0b00*/  @P0 IADD3 R9, PT, PT, R9, 0x1, RZ ;  /* 0x0000000109090810 */ /* 0x000fcc0007ffe0ff */
[----:B------:R-:W-:-:S04]  /*0b10*/  @!P3 IADD3 R9, PT, PT, RZ, -R9, RZ ;  /* 0x80000009ff09b210 */ /* 0x000fc80007ffe0ff */
[----:B------:R-:W-:Y:S02]  /*0b20*/  R2UR UR5, R9 ;  /* 0x00000000090572ca */ /* 0x000fe400000e0000 */
[----:B------:R-:W-:-:S13]  /*0b30*/  @!P1 R2UR UR5, R12 ;  /* 0x000000000c0592ca */ /* 0x000fda00000e0000 */
[----:B------:R-:W0:Y:S01]  /*0b40*/  I2F.U32.RP R3, UR5 ;  /* 0x0000000500037d06 */ /* 0x000e220008209000 */
[----:B------:R-:W-:Y:S02]  /*0b50*/  IADD3 R7, PT, PT, RZ, -UR5, RZ ;  /* 0x80000005ff077c10 */ /* 0x000fe4000fffe0ff */
[----:B------:R-:W-:Y:S02]  /*0b60*/  MOV R10, UR5 ;  /* 0x00000005000a7c02 */ /* 0x000fe40008000f00 */
[----:B------:R-:W-:-:S03]  /*0b70*/  ISETP.NE.U32.AND P2, PT, RZ, UR5, PT ;  /* 0x00000005ff007c0c */ /* 0x000fc6000bf45070 */
[----:B0-----:R-:W0:Y:S02]  /*0b80*/  MUFU.RCP R3, R3 ;  /* 0x0000000300037308 */ /* 0x001e240000001000 */
[----:B0-----:R-:W-:-:S06]  /*0b90*/  IADD3 R8, PT, PT, R3, 0xffffffe, RZ ;  /* 0x0ffffffe03087810 */ /* 0x001fcc0007ffe0ff */
[----:B------:R0:W4:Y:S02]  /*0ba0*/  F2I.FTZ.U32.TRUNC.NTZ R9, R8 ;  /* 0x0000000800097305 */ /* 0x000124000021f000 */
[----:B0-----:R-:W-:Y:S02]  /*0bb0*/  HFMA2 R8, -RZ, RZ, 0, 0 ;  /* 0x00000000ff087431 */ /* 0x001fe400000001ff */
[----:B----4-:R-:W-:-:S04]  /*0bc0*/  IMAD R7, R7, R9, RZ ;  /* 0x0000000907077224 */ /* 0x010fc800078e02ff */
[----:B------:R-:W-:-:S06]  /*0bd0*/  IMAD.HI.U32 R7, R9, R7, R8 ;  /* 0x0000000709077227 */ /* 0x000fcc00078e0008 */
[----:B------:R-:W-:-:S05]  /*0be0*/  IMAD.HI.U32 R7, R7, UR8, RZ ;  /* 0x0000000807077c27 */ /* 0x000fca000f8e00ff */
[----:B------:R-:W-:-:S05]  /*0bf0*/  IADD3 R9, PT, PT, RZ, -R7, RZ ;  /* 0x80000007ff097210 */ /* 0x000fca0007ffe0ff */
[----:B------:R-:W-:Y:S02]  /*0c00*/  IMAD R3, R10, R9, UR8 ;  /* 0x000000080a037e24 */ /* 0x000fe4000f8e0209 */
[----:B------:R-:W0:Y:S03]  /*0c10*/  LDC.64 R8, c[0x0][0x390] ;  /* 0x0000e400ff087b82 */ /* 0x000e260000000a00 */
[----:B------:R-:W-:-:S13]  /*0c20*/  ISETP.GE.U32.AND P0, PT, R3, UR5, PT ;  /* 0x0000000503007c0c */ /* 0x000fda000bf06070 */
[----:B------:R-:W-:Y:S02]  /*0c30*/  @P0 IADD3 R3, PT, PT, R3, -UR5, RZ ;  /* 0x8000000503030c10 */ /* 0x000fe4000fffe0ff */
[----:B------:R-:W-:Y:S02]  /*0c40*/  @P0 IADD3 R7, PT, PT, R7, 0x1, RZ ;  /* 0x0000000107070810 */ /* 0x000fe40007ffe0ff */
[----:B------:R-:W-:Y:S02]  /*0c50*/  ISETP.GE.U32.AND P1, PT, R3, UR5, PT ;  /* 0x0000000503007c0c */ /* 0x000fe4000bf26070 */
[----:B------:R-:W-:-:S04]  /*0c60*/  SHF.R.S32.HI R3, RZ, 0x1f, R2 ;  /* 0x0000001fff037819 */ /* 0x000fc80000011402 */
[----:B------:R-:W-:-:S04]  /*0c70*/  LEA.HI R3, R3, R2, RZ, 0x3 ;  /* 0x0000000203037211 */ /* 0x000fc800078f18ff */
[----:B------:R-:W-:-:S03]  /*0c80*/  SHF.R.S32.HI R3, RZ, 0x3, R3 ;  /* 0x00000003ff037819 */ /* 0x000fc60000011403 */
[----:B------:R-:W-:Y:S02]  /*0c90*/  @P1 IADD3 R7, PT, PT, R7, 0x1, RZ ;  /* 0x0000000107071810 */ /* 0x000fe40007ffe0ff */
[----:B------:R-:W-:-:S05]  /*0ca0*/  @!P2 LOP3.LUT R7, RZ, UR5, RZ, 0x33, !PT ;  /* 0x00000005ff07ac12 */ /* 0x000fca000f8e33ff */
[----:B------:R-:W-:-:S05]  /*0cb0*/  IMAD R11, R7, UR7, RZ ;  /* 0x00000007070b7c24 */ /* 0x000fca000f8e02ff */
[----:B------:R-:W-:-:S04]  /*0cc0*/  SHF.R.S32.HI R10, RZ, 0x1f, R11 ;  /* 0x0000001fff0a7819 */ /* 0x000fc8000001140b */
[----:B------:R-:W-:-:S04]  /*0cd0*/  LEA.HI R10, R10, R11, RZ, 0x3 ;  /* 0x0000000b0a0a7211 */ /* 0x000fc800078f18ff */
[----:B------:R-:W-:-:S05]  /*0ce0*/  LEA.HI.SX32 R13, R10, R3, 0x1d ;  /* 0x000000030a0d7211 */ /* 0x000fca00078feaff */
[----:B0-----:R-:W-:-:S06]  /*0cf0*/  IMAD.WIDE R8, R13, 0x4, R8 ;  /* 0x000000040d087825 */ /* 0x001fcc00078e0208 */
[----:B------:R-:W4:Y:S01]  /*0d00*/  LDG.E.CONSTANT R9, desc[UR10][R8.64] ;  /* 0x0000000a08097981 */ /* 0x000f22000c1e9900 */
[----:B------:R-:W-:Y:S01]  /*0d10*/  LOP3.LUT R4, R4, 0x10, RZ, 0xc0, !PT ;  /* 0x0000001004047812 */ /* 0x000fe200078ec0ff */
[----:B-1----:R-:W-:Y:S01]  /*0d20*/  UPRMT UR4, UR4, 0x8880, URZ ;  /* 0x0000888004047896 */ /* 0x002fe200080000ff */
[----:B------:R-:W-:Y:S01]  /*0d30*/  I2F.F16 R13, -0x40 ;  /* 0xffffffc0000d7906 */ /* 0x000fe20000200c00 */
[----:B------:R-:W-:Y:S01]  /*0d40*/  IADD3 R11, PT, PT, R2, R11, RZ ;  /* 0x0000000b020b7210 */ /* 0x000fe20007ffe0ff */
[----:B------:R-:W-:Y:S01]  /*0d50*/  HFMA2 R62, -RZ, RZ, 0, 0 ;  /* 0x00000000ff3e7431 */ /* 0x000fe200000001ff */
[----:B------:R-:W-:Y:S01]  /*0d60*/  UISETP.NE.AND UP0, UPT, UR4, URZ, UPT ;  /* 0x000000ff0400728c */ /* 0x000fe2000bf05270 */
[----:B------:R-:W-:Y:S01]  /*0d70*/  HFMA2 R58, -RZ, RZ, 0, 0 ;  /* 0x00000000ff3a7431 */ /* 0x000fe200000001ff */
[----:B------:R-:W-:Y:S01]  /*0d80*/  MOV R44, RZ ;  /* 0x000000ff002c7202 */ /* 0x000fe20000000f00 */
[----:B------:R-:W-:Y:S01]  /*0d90*/  HFMA2 R54, -RZ, RZ, 0, 0 ;  /* 0x00000000ff367431 */ /* 0x000fe200000001ff */
[----:B------:R-:W-:Y:S01]  /*0da0*/  USEL UR4, URZ, 0x1, UP0 ;  /* 0x00000001ff047887 */ /* 0x000fe20008000000 */
[----:B------:R-:W-:-:S02]  /*0db0*/  HFMA2 R46, -RZ, RZ, 0, 0 ;  /* 0x00000000ff2e7431 */ /* 0x000fc400000001ff */
[----:B---3--:R-:W-:-:S04]  /*0dc0*/  IMAD.WIDE R14, R11, 0x2, R14 ;  /* 0x000000020b0e7825 */ /* 0x008fc800078e020e */
[----:B------:R-:W-:Y:S01]  /*0dd0*/  HFMA2 R66, -RZ, RZ, 0, 0 ;  /* 0x00000000ff427431 */ /* 0x000fe200000001ff */
[----:B------:R-:W-:Y:S01]  /*0de0*/  CS2R R40, SRZ ;  /* 0x0000000000287805 */ /* 0x000fe2000001ff00 */
[----:B------:R-:W-:Y:S01]  /*0df0*/  HFMA2 R52, -RZ, RZ, 0, 0 ;  /* 0x00000000ff347431 */ /* 0x000fe200000001ff */
[----:B------:R-:W-:Y:S01]  /*0e00*/  MOV R60, RZ ;  /* 0x000000ff003c7202 */ /* 0x000fe20000000f00 */
[----:B------:R-:W-:Y:S01]  /*0e10*/  HFMA2 R73, -RZ, RZ, 0, 0 ;  /* 0x00000000ff497431 */ /* 0x000fe200000001ff */
[----:B------:R-:W-:Y:S01]  /*0e20*/  CS2R R42, SRZ ;  /* 0x00000000002a7805 */ /* 0x000fe2000001ff00 */
[----:B------:R-:W-:Y:S01]  /*0e30*/  HFMA2 R80, -RZ, RZ, 0, 0 ;  /* 0x00000000ff507431 */ /* 0x000fe200000001ff */
[----:B------:R-:W-:Y:S01]  /*0e40*/  CS2R R34, SRZ ;  /* 0x0000000000227805 */ /* 0x000fe2000001ff00 */
[----:B------:R-:W-:Y:S01]  /*0e50*/  HFMA2 R82, -RZ, RZ, 0, 0 ;  /* 0x00000000ff527431 */ /* 0x000fe200000001ff */
[----:B------:R-:W-:Y:S02]  /*0e60*/  CS2R R38, SRZ ;  /* 0x0000000000267805 */ /* 0x000fe4000001ff00 */
[----:B------:R-:W-:-:S02]  /*0e70*/  MOV R56, RZ ;  /* 0x000000ff00387202 */ /* 0x000fc40000000f00 */
[----:B------:R-:W-:Y:S02]  /*0e80*/  CS2R R36, SRZ ;  /* 0x0000000000247805 */ /* 0x000fe4000001ff00 */
[----:B------:R-:W-:Y:S02]  /*0e90*/  CS2R R32, SRZ ;  /* 0x0000000000207805 */ /* 0x000fe4000001ff00 */
[----:B------:R-:W-:Y:S02]  /*0ea0*/  CS2R R74, SRZ ;  /* 0x00000000004a7805 */ /* 0x000fe4000001ff00 */
[----:B------:R-:W-:Y:S02]  /*0eb0*/  MOV R64, RZ ;  /* 0x000000ff00407202 */ /* 0x000fe40000000f00 */
[----:B------:R-:W-:Y:S02]  /*0ec0*/  MOV R48, RZ ;  /* 0x000000ff00307202 */ /* 0x000fe40000000f00 */
[----:B------:R-:W-:-:S02]  /*0ed0*/  MOV R50, RZ ;  /* 0x000000ff00327202 */ /* 0x000fc40000000f00 */
[----:B------:R-:W-:Y:S02]  /*0ee0*/  MOV R68, RZ ;  /* 0x000000ff00447202 */ /* 0x000fe40000000f00 */
[----:B------:R-:W-:Y:S02]  /*0ef0*/  MOV R78, RZ ;  /* 0x000000ff004e7202 */ /* 0x000fe40000000f00 */
[----:B------:R-:W-:Y:S01]  /*0f00*/  MOV R84, RZ ;  /* 0x000000ff00547202 */ /* 0x000fe20000000f00 */
[----:B------:R-:W-:Y:S01]  /*0f10*/  BAR.SYNC.DEFER_BLOCKING 0x0 ;  /* 0x0000000000007b1d */ /* 0x000fe20000010000 */
[----:B----4-:R-:W-:-:S04]  /*0f20*/  SHF.R.U32.HI R10, RZ, R4, R9 ;  /* 0x00000004ff0a7219 */ /* 0x010fc80000011609 */
[--C-:B------:R-:W-:Y:S02]  /*0f30*/  SHF.R.U32.HI R9, RZ, 0x8, R10.reuse ;  /* 0x00000008ff097819 */ /* 0x100fe4000001160a */
[----:B------:R-:W-:Y:S02]  /*0f40*/  LOP3.LUT R12, R10, 0xf, RZ, 0xc0, !PT ;  /* 0x0000000f0a0c7812 */ /* 0x000fe400078ec0ff */
[--C-:B------:R-:W-:Y:S02]  /*0f50*/  SHF.R.U32.HI R8, RZ, 0x4, R10.reuse ;  /* 0x00000004ff087819 */ /* 0x100fe4000001160a */
[----:B------:R-:W-:Y:S02]  /*0f60*/  LOP3.LUT R9, R9, 0xf, RZ, 0xc0, !PT ;  /* 0x0000000f09097812 */ /* 0x000fe400078ec0ff */
[----:B------:R-:W-:Y:S02]  /*0f70*/  SHF.R.U32.HI R10, RZ, 0xc, R10 ;  /* 0x0000000cff0a7819 */ /* 0x000fe4000001160a */
[----:B------:R-:W-:-:S02]  /*0f80*/  IADD3 R17, PT, PT, R9, UR4, RZ ;  /* 0x0000000409117c10 */ /* 0x000fc4000fffe0ff */
[----:B------:R-:W-:Y:S02]  /*0f90*/  LOP3.LUT R10, R10, 0xf, RZ, 0xc0, !PT ;  /* 0x0000000f0a0a7812 */ /* 0x000fe400078ec0ff */
[----:B------:R-:W-:Y:S01]  /*0fa0*/  LOP3.LUT R8, R8, 0xf, RZ, 0xc0, !PT ;  /* 0x0000000f08087812 */ /* 0x000fe200078ec0ff */
[----:B------:R0:W1:Y:S01]  /*0fb0*/  I2F.F16 R20, R17 ;  /* 0x0000001100147306 */ /* 0x0000620000200c00 */
[----:B------:R-:W-:Y:S02]  /*0fc0*/  SHF.L.U32 R9, R6, 0x4, RZ ;  /* 0x0000000406097819 */ /* 0x000fe400000006ff */
[----:B------:R-:W-:Y:S02]  /*0fd0*/  IADD3 R12, PT, PT, R12, UR4, RZ ;  /* 0x000000040c0c7c10 */ /* 0x000fe4000fffe0ff */
[----:B------:R-:W-:Y:S02]  /*0fe0*/  IADD3 R19, PT, PT, R10, UR4, RZ ;  /* 0x000000040a137c10 */ /* 0x000fe4000fffe0ff */
[----:B------:R-:W-:Y:S01]  /*0ff0*/  IADD3 R8, PT, PT, R8, UR4, RZ ;  /* 0x0000000408087c10 */ /* 0x000fe2000fffe0ff */
[----:B------:R3:W4:Y:S01]  /*1000*/  I2F.F16 R16, R12 ;  /* 0x0000000c00107306 */ /* 0x0007220000200c00 */
[----:B------:R-:W-:-:S02]  /*1010*/  SHF.R.S32.HI R10, RZ, 0x1f, R2 ;  /* 0x0000001fff0a7819 */ /* 0x000fc40000011402 */
[----:B------:R-:W-:Y:S02]  /*1020*/  IADD3 R22, P0, PT, R2, R9, RZ ;  /* 0x0000000902167210 */ /* 0x000fe40007f1e0ff */
[----:B0-----:R-:W-:Y:S02]  /*1030*/  IADD3 R17, PT, PT, R17, 0xe400, RZ ;  /* 0x0000e40011117810 */ /* 0x001fe40007ffe0ff */
[----:B------:R-:W-:Y:S01]  /*1040*/  LEA.HI.X.SX32 R21, R9, R10, 0x1, P0 ;  /* 0x0000000a09157211 */ /* 0x000fe200000f0eff */
[----:B------:R0:W5:Y:S01]  /*1050*/  I2F.F16 R18, R8 ;  /* 0x0000000800127306 */ /* 0x0001620000200c00 */
[----:B------:R-:W-:Y:S01]  /*1060*/  ISETP.LE.U32.AND P0, PT, R5, UR8, PT ;  /* 0x0000000805007c0c */ /* 0x000fe2000bf03070 */
[----:B-1----:R-:W-:Y:S01]  /*1070*/  HADD2 R20, R13.H0_H0, -R20.H0_H0 ;  /* 0xa00000140d147230 */ /* 0x002fe20000000800 */
[----:B--2---:R-:W-:Y:S02]  /*1080*/  LEA R9, P1, R22, UR12, 0x2 ;  /* 0x0000000c16097c11 */ /* 0x004fe4000f8210ff */
[----:B---3--:R-:W-:-:S02]  /*1090*/  IADD3 R12, PT, PT, R12, 0xe400, RZ ;  /* 0x0000e4000c0c7810 */ /* 0x008fc40007ffe0ff */
[----:B------:R-:W-:Y:S01]  /*10a0*/  LEA.HI.X R22, R22, UR13, R21, 0x2, P1 ;  /* 0x0000000d16167c11 */ /* 0x000fe200088f1415 */
[----:B------:R1:W2:Y:S01]  /*10b0*/  I2F.F16 R6, R19 ;  /* 0x0000001300067306 */ /* 0x0002a20000200c00 */
[----:B0-----:R-:W-:Y:S01]  /*10c0*/  IADD3 R8, PT, PT, R8, 0xe400, RZ ;  /* 0x0000e40008087810 */ /* 0x001fe20007ffe0ff */
[C---:B----4-:R-:W-:Y:S01]  /*10d0*/  HADD2 R10, R13.reuse.H0_H0, -R16.H0_H0 ;  /* 0xa00000100d0a7230 */ /* 0x050fe20000000800 */
[----:B------:R-:W-:Y:S02]  /*10e0*/  PRMT R12, R12, 0x5410, R12 ;  /* 0x000054100c0c7816 */ /* 0x000fe4000000000c */
[----:B------:R-:W-:Y:S01]  /*10f0*/  PRMT R11, R8, 0x5410, R8 ;  /* 0x00005410080b7816 */ /* 0x000fe20000000008 */
[----:B-----5:R-:W-:Y:S01]  /*1100*/  HADD2 R16, R13.H0_H0, -R18.H0_H0 ;  /* 0xa00000120d107230 */ /* 0x020fe20000000800 */
[----:B-1----:R-:W-:-:S04]  /*1110*/  IADD3 R19, PT, PT, R19, 0xe400, RZ ;  /* 0x0000e40013137810 */ /* 0x002fc80007ffe0ff */
[----:B------:R-:W-:Y:S01]  /*1120*/  PRMT R19, R19, 0x5410, R19 ;  /* 0x0000541013137816 */ /* 0x000fe20000000013 */
[----:B--2---:R-:W-:Y:S01]  /*1130*/  HADD2 R21, R13.H0_H0, -R6.H0_H0 ;  /* 0xa00000060d157230 */ /* 0x004fe20000000800 */
[----:B------:R-:W-:Y:S01]  /*1140*/  PRMT R13, R17, 0x5410, R17 ;  /* 0x00005410110d7816 */ /* 0x000fe20000000011 */
[----:B------:R-:W-:Y:S06]  /*1150*/  @P0 BRA `(.L_x_531) ;  /* 0x0000005400300947 */ /* 0x000fec0003800000 */
[----:B------:R-:W2:Y:S04]  /*1160*/  LDG.E.CONSTANT R18, desc[UR10][R14.64] ;  /* 0x0000000a0e127981 */ /* 0x000ea8000c1e9900 */
[----:B------:R0:W3:Y:S01]  /*1170*/  LDG.E.CONSTANT R5, desc[UR10][R14.64+0x4] ;  /* 0x0000040a0e057981 */ /* 0x0000e2000c1e9900 */
[----:B------:R-:W1:Y:S01]  /*1180*/  S2UR UR6, SR_CgaCtaId ;  /* 0x00000000000679c3 */ /* 0x000e620000008800 */
[----:B------:R-:W-:Y:S01]  /*1190*/  UIADD3 UR4, UPT, UPT, UR8, UR5, URZ ;  /* 0x0000000508047290 */ /* 0x000fe2000fffe0ff */
[----:B------:R-:W-:Y:S01]  /*11a0*/  MOV R6, R7 ;  /* 0x0000000700067202 */ /* 0x000fe20000000f00 */
[----:B------:R-:W4:Y:S01]  /*11b0*/  LDCU UR7, c[0x0][0x3ac] ;  /* 0x00007580ff0777ac */ /* 0x000f220008000800 */
[----:B------:R-:W-:Y:S02]  /*11c0*/  MOV R7, R12 ;  /* 0x0000000c00077202 */ /* 0x000fe40000000f00 */
[----:B------:R-:W-:Y:S01]  /*11d0*/  MOV R8, R9 ;  /* 0x0000000900087202 */ /* 0x000fe20000000f00 */
[----:B------:R-:W-:Y:S01]  /*11e0*/  UMOV UR5, 0x400 ;  /* 0x0000040000057882 */ /* 0x000fe20000000000 */
[----:B------:R-:W-:Y:S01]  /*11f0*/  MOV R12, R16 ;  /* 0x00000010000c7202 */ /* 0x000fe20000000f00 */
[----:B------:R-:W2:Y:S01]  /*1200*/  LDCU.U8 UR9, c[0x0][0x3b8] ;  /* 0x00007700ff0977ac */ /* 0x000ea20008000000 */
[----:B0-----:R-:W-:-:S02]  /*1210*/  MOV R15, R19 ;  /* 0x00000013000f7202 */ /* 0x001fc40000000f00 */
[----:B------:R-:W-:Y:S02]  /*1220*/  MOV R9, R22 ;  /* 0x0000001600097202 */ /* 0x000fe40000000f00 */
[----:B------:R-:W-:Y:S02]  /*1230*/  MOV R14, R20 ;  /* 0x00000014000e7202 */ /* 0x000fe40000000f00 */
[----:B------:R-:W-:Y:S02]  /*1240*/  MOV R16, R21 ;  /* 0x0000001500107202 */ /* 0x000fe40000000f00 */
[----:B------:R-:W-:Y:S01]  /*1250*/  MOV R44, RZ ;  /* 0x000000ff002c7202 */ /* 0x000fe20000000f00 */
[----:B-1----:R-:W-:-:S03]  /*1260*/  ULEA UR5, UR6, UR5, 0x18 ;  /* 0x0000000506057291 */ /* 0x002fc6000f8ec0ff */
[----:B------:R-:W-:Y:S01]  /*1270*/  UMOV UR6, UR4 ;  /* 0x0000000400067c82 */ /* 0x000fe20008000000 */
[--C-:B--2---:R-:W-:Y:S02]  /*1280*/  HADD2.F32 R17, -RZ, R18.reuse.H0_H0 ;  /* 0x20000012ff117230 */ /* 0x104fe40000004100 */
[----:B------:R-:W-:Y:S02]  /*1290*/  HADD2.F32 R18, -RZ, R18.H1_H1 ;  /* 0x30000012ff127230 */ /* 0x000fe40000004100 */
[--C-:B---3--:R-:W-:Y:S02]  /*12a0*/  HADD2.F32 R19, -RZ, R5.reuse.H0_H0 ;  /* 0x20000005ff137230 */ /* 0x108fe40000004100 */
[----:B----4-:R-:W-:-:S07]  /*12b0*/  HADD2.F32 R5, -RZ, R5.H1_H1 ;  /* 0x30000005ff057230 */ /* 0x010fce0000004100 */
.L_x_533:
[----:B------:R0:W2:Y:S01]  /*12c0*/  LDG.E.128.CONSTANT R20, desc[UR10][R8.64] ;  /* 0x0000000a08147981 */ /* 0x0000a2000c1e9d00 */
[----:B------:R-:W-:Y:S01]  /*12d0*/  MOV R71, UR7 ;  /* 0x0000000700477c02 */ /* 0x000fe20008000f00 */
[----:B------:R-:W-:Y:S01]  /*12e0*/  UISETP.NE.AND UP0, UPT, UR8, UR6, UPT ;  /* 0x000000060800728c */ /* 0x000fe2000bf05270 */
[----:B------:R-:W-:Y:S01]  /*12f0*/  MOV R87, UR7 ;  /* 0x0000000700577c02 */ /* 0x000fe20008000f00 */
[----:B------:R-:W1:Y:S01]  /*1300*/  LDS.128 R28, [UR5] ;  /* 0x00000005ff1c7984 */ /* 0x000e620008000c00 */
[----:B------:R-:W-:Y:S01]  /*1310*/  MOV R77, UR7 ;  /* 0x00000007004d7c02 */ /* 0x000fe20008000f00 */
[----:B------:R-:W-:Y:S01]  /*1320*/  IMAD.WIDE R70, R71, 0x4, R8 ;  /* 0x0000000447467825 */ /* 0x000fe200078e0208 */
[----:B------:R-:W-:-:S03]  /*1330*/  MOV R25, UR7 ;  /* 0x0000000700197c02 */ /* 0x000fc60008000f00 */
[----:B------:R-:W-:-:S04]  /*1340*/  IMAD.WIDE R86, R87, 0x4, R70 ;  /* 0x0000000457567825 */ /* 0x000fc800078e0246 */
[----:B------:R-:W-:-:S04]  /*1350*/  IMAD.WIDE R76, R77, 0x4, R86 ;  /* 0x000000044d4c7825 */ /* 0x000fc800078e0256 */
[----:B0-----:R-:W-:Y:S01]  /*1360*/  IMAD.WIDE R8, R25, 0x4, R76 ;  /* 0x0000000419087825 */ /* 0x001fe200078e024c */
[C---:B--2---:R-:W-:Y:S02]  /*1370*/  LOP3.LUT R24, R20.reuse, 0xf000f, RZ, 0xc0, !PT ;  /* 0x000f000f14187812 */ /* 0x044fe400078ec0ff */
[----:B------:R-:W-:Y:S02]  /*1380*/  LOP3.LUT R25, R20, 0xf000f0, RZ, 0xc0, !PT ;  /* 0x00f000f014197812 */ /* 0x000fe400078ec0ff */
[----:B------:R-:W-:Y:S02]  /*1390*/  SHF.R.U32.HI R69, RZ, 0x8, R20 ;  /* 0x00000008ff457819 */ /* 0x000fe40000011614 */
[C---:B------:R-:W-:Y:S02]  /*13a0*/  LOP3.LUT R20, R21.reuse, 0xf000f, RZ, 0xc0, !PT ;  /* 0x000f000f15147812 */ /* 0x040fe400078ec0ff */
[----:B------:R-:W-:Y:S02]  /*13b0*/  LOP3.LUT R26, R21, 0xf000f0, RZ, 0xc0, !PT ;  /* 0x00f000f0151a7812 */ /* 0x000fe400078ec0ff */
[----:B------:R-:W-:-:S02]  /*13c0*/  SHF.R.U32.HI R72, RZ, 0x8, R21 ;  /* 0x00000008ff487819 */ /* 0x000fc40000011615 */
[C---:B------:R-:W-:Y:S02]  /*13d0*/  LOP3.LUT R27, R22.reuse, 0xf000f, RZ, 0xc0, !PT ;  /* 0x000f000f161b7812 */ /* 0x040fe400078ec0ff */
[----:B------:R-:W-:Y:S02]  /*13e0*/  LOP3.LUT R21, R22, 0xf000f0, RZ, 0xc0, !PT ;  /* 0x00f000f016157812 */ /* 0x000fe400078ec0ff */
[----:B------:R-:W-:Y:S02]  /*13f0*/  SHF.R.U32.HI R79, RZ, 0x8, R22 ;  /* 0x00000008ff4f7819 */ /* 0x000fe40000011616 */
[C---:B------:R-:W-:Y:S02]  /*1400*/  LOP3.LUT R22, R23.reuse, 0xf000f, RZ, 0xc0, !PT ;  /* 0x000f000f17167812 */ /* 0x040fe400078ec0ff */
[----:B------:R-:W-:Y:S02]  /*1410*/  LOP3.LUT R45, R23, 0xf000f0, RZ, 0xc0, !PT ;  /* 0x00f000f0172d7812 */ /* 0x000fe400078ec0ff */
[----:B------:R-:W-:Y:S01]  /*1420*/  SHF.R.U32.HI R81, RZ, 0x8, R23 ;  /* 0x00000008ff517819 */ /* 0x000fe20000011617 */
[----:B-1----:R-:W-:Y:S06]  /*1430*/  BRA.U UP0, `(.L_x_532) ;  /* 0x0000000100cc7547 */ /* 0x002fec000b800000 */
[----:B------:R-:W0:Y:S08]  /*1440*/  LDC R5, c[0x0][0x3ac] ;  /* 0x0000eb00ff057b82 */ /* 0x000e300000000800 */
[----:B------:R-:W1:Y:S01]  /*1450*/  LDC.64 R10, c[0x0][0x390] ;  /* 0x0000e400ff0a7b82 */ /* 0x000e620000000a00 */
[----:B0-----:R-:W-:-:S05]  /*1460*/  IMAD R5, R6, R5, R5 ;  /* 0x0000000506057224 */ /* 0x001fca00078e0205 */
[----:B------:R-:W-:-:S04]  /*1470*/  SHF.R.S32.HI R12, RZ, 0x1f, R5 ;  /* 0x0000001fff0c7819 */ /* 0x000fc80000011405 */
[----:B------:R-:W-:-:S04]  /*1480*/  LEA.HI R12, R12, R5, RZ, 0x3 ;  /* 0x000000050c0c7211 */ /* 0x000fc800078f18ff */
[----:B------:R-:W-:Y:S02]  /*1490*/  LEA.HI.SX32 R7, R12, R3, 0x1d ;  /* 0x000000030c077211 */ /* 0x000fe400078feaff */
[----:B------:R-:W0:Y:S03]  /*14a0*/  LDC.64 R12, c[0x0][0x398] ;  /* 0x0000e600ff0c7b82 */ /* 0x000e260000000a00 */
[----:B-1----:R-:W-:-:S06]  /*14b0*/  IMAD.WIDE R10, R7, 0x4, R10 ;  /* 0x00000004070a7825 */ /* 0x002fcc00078e020a */
[----:B------:R-:W2:Y:S01]  /*14c0*/  LDG.E.CONSTANT R11, desc[UR10][R10.64] ;  /* 0x0000000a0a0b7981 */ /* 0x000ea2000c1e9900 */
[----:B------:R-:W-:-:S05]  /*14d0*/  IADD3 R5, PT, PT, R2, R5, RZ ;  /* 0x0000000502057210 */ /* 0x000fca0007ffe0ff */
[----:B0-----:R-:W-:-:S05]  /*14e0*/  IMAD.WIDE R12, R5, 0x2, R12 ;  /* 0x00000002050c7825 */ /* 0x001fca00078e020c */
[----:B------:R-:W3:Y:S04]  /*14f0*/  LDG.E.CONSTANT R15, desc[UR10][R12.64+0x4] ;  /* 0x0000040a0c0f7981 */ /* 0x000ee8000c1e9900 */
[----:B------:R0:W4:Y:S01]  /*1500*/  LDG.E.CONSTANT R18, desc[UR10][R12.64] ;  /* 0x0000000a0c127981 */ /* 0x000122000c1e9900 */
[----:B------:R-:W-:-:S04]  /*1510*/  UPRMT UR6, UR9, 0x8880, URZ ;  /* 0x0000888009067896 */ /* 0x000fc800080000ff */
[----:B------:R-:W-:-:S04]  /*1520*/  UISETP.NE.AND UP0, UPT, UR6, URZ, UPT ;  /* 0x000000ff0600728c */ /* 0x000fc8000bf05270 */
[----:B------:R-:W-:Y:S01]  /*1530*/  USEL UR6, URZ, 0x1, UP0 ;  /* 0x00000001ff067887 */ /* 0x000fe20008000000 */
[----:B------:R-:W-:Y:S01]  /*1540*/  I2F.F16 R17, -0x40 ;  /* 0xffffffc000117906 */ /* 0x000fe20000200c00 */
[----:B------:R-:W-:Y:S02]  /*1550*/  IADD3 R6, PT, PT, R6, 0x1, RZ ;  /* 0x0000000106067810 */ /* 0x000fe40007ffe0ff */
[----:B--2---:R-:W-:-:S04]  /*1560*/  SHF.R.U32.HI R5, RZ, R4, R11 ;  /* 0x00000004ff057219 */ /* 0x004fc8000001160b */
[----:B------:R-:W-:Y:S02]  /*1570*/  LOP3.LUT R7, R5, 0xf, RZ, 0xc0, !PT ;  /* 0x0000000f05077812 */ /* 0x000fe400078ec0ff */
[--C-:B------:R-:W-:Y:S02]  /*1580*/  SHF.R.U32.HI R10, RZ, 0x4, R5.reuse ;  /* 0x00000004ff0a7819 */ /* 0x100fe40000011605 */
[----:B------:R-:W-:Y:S02]  /*1590*/  IADD3 R11, PT, PT, R7, UR6, RZ ;  /* 0x00000006070b7c10 */ /* 0x000fe4000fffe0ff */
[----:B------:R-:W-:Y:S02]  /*15a0*/  SHF.R.U32.HI R7, RZ, 0x8, R5 ;  /* 0x00000008ff077819 */ /* 0x000fe40000011605 */
[----:B------:R-:W-:Y:S02]  /*15b0*/  LOP3.LUT R10, R10, 0xf, RZ, 0xc0, !PT ;  /* 0x0000000f0a0a7812 */ /* 0x000fe400078ec0ff */
[----:B------:R-:W-:-:S02]  /*15c0*/  LOP3.LUT R7, R7, 0xf, RZ, 0xc0, !PT ;  /* 0x0000000f07077812 */ /* 0x000fc400078ec0ff */
[----:B------:R-:W-:Y:S02]  /*15d0*/  SHF.R.U32.HI R5, RZ, 0xc, R5 ;  /* 0x0000000cff057819 */ /* 0x000fe40000011605 */
[----:B0-----:R-:W-:Y:S02]  /*15e0*/  IADD3 R13, PT, PT, R10, UR6, RZ ;  /* 0x000000060a0d7c10 */ /* 0x001fe4000fffe0ff */
[----:B------:R-:W-:Y:S01]  /*15f0*/  IADD3 R23, PT, PT, R7, UR6, RZ ;  /* 0x0000000607177c10 */ /* 0x000fe2000fffe0ff */
[----:B------:R-:W0:Y:S01]  /*1600*/  I2F.F16 R12, R11 ;  /* 0x0000000b000c7306 */ /* 0x000e220000200c00 */
[----:B------:R-:W-:-:S04]  /*1610*/  LOP3.LUT R5, R5, 0xf, RZ, 0xc0, !PT ;  /* 0x0000000f05057812 */ /* 0x000fc800078ec0ff */
[----:B------:R-:W-:-:S03]  /*1620*/  IADD3 R47, PT, PT, R5, UR6, RZ ;  /* 0x00000006052f7c10 */ /* 0x000fc6000fffe0ff */
[----:B------:R-:W1:Y:S08]  /*1630*/  I2F.F16 R14, R13 ;  /* 0x0000000d000e7306 */ /* 0x000e700000200c00 */
[----:B------:R-:W2:Y:S08]  /*1640*/  I2F.F16 R7, R23 ;  /* 0x0000001700077306 */ /* 0x000eb00000200c00 */
[----:B------:R-:W5:Y:S01]  /*1650*/  I2F.F16 R16, R47 ;  /* 0x0000002f00107306 */ /* 0x000f620000200c00 */
[----:B0-----:R-:W-:-:S02]  /*1660*/  HADD2 R10, R17.H0_H0, -R12.H0_H0 ;  /* 0xa000000c110a7230 */ /* 0x001fc40000000800 */
[C---:B-1----:R-:W-:Y:S02]  /*1670*/  HADD2 R12, R17.reuse.H0_H0, -R14.H0_H0 ;  /* 0xa000000e110c7230 */ /* 0x042fe40000000800 */
[----:B---3--:R-:W-:Y:S02]  /*1680*/  HADD2.F32 R19, -RZ, R15.H0_H0 ;  /* 0x2000000fff137230 */ /* 0x008fe40000004100 */
[C---:B--2---:R-:W-:Y:S01]  /*1690*/  HADD2 R14, R17.reuse.H0_H0, -R7.H0_H0 ;  /* 0xa0000007110e7230 */ /* 0x044fe20000000800 */
[----:B------:R-:W-:Y:S01]  /*16a0*/  IADD3 R7, PT, PT, R11, 0xe400, RZ ;  /* 0x0000e4000b077810 */ /* 0x000fe20007ffe0ff */
[----:B------:R-:W-:Y:S01]  /*16b0*/  HADD2.F32 R5, -RZ, R15.H1_H1 ;  /* 0x3000000fff057230 */ /* 0x000fe20000004100 */
[----:B------:R-:W-:Y:S02]  /*16c0*/  IADD3 R11, PT, PT, R13, 0xe400, RZ ;  /* 0x0000e4000d0b7810 */ /* 0x000fe40007ffe0ff */
[----:B------:R-:W-:Y:S02]  /*16d0*/  IADD3 R13, PT, PT, R23, 0xe400, RZ ;  /* 0x0000e400170d7810 */ /* 0x000fe40007ffe0ff */
[----:B------:R-:W-:Y:S01]  /*16e0*/  IADD3 R15, PT, PT, R47, 0xe400, RZ ;  /* 0x0000e4002f0f7810 */ /* 0x000fe20007ffe0ff */
[----:B-----5:R-:W-:-:S02]  /*16f0*/  HADD2 R16, R17.H0_H0, -R16.H0_H0 ;  /* 0xa000001011107230 */ /* 0x020fc40000000800 */
[--C-:B----4-:R-:W-:Y:S01]  /*1700*/  HADD2.F32 R17, -RZ, R18.reuse.H0_H0 ;  /* 0x20000012ff117230 */ /* 0x110fe20000004100 */
[----:B------:R-:W-:Y:S01]  /*1710*/  PRMT R7, R7, 0x5410, R7 ;  /* 0x0000541007077816 */ /* 0x000fe20000000007 */
[----:B------:R-:W-:Y:S01]  /*1720*/  HADD2.F32 R18, -RZ, R18.H1_H1 ;  /* 0x30000012ff127230 */ /* 0x000fe20000004100 */
[----:B------:R-:W-:Y:S02]  /*1730*/  PRMT R11, R11, 0x5410, R11 ;  /* 0x000054100b0b7816 */ /* 0x000fe4000000000b */
[----:B------:R-:W-:Y:S02]  /*1740*/  PRMT R13, R13, 0x5410, R13 ;  /* 0x000054100d0d7816 */ /* 0x000fe4000000000d */
[----:B------:R-:W-:Y:S01]  /*1750*/  PRMT R15, R15, 0x5410, R15 ;  /* 0x000054100f0f7816 */ /* 0x000fe2000000000f */
[----:B------:R-:W-:-:S06]  /*1760*/  UMOV UR6, UR4 ;  /* 0x0000000400067c82 */ /* 0x000fcc0008000000 */
.L_x_532:
[----:B------:R-:W-:Y:S02]  /*1770*/  LOP3.LUT R24, R24, 0x64006400, RZ, 0xfc, !PT ;  /* 0x6400640018187812 */ /* 0x000fe400078efcff */
[----:B------:R-:W-:Y:S02]  /*1780*/  LOP3.LUT R55, R26, 0x64006400, RZ, 0xfc, !PT ;  /* 0x640064001a377812 */ /* 0x000fe400078efcff */
[----:B------:R-:W-:Y:S01]  /*1790*/  LOP3.LUT R26, R27, 0x64006400, RZ, 0xfc, !PT ;  /* 0x640064001b1a7812 */ /* 0x000fe200078efcff */
[----:B------:R-:W-:Y:S01]  /*17a0*/  HFMA2 R51, R24, 1, 1, R7 ;  /* 0x3c003c0018337831 */ /* 0x000fe20000000007 */
[----:B------:R-:W-:Y:S01]  /*17b0*/  LOP3.LUT R25, R25, 0x64006400, RZ, 0xfc, !PT ;  /* 0x6400640019197812 */ /* 0x000fe200078efcff */
[----:B------:R-:W-:Y:S01]  /*17c0*/  HFMA2 R55, R55, 0.0625, 0.0625, R12 ;  /* 0x2c002c0037377831 */ /* 0x000fe2000000000c */
[----:B------:R-:W-:Y:S01]  /*17d0*/  LOP3.LUT R20, R20, 0x64006400, RZ, 0xfc, !PT ;  /* 0x6400640014147812 */ /* 0x000fe200078efcff */
[----:B------:R-:W-:Y:S01]  /*17e0*/  HFMA2 R47, R26, 1, 1, R13 ;  /* 0x3c003c001a2f7831 */ /* 0x000fe2000000000d */
[----:B------:R-:W-:-:S02]  /*17f0*/  LOP3.LUT R21, R21, 0x64006400, RZ, 0xfc, !PT ;  /* 0x6400640015157812 */ /* 0x000fc400078efcff */
[----:B------:R-:W-:Y:S01]  /*1800*/  LOP3.LUT R22, R22, 0x64006400, RZ, 0xfc, !PT ;  /* 0x6400640016167812 */ /* 0x000fe200078efcff */
[----:B------:R-:W-:Y:S01]  /*1810*/  HFMA2 R59, R25, 0.0625, 0.0625, R10 ;  /* 0x2c002c00193b7831 */ /* 0x000fe2000000000a */
[----:B------:R-:W-:Y:S01]  /*1820*/  LOP3.LUT R49, R45, 0x64006400, RZ, 0xfc, !PT ;  /* 0x640064002d317812 */ /* 0x000fe200078efcff */
[----:B------:R-:W-:Y:S02]  /*1830*/  HADD2 R45, R20, R11 ;  /* 0x0000000b142d7230 */ /* 0x000fe40000000000 */
[-C--:B------:R-:W-:Y:S02]  /*1840*/  HFMA2 R20, R51, R28.reuse, RZ ;  /* 0x0000001c33147231 */ /* 0x080fe400000000ff */
[----:B------:R-:W-:Y:S02]  /*1850*/  HADD2 R57, R22, R15 ;  /* 0x0000000f16397230 */ /* 0x000fe40000000000 */
[----:B------:R-:W-:Y:S01]  /*1860*/  HFMA2 R53, R21, 0.0625, 0.0625, R14 ;  /* 0x2c002c0015357831 */ /* 0x000fe2000000000e */
[----:B------:R-:W-:Y:S01]  /*1870*/  LOP3.LUT R21, R72, 0xf000f, RZ, 0xc0, !PT ;  /* 0x000f000f48157812 */ /* 0x000fe200078ec0ff */
[-C--:B------:R-:W-:Y:S01]  /*1880*/  HFMA2 R25, R45, R28.reuse, RZ.H0_H0 ;  /* 0x0000001c2d197231 */ /* 0x080fe200000400ff */
[----:B------:R-:W-:Y:S01]  /*1890*/  LOP3.LUT R23, R81, 0xf000f, RZ, 0xc0, !PT ;  /* 0x000f000f51177812 */ /* 0x000fe200078ec0ff */
[----:B------:R-:W-:-:S02]  /*18a0*/  HFMA2 R83, R47, R28, RZ ;  /* 0x0000001c2f537231 */ /* 0x000fc400000000ff */
[----:B------:R-:W-:Y:S02]  /*18b0*/  HFMA2 R24, R57, R28, RZ.H0_H0 ;  /* 0x0000001c39187231 */ /* 0x000fe400000400ff */
[-C--:B------:R-:W-:Y:S01]  /*18c0*/  HFMA2 R28, R59, R29.reuse, R20 ;  /* 0x0000001d3b1c7231 */ /* 0x080fe20000000014 */
[----:B------:R-:W-:Y:S01]  /*18d0*/  LOP3.LUT R88, R21, 0x64006400, RZ, 0xfc, !PT ;  /* 0x6400640015587812 */ /* 0x000fe200078efcff */
[----:B------:R-:W-:Y:S01]  /*18e0*/  HFMA2 R49, R49, 0.0625, 0.0625, R16 ;  /* 0x2c002c0031317831 */ /* 0x000fe20000000010 */
[----:B------:R-:W-:Y:S01]  /*18f0*/  LOP3.LUT R20, R69, 0xf000f, RZ, 0xc0, !PT ;  /* 0x000f000f45147812 */ /* 0x000fe200078ec0ff */
[-C--:B------:R-:W-:Y:S01]  /*1900*/  HFMA2 R25, R55, R29.reuse, R25 ;  /* 0x0000001d37197231 */ /* 0x080fe20000000019 */
[----:B------:R-:W-:Y:S01]  /*1910*/  LOP3.LUT R22, R79, 0xf000f, RZ, 0xc0, !PT ;  /* 0x000f000f4f167812 */ /* 0x000fe200078ec0ff */
[-C--:B------:R-:W-:Y:S01]  /*1920*/  HFMA2 R83, R53, R29.reuse, R83 ;  /* 0x0000001d35537231 */ /* 0x080fe20000000053 */
[----:B------:R-:W-:Y:S01]  /*1930*/  LOP3.LUT R92, R23, 0x64006400, RZ, 0xfc, !PT ;  /* 0x64006400175c7812 */ /* 0x000fe200078efcff */
[----:B------:R-:W-:Y:S01]  /*1940*/  HFMA2 R65, R88, 1, 1, R11 ;  /* 0x3c003c0058417831 */ /* 0x000fe2000000000b */
[----:B------:R-:W-:Y:S01]  /*1950*/  LOP3.LUT R26, R20, 0x64006400, RZ, 0xfc, !PT ;  /* 0x64006400141a7812 */ /* 0x000fe200078efcff */
[----:B------:R-:W-:Y:S01]  /*1960*/  HFMA2 R24, R49, R29, R24 ;  /* 0x0000001d31187231 */ /* 0x000fe20000000018 */
[----:B------:R-:W-:Y:S01]  /*1970*/  LOP3.LUT R90, R22, 0x64006400, RZ, 0xfc, !PT ;  /* 0x64006400165a7812 */ /* 0x000fe200078efcff */
[----:B------:R-:W-:-:S02]  /*1980*/  HFMA2 R61, R92, 1, 1, R15 ;  /* 0x3c003c005c3d7831 */ /* 0x000fc4000000000f */
[----:B------:R-:W-:Y:S01]  /*1990*/  HADD2 R67, R26, R7 ;  /* 0x000000071a437230 */ /* 0x000fe20000000000 */
[----:B------:R-:W-:Y:S01]  /*19a0*/  LOP3.LUT R69, R69, 0xf000f0, RZ, 0xc0, !PT ;  /* 0x00f000f045457812 */ /* 0x000fe200078ec0ff */
[----:B------:R-:W-:Y:S01]  /*19b0*/  HADD2 R63, R90, R13 ;  /* 0x0000000d5a3f7230 */ /* 0x000fe20000000000 */
[----:B------:R-:W-:Y:S01]  /*19c0*/  LOP3.LUT R79, R79, 0xf000f0, RZ, 0xc0, !PT ;  /* 0x00f000f04f4f7812 */ /* 0x000fe200078ec0ff */
[-C--:B------:R-:W-:Y:S01]  /*19d0*/  HFMA2 R29, R65, R30.reuse, R25 ;  /* 0x0000001e411d7231 */ /* 0x080fe20000000019 */
[----:B------:R-:W-:Y:S01]  /*19e0*/  LOP3.LUT R72, R72, 0xf000f0, RZ, 0xc0, !PT ;  /* 0x00f000f048487812 */ /* 0x000fe200078ec0ff */
[-C--:B------:R-:W-:Y:S01]  /*19f0*/  HFMA2 R28, R67, R30.reuse, R28 ;  /* 0x0000001e431c7231 */ /* 0x080fe2000000001c */
[----:B------:R0:W2:Y:S01]  /*1a00*/  LDG.E.128.CONSTANT R20, desc[UR10][R70.64] ;  /* 0x0000000a46147981 */ /* 0x0000a2000c1e9d00 */
[-C--:B------:R-:W-:Y:S02]  /*1a10*/  HFMA2 R83, R63, R30.reuse, R83 ;  /* 0x0000001e3f537231 */ /* 0x080fe40000000053 */
[----:B------:R-:W-:Y:S01]  /*1a20*/  HFMA2 R30, R61, R30, R24 ;  /* 0x0000001e3d1e7231 */ /* 0x000fe20000000018 */
[----:B------:R-:W-:Y:S01]  /*1a30*/  LOP3.LUT R69, R69, 0x64006400, RZ, 0xfc, !PT ;  /* 0x6400640045457812 */ /* 0x000fe200078efcff */
[----:B------:R-:W1:Y:S01]  /*1a40*/  LDS.128 R24, [UR5+0x100] ;  /* 0x00010005ff187984 */ /* 0x000e620008000c00 */
[----:B------:R-:W-:-:S02]  /*1a50*/  LOP3.LUT R79, R79, 0x64006400, RZ, 0xfc, !PT ;  /* 0x640064004f4f7812 */ /* 0x000fc400078efcff */
[----:B------:R-:W-:Y:S02]  /*1a60*/  LOP3.LUT R81, R81, 0xf000f0, RZ, 0xc0, !PT ;  /* 0x00f000f051517812 */ /* 0x000fe400078ec0ff */
[----:B0-----:R-:W-:Y:S01]  /*1a70*/  LOP3.LUT R71, R72, 0x64006400, RZ, 0xfc, !PT ;  /* 0x6400640048477812 */ /* 0x001fe200078efcff */
[----:B------:R-:W-:Y:S01]  /*1a80*/  HFMA2 R72, R69, 0.0625, 0.0625, R10 ;  /* 0x2c002c0045487831 */ /* 0x000fe2000000000a */
[----:B------:R-:W-:Y:S01]  /*1a90*/  LOP3.LUT R81, R81, 0x64006400, RZ, 0xfc, !PT ;  /* 0x6400640051517812 */ /* 0x000fe200078efcff */
[----:B------:R-:W-:Y:S02]  /*1aa0*/  HFMA2 R70, R79, 0.0625, 0.0625, R14 ;  /* 0x2c002c004f467831 */ /* 0x000fe4000000000e */
[----:B------:R-:W-:Y:S02]  /*1ab0*/  HFMA2 R71, R71, 0.0625, 0.0625, R12 ;  /* 0x2c002c0047477831 */ /* 0x000fe4000000000c */
[----:B------:R-:W-:Y:S02]  /*1ac0*/  HFMA2 R69, R81, 0.0625, 0.0625, R16 ;  /* 0x2c002c0051457831 */ /* 0x000fe40000000010 */
[----:B------:R-:W-:-:S02]  /*1ad0*/  HFMA2 R28, R72, R31, R28 ;  /* 0x0000001f481c7231 */ /* 0x000fc4000000001c */
[-C--:B------:R-:W-:Y:S02]  /*1ae0*/  HFMA2 R79, R71, R31.reuse, R29 ;  /* 0x0000001f474f7231 */ /* 0x080fe4000000001d */
[-C--:B------:R-:W-:Y:S02]  /*1af0*/  HFMA2 R83, R70, R31.reuse, R83 ;  /* 0x0000001f46537231 */ /* 0x080fe40000000053 */
[----:B------:R-:W-:Y:S02]  /*1b00*/  HFMA2 R81, R69, R31, R30 ;  /* 0x0000001f45517231 */ /* 0x000fe4000000001e */
[--C-:B------:R-:W-:Y:S02]  /*1b10*/  HADD2.F32 R30, -RZ, R79.reuse.H0_H0 ;  /* 0x2000004fff1e7230 */ /* 0x100fe40000004100 */
[----:B------:R-:W-:Y:S02]  /*1b20*/  HADD2.F32 R79, -RZ, R79.H1_H1 ;  /* 0x3000004fff4f7230 */ /* 0x000fe40000004100 */
[----:B------:R-:W-:-:S02]  /*1b30*/  HADD2.F32 R29, -RZ, R28.H0_H0 ;  /* 0x2000001cff1d7230 */ /* 0x000fc40000004100 */
[----:B------:R-:W-:Y:S02]  /*1b40*/  HADD2.F32 R28, -RZ, R28.H1_H1 ;  /* 0x3000001cff1c7230 */ /* 0x000fe40000004100 */
[----:B------:R-:W-:Y:S01]  /*1b50*/  FADD.FTZ R30, R30, R79 ;  /* 0x0000004f1e1e7221 */ /* 0x000fe20000010000 */
[--C-:B------:R-:W-:Y:S02]  /*1b60*/  HADD2.F32 R31, -RZ, R83.reuse.H0_H0 ;  /* 0x20000053ff1f7230 */ /* 0x100fe40000004100 */
[----:B------:R-:W-:Y:S02]  /*1b70*/  HADD2.F32 R88, -RZ, R83.H1_H1 ;  /* 0x30000053ff587230 */ /* 0x000fe40000004100 */
[----:B------:R-:W-:Y:S01]  /*1b80*/  FADD.FTZ R28, R29, R28 ;  /* 0x0000001c1d1c7221 */ /* 0x000fe20000010000 */
[--C-:B------:R-:W-:Y:S02]  /*1b90*/  HADD2.F32 R83, -RZ, R81.reuse.H0_H0 ;  /* 0x20000051ff537230 */ /* 0x100fe40000004100 */
[----:B------:R-:W-:Y:S01]  /*1ba0*/  FFMA.FTZ R33, R18, R30, R33 ;  /* 0x0000001e12217223 */ /* 0x000fe20000010021 */
[----:B------:R-:W-:-:S02]  /*1bb0*/  HADD2.F32 R90, -RZ, R81.H1_H1 ;  /* 0x30000051ff5a7230 */ /* 0x000fc40000004100 */
[----:B------:R-:W-:Y:S01]  /*1bc0*/  FADD.FTZ R31, R31, R88 ;  /* 0x000000581f1f7221 */ /* 0x000fe20000010000 */
[----:B------:R-:W-:Y:S02]  /*1bd0*/  FFMA.FTZ R74, R17, R28, R74 ;  /* 0x0000001c114a7223 */ /* 0x000fe4000001004a */
[----:B------:R-:W-:Y:S01]  /*1be0*/  FADD.FTZ R83, R83, R90 ;  /* 0x0000005a53537221 */ /* 0x000fe20000010000 */
[----:B------:R-:W-:Y:S01]  /*1bf0*/  FFMA.FTZ R34, R19, R31, R34 ;  /* 0x0000001f13227223 */ /* 0x000fe20000010022 */
[-C--:B-1----:R-:W-:Y:S01]  /*1c00*/  HFMA2 R79, R51, R24.reuse, RZ ;  /* 0x00000018334f7231 */ /* 0x082fe200000000ff */
[----:B------:R-:W0:Y:S01]  /*1c10*/  LDS.128 R28, [UR5+0x200] ;  /* 0x00020005ff1c7984 */ /* 0x000e220008000c00 */
[----:B------:R-:W-:Y:S01]  /*1c20*/  FFMA.FTZ R36, R5, R83, R36 ;  /* 0x0000005305247223 */ /* 0x000fe20000010024 */
[-C--:B------:R-:W-:Y:S02]  /*1c30*/  HFMA2 R83, R47, R24.reuse, RZ ;  /* 0x000000182f537231 */ /* 0x080fe400000000ff */
[----:B------:R-:W-:-:S02]  /*1c40*/  HFMA2 R81, R45, R24, RZ.H0_H0 ;  /* 0x000000182d517231 */ /* 0x000fc400000400ff */
[----:B------:R-:W-:Y:S02]  /*1c50*/  HFMA2 R24, R57, R24, RZ.H0_H0 ;  /* 0x0000001839187231 */ /* 0x000fe400000400ff */
[-C--:B------:R-:W-:Y:S02]  /*1c60*/  HFMA2 R79, R59, R25.reuse, R79 ;  /* 0x000000193b4f7231 */ /* 0x080fe4000000004f */
[-C--:B------:R-:W-:Y:S02]  /*1c70*/  HFMA2 R81, R55, R25.reuse, R81 ;  /* 0x0000001937517231 */ /* 0x080fe40000000051 */
[-C--:B------:R-:W-:Y:S02]  /*1c80*/  HFMA2 R83, R53, R25.reuse, R83 ;  /* 0x0000001935537231 */ /* 0x080fe40000000053 */
[----:B------:R-:W-:Y:S02]  /*1c90*/  HFMA2 R24, R49, R25, R24 ;  /* 0x0000001931187231 */ /* 0x000fe40000000018 */
[----:B------:R-:W-:-:S02]  /*1ca0*/  HFMA2 R81, R65, R26, R81 ;  /* 0x0000001a41517231 */ /* 0x000fc40000000051 */
[-C--:B------:R-:W-:Y:S02]  /*1cb0*/  HFMA2 R79, R67, R26.reuse, R79 ;  /* 0x0000001a434f7231 */ /* 0x080fe4000000004f */
[-C--:B------:R-:W-:Y:S02]  /*1cc0*/  HFMA2 R24, R61, R26.reuse, R24 ;  /* 0x0000001a3d187231 */ /* 0x080fe40000000018 */
[----:B------:R-:W-:Y:S02]  /*1cd0*/  HFMA2 R83, R63, R26, R83 ;  /* 0x0000001a3f537231 */ /* 0x000fe40000000053 */
[-C--:B------:R-:W-:Y:S02]  /*1ce0*/  HFMA2 R81, R71, R27.reuse, R81 ;  /* 0x0000001b47517231 */ /* 0x080fe40000000051 */
[-C--:B------:R-:W-:Y:S02]  /*1cf0*/  HFMA2 R85, R69, R27.reuse, R24 ;  /* 0x0000001b45557231 */ /* 0x080fe40000000018 */
[----:B------:R-:W-:-:S02]  /*1d00*/  HFMA2 R79, R72, R27, R79 ;  /* 0x0000001b484f7231 */ /* 0x000fc4000000004f */
[----:B------:R-:W-:Y:S02]  /*1d10*/  HADD2.F32 R25, -RZ, R81.H0_H0 ;  /* 0x20000051ff197230 */ /* 0x000fe40000004100 */
[----:B------:R-:W-:Y:S02]  /*1d20*/  HFMA2 R83, R70, R27, R83 ;  /* 0x0000001b46537231 */ /* 0x000fe40000000053 */
[----:B------:R-:W-:Y:S02]  /*1d30*/  HADD2.F32 R26, -RZ, R81.H1_H1 ;  /* 0x30000051ff1a7230 */ /* 0x000fe40000004100 */
[--C-:B------:R-:W-:Y:S02]  /*1d40*/  HADD2.F32 R81, -RZ, R85.reuse.H0_H0 ;  /* 0x20000055ff517230 */ /* 0x100fe40000004100 */
[----:B------:R-:W-:Y:S02]  /*1d50*/  HADD2.F32 R90, -RZ, R85.H1_H1 ;  /* 0x30000055ff5a7230 */ /* 0x000fe40000004100 */
[----:B------:R-:W-:Y:S01]  /*1d60*/  FADD.FTZ R25, R25, R26 ;  /* 0x0000001a19197221 */ /* 0x000fe20000010000 */
[----:B------:R-:W-:-:S02]  /*1d70*/  HADD2.F32 R24, -RZ, R79.H0_H0 ;  /* 0x2000004fff187230 */ /* 0x000fc40000004100 */
[----:B------:R-:W-:Y:S02]  /*1d80*/  HADD2.F32 R79, -RZ, R79.H1_H1 ;  /* 0x3000004fff4f7230 */ /* 0x000fe40000004100 */
[----:B------:R-:W-:Y:S01]  /*1d90*/  FFMA.FTZ R39, R18, R25, R39 ;  /* 0x0000001912277223 */ /* 0x000fe20000010027 */
[--C-:B------:R-:W-:Y:S02]  /*1da0*/  HADD2.F32 R27, -RZ, R83.reuse.H0_H0 ;  /* 0x20000053ff1b7230 */ /* 0x100fe40000004100 */
[----:B------:R-:W-:Y:S01]  /*1db0*/  FADD.FTZ R81, R81, R90 ;  /* 0x0000005a51517221 */ /* 0x000fe20000010000 */
[----:B------:R-:W-:Y:S02]  /*1dc0*/  HADD2.F32 R88, -RZ, R83.H1_H1 ;  /* 0x30000053ff587230 */ /* 0x000fe40000004100 */
[----:B------:R-:W-:Y:S01]  /*1dd0*/  FADD.FTZ R24, R24, R79 ;  /* 0x0000004f18187221 */ /* 0x000fe20000010000 */
[-C--:B0-----:R-:W-:Y:S02]  /*1de0*/  HFMA2 R79, R51, R28.reuse, RZ ;  /* 0x0000001c334f7231 */ /* 0x081fe400000000ff */
[----:B------:R-:W-:Y:S01]  /*1df0*/  FFMA.FTZ R38, R5, R81, R38 ;  /* 0x0000005105267223 */ /* 0x000fe20000010026 */
[----:B------:R-:W-:-:S02]  /*1e00*/  HFMA2 R83, R47, R28, RZ ;  /* 0x0000001c2f537231 */ /* 0x000fc400000000ff */
[----:B------:R-:W-:Y:S01]  /*1e10*/  FADD.FTZ R27, R27, R88 ;  /* 0x000000581b1b7221 */ /* 0x000fe20000010000 */
[----:B------:R-:W-:Y:S01]  /*1e20*/  FFMA.FTZ R54, R17, R24, R54 ;  /* 0x0000001811367223 */ /* 0x000fe20000010036 */
[-C--:B------:R-:W-:Y:S02]  /*1e30*/  HFMA2 R81, R45, R28.reuse, RZ.H0_H0 ;  /* 0x0000001c2d517231 */ /* 0x080fe400000400ff */
[----:B------:R-:W-:Y:S01]  /*1e40*/  FFMA.FTZ R56, R19, R27, R56 ;  /* 0x0000001b13387223 */ /* 0x000fe20000010038 */
[-C--:B------:R-:W-:Y:S01]  /*1e50*/  HFMA2 R79, R59, R29.reuse, R79 ;  /* 0x0000001d3b4f7231 */ /* 0x080fe2000000004f */
[----:B------:R-:W0:Y:S01]  /*1e60*/  LDS.128 R24, [UR5+0x300] ;  /* 0x00030005ff187984 */ /* 0x000e220008000c00 */
[-C--:B------:R-:W-:Y:S02]  /*1e70*/  HFMA2 R83, R53, R29.reuse, R83 ;  /* 0x0000001d35537231 */ /* 0x080fe40000000053 */
[----:B------:R-:W-:Y:S02]  /*1e80*/  HFMA2 R28, R57, R28, RZ.H0_H0 ;  /* 0x0000001c391c7231 */ /* 0x000fe400000400ff */
[----:B------:R-:W-:-:S02]  /*1e90*/  HFMA2 R81, R55, R29, R81 ;  /* 0x0000001d37517231 */ /* 0x000fc40000000051 */
[----:B------:R-:W-:Y:S02]  /*1ea0*/  HFMA2 R28, R49, R29, R28 ;  /* 0x0000001d311c7231 */ /* 0x000fe4000000001c */
        /* <DEDUP_REMOVED lines=15> */
[----:B------:R-:W-:Y:S01]  /*1fa0*/  FFMA.FTZ R35, R18, R29, R35 ;  /* 0x0000001d12237223 */ /* 0x000fe20000010023 */
[--C-:B------:R-:W-:Y:S02]  /*1fb0*/  HADD2.F32 R31, -RZ, R83.reuse.H0_H0 ;  /* 0x20000053ff1f7230 */ /* 0x100fe40000004100 */
[----:B------:R-:W-:Y:S01]  /*1fc0*/  FADD.FTZ R81, R81, R90 ;  /* 0x0000005a51517221 */ /* 0x000fe20000010000 */
[----:B------:R-:W-:-:S02]  /*1fd0*/  HADD2.F32 R88, -RZ, R83.H1_H1 ;  /* 0x30000053ff587230 */ /* 0x000fc40000004100 */
[----:B------:R-:W-:Y:S01]  /*1fe0*/  FADD.FTZ R28, R28, R79 ;  /* 0x0000004f1c1c7221 */ /* 0x000fe20000010000 */
[----:B------:R-:W-:Y:S02]  /*1ff0*/  FFMA.FTZ R42, R5, R81, R42 ;  /* 0x00000051052a7223 */ /* 0x000fe4000001002a */
[----:B------:R-:W-:Y:S01]  /*2000*/  FADD.FTZ R31, R31, R88 ;  /* 0x000000581f1f7221 */ /* 0x000fe20000010000 */
[----:B------:R-:W-:Y:S01]  /*2010*/  FFMA.FTZ R58, R17, R28, R58 ;  /* 0x0000001c113a7223 */ /* 0x000fe2000001003a */
[-C--:B0-----:R-:W-:Y:S02]  /*2020*/  HFMA2 R79, R51, R24.reuse, RZ ;  /* 0x00000018334f7231 */ /* 0x081fe400000000ff */
[----:B------:R-:W-:Y:S01]  /*2030*/  FFMA.FTZ R40, R19, R31, R40 ;  /* 0x0000001f13287223 */ /* 0x000fe20000010028 */
[-C--:B------:R-:W-:Y:S01]  /*2040*/  HFMA2 R83, R47, R24.reuse, RZ ;  /* 0x000000182f537231 */ /* 0x080fe200000000ff */
[----:B------:R-:W0:Y:S01]  /*2050*/  LDS.128 R28, [UR5+0x400] ;  /* 0x00040005ff1c7984 */ /* 0x000e220008000c00 */
        /* <DEDUP_REMOVED lines=9> */
[-C--:B------:R-:W-:Y:S02]  /*20f0*/  HFMA2 R81, R71, R27.reuse, R81 ;  /* 0x0000001b47517231 */ /* 0x080fe40000000051 */
[----:B------:R-:W-:Y:S02]  /*2100*/  HFMA2 R83, R63, R26, R83 ;  /* 0x0000001a3f537231 */ /* 0x000fe40000000053 */
[----:B------:R-:W-:Y:S02]  /*2110*/  HFMA2 R85, R69, R27, R24 ;  /* 0x0000001b45557231 */ /* 0x000fe40000000018 */
[----:B------:R-:W-:-:S02]  /*2120*/  HADD2.F32 R25, -RZ, R81.H0_H0 ;  /* 0x20000051ff197230 */ /* 0x000fc40000004100 */
[-C--:B------:R-:W-:Y:S02]  /*2130*/  HFMA2 R79, R72, R27.reuse, R79 ;  /* 0x0000001b484f7231 */ /* 0x080fe4000000004f */
[----:B------:R-:W-:Y:S02]  /*2140*/  HADD2.F32 R26, -RZ, R81.H1_H1 ;  /* 0x30000051ff1a7230 */ /* 0x000fe40000004100 */
[----:B------:R-:W-:Y:S02]  /*2150*/  HFMA2 R83, R70, R27, R83 ;  /* 0x0000001b46537231 */ /* 0x000fe40000000053 */
[--C-:B------:R-:W-:Y:S02]  /*2160*/  HADD2.F32 R81, -RZ, R85.reuse.H0_H0 ;  /* 0x20000055ff517230 */ /* 0x100fe40000004100 */
[----:B------:R-:W-:Y:S02]  /*2170*/  HADD2.F32 R90, -RZ, R85.H1_H1 ;  /* 0x30000055ff5a7230 */ /* 0x000fe40000004100 */
[----:B------:R-:W-:Y:S01]  /*2180*/  FADD.FTZ R25, R25, R26 ;  /* 0x0000001a19197221 */ /* 0x000fe20000010000 */
[----:B------:R-:W-:-:S03]  /*2190*/  HADD2.F32 R24, -RZ, R79.H0_H0 ;  /* 0x2000004fff187230 */ /* 0x000fc60000004100 */
[----:B------:R-:W-:Y:S01]  /*21a0*/  FFMA.FTZ R41, R18, R25, R41 ;  /* 0x0000001912297223 */ /* 0x000fe20000010029 */
[----:B------:R-:W-:Y:S02]  /*21b0*/  HADD2.F32 R79, -RZ, R79.H1_H1 ;  /* 0x3000004fff4f7230 */ /* 0x000fe40000004100 */
[----:B------:R-:W-:Y:S01]  /*21c0*/  FADD.FTZ R81, R81, R90 ;  /* 0x0000005a51517221 */ /* 0x000fe20000010000 */
[--C-:B------:R-:W-:Y:S02]  /*21d0*/  HADD2.F32 R27, -RZ, R83.reuse.H0_H0 ;  /* 0x20000053ff1b7230 */ /* 0x100fe40000004100 */
[----:B------:R-:W-:Y:S02]  /*21e0*/  HADD2.F32 R88, -RZ, R83.H1_H1 ;  /* 0x30000053ff587230 */ /* 0x000fe40000004100 */
[----:B------:R-:W-:Y:S01]  /*21f0*/  FADD.FTZ R24, R24, R79 ;  /* 0x0000004f18187221 */ /* 0x000fe20000010000 */
[----:B------:R-:W-:Y:S01]  /*2200*/  FFMA.FTZ R44, R5, R81, R44 ;  /* 0x00000051052c7223 */ /* 0x000fe2000001002c */
[----:B0-----:R-:W-:-:S02]  /*2210*/  HFMA2 R79, R51, R28, RZ ;  /* 0x0000001c334f7231 */ /* 0x001fc400000000ff */
[-C--:B------:R-:W-:Y:S02]  /*2220*/  HFMA2 R81, R45, R28.reuse, RZ.H0_H0 ;  /* 0x0000001c2d517231 */ /* 0x080fe400000400ff */
[----:B------:R-:W-:Y:S01]  /*2230*/  FADD.FTZ R88, R27, R88 ;  /* 0x000000581b587221 */ /* 0x000fe20000010000 */
[----:B------:R-:W-:Y:S01]  /*2240*/  FFMA.FTZ R60, R17, R24, R60 ;  /* 0x00000018113c7223 */ /* 0x000fe2000001003c */
[-C--:B------:R-:W-:Y:S01]  /*2250*/  HFMA2 R83, R47, R28.reuse, RZ ;  /* 0x0000001c2f537231 */ /* 0x080fe200000000ff */
[----:B------:R-:W0:Y:S01]  /*2260*/  LDS.128 R24, [UR5+0x500] ;  /* 0x00050005ff187984 */ /* 0x000e220008000c00 */
[----:B------:R-:W-:Y:S02]  /*2270*/  HFMA2 R28, R57, R28, RZ.H0_H0 ;  /* 0x0000001c391c7231 */ /* 0x000fe400000400ff */
[----:B------:R-:W-:Y:S01]  /*2280*/  FFMA.FTZ R62, R19, R88, R62 ;  /* 0x00000058133e7223 */ /* 0x000fe2000001003e */
[-C--:B------:R-:W-:Y:S02]  /*2290*/  HFMA2 R79, R59, R29.reuse, R79 ;  /* 0x0000001d3b4f7231 */ /* 0x080fe4000000004f */
[----:B------:R-:W-:-:S02]  /*22a0*/  HFMA2 R81, R55, R29, R81 ;  /* 0x0000001d37517231 */ /* 0x000fc40000000051 */
[-C--:B------:R-:W-:Y:S02]  /*22b0*/  HFMA2 R28, R49, R29.reuse, R28 ;  /* 0x0000001d311c7231 */ /* 0x080fe4000000001c */
[----:B------:R-:W-:Y:S02]  /*22c0*/  HFMA2 R83, R53, R29, R83 ;  /* 0x0000001d35537231 */ /* 0x000fe40000000053 */
[-C--:B------:R-:W-:Y:S02]  /*22d0*/  HFMA2 R81, R65, R30.reuse, R81 ;  /* 0x0000001e41517231 */ /* 0x080fe40000000051 */
[-C--:B------:R-:W-:Y:S02]  /*22e0*/  HFMA2 R28, R61, R30.reuse, R28 ;  /* 0x0000001e3d1c7231 */ /* 0x080fe4000000001c */
[----:B------:R-:W-:Y:S02]  /*22f0*/  HFMA2 R79, R67, R30, R79 ;  /* 0x0000001e434f7231 */ /* 0x000fe4000000004f */
[----:B------:R-:W-:-:S02]  /*2300*/  HFMA2 R81, R71, R31, R81 ;  /* 0x0000001f47517231 */ /* 0x000fc40000000051 */
[-C--:B------:R-:W-:Y:S02]  /*2310*/  HFMA2 R85, R69, R31.reuse, R28 ;  /* 0x0000001f45557231 */ /* 0x080fe4000000001c */
[----:B------:R-:W-:Y:S02]  /*2320*/  HFMA2 R83, R63, R30, R83 ;  /* 0x0000001e3f537231 */ /* 0x000fe40000000053 */
[----:B------:R-:W-:Y:S02]  /*2330*/  HADD2.F32 R29, -RZ, R81.H0_H0 ;  /* 0x20000051ff1d7230 */ /* 0x000fe40000004100 */
[----:B------:R-:W-:Y:S02]  /*2340*/  HFMA2 R79, R72, R31, R79 ;  /* 0x0000001f484f7231 */ /* 0x000fe4000000004f */
[----:B------:R-:W-:Y:S02]  /*2350*/  HADD2.F32 R30, -RZ, R81.H1_H1 ;  /* 0x30000051ff1e7230 */ /* 0x000fe40000004100 */
[----:B------:R-:W-:-:S02]  /*2360*/  HADD2.F32 R81, -RZ, R85.H0_H0 ;  /* 0x20000055ff517230 */ /* 0x000fc40000004100 */
[----:B------:R-:W-:Y:S02]  /*2370*/  HFMA2 R83, R70, R31, R83 ;  /* 0x0000001f46537231 */ /* 0x000fe40000000053 */
[----:B------:R-:W-:Y:S02]  /*2380*/  HADD2.F32 R90, -RZ, R85.H1_H1 ;  /* 0x30000055ff5a7230 */ /* 0x000fe40000004100 */
[----:B------:R-:W-:Y:S01]  /*2390*/  FADD.FTZ R29, R29, R30 ;  /* 0x0000001e1d1d7221 */ /* 0x000fe20000010000 */
[--C-:B------:R-:W-:Y:S02]  /*23a0*/  HADD2.F32 R28, -RZ, R79.reuse.H0_H0 ;  /* 0x2000004fff1c7230 */ /* 0x100fe40000004100 */
[----:B------:R-:W-:Y:S01]  /*23b0*/  FADD.FTZ R81, R81, R90 ;  /* 0x0000005a51517221 */ /* 0x000fe20000010000 */
[----:B------:R-:W-:Y:S02]  /*23c0*/  HADD2.F32 R79, -RZ, R79.H1_H1 ;  /* 0x3000004fff4f7230 */ /* 0x000fe40000004100 */
[----:B------:R-:W-:Y:S01]  /*23d0*/  FFMA.FTZ R43, R18, R29, R43 ;  /* 0x0000001d122b7223 */ /* 0x000fe2000001002b */
[----:B------:R-:W-:-:S02]  /*23e0*/  HADD2.F32 R31, -RZ, R83.H0_H0 ;  /* 0x20000053ff1f7230 */ /* 0x000fc40000004100 */
[----:B------:R-:W-:Y:S01]  /*23f0*/  FFMA.FTZ R48, R5, R81, R48 ;  /* 0x0000005105307223 */ /* 0x000fe20000010030 */
[----:B------:R-:W-:Y:S02]  /*2400*/  HADD2.F32 R88, -RZ, R83.H1_H1 ;  /* 0x30000053ff587230 */ /* 0x000fe40000004100 */
[----:B------:R-:W-:-:S04]  /*2410*/  FADD.FTZ R28, R28, R79 ;  /* 0x0000004f1c1c7221 */ /* 0x000fc80000010000 */
[----:B------:R-:W-:Y:S01]  /*2420*/  FFMA.FTZ R64, R17, R28, R64 ;  /* 0x0000001c11407223 */ /* 0x000fe20000010040 */
[-C--:B0-----:R-:W-:Y:S02]  /*2430*/  HFMA2 R28, R51, R24.reuse, RZ ;  /* 0x00000018331c7231 */ /* 0x081fe400000000ff */
[-C--:B------:R-:W-:Y:S02]  /*2440*/  HFMA2 R79, R45, R24.reuse, RZ.H0_H0 ;  /* 0x000000182d4f7231 */ /* 0x080fe400000400ff */
[-C--:B------:R-:W-:Y:S02]  /*2450*/  HFMA2 R81, R47, R24.reuse, RZ ;  /* 0x000000182f517231 */ /* 0x080fe400000000ff */
[----:B------:R-:W-:Y:S02]  /*2460*/  HFMA2 R83, R57, R24, RZ.H0_H0 ;  /* 0x0000001839537231 */ /* 0x000fe400000400ff */
[----:B------:R-:W-:Y:S01]  /*2470*/  FADD.FTZ R31, R31, R88 ;  /* 0x000000581f1f7221 */ /* 0x000fe20000010000 */
[----:B------:R-:W-:-:S02]  /*2480*/  HFMA2 R79, R55, R25, R79 ;  /* 0x00000019374f7231 */ /* 0x000fc4000000004f */
[-C--:B------:R-:W-:Y:S02]  /*2490*/  HFMA2 R83, R49, R25.reuse, R83 ;  /* 0x0000001931537231 */ /* 0x080fe40000000053 */
[-C--:B------:R-:W-:Y:S02]  /*24a0*/  HFMA2 R24, R59, R25.reuse, R28 ;  /* 0x000000193b187231 */ /* 0x080fe4000000001c */
[-C--:B------:R-:W-:Y:S02]  /*24b0*/  HFMA2 R79, R65, R26.reuse, R79 ;  /* 0x0000001a414f7231 */ /* 0x080fe4000000004f */
[----:B------:R-:W-:Y:S02]  /*24c0*/  HFMA2 R81, R53, R25, R81 ;  /* 0x0000001935517231 */ /* 0x000fe40000000051 */
[----:B------:R-:W-:Y:S01]  /*24d0*/  FFMA.FTZ R46, R19, R31, R46 ;  /* 0x0000001f132e7223 */ /* 0x000fe2000001002e */
[----:B------:R-:W-:Y:S01]  /*24e0*/  HFMA2 R83, R61, R26, R83 ;  /* 0x0000001a3d537231 */ /* 0x000fe20000000053 */
[----:B------:R-:W0:Y:S01]  /*24f0*/  LDS.128 R28, [UR5+0x600] ;  /* 0x00060005ff1c7984 */ /* 0x000e220008000c00 */
[----:B------:R-:W-:-:S02]  /*2500*/  HFMA2 R79, R71, R27, R79 ;  /* 0x0000001b474f7231 */ /* 0x000fc4000000004f */
[-C--:B------:R-:W-:Y:S02]  /*2510*/  HFMA2 R24, R67, R26.reuse, R24 ;  /* 0x0000001a43187231 */ /* 0x080fe40000000018 */
[----:B------:R-:W-:Y:S02]  /*2520*/  HFMA2 R83, R69, R27, R83 ;  /* 0x0000001b45537231 */ /* 0x000fe40000000053 */
[----:B------:R-:W-:Y:S02]  /*2530*/  HFMA2 R81, R63, R26, R81 ;  /* 0x0000001a3f517231 */ /* 0x000fe40000000051 */
[--C-:B------:R-:W-:Y:S02]  /*2540*/  HADD2.F32 R26, -RZ, R79.reuse.H0_H0 ;  /* 0x2000004fff1a7230 */ /* 0x100fe40000004100 */
[----:B------:R-:W-:Y:S02]  /*2550*/  HADD2.F32 R79, -RZ, R79.H1_H1 ;  /* 0x3000004fff4f7230 */ /* 0x000fe40000004100 */
[----:B------:R-:W-:-:S02]  /*2560*/  HADD2.F32 R90, -RZ, R83.H1_H1 ;  /* 0x30000053ff5a7230 */ /* 0x000fc40000004100 */
[-C--:B------:R-:W-:Y:S02]  /*2570*/  HFMA2 R24, R72, R27.reuse, R24 ;  /* 0x0000001b48187231 */ /* 0x080fe40000000018 */
[----:B------:R-:W-:Y:S02]  /*2580*/  HFMA2 R81, R70, R27, R81 ;  /* 0x0000001b46517231 */ /* 0x000fe40000000051 */
[----:B------:R-:W-:-:S04]  /*2590*/  FADD.FTZ R79, R26, R79 ;  /* 0x0000004f1a4f7221 */ /* 0x000fc80000010000 */
[----:B------:R-:W-:Y:S01]  /*25a0*/  FFMA.FTZ R37, R18, R79, R37 ;  /* 0x0000004f12257223 */ /* 0x000fe20000010025 */
[--C-:B------:R-:W-:Y:S02]  /*25b0*/  HADD2.F32 R25, -RZ, R24.reuse.H0_H0 ;  /* 0x20000018ff197230 */ /* 0x100fe40000004100 */
[----:B------:R-:W-:Y:S02]  /*25c0*/  HADD2.F32 R24, -RZ, R24.H1_H1 ;  /* 0x30000018ff187230 */ /* 0x000fe40000004100 */
[--C-:B------:R-:W-:Y:S02]  /*25d0*/  HADD2.F32 R27, -RZ, R81.reuse.H0_H0 ;  /* 0x20000051ff1b7230 */ /* 0x100fe40000004100 */
[----:B------:R-:W-:Y:S02]  /*25e0*/  HADD2.F32 R88, -RZ, R81.H1_H1 ;  /* 0x30000051ff587230 */ /* 0x000fe40000004100 */
[----:B------:R-:W-:Y:S01]  /*25f0*/  FADD.FTZ R24, R25, R24 ;  /* 0x0000001819187221 */ /* 0x000fe20000010000 */
[----:B------:R-:W-:-:S02]  /*2600*/  HADD2.F32 R81, -RZ, R83.H0_H0 ;  /* 0x20000053ff517230 */ /* 0x000fc40000004100 */
[----:B------:R-:W-:Y:S01]  /*2610*/  FADD.FTZ R88, R27, R88 ;  /* 0x000000581b587221 */ /* 0x000fe20000010000 */
[----:B------:R-:W-:Y:S02]  /*2620*/  FFMA.FTZ R66, R17, R24, R66 ;  /* 0x0000001811427223 */ /* 0x000fe40000010042 */
[----:B------:R-:W-:Y:S01]  /*2630*/  FADD.FTZ R81, R81, R90 ;  /* 0x0000005a51517221 */ /* 0x000fe20000010000 */
[----:B------:R-:W1:Y:S01]  /*2640*/  LDS.128 R24, [UR5+0x700] ;  /* 0x00070005ff187984 */ /* 0x000e620008000c00 */
[----:B------:R-:W-:Y:S02]  /*2650*/  FFMA.FTZ R50, R19, R88, R50 ;  /* 0x0000005813327223 */ /* 0x000fe40000010032 */
[----:B------:R-:W-:Y:S01]  /*2660*/  FFMA.FTZ R52, R5, R81, R52 ;  /* 0x0000005105347223 */ /* 0x000fe20000010034 */
[-C--:B0-----:R-:W-:Y:S02]  /*2670*/  HFMA2 R79, R51, R28.reuse, RZ ;  /* 0x0000001c334f7231 */ /* 0x081fe400000000ff */
[----:B------:R-:W-:-:S02]  /*2680*/  HFMA2 R81, R45, R28, RZ.H0_H0 ;  /* 0x0000001c2d517231 */ /* 0x000fc400000400ff */
[-C--:B------:R-:W-:Y:S02]  /*2690*/  HFMA2 R83, R47, R28.reuse, RZ ;  /* 0x0000001c2f537231 */ /* 0x080fe400000000ff */
[----:B------:R-:W-:Y:S02]  /*26a0*/  HFMA2 R28, R57, R28, RZ.H0_H0 ;  /* 0x0000001c391c7231 */ /* 0x000fe400000400ff */
[-C--:B------:R-:W-:Y:S02]  /*26b0*/  HFMA2 R81, R55, R29.reuse, R81 ;  /* 0x0000001d37517231 */ /* 0x080fe40000000051 */
[-C--:B------:R-:W-:Y:S02]  /*26c0*/  HFMA2 R28, R49, R29.reuse, R28 ;  /* 0x0000001d311c7231 */ /* 0x080fe4000000001c */
[----:B------:R-:W-:Y:S02]  /*26d0*/  HFMA2 R79, R59, R29, R79 ;  /* 0x0000001d3b4f7231 */ /* 0x000fe4000000004f */
[----:B------:R-:W-:-:S02]  /*26e0*/  HFMA2 R81, R65, R30, R81 ;  /* 0x0000001e41517231 */ /* 0x000fc40000000051 */
[----:B------:R-:W-:Y:S02]  /*26f0*/  HFMA2 R83, R53, R29, R83 ;  /* 0x0000001d35537231 */ /* 0x000fe40000000053 */
[-C--:B------:R-:W-:Y:S02]  /*2700*/  HFMA2 R28, R61, R30.reuse, R28 ;  /* 0x0000001e3d1c7231 */ /* 0x080fe4000000001c */
[-C--:B------:R-:W-:Y:S02]  /*2710*/  HFMA2 R81, R71, R31.reuse, R81 ;  /* 0x0000001f47517231 */ /* 0x080fe40000000051 */
[----:B------:R-:W-:Y:S02]  /*2720*/  HFMA2 R85, R69, R31, R28 ;  /* 0x0000001f45557231 */ /* 0x000fe4000000001c */
[-C--:B------:R-:W-:Y:S02]  /*2730*/  HFMA2 R79, R67, R30.reuse, R79 ;  /* 0x0000001e434f7231 */ /* 0x080fe4000000004f */
[----:B------:R-:W-:-:S02]  /*2740*/  HFMA2 R83, R63, R30, R83 ;  /* 0x0000001e3f537231 */ /* 0x000fc40000000053 */
[--C-:B------:R-:W-:Y:S02]  /*2750*/  HADD2.F32 R29, -RZ, R81.reuse.H0_H0 ;  /* 0x20000051ff1d7230 */ /* 0x100fe40000004100 */
[----:B------:R-:W-:Y:S02]  /*2760*/  HADD2.F32 R30, -RZ, R81.H1_H1 ;  /* 0x30000051ff1e7230 */ /* 0x000fe40000004100 */
[----:B------:R-:W-:Y:S02]  /*2770*/  HADD2.F32 R81, -RZ, R85.H0_H0 ;  /* 0x20000055ff517230 */ /* 0x000fe40000004100 */
[-C--:B------:R-:W-:Y:S02]  /*2780*/  HFMA2 R79, R72, R31.reuse, R79 ;  /* 0x0000001f484f7231 */ /* 0x080fe4000000004f */
[----:B------:R-:W-:Y:S02]  /*2790*/  HADD2.F32 R90, -RZ, R85.H1_H1 ;  /* 0x30000055ff5a7230 */ /* 0x000fe40000004100 */
[----:B------:R-:W-:-:S02]  /*27a0*/  HFMA2 R83, R70, R31, R83 ;  /* 0x0000001f46537231 */ /* 0x000fc40000000053 */
[----:B------:R-:W-:-:S04]  /*27b0*/  FADD.FTZ R30, R29, R30 ;  /* 0x0000001e1d1e7221 */ /* 0x000fc80000010000 */
[----:B------:R-:W-:Y:S01]  /*27c0*/  FFMA.FTZ R73, R18, R30, R73 ;  /* 0x0000001e12497223 */ /* 0x000fe20000010049 */
[--C-:B------:R-:W-:Y:S02]  /*27d0*/  HADD2.F32 R28, -RZ, R79.reuse.H0_H0 ;  /* 0x2000004fff1c7230 */ /* 0x100fe40000004100 */
[-C--:B-1----:R-:W-:Y:S02]  /*27e0*/  HFMA2 R51, R51, R24.reuse, RZ ;  /* 0x0000001833337231 */ /* 0x082fe400000000ff */
[-C--:B------:R-:W-:Y:S02]  /*27f0*/  HFMA2 R45, R45, R24.reuse, RZ.H0_H0 ;  /* 0x000000182d2d7231 */ /* 0x080fe400000400ff */
[-C--:B------:R-:W-:Y:S02]  /*2800*/  HFMA2 R47, R47, R24.reuse, RZ ;  /* 0x000000182f2f7231 */ /* 0x080fe400000000ff */
[----:B------:R-:W-:Y:S02]  /*2810*/  HADD2.F32 R79, -RZ, R79.H1_H1 ;  /* 0x3000004fff4f7230 */ /* 0x000fe40000004100 */
[----:B------:R-:W-:-:S02]  /*2820*/  HFMA2 R24, R57, R24, RZ ;  /* 0x0000001839187231 */ /* 0x000fc400000000ff */
[-C--:B------:R-:W-:Y:S02]  /*2830*/  HFMA2 R45, R55, R25.reuse, R45 ;  /* 0x00000019372d7231 */ /* 0x080fe4000000002d */
[----:B------:R-:W-:Y:S02]  /*2840*/  HADD2.F32 R31, -RZ, R83.H0_H0 ;  /* 0x20000053ff1f7230 */ /* 0x000fe40000004100 */
[----:B------:R-:W-:Y:S01]  /*2850*/  FADD.FTZ R79, R28, R79 ;  /* 0x0000004f1c4f7221 */ /* 0x000fe20000010000 */
[----:B------:R-:W-:Y:S02]  /*2860*/  HFMA2 R45, R65, R26, R45 ;  /* 0x0000001a412d7231 */ /* 0x000fe4000000002d */
[-C--:B------:R-:W-:Y:S02]  /*2870*/  HFMA2 R47, R53, R25.reuse, R47 ;  /* 0x00000019352f7231 */ /* 0x080fe4000000002f */
[-C--:B------:R-:W-:Y:S02]  /*2880*/  HFMA2 R51, R59, R25.reuse, R51 ;  /* 0x000000193b337231 */ /* 0x080fe40000000033 */
[----:B------:R-:W-:-:S02]  /*2890*/  HFMA2 R24, R49, R25, R24 ;  /* 0x0000001931187231 */ /* 0x000fc40000000018 */
[----:B------:R-:W-:Y:S01]  /*28a0*/  FADD.FTZ R28, R81, R90 ;  /* 0x0000005a511c7221 */ /* 0x000fe20000010000 */
[----:B------:R-:W-:Y:S02]  /*28b0*/  HADD2.F32 R88, -RZ, R83.H1_H1 ;  /* 0x30000053ff587230 */ /* 0x000fe40000004100 */
[-C--:B------:R-:W-:Y:S02]  /*28c0*/  HFMA2 R51, R67, R26.reuse, R51 ;  /* 0x0000001a43337231 */ /* 0x080fe40000000033 */
[-C--:B------:R-:W-:Y:S02]  /*28d0*/  HFMA2 R45, R71, R27.reuse, R45 ;  /* 0x0000001b472d7231 */ /* 0x080fe4000000002d */
[----:B------:R-:W-:Y:S01]  /*28e0*/  FFMA.FTZ R80, R5, R28, R80 ;  /* 0x0000001c05507223 */ /* 0x000fe20000010050 */
[----:B------:R-:W-:Y:S02]  /*28f0*/  HFMA2 R47, R63, R26, R47 ;  /* 0x0000001a3f2f7231 */ /* 0x000fe4000000002f */
[----:B------:R-:W-:-:S02]  /*2900*/  HFMA2 R51, R72, R27, R51 ;  /* 0x0000001b48337231 */ /* 0x000fc40000000033 */
[----:B------:R-:W-:Y:S01]  /*2910*/  FADD.FTZ R29, R31, R88 ;  /* 0x000000581f1d7221 */ /* 0x000fe20000010000 */
[C---:B--2---:R-:W-:Y:S01]  /*2920*/  LOP3.LUT R49, R23.reuse, 0xf000f, RZ, 0xc0, !PT ;  /* 0x000f000f17317812 */ /* 0x044fe200078ec0ff */
[----:B------:R-:W-:Y:S01]  /*2930*/  HFMA2 R61, R61, R26, R24 ;  /* 0x0000001a3d3d7231 */ /* 0x000fe20000000018 */
[----:B------:R-:W-:Y:S01]  /*2940*/  LOP3.LUT R53, R23, 0xf000f0, RZ, 0xc0, !PT ;  /* 0x00f000f017357812 */ /* 0x000fe200078ec0ff */
[--C-:B------:R-:W-:Y:S02]  /*2950*/  HADD2.F32 R24, -RZ, R51.reuse.H0_H0 ;  /* 0x20000033ff187230 */ /* 0x100fe40000004100 */
[----:B------:R-:W-:Y:S01]  /*2960*/  FFMA.FTZ R78, R19, R29, R78 ;  /* 0x0000001d134e7223 */ /* 0x000fe2000001004e */
[----:B------:R-:W-:Y:S02]  /*2970*/  HADD2.F32 R51, -RZ, R51.H1_H1 ;  /* 0x30000033ff337230 */ /* 0x000fe40000004100 */
[----:B------:R-:W-:Y:S02]  /*2980*/  HFMA2 R47, R70, R27, R47 ;  /* 0x0000001b462f7231 */ /* 0x000fe4000000002f */
[----:B------:R-:W-:-:S02]  /*2990*/  HADD2.F32 R25, -RZ, R45.H0_H0 ;  /* 0x2000002dff197230 */ /* 0x000fc40000004100 */
[----:B------:R-:W-:Y:S02]  /*29a0*/  HFMA2 R69, R69, R27, R61 ;  /* 0x0000001b45457231 */ /* 0x000fe4000000003d */
[----:B------:R-:W-:Y:S02]  /*29b0*/  HADD2.F32 R26, -RZ, R45.H1_H1 ;  /* 0x3000002dff1a7230 */ /* 0x000fe40000004100 */
[----:B------:R-:W-:Y:S01]  /*29c0*/  FADD.FTZ R24, R24, R51 ;  /* 0x0000003318187221 */ /* 0x000fe20000010000 */
[----:B------:R-:W-:Y:S01]  /*29d0*/  LOP3.LUT R45, R22, 0xf000f, RZ, 0xc0, !PT ;  /* 0x000f000f162d7812 */ /* 0x000fe200078ec0ff */
[----:B------:R-:W-:Y:S01]  /*29e0*/  FFMA.FTZ R68, R17, R79, R68 ;  /* 0x0000004f11447223 */ /* 0x000fe20000010044 */
[----:B------:R-:W-:Y:S01]  /*29f0*/  LOP3.LUT R31, R21, 0xf000f0, RZ, 0xc0, !PT ;  /* 0x00f000f0151f7812 */ /* 0x000fe200078ec0ff */
[----:B------:R-:W-:Y:S01]  /*2a00*/  FADD.FTZ R28, R25, R26 ;  /* 0x0000001a191c7221 */ /* 0x000fe20000010000 */
[----:B------:R-:W-:Y:S01]  /*2a10*/  FFMA.FTZ R84, R17, R24, R84 ;  /* 0x0000001811547223 */ /* 0x000fe20000010054 */
[--C-:B------:R-:W-:Y:S01]  /*2a20*/  HADD2.F32 R29, -RZ, R47.reuse.H0_H0 ;  /* 0x2000002fff1d7230 */ /* 0x100fe20000004100 */
[----:B------:R-:W0:Y:S01]  /*2a30*/  LDS.128 R24, [UR5+0x10] ;  /* 0x00001005ff187984 */ /* 0x000e220008000c00 */
[----:B------:R-:W-:-:S02]  /*2a40*/  HADD2.F32 R30, -RZ, R47.H1_H1 ;  /* 0x3000002fff1e7230 */ /* 0x000fc40000004100 */
[----:B------:R-:W-:Y:S01]  /*2a50*/  FFMA.FTZ R75, R18, R28, R75 ;  /* 0x0000001c124b7223 */ /* 0x000fe2000001004b */
[----:B------:R-:W-:Y:S02]  /*2a60*/  LOP3.LUT R28, R20, 0xf000f, RZ, 0xc0, !PT ;  /* 0x000f000f141c7812 */ /* 0x000fe400078ec0ff */
[----:B------:R-:W-:Y:S01]  /*2a70*/  LOP3.LUT R45, R45, 0x64006400, RZ, 0xfc, !PT ;  /* 0x640064002d2d7812 */ /* 0x000fe200078efcff */
[----:B------:R-:W-:Y:S01]  /*2a80*/  FADD.FTZ R29, R29, R30 ;  /* 0x0000001e1d1d7221 */ /* 0x000fe20000010000 */
[----:B------:R-:W-:Y:S02]  /*2a90*/  LOP3.LUT R90, R28, 0x64006400, RZ, 0xfc, !PT ;  /* 0x640064001c5a7812 */ /* 0x000fe400078efcff */
[----:B------:R-:W-:Y:S01]  /*2aa0*/  LOP3.LUT R30, R21, 0xf000f, RZ, 0xc0, !PT ;  /* 0x000f000f151e7812 */ /* 0x000fe200078ec0ff */
[----:B------:R-:W-:Y:S01]  /*2ab0*/  FFMA.FTZ R82, R19, R29, R82 ;  /* 0x0000001d13527223 */ /* 0x000fe20000010052 */
[----:B------:R-:W-:Y:S02]  /*2ac0*/  LOP3.LUT R29, R20, 0xf000f0, RZ, 0xc0, !PT ;  /* 0x00f000f0141d7812 */ /* 0x000fe400078ec0ff */
[----:B------:R-:W-:Y:S01]  /*2ad0*/  LOP3.LUT R47, R22, 0xf000f0, RZ, 0xc0, !PT ;  /* 0x00f000f0162f7812 */ /* 0x000fe200078ec0ff */
[----:B------:R-:W-:Y:S01]  /*2ae0*/  HFMA2 R59, R90, 1, 1, R7 ;  /* 0x3c003c005a3b7831 */ /* 0x000fe20000000007 */
[----:B------:R-:W-:Y:S01]  /*2af0*/  LOP3.LUT R29, R29, 0x64006400, RZ, 0xfc, !PT ;  /* 0x640064001d1d7812 */ /* 0x000fe200078efcff */
[----:B------:R-:W-:Y:S01]  /*2b00*/  HFMA2 R45, R45, 1, 1, R13 ;  /* 0x3c003c002d2d7831 */ /* 0x000fe2000000000d */
[----:B------:R-:W-:-:S02]  /*2b10*/  LOP3.LUT R49, R49, 0x64006400, RZ, 0xfc, !PT ;  /* 0x6400640031317812 */ /* 0x000fc400078efcff */
[----:B------:R-:W-:Y:S02]  /*2b20*/  LOP3.LUT R92, R30, 0x64006400, RZ, 0xfc, !PT ;  /* 0x640064001e5c7812 */ /* 0x000fe400078efcff */
[----:B------:R-:W-:Y:S02]  /*2b30*/  LOP3.LUT R51, R47, 0x64006400, RZ, 0xfc, !PT ;  /* 0x640064002f337812 */ /* 0x000fe400078efcff */
[----:B------:R-:W-:Y:S01]  /*2b40*/  LOP3.LUT R61, R53, 0x64006400, RZ, 0xfc, !PT ;  /* 0x64006400353d7812 */ /* 0x000fe200078efcff */
[----:B------:R-:W-:Y:S01]  /*2b50*/  HADD2 R57, R49, R15 ;  /* 0x0000000f31397230 */ /* 0x000fe20000000000 */
[----:B------:R-:W-:Y:S01]  /*2b60*/  LOP3.LUT R31, R31, 0x64006400, RZ, 0xfc, !PT ;  /* 0x640064001f1f7812 */ /* 0x000fe200078efcff */
[----:B------:R-:W-:Y:S01]  /*2b70*/  HFMA2 R55, R29, 0.0625, 0.0625, R10 ;  /* 0x2c002c001d377831 */ /* 0x000fe2000000000a */
[----:B------:R-:W-:Y:S01]  /*2b80*/  SHF.R.U32.HI R70, RZ, 0x8, R20 ;  /* 0x00000008ff467819 */ /* 0x000fe20000011614 */
[----:B------:R-:W-:Y:S01]  /*2b90*/  HADD2 R47, R92, R11 ;  /* 0x0000000b5c2f7230 */ /* 0x000fe20000000000 */
[----:B------:R-:W-:Y:S01]  /*2ba0*/  SHF.R.U32.HI R72, RZ, 0x8, R22 ;  /* 0x00000008ff487819 */ /* 0x000fe20000011616 */
[----:B------:R-:W-:Y:S01]  /*2bb0*/  HFMA2 R49, R61, 0.0625, 0.0625, R16 ;  /* 0x2c002c003d317831 */ /* 0x000fe20000000010 */
[----:B------:R-:W-:Y:S01]  /*2bc0*/  SHF.R.U32.HI R71, RZ, 0x8, R21 ;  /* 0x00000008ff477819 */ /* 0x000fe20000011615 */
[----:B------:R-:W-:Y:S01]  /*2bd0*/  HFMA2 R51, R51, 0.0625, 0.0625, R14 ;  /* 0x2c002c0033337831 */ /* 0x000fe2000000000e */
[----:B------:R-:W-:Y:S01]  /*2be0*/  SHF.R.U32.HI R79, RZ, 0x8, R23 ;  /* 0x00000008ff4f7819 */ /* 0x000fe20000011617 */
[----:B------:R-:W-:Y:S01]  /*2bf0*/  HFMA2 R53, R31, 0.0625, 0.0625, R12 ;  /* 0x2c002c001f357831 */ /* 0x000fe2000000000c */
[----:B------:R1:W2:Y:S01]  /*2c00*/  LDG.E.128.CONSTANT R20, desc[UR10][R86.64] ;  /* 0x0000000a56147981 */ /* 0x0002a2000c1e9d00 */
[----:B------:R-:W-:-:S02]  /*2c10*/  LOP3.LUT R28, R70, 0xf000f, RZ, 0xc0, !PT ;  /* 0x000f000f461c7812 */ /* 0x000fc400078ec0ff */
[----:B------:R-:W-:Y:S01]  /*2c20*/  LOP3.LUT R30, R79, 0xf000f, RZ, 0xc0, !PT ;  /* 0x000f000f4f1e7812 */ /* 0x000fe200078ec0ff */
[-C--:B0-----:R-:W-:Y:S02]  /*2c30*/  HFMA2 R29, R59, R24.reuse, RZ ;  /* 0x000000183b1d7231 */ /* 0x081fe400000000ff */
[-C--:B------:R-:W-:Y:S02]  /*2c40*/  HFMA2 R31, R47, R24.reuse, RZ.H0_H0 ;  /* 0x000000182f1f7231 */ /* 0x080fe400000400ff */
[-C--:B------:R-:W-:Y:S01]  /*2c50*/  HFMA2 R61, R45, R24.reuse, RZ ;  /* 0x000000182d3d7231 */ /* 0x080fe200000000ff */
[----:B------:R-:W-:Y:S01]  /*2c60*/  LOP3.LUT R28, R28, 0x64006400, RZ, 0xfc, !PT ;  /* 0x640064001c1c7812 */ /* 0x000fe200078efcff */
[----:B------:R-:W-:Y:S01]  /*2c70*/  HFMA2 R63, R57, R24, RZ.H0_H0 ;  /* 0x00000018393f7231 */ /* 0x000fe200000400ff */
[----:B-1----:R-:W-:Y:S01]  /*2c80*/  LOP3.LUT R86, R72, 0xf000f, RZ, 0xc0, !PT ;  /* 0x000f000f48567812 */ /* 0x002fe200078ec0ff */
[-C--:B------:R-:W-:Y:S01]  /*2c90*/  HFMA2 R24, R53, R25.reuse, R31 ;  /* 0x0000001935187231 */ /* 0x080fe2000000001f */
[----:B------:R-:W-:Y:S01]  /*2ca0*/  LOP3.LUT R88, R71, 0xf000f, RZ, 0xc0, !PT ;  /* 0x000f000f47587812 */ /* 0x000fe200078ec0ff */
[-C--:B------:R-:W-:Y:S01]  /*2cb0*/  HFMA2 R29, R55, R25.reuse, R29 ;  /* 0x00000019371d7231 */ /* 0x080fe2000000001d */
[----:B------:R-:W-:Y:S01]  /*2cc0*/  LOP3.LUT R86, R86, 0x64006400, RZ, 0xfc, !PT ;  /* 0x6400640056567812 */ /* 0x000fe200078efcff */
[----:B------:R-:W-:-:S02]  /*2cd0*/  HFMA2 R31, R51, R25, R61 ;  /* 0x00000019331f7231 */ /* 0x000fc4000000003d */
[----:B------:R-:W-:Y:S01]  /*2ce0*/  HFMA2 R83, R49, R25, R63 ;  /* 0x0000001931537231 */ /* 0x000fe2000000003f */
[----:B------:R-:W-:Y:S01]  /*2cf0*/  LOP3.LUT R30, R30, 0x64006400, RZ, 0xfc, !PT ;  /* 0x640064001e1e7812 */ /* 0x000fe200078efcff */
[----:B------:R-:W-:Y:S01]  /*2d00*/  HADD2 R67, R28, R7 ;  /* 0x000000071c437230 */ /* 0x000fe20000000000 */
[----:B------:R-:W-:Y:S01]  /*2d10*/  LOP3.LUT R88, R88, 0x64006400, RZ, 0xfc, !PT ;  /* 0x6400640058587812 */ /* 0x000fe200078efcff */
[----:B------:R-:W-:Y:S01]  /*2d20*/  HADD2 R63, R86, R13 ;  /* 0x0000000d563f7230 */ /* 0x000fe20000000000 */
[----:B------:R-:W-:Y:S01]  /*2d30*/  LOP3.LUT R71, R71, 0xf000f0, RZ, 0xc0, !PT ;  /* 0x00f000f047477812 */ /* 0x000fe200078ec0ff */
[----:B------:R-:W-:Y:S02]  /*2d40*/  HADD2.F32 R86, -RZ, R69.H1_H1 ;  /* 0x30000045ff567230 */ /* 0x000fe40000004100 */
[----:B------:R-:W-:Y:S01]  /*2d50*/  HFMA2 R61, R30, 1, 1, R15 ;  /* 0x3c003c001e3d7831 */ /* 0x000fe2000000000f */
[----:B------:R-:W-:Y:S01]  /*2d60*/  LOP3.LUT R72, R72, 0xf000f0, RZ, 0xc0, !PT ;  /* 0x00f000f048487812 */ /* 0x000fe200078ec0ff */
[-C--:B------:R-:W-:Y:S01]  /*2d70*/  HFMA2 R81, R67, R26.reuse, R29 ;  /* 0x0000001a43517231 */ /* 0x080fe2000000001d */
[----:B------:R-:W-:Y:S01]  /*2d80*/  LOP3.LUT R70, R70, 0xf000f0, RZ, 0xc0, !PT ;  /* 0x00f000f046467812 */ /* 0x000fe200078ec0ff */
[----:B------:R-:W-:Y:S01]  /*2d90*/  HFMA2 R25, R63, R26, R31 ;  /* 0x0000001a3f197231 */ /* 0x000fe2000000001f */
[----:B------:R-:W-:Y:S01]  /*2da0*/  LOP3.LUT R85, R79, 0xf000f0, RZ, 0xc0, !PT ;  /* 0x00f000f04f557812 */ /* 0x000fe200078ec0ff */
[----:B------:R-:W0:Y:S01]  /*2db0*/  LDS.128 R28, [UR5+0x110] ;  /* 0x00011005ff1c7984 */ /* 0x000e220008000c00 */
[----:B------:R-:W-:Y:S01]  /*2dc0*/  HFMA2 R65, R88, 1, 1, R11 ;  /* 0x3c003c0058417831 */ /* 0x000fe2000000000b */
[----:B------:R-:W-:-:S02]  /*2dd0*/  LOP3.LUT R71, R71, 0x64006400, RZ, 0xfc, !PT ;  /* 0x6400640047477812 */ /* 0x000fc400078efcff */
[----:B------:R-:W-:Y:S02]  /*2de0*/  LOP3.LUT R79, R72, 0x64006400, RZ, 0xfc, !PT ;  /* 0x64006400484f7812 */ /* 0x000fe400078efcff */
[----:B------:R-:W-:Y:S01]  /*2df0*/  LOP3.LUT R85, R85, 0x64006400, RZ, 0xfc, !PT ;  /* 0x6400640055557812 */ /* 0x000fe200078efcff */
[-C--:B------:R-:W-:Y:S02]  /*2e00*/  HFMA2 R24, R65, R26.reuse, R24 ;  /* 0x0000001a41187231 */ /* 0x080fe40000000018 */
[----:B------:R-:W-:Y:S02]  /*2e10*/  HFMA2 R26, R61, R26, R83 ;  /* 0x0000001a3d1a7231 */ /* 0x000fe40000000053 */
[----:B------:R-:W-:Y:S01]  /*2e20*/  HADD2.F32 R83, -RZ, R69.H0_H0 ;  /* 0x20000045ff537230 */ /* 0x000fe20000004100 */
[----:B------:R-:W-:Y:S01]  /*2e30*/  LOP3.LUT R69, R70, 0x64006400, RZ, 0xfc, !PT ;  /* 0x6400640046457812 */ /* 0x000fe200078efcff */
[----:B------:R-:W-:Y:S02]  /*2e40*/  HFMA2 R70, R71, 0.0625, 0.0625, R12 ;  /* 0x2c002c0047467831 */ /* 0x000fe4000000000c */
[----:B------:R-:W-:-:S02]  /*2e50*/  HFMA2 R71, R79, 0.0625, 0.0625, R14 ;  /* 0x2c002c004f477831 */ /* 0x000fc4000000000e */
[----:B------:R-:W-:Y:S02]  /*2e60*/  HFMA2 R72, R85, 0.0625, 0.0625, R16 ;  /* 0x2c002c0055487831 */ /* 0x000fe40000000010 */
[----:B------:R-:W-:Y:S01]  /*2e70*/  FADD.FTZ R83, R83, R86 ;  /* 0x0000005653537221 */ /* 0x000fe20000010000 */
[-C--:B------:R-:W-:Y:S02]  /*2e80*/  HFMA2 R79, R70, R27.reuse, R24 ;  /* 0x0000001b464f7231 */ /* 0x080fe40000000018 */
[----:B------:R-:W-:Y:S02]  /*2e90*/  HFMA2 R69, R69, 0.0625, 0.0625, R10 ;  /* 0x2c002c0045457831 */ /* 0x000fe4000000000a */
[-C--:B------:R-:W-:Y:S02]  /*2ea0*/  HFMA2 R85, R72, R27.reuse, R26 ;  /* 0x0000001b48557231 */ /* 0x080fe4000000001a */
[----:B------:R-:W-:Y:S01]  /*2eb0*/  FFMA.FTZ R32, R5, R83, R32 ;  /* 0x0000005305207223 */ /* 0x000fe20000010020 */
[----:B------:R-:W-:-:S02]  /*2ec0*/  HFMA2 R83, R71, R27, R25 ;  /* 0x0000001b47537231 */ /* 0x000fc40000000019 */
[--C-:B------:R-:W-:Y:S02]  /*2ed0*/  HADD2.F32 R25, -RZ, R79.reuse.H0_H0 ;  /* 0x2000004fff197230 */ /* 0x100fe40000004100 */
[----:B------:R-:W-:Y:S02]  /*2ee0*/  HADD2.F32 R26, -RZ, R79.H1_H1 ;  /* 0x3000004fff1a7230 */ /* 0x000fe40000004100 */
[----:B------:R-:W-:Y:S02]  /*2ef0*/  HFMA2 R81, R69, R27, R81 ;  /* 0x0000001b45517231 */ /* 0x000fe40000000051 */
[----:B------:R-:W-:Y:S02]  /*2f00*/  HADD2.F32 R88, -RZ, R85.H1_H1 ;  /* 0x30000055ff587230 */ /* 0x000fe40000004100 */
[----:B------:R-:W-:Y:S01]  /*2f10*/  FADD.FTZ R79, R25, R26 ;  /* 0x0000001a194f7221 */ /* 0x000fe20000010000 */
[--C-:B------:R-:W-:Y:S02]  /*2f20*/  HADD2.F32 R27, -RZ, R83.reuse.H0_H0 ;  /* 0x20000053ff1b7230 */ /* 0x100fe40000004100 */
[----:B------:R-:W-:-:S02]  /*2f30*/  HADD2.F32 R86, -RZ, R83.H1_H1 ;  /* 0x30000053ff567230 */ /* 0x000fc40000004100 */
[----:B------:R-:W-:Y:S01]  /*2f40*/  FFMA.FTZ R33, R18, R79, R33 ;  /* 0x0000004f12217223 */ /* 0x000fe20000010021 */
[----:B------:R-:W-:Y:S02]  /*2f50*/  HADD2.F32 R83, -RZ, R85.H0_H0 ;  /* 0x20000055ff537230 */ /* 0x000fe40000004100 */
[----:B0-----:R-:W-:Y:S02]  /*2f60*/  HFMA2 R79, R59, R28, RZ ;  /* 0x0000001c3b4f7231 */ /* 0x001fe400000000ff */
[--C-:B------:R-:W-:Y:S02]  /*2f70*/  HADD2.F32 R24, -RZ, R81.reuse.H0_H0 ;  /* 0x20000051ff187230 */ /* 0x100fe40000004100 */
[----:B------:R-:W-:Y:S01]  /*2f80*/  FADD.FTZ R86, R27, R86 ;  /* 0x000000561b567221 */ /* 0x000fe20000010000 */
[----:B------:R-:W-:Y:S02]  /*2f90*/  HADD2.F32 R81, -RZ, R81.H1_H1 ;  /* 0x30000051ff517230 */ /* 0x000fe40000004100 */
[----:B------:R-:W-:Y:S01]  /*2fa0*/  FADD.FTZ R83, R83, R88 ;  /* 0x0000005853537221 */ /* 0x000fe20000010000 */
[----:B------:R-:W-:-:S02]  /*2fb0*/  FFMA.FTZ R34, R19, R86, R34 ;  /* 0x0000005613227223 */ /* 0x000fc40000010022 */
[----:B------:R-:W-:Y:S01]  /*2fc0*/  FADD.FTZ R24, R24, R81 ;  /* 0x0000005118187221 */ /* 0x000fe20000010000 */
[----:B------:R-:W-:Y:S01]  /*2fd0*/  FFMA.FTZ R36, R5, R83, R36 ;  /* 0x0000005305247223 */ /* 0x000fe20000010024 */
[-C--:B------:R-:W-:Y:S02]  /*2fe0*/  HFMA2 R83, R45, R28.reuse, RZ ;  /* 0x0000001c2d537231 */ /* 0x080fe400000000ff */
[-C--:B------:R-:W-:Y:S02]  /*2ff0*/  HFMA2 R81, R47, R28.reuse, RZ.H0_H0 ;  /* 0x0000001c2f517231 */ /* 0x080fe400000400ff */
[-C--:B------:R-:W-:Y:S02]  /*3000*/  HFMA2 R79, R55, R29.reuse, R79 ;  /* 0x0000001d374f7231 */ /* 0x080fe4000000004f */
[----:B------:R-:W-:Y:S01]  /*3010*/  FFMA.FTZ R74, R17, R24, R74 ;  /* 0x00000018114a7223 */ /* 0x000fe2000001004a */
[----:B------:R-:W-:Y:S01]  /*3020*/  HFMA2 R28, R57, R28, RZ.H0_H0 ;  /* 0x0000001c391c7231 */ /* 0x000fe200000400ff */
[----:B------:R-:W0:Y:S01]  /*3030*/  LDS.128 R24, [UR5+0x210] ;  /* 0x00021005ff187984 */ /* 0x000e220008000c00 */
[----:B------:R-:W-:-:S02]  /*3040*/  HFMA2 R81, R53, R29, R81 ;  /* 0x0000001d35517231 */ /* 0x000fc40000000051 */
[-C--:B------:R-:W-:Y:S02]  /*3050*/  HFMA2 R83, R51, R29.reuse, R83 ;  /* 0x0000001d33537231 */ /* 0x080fe40000000053 */
[----:B------:R-:W-:Y:S02]  /*3060*/  HFMA2 R28, R49, R29, R28 ;  /* 0x0000001d311c7231 */ /* 0x000fe4000000001c */
[-C--:B------:R-:W-:Y:S02]  /*3070*/  HFMA2 R79, R67, R30.reuse, R79 ;  /* 0x0000001e434f7231 */ /* 0x080fe4000000004f */
[-C--:B------:R-:W-:Y:S02]  /*3080*/  HFMA2 R81, R65, R30.reuse, R81 ;  /* 0x0000001e41517231 */ /* 0x080fe40000000051 */
[-C--:B------:R-:W-:Y:S02]  /*3090*/  HFMA2 R85, R61, R30.reuse, R28 ;  /* 0x0000001e3d557231 */ /* 0x080fe4000000001c */
[----:B------:R-:W-:-:S02]  /*30a0*/  HFMA2 R83, R63, R30, R83 ;  /* 0x0000001e3f537231 */ /* 0x000fc40000000053 */
[-C--:B------:R-:W-:Y:S02]  /*30b0*/  HFMA2 R85, R72, R31.reuse, R85 ;  /* 0x0000001f48557231 */ /* 0x080fe40000000055 */
[-C--:B------:R-:W-:Y:S02]  /*30c0*/  HFMA2 R81, R70, R31.reuse, R81 ;  /* 0x0000001f46517231 */ /* 0x080fe40000000051 */
[-C--:B------:R-:W-:Y:S02]  /*30d0*/  HFMA2 R79, R69, R31.reuse, R79 ;  /* 0x0000001f454f7231 */ /* 0x080fe4000000004f */
[----:B------:R-:W-:-:S03]  /*30e0*/  HFMA2 R83, R71, R31, R83 ;  /* 0x0000001f47537231 */ /* 0x000fc60000000053 */
[--C-:B------:R-:W-:Y:S02]  /*30f0*/  HADD2.F32 R28, -RZ, R79.reuse.H0_H0 ;  /* 0x2000004fff1c7230 */ /* 0x100fe40000004100 */
[----:B------:R-:W-:Y:S02]  /*3100*/  HADD2.F32 R79, -RZ, R79.H1_H1 ;  /* 0x3000004fff4f7230 */ /* 0x000fe40000004100 */
[--C-:B------:R-:W-:Y:S02]  /*3110*/  HADD2.F32 R29, -RZ, R81.reuse.H0_H0 ;  /* 0x20000051ff1d7230 */ /* 0x100fe40000004100 */
[----:B------:R-:W-:Y:S02]  /*3120*/  HADD2.F32 R30, -RZ, R81.H1_H1 ;  /* 0x30000051ff1e7230 */ /* 0x000fe40000004100 */
[----:B------:R-:W-:Y:S01]  /*3130*/  FADD.FTZ R28, R28, R79 ;  /* 0x0000004f1c1c7221 */ /* 0x000fe20000010000 */
[----:B------:R-:W-:Y:S02]  /*3140*/  HADD2.F32 R79, -RZ, R85.H0_H0 ;  /* 0x20000055ff4f7230 */ /* 0x000fe40000004100 */
[----:B------:R-:W-:-:S02]  /*3150*/  HADD2.F32 R81, -RZ, R83.H0_H0 ;  /* 0x20000053ff517230 */ /* 0x000fc40000004100 */
[----:B------:R-:W-:Y:S01]  /*3160*/  FADD.FTZ R29, R29, R30 ;  /* 0x0000001e1d1d7221 */ /* 0x000fe20000010000 */
[----:B------:R-:W-:Y:S02]  /*3170*/  HADD2.F32 R86, -RZ, R83.H1_H1 ;  /* 0x30000053ff567230 */ /* 0x000fe40000004100 */
[----:B------:R-:W-:Y:S01]  /*3180*/  FFMA.FTZ R54, R17, R28, R54 ;  /* 0x0000001c11367223 */ /* 0x000fe20000010036 */
[----:B------:R-:W-:Y:S02]  /*3190*/  FFMA.FTZ R39, R18, R29, R39 ;  /* 0x0000001d12277223 */ /* 0x000fe40000010027 */
[----:B------:R-:W1:Y:S01]  /*31a0*/  LDS.128 R28, [UR5+0x310] ;  /* 0x00031005ff1c7984 */ /* 0x000e620008000c00 */
[----:B------:R-:W-:Y:S01]  /*31b0*/  FADD.FTZ R81, R81, R86 ;  /* 0x0000005651517221 */ /* 0x000fe20000010000 */
[----:B------:R-:W-:Y:S02]  /*31c0*/  HADD2.F32 R86, -RZ, R85.H1_H1 ;  /* 0x30000055ff567230 */ /* 0x000fe40000004100 */
[----:B0-----:R-:W-:-:S02]  /*31d0*/  HFMA2 R83, R47, R24, RZ.H0_H0 ;  /* 0x000000182f537231 */ /* 0x001fc400000400ff */
[-C--:B------:R-:W-:Y:S02]  /*31e0*/  HFMA2 R85, R45, R24.reuse, RZ ;  /* 0x000000182d557231 */ /* 0x080fe400000000ff */
[----:B------:R-:W-:Y:S01]  /*31f0*/  FFMA.FTZ R56, R19, R81, R56 ;  /* 0x0000005113387223 */ /* 0x000fe20000010038 */
[-C--:B------:R-:W-:Y:S02]  /*3200*/  HFMA2 R81, R59, R24.reuse, RZ ;  /* 0x000000183b517231 */ /* 0x080fe400000000ff */
[----:B------:R-:W-:Y:S02]  /*3210*/  HFMA2 R24, R57, R24, RZ.H0_H0 ;  /* 0x0000001839187231 */ /* 0x000fe400000400ff */
[----:B------:R-:W-:Y:S01]  /*3220*/  FADD.FTZ R79, R79, R86 ;  /* 0x000000564f4f7221 */ /* 0x000fe20000010000 */
[-C--:B------:R-:W-:Y:S02]  /*3230*/  HFMA2 R83, R53, R25.reuse, R83 ;  /* 0x0000001935537231 */ /* 0x080fe40000000053 */
[----:B------:R-:W-:-:S02]  /*3240*/  HFMA2 R24, R49, R25, R24 ;  /* 0x0000001931187231 */ /* 0x000fc40000000018 */
[-C--:B------:R-:W-:Y:S02]  /*3250*/  HFMA2 R85, R51, R25.reuse, R85 ;  /* 0x0000001933557231 */ /* 0x080fe40000000055 */
[-C--:B------:R-:W-:Y:S02]  /*3260*/  HFMA2 R83, R65, R26.reuse, R83 ;  /* 0x0000001a41537231 */ /* 0x080fe40000000053 */
[----:B------:R-:W-:Y:S02]  /*3270*/  HFMA2 R81, R55, R25, R81 ;  /* 0x0000001937517231 */ /* 0x000fe40000000051 */
[----:B------:R-:W-:Y:S02]  /*3280*/  HFMA2 R24, R61, R26, R24 ;  /* 0x0000001a3d187231 */ /* 0x000fe40000000018 */
[----:B------:R-:W-:Y:S01]  /*3290*/  FFMA.FTZ R38, R5, R79, R38 ;  /* 0x0000004f05267223 */ /* 0x000fe20000010026 */
[-C--:B------:R-:W-:Y:S02]  /*32a0*/  HFMA2 R83, R70, R27.reuse, R83 ;  /* 0x0000001b46537231 */ /* 0x080fe40000000053 */
[----:B------:R-:W-:-:S02]  /*32b0*/  HFMA2 R79, R72, R27, R24 ;  /* 0x0000001b484f7231 */ /* 0x000fc40000000018 */
[-C--:B------:R-:W-:Y:S02]  /*32c0*/  HFMA2 R85, R63, R26.reuse, R85 ;  /* 0x0000001a3f557231 */ /* 0x080fe40000000055 */
[----:B------:R-:W-:Y:S02]  /*32d0*/  HFMA2 R81, R67, R26, R81 ;  /* 0x0000001a43517231 */ /* 0x000fe40000000051 */
[--C-:B------:R-:W-:Y:S02]  /*32e0*/  HADD2.F32 R25, -RZ, R83.reuse.H0_H0 ;  /* 0x20000053ff197230 */ /* 0x100fe40000004100 */
[----:B------:R-:W-:Y:S02]  /*32f0*/  HADD2.F32 R26, -RZ, R83.H1_H1 ;  /* 0x30000053ff1a7230 */ /* 0x000fe40000004100 */
[----:B------:R-:W-:Y:S02]  /*3300*/  HADD2.F32 R83, -RZ, R79.H0_H0 ;  /* 0x2000004fff537230 */ /* 0x000fe40000004100 */
[----:B------:R-:W-:-:S02]  /*3310*/  HFMA2 R85, R71, R27, R85 ;  /* 0x0000001b47557231 */ /* 0x000fc40000000055 */
[----:B------:R-:W-:Y:S02]  /*3320*/  HADD2.F32 R88, -RZ, R79.H1_H1 ;  /* 0x3000004fff587230 */ /* 0x000fe40000004100 */
[----:B------:R-:W-:Y:S02]  /*3330*/  HFMA2 R81, R69, R27, R81 ;  /* 0x0000001b45517231 */ /* 0x000fe40000000051 */
[----:B------:R-:W-:Y:S01]  /*3340*/  FADD.FTZ R79, R25, R26 ;  /* 0x0000001a194f7221 */ /* 0x000fe20000010000 */
[----:B------:R-:W-:-:S03]  /*3350*/  FADD.FTZ R83, R83, R88 ;  /* 0x0000005853537221 */ /* 0x000fc60000010000 */
[----:B------:R-:W-:Y:S01]  /*3360*/  FFMA.FTZ R35, R18, R79, R35 ;  /* 0x0000004f12237223 */ /* 0x000fe20000010023 */
[----:B------:R-:W-:Y:S02]  /*3370*/  HADD2.F32 R27, -RZ, R85.H0_H0 ;  /* 0x20000055ff1b7230 */ /* 0x000fe40000004100 */
[----:B------:R-:W-:Y:S01]  /*3380*/  FFMA.FTZ R42, R5, R83, R42 ;  /* 0x00000053052a7223 */ /* 0x000fe2000001002a */
[-C--:B-1----:R-:W-:Y:S02]  /*3390*/  HFMA2 R79, R59, R28.reuse, RZ ;  /* 0x0000001c3b4f7231 */ /* 0x082fe400000000ff */
[--C-:B------:R-:W-:Y:S02]  /*33a0*/  HADD2.F32 R24, -RZ, R81.reuse.H0_H0 ;  /* 0x20000051ff187230 */ /* 0x100fe40000004100 */
[----:B------:R-:W-:Y:S02]  /*33b0*/  HFMA2 R83, R45, R28, RZ ;  /* 0x0000001c2d537231 */ /* 0x000fe400000000ff */
[----:B------:R-:W-:-:S02]  /*33c0*/  HADD2.F32 R81, -RZ, R81.H1_H1 ;  /* 0x30000051ff517230 */ /* 0x000fc40000004100 */
[----:B------:R-:W-:-:S03]  /*33d0*/  HADD2.F32 R86, -RZ, R85.H1_H1 ;  /* 0x30000055ff567230 */ /* 0x000fc60000004100 */
[----:B------:R-:W-:Y:S01]  /*33e0*/  FADD.FTZ R24, R24, R81 ;  /* 0x0000005118187221 */ /* 0x000fe20000010000 */
[-C--:B------:R-:W-:Y:S02]  /*33f0*/  HFMA2 R81, R47, R28.reuse, RZ.H0_H0 ;  /* 0x0000001c2f517231 */ /* 0x080fe400000400ff */
[-C--:B------:R-:W-:Y:S02]  /*3400*/  HFMA2 R79, R55, R29.reuse, R79 ;  /* 0x0000001d374f7231 */ /* 0x080fe4000000004f */
[----:B------:R-:W-:Y:S01]  /*3410*/  FADD.FTZ R86, R27, R86 ;  /* 0x000000561b567221 */ /* 0x000fe20000010000 */
[----:B------:R-:W-:Y:S01]  /*3420*/  FFMA.FTZ R58, R17, R24, R58 ;  /* 0x00000018113a7223 */ /* 0x000fe2000001003a */
[-C--:B------:R-:W-:Y:S01]  /*3430*/  HFMA2 R81, R53, R29.reuse, R81 ;  /* 0x0000001d35517231 */ /* 0x080fe20000000051 */
[----:B------:R-:W0:Y:S01]  /*3440*/  LDS.128 R24, [UR5+0x410] ;  /* 0x00041005ff187984 */ /* 0x000e220008000c00 */
[----:B------:R-:W-:Y:S02]  /*3450*/  HFMA2 R83, R51, R29, R83 ;  /* 0x0000001d33537231 */ /* 0x000fe40000000053 */
[----:B------:R-:W-:-:S02]  /*3460*/  HFMA2 R28, R57, R28, RZ.H0_H0 ;  /* 0x0000001c391c7231 */ /* 0x000fc400000400ff */
[----:B------:R-:W-:Y:S01]  /*3470*/  FFMA.FTZ R40, R19, R86, R40 ;  /* 0x0000005613287223 */ /* 0x000fe20000010028 */
[-C--:B------:R-:W-:Y:S02]  /*3480*/  HFMA2 R79, R67, R30.reuse, R79 ;  /* 0x0000001e434f7231 */ /* 0x080fe4000000004f */
[-C--:B------:R-:W-:Y:S02]  /*3490*/  HFMA2 R81, R65, R30.reuse, R81 ;  /* 0x0000001e41517231 */ /* 0x080fe40000000051 */
[----:B------:R-:W-:Y:S02]  /*34a0*/  HFMA2 R28, R49, R29, R28 ;  /* 0x0000001d311c7231 */ /* 0x000fe4000000001c */
        /* <DEDUP_REMOVED lines=14> */
[----:B------:R-:W-:Y:S01]  /*3590*/  FFMA.FTZ R60, R17, R28, R60 ;  /* 0x0000001c113c7223 */ /* 0x000fe2000001003c */
[--C-:B------:R-:W-:Y:S02]  /*35a0*/  HADD2.F32 R79, -RZ, R85.reuse.H0_H0 ;  /* 0x20000055ff4f7230 */ /* 0x100fe40000004100 */
[----:B------:R-:W-:Y:S01]  /*35b0*/  FFMA.FTZ R41, R18, R29, R41 ;  /* 0x0000001d12297223 */ /* 0x000fe20000010029 */
[----:B------:R-:W-:Y:S01]  /*35c0*/  FADD.FTZ R81, R81, R86 ;  /* 0x0000005651517221 */ /* 0x000fe20000010000 */
[----:B------:R-:W1:Y:S01]  /*35d0*/  LDS.128 R28, [UR5+0x510] ;  /* 0x00051005ff1c7984 */ /* 0x000e620008000c00 */
[----:B------:R-:W-:-:S02]  /*35e0*/  HADD2.F32 R86, -RZ, R85.H1_H1 ;  /* 0x30000055ff567230 */ /* 0x000fc40000004100 */
        /* <DEDUP_REMOVED lines=11> */
[----:B------:R-:W-:Y:S02]  /*36a0*/  HFMA2 R24, R61, R26, R24 ;  /* 0x0000001a3d187231 */ /* 0x000fe40000000018 */
[----:B------:R-:W-:Y:S01]  /*36b0*/  FFMA.FTZ R44, R5, R79, R44 ;  /* 0x0000004f052c7223 */ /* 0x000fe2000001002c */
[----:B------:R-:W-:-:S02]  /*36c0*/  HFMA2 R83, R70, R27, R83 ;  /* 0x0000001b46537231 */ /* 0x000fc40000000053 */
[----:B------:R-:W-:Y:S02]  /*36d0*/  HFMA2 R79, R72, R27, R24 ;  /* 0x0000001b484f7231 */ /* 0x000fe40000000018 */
[-C--:B------:R-:W-:Y:S02]  /*36e0*/  HFMA2 R81, R67, R26.reuse, R81 ;  /* 0x0000001a43517231 */ /* 0x080fe40000000051 */
[----:B------:R-:W-:Y:S02]  /*36f0*/  HFMA2 R85, R63, R26, R85 ;  /* 0x0000001a3f557231 */ /* 0x000fe40000000055 */
[--C-:B------:R-:W-:Y:S02]  /*3700*/  HADD2.F32 R25, -RZ, R83.reuse.H0_H0 ;  /* 0x20000053ff197230 */ /* 0x100fe40000004100 */
[----:B------:R-:W-:Y:S02]  /*3710*/  HADD2.F32 R26, -RZ, R83.H1_H1 ;  /* 0x30000053ff1a7230 */ /* 0x000fe40000004100 */
[----:B------:R-:W-:-:S02]  /*3720*/  HADD2.F32 R83, -RZ, R79.H0_H0 ;  /* 0x2000004fff537230 */ /* 0x000fc40000004100 */
[-C--:B------:R-:W-:Y:S02]  /*3730*/  HFMA2 R81, R69, R27.reuse, R81 ;  /* 0x0000001b45517231 */ /* 0x080fe40000000051 */
[----:B------:R-:W-:Y:S02]  /*3740*/  HADD2.F32 R88, -RZ, R79.H1_H1 ;  /* 0x3000004fff587230 */ /* 0x000fe40000004100 */
[----:B------:R-:W-:Y:S02]  /*3750*/  HFMA2 R85, R71, R27, R85 ;  /* 0x0000001b47557231 */ /* 0x000fe40000000055 */
[----:B------:R-:W-:Y:S01]  /*3760*/  FADD.FTZ R25, R25, R26 ;  /* 0x0000001a19197221 */ /* 0x000fe20000010000 */
[----:B------:R-:W-:-:S03]  /*3770*/  FADD.FTZ R83, R83, R88 ;  /* 0x0000005853537221 */ /* 0x000fc60000010000 */
[----:B------:R-:W-:Y:S01]  /*3780*/  FFMA.FTZ R43, R18, R25, R43 ;  /* 0x00000019122b7223 */ /* 0x000fe2000001002b */
[--C-:B------:R-:W-:Y:S02]  /*3790*/  HADD2.F32 R24, -RZ, R81.reuse.H0_H0 ;  /* 0x20000051ff187230 */ /* 0x100fe40000004100 */
[----:B------:R-:W-:Y:S01]  /*37a0*/  FFMA.FTZ R48, R5, R83, R48 ;  /* 0x0000005305307223 */ /* 0x000fe20000010030 */
[-C--:B-1----:R-:W-:Y:S02]  /*37b0*/  HFMA2 R79, R59, R28.reuse, RZ ;  /* 0x0000001c3b4f7231 */ /* 0x082fe400000000ff */
[----:B------:R-:W-:Y:S02]  /*37c0*/  HADD2.F32 R81, -RZ, R81.H1_H1 ;  /* 0x30000051ff517230 */ /* 0x000fe40000004100 */
[----:B------:R-:W-:Y:S02]  /*37d0*/  HFMA2 R83, R45, R28, RZ ;  /* 0x0000001c2d537231 */ /* 0x000fe400000000ff */
[----:B------:R-:W-:-:S02]  /*37e0*/  HADD2.F32 R27, -RZ, R85.H0_H0 ;  /* 0x20000055ff1b7230 */ /* 0x000fc40000004100 */
[----:B------:R-:W-:Y:S02]  /*37f0*/  HADD2.F32 R86, -RZ, R85.H1_H1 ;  /* 0x30000055ff567230 */ /* 0x000fe40000004100 */
[----:B------:R-:W-:Y:S01]  /*3800*/  FADD.FTZ R24, R24, R81 ;  /* 0x0000005118187221 */ /* 0x000fe20000010000 */
[-C--:B------:R-:W-:Y:S02]  /*3810*/  HFMA2 R81, R47, R28.reuse, RZ.H0_H0 ;  /* 0x0000001c2f517231 */ /* 0x080fe400000400ff */
[-C--:B------:R-:W-:Y:S02]  /*3820*/  HFMA2 R79, R55, R29.reuse, R79 ;  /* 0x0000001d374f7231 */ /* 0x080fe4000000004f */
[----:B------:R-:W-:Y:S02]  /*3830*/  HFMA2 R28, R57, R28, RZ.H0_H0 ;  /* 0x0000001c391c7231 */ /* 0x000fe400000400ff */
[----:B------:R-:W-:Y:S01]  /*3840*/  FADD.FTZ R86, R27, R86 ;  /* 0x000000561b567221 */ /* 0x000fe20000010000 */
[----:B------:R-:W-:-:S02]  /*3850*/  HFMA2 R81, R53, R29, R81 ;  /* 0x0000001d35517231 */ /* 0x000fc40000000051 */
[----:B------:R-:W-:Y:S01]  /*3860*/  FFMA.FTZ R64, R17, R24, R64 ;  /* 0x0000001811407223 */ /* 0x000fe20000010040 */
[-C--:B------:R-:W-:Y:S01]  /*3870*/  HFMA2 R83, R51, R29.reuse, R83 ;  /* 0x0000001d33537231 */ /* 0x080fe20000000053 */
[----:B------:R-:W0:Y:S01]  /*3880*/  LDS.128 R24, [UR5+0x610] ;  /* 0x00061005ff187984 */ /* 0x000e220008000c00 */
[-C--:B------:R-:W-:Y:S02]  /*3890*/  HFMA2 R81, R65, R30.reuse, R81 ;  /* 0x0000001e41517231 */ /* 0x080fe40000000051 */
[----:B------:R-:W-:Y:S02]  /*38a0*/  HFMA2 R79, R67, R30, R79 ;  /* 0x0000001e434f7231 */ /* 0x000fe4000000004f */
[----:B------:R-:W-:Y:S02]  /*38b0*/  HFMA2 R28, R49, R29, R28 ;  /* 0x0000001d311c7231 */ /* 0x000fe4000000001c */
[----:B------:R-:W-:Y:S01]  /*38c0*/  FFMA.FTZ R46, R19, R86, R46 ;  /* 0x00000056132e7223 */ /* 0x000fe2000001002e */
[----:B------:R-:W-:-:S02]  /*38d0*/  HFMA2 R81, R70, R31, R81 ;  /* 0x0000001f46517231 */ /* 0x000fc40000000051 */
[-C--:B------:R-:W-:Y:S02]  /*38e0*/  HFMA2 R85, R61, R30.reuse, R28 ;  /* 0x0000001e3d557231 */ /* 0x080fe4000000001c */
[----:B------:R-:W-:Y:S02]  /*38f0*/  HFMA2 R83, R63, R30, R83 ;  /* 0x0000001e3f537231 */ /* 0x000fe40000000053 */
[-C--:B------:R-:W-:Y:S02]  /*3900*/  HFMA2 R79, R69, R31.reuse, R79 ;  /* 0x0000001f454f7231 */ /* 0x080fe4000000004f */
[----:B------:R-:W-:-:S03]  /*3910*/  HFMA2 R85, R72, R31, R85 ;  /* 0x0000001f48557231 */ /* 0x000fc60000000055 */
[----:B------:R-:W-:Y:S02]  /*3920*/  HADD2.F32 R28, -RZ, R79.H0_H0 ;  /* 0x2000004fff1c7230 */ /* 0x000fe40000004100 */
[----:B------:R-:W-:Y:S02]  /*3930*/  HFMA2 R83, R71, R31, R83 ;  /* 0x0000001f47537231 */ /* 0x000fe40000000053 */
[----:B------:R-:W-:Y:S02]  /*3940*/  HADD2.F32 R79, -RZ, R79.H1_H1 ;  /* 0x3000004fff4f7230 */ /* 0x000fe40000004100 */
[--C-:B------:R-:W-:Y:S02]  /*3950*/  HADD2.F32 R29, -RZ, R81.reuse.H0_H0 ;  /* 0x20000051ff1d7230 */ /* 0x100fe40000004100 */
[----:B------:R-:W-:Y:S02]  /*3960*/  HADD2.F32 R30, -RZ, R81.H1_H1 ;  /* 0x30000051ff1e7230 */ /* 0x000fe40000004100 */
[----:B------:R-:W-:-:S03]  /*3970*/  FADD.FTZ R28, R28, R79 ;  /* 0x0000004f1c1c7221 */ /* 0x000fc60000010000 */
[----:B------:R-:W-:Y:S01]  /*3980*/  FADD.FTZ R79, R29, R30 ;  /* 0x0000001e1d4f7221 */ /* 0x000fe20000010000 */
[----:B------:R-:W-:Y:S01]  /*3990*/  FFMA.FTZ R66, R17, R28, R66 ;  /* 0x0000001c11427223 */ /* 0x000fe20000010042 */
[--C-:B------:R-:W-:Y:S01]  /*39a0*/  HADD2.F32 R81, -RZ, R83.reuse.H0_H0 ;  /* 0x20000053ff517230 */ /* 0x100fe20000004100 */
[----:B------:R-:W1:Y:S01]  /*39b0*/  LDS.128 R28, [UR5+0x710] ;  /* 0x00071005ff1c7984 */ /* 0x000e620008000c00 */
[----:B------:R-:W-:Y:S02]  /*39c0*/  HADD2.F32 R86, -RZ, R83.H1_H1 ;  /* 0x30000053ff567230 */ /* 0x000fe40000004100 */
[----:B------:R-:W-:Y:S01]  /*39d0*/  FFMA.FTZ R37, R18, R79, R37 ;  /* 0x0000004f12257223 */ /* 0x000fe20000010025 */
[--C-:B------:R-:W-:Y:S02]  /*39e0*/  HADD2.F32 R79, -RZ, R85.reuse.H0_H0 ;  /* 0x20000055ff4f7230 */ /* 0x100fe40000004100 */
[----:B------:R-:W-:Y:S01]  /*39f0*/  FADD.FTZ R81, R81, R86 ;  /* 0x0000005651517221 */ /* 0x000fe20000010000 */
[----:B------:R-:W-:-:S02]  /*3a00*/  HADD2.F32 R86, -RZ, R85.H1_H1 ;  /* 0x30000055ff567230 */ /* 0x000fc40000004100 */
[-C--:B0-----:R-:W-:Y:S02]  /*3a10*/  HFMA2 R85, R45, R24.reuse, RZ ;  /* 0x000000182d557231 */ /* 0x081fe400000000ff */
[----:B------:R-:W-:Y:S01]  /*3a20*/  FFMA.FTZ R50, R19, R81, R50 ;  /* 0x0000005113327223 */ /* 0x000fe20000010032 */
[-C--:B------:R-:W-:Y:S02]  /*3a30*/  HFMA2 R81, R59, R24.reuse, RZ ;  /* 0x000000183b517231 */ /* 0x080fe400000000ff */
[-C--:B------:R-:W-:Y:S02]  /*3a40*/  HFMA2 R83, R47, R24.reuse, RZ.H0_H0 ;  /* 0x000000182f537231 */ /* 0x080fe400000400ff */
[----:B------:R-:W-:Y:S01]  /*3a50*/  FADD.FTZ R79, R79, R86 ;  /* 0x000000564f4f7221 */ /* 0x000fe20000010000 */
[----:B------:R-:W-:Y:S02]  /*3a60*/  HFMA2 R24, R57, R24, RZ.H0_H0 ;  /* 0x0000001839187231 */ /* 0x000fe400000400ff */
[----:B------:R-:W-:-:S02]  /*3a70*/  HFMA2 R83, R53, R25, R83 ;  /* 0x0000001935537231 */ /* 0x000fc40000000053 */
[-C--:B------:R-:W-:Y:S02]  /*3a80*/  HFMA2 R85, R51, R25.reuse, R85 ;  /* 0x0000001933557231 */ /* 0x080fe40000000055 */
[-C--:B------:R-:W-:Y:S02]  /*3a90*/  HFMA2 R24, R49, R25.reuse, R24 ;  /* 0x0000001931187231 */ /* 0x080fe40000000018 */
[----:B------:R-:W-:Y:S02]  /*3aa0*/  HFMA2 R81, R55, R25, R81 ;  /* 0x0000001937517231 */ /* 0x000fe40000000051 */
[-C--:B------:R-:W-:Y:S02]  /*3ab0*/  HFMA2 R83, R65, R26.reuse, R83 ;  /* 0x0000001a41537231 */ /* 0x080fe40000000053 */
[----:B------:R-:W-:Y:S01]  /*3ac0*/  FFMA.FTZ R52, R5, R79, R52 ;  /* 0x0000004f05347223 */ /* 0x000fe20000010034 */
[----:B------:R-:W-:Y:S02]  /*3ad0*/  HFMA2 R24, R61, R26, R24 ;  /* 0x0000001a3d187231 */ /* 0x000fe40000000018 */
[----:B------:R-:W-:-:S02]  /*3ae0*/  HFMA2 R83, R70, R27, R83 ;  /* 0x0000001b46537231 */ /* 0x000fc40000000053 */
[-C--:B------:R-:W-:Y:S02]  /*3af0*/  HFMA2 R85, R63, R26.reuse, R85 ;  /* 0x0000001a3f557231 */ /* 0x080fe40000000055 */
[----:B------:R-:W-:Y:S02]  /*3b00*/  HFMA2 R81, R67, R26, R81 ;  /* 0x0000001a43517231 */ /* 0x000fe40000000051 */
[--C-:B------:R-:W-:Y:S02]  /*3b10*/  HADD2.F32 R25, -RZ, R83.reuse.H0_H0 ;  /* 0x20000053ff197230 */ /* 0x100fe40000004100 */
[----:B------:R-:W-:Y:S02]  /*3b20*/  HADD2.F32 R26, -RZ, R83.H1_H1 ;  /* 0x30000053ff1a7230 */ /* 0x000fe40000004100 */
[-C--:B------:R-:W-:Y:S02]  /*3b30*/  HFMA2 R85, R71, R27.reuse, R85 ;  /* 0x0000001b47557231 */ /* 0x080fe40000000055 */
[----:B------:R-:W-:-:S02]  /*3b40*/  HFMA2 R81, R69, R27, R81 ;  /* 0x0000001b45517231 */ /* 0x000fc40000000051 */
[----:B------:R-:W-:Y:S02]  /*3b50*/  HFMA2 R27, R72, R27, R24 ;  /* 0x0000001b481b7231 */ /* 0x000fe40000000018 */
[----:B------:R-:W-:Y:S01]  /*3b60*/  FADD.FTZ R25, R25, R26 ;  /* 0x0000001a19197221 */ /* 0x000fe20000010000 */
[-C--:B-1----:R-:W-:Y:S02]  /*3b70*/  HFMA2 R59, R59, R28.reuse, RZ ;  /* 0x0000001c3b3b7231 */ /* 0x082fe400000000ff */
[-C--:B------:R-:W-:Y:S02]  /*3b80*/  HFMA2 R47, R47, R28.reuse, RZ.H0_H0 ;  /* 0x0000001c2f2f7231 */ /* 0x080fe400000400ff */
[-C--:B------:R-:W-:Y:S02]  /*3b90*/  HFMA2 R45, R45, R28.reuse, RZ ;  /* 0x0000001c2d2d7231 */ /* 0x080fe400000000ff */
[----:B------:R-:W-:Y:S02]  /*3ba0*/  HFMA2 R28, R57, R28, RZ.H0_H0 ;  /* 0x0000001c391c7231 */ /* 0x000fe400000400ff */
[----:B------:R-:W-:-:S02]  /*3bb0*/  HADD2.F32 R79, -RZ, R27.H0_H0 ;  /* 0x2000001bff4f7230 */ /* 0x000fc40000004100 */
[-C--:B------:R-:W-:Y:S02]  /*3bc0*/  HFMA2 R47, R53, R29.reuse, R47 ;  /* 0x0000001d352f7231 */ /* 0x080fe4000000002f */
[----:B------:R-:W-:Y:S02]  /*3bd0*/  HADD2.F32 R24, -RZ, R81.H0_H0 ;  /* 0x20000051ff187230 */ /* 0x000fe40000004100 */
[----:B------:R-:W-:Y:S01]  /*3be0*/  FFMA.FTZ R73, R18, R25, R73 ;  /* 0x0000001912497223 */ /* 0x000fe20000010049 */
[-C--:B------:R-:W-:Y:S02]  /*3bf0*/  HFMA2 R59, R55, R29.reuse, R59 ;  /* 0x0000001d373b7231 */ /* 0x080fe4000000003b */
[----:B------:R-:W-:Y:S02]  /*3c00*/  HADD2.F32 R81, -RZ, R81.H1_H1 ;  /* 0x30000051ff517230 */ /* 0x000fe40000004100 */
[----:B------:R-:W-:Y:S02]  /*3c10*/  HFMA2 R45, R51, R29, R45 ;  /* 0x0000001d332d7231 */ /* 0x000fe4000000002d */
[----:B------:R-:W-:-:S02]  /*3c20*/  HADD2.F32 R88, -RZ, R27.H1_H1 ;  /* 0x3000001bff587230 */ /* 0x000fc40000004100 */
[----:B------:R-:W-:Y:S01]  /*3c30*/  HFMA2 R28, R49, R29, R28 ;  /* 0x0000001d311c7231 */ /* 0x000fe2000000001c */
[----:B--2---:R-:W-:Y:S01]  /*3c40*/  SHF.R.U32.HI R53, RZ, 0x8, R20 ;  /* 0x00000008ff357819 */ /* 0x004fe20000011614 */
[----:B------:R-:W-:Y:S01]  /*3c50*/  FADD.FTZ R24, R24, R81 ;  /* 0x0000005118187221 */ /* 0x000fe20000010000 */
[-C--:B------:R-:W-:Y:S02]  /*3c60*/  HFMA2 R47, R65, R30.reuse, R47 ;  /* 0x0000001e412f7231 */ /* 0x080fe4000000002f */
[-C--:B------:R-:W-:Y:S02]  /*3c70*/  HFMA2 R59, R67, R30.reuse, R59 ;  /* 0x0000001e433b7231 */ /* 0x080fe4000000003b */
[-C--:B------:R-:W-:Y:S02]  /*3c80*/  HFMA2 R28, R61, R30.reuse, R28 ;  /* 0x0000001e3d1c7231 */ /* 0x080fe4000000001c */
[----:B------:R-:W-:Y:S02]  /*3c90*/  HFMA2 R45, R63, R30, R45 ;  /* 0x0000001e3f2d7231 */ /* 0x000fe4000000002d */
[----:B------:R-:W-:Y:S01]  /*3ca0*/  FFMA.FTZ R68, R17, R24, R68 ;  /* 0x0000001811447223 */ /* 0x000fe20000010044 */
[-C--:B------:R-:W-:Y:S01]  /*3cb0*/  HFMA2 R47, R70, R31.reuse, R47 ;  /* 0x0000001f462f7231 */ /* 0x080fe2000000002f */
[----:B------:R-:W0:Y:S01]  /*3cc0*/  LDS.128 R24, [UR5+0x20] ;  /* 0x00002005ff187984 */ /* 0x000e220008000c00 */
[-C--:B------:R-:W-:Y:S01]  /*3cd0*/  HFMA2 R72, R72, R31.reuse, R28 ;  /* 0x0000001f48487231 */ /* 0x080fe2000000001c */
[----:B------:R-:W-:Y:S01]  /*3ce0*/  SHF.R.U32.HI R55, RZ, 0x8, R21 ;  /* 0x00000008ff377819 */ /* 0x000fe20000011615 */
[----:B------:R-:W-:-:S02]  /*3cf0*/  HFMA2 R59, R69, R31, R59 ;  /* 0x0000001f453b7231 */ /* 0x000fc4000000003b */
[----:B------:R-:W-:Y:S02]  /*3d00*/  HADD2.F32 R29, -RZ, R47.H0_H0 ;  /* 0x2000002fff1d7230 */ /* 0x000fe40000004100 */
[----:B------:R-:W-:Y:S02]  /*3d10*/  HFMA2 R45, R71, R31, R45 ;  /* 0x0000001f472d7231 */ /* 0x000fe4000000002d */
[----:B------:R-:W-:Y:S01]  /*3d20*/  HADD2.F32 R30, -RZ, R47.H1_H1 ;  /* 0x3000002fff1e7230 */ /* 0x000fe20000004100 */
[----:B------:R-:W-:Y:S01]  /*3d30*/  LOP3.LUT R47, R23, 0xf000f, RZ, 0xc0, !PT ;  /* 0x000f000f172f7812 */ /* 0x000fe200078ec0ff */
[----:B------:R-:W-:Y:S01]  /*3d40*/  FADD.FTZ R79, R79, R88 ;  /* 0x000000584f4f7221 */ /* 0x000fe20000010000 */
[----:B------:R-:W-:Y:S01]  /*3d50*/  LOP3.LUT R49, R23, 0xf000f0, RZ, 0xc0, !PT ;  /* 0x00f000f017317812 */ /* 0x000fe200078ec0ff */
[----:B------:R-:W-:Y:S02]  /*3d60*/  HADD2.F32 R86, -RZ, R85.H0_H0 ;  /* 0x20000055ff567230 */ /* 0x000fe40000004100 */
[----:B------:R-:W-:Y:S01]  /*3d70*/  FADD.FTZ R29, R29, R30 ;  /* 0x0000001e1d1d7221 */ /* 0x000fe20000010000 */
[----:B------:R-:W-:Y:S01]  /*3d80*/  LOP3.LUT R30, R21, 0xf000f0, RZ, 0xc0, !PT ;  /* 0x00f000f0151e7812 */ /* 0x000fe200078ec0ff */
[--C-:B------:R-:W-:Y:S01]  /*3d90*/  HADD2.F32 R28, -RZ, R59.reuse.H0_H0 ;  /* 0x2000003bff1c7230 */ /* 0x100fe20000004100 */
[----:B------:R-:W-:Y:S01]  /*3da0*/  SHF.R.U32.HI R57, RZ, 0x8, R23 ;  /* 0x00000008ff397819 */ /* 0x000fe20000011617 */
[----:B------:R-:W-:-:S02]  /*3db0*/  HADD2.F32 R59, -RZ, R59.H1_H1 ;  /* 0x3000003bff3b7230 */ /* 0x000fc40000004100 */
[----:B------:R-:W-:Y:S01]  /*3dc0*/  FFMA.FTZ R75, R18, R29, R75 ;  /* 0x0000001d124b7223 */ /* 0x000fe2000001004b */
[--C-:B------:R-:W-:Y:S01]  /*3dd0*/  HADD2.F32 R31, -RZ, R45.reuse.H0_H0 ;  /* 0x2000002dff1f7230 */ /* 0x100fe20000004100 */
[----:B------:R-:W-:Y:S01]  /*3de0*/  LOP3.LUT R29, R20, 0xf000f0, RZ, 0xc0, !PT ;  /* 0x00f000f0141d7812 */ /* 0x000fe200078ec0ff */
[----:B------:R-:W-:Y:S02]  /*3df0*/  HADD2.F32 R70, -RZ, R45.H1_H1 ;  /* 0x3000002dff467230 */ /* 0x000fe40000004100 */
[----:B------:R-:W-:Y:S01]  /*3e00*/  FADD.FTZ R28, R28, R59 ;  /* 0x0000003b1c1c7221 */ /* 0x000fe20000010000 */
[----:B------:R-:W-:Y:S01]  /*3e10*/  SHF.R.U32.HI R59, RZ, 0x8, R22 ;  /* 0x00000008ff3b7819 */ /* 0x000fe20000011616 */
[--C-:B------:R-:W-:Y:S01]  /*3e20*/  HADD2.F32 R45, -RZ, R72.reuse.H0_H0 ;  /* 0x20000048ff2d7230 */ /* 0x100fe20000004100 */
[----:B------:R-:W-:Y:S01]  /*3e30*/  LOP3.LUT R29, R29, 0x64006400, RZ, 0xfc, !PT ;  /* 0x640064001d1d7812 */ /* 0x000fe200078efcff */
[----:B------:R-:W-:Y:S01]  /*3e40*/  FFMA.FTZ R84, R17, R28, R84 ;  /* 0x0000001c11547223 */ /* 0x000fe20000010054 */
[----:B------:R-:W-:Y:S01]  /*3e50*/  FADD.FTZ R31, R31, R70 ;  /* 0x000000461f1f7221 */ /* 0x000fe20000010000 */
[----:B------:R-:W-:Y:S01]  /*3e60*/  LOP3.LUT R28, R20, 0xf000f, RZ, 0xc0, !PT ;  /* 0x000f000f141c7812 */ /* 0x000fe200078ec0ff */
[----:B------:R-:W-:Y:S01]  /*3e70*/  HADD2.F32 R72, -RZ, R72.H1_H1 ;  /* 0x30000048ff487230 */ /* 0x000fe20000004100 */
[----:B------:R-:W-:Y:S01]  /*3e80*/  LOP3.LUT R20, R21, 0xf000f, RZ, 0xc0, !PT ;  /* 0x000f000f15147812 */ /* 0x000fe200078ec0ff */
[----:B------:R-:W-:Y:S01]  /*3e90*/  FFMA.FTZ R82, R19, R31, R82 ;  /* 0x0000001f13527223 */ /* 0x000fe20000010052 */
[C---:B------:R-:W-:Y:S01]  /*3ea0*/  LOP3.LUT R21, R22.reuse, 0xf000f, RZ, 0xc0, !PT ;  /* 0x000f000f16157812 */ /* 0x040fe200078ec0ff */
[----:B------:R-:W-:Y:S01]  /*3eb0*/  HADD2.F32 R85, -RZ, R85.H1_H1 ;  /* 0x30000055ff557230 */ /* 0x000fe20000004100 */
[----:B------:R-:W-:Y:S01]  /*3ec0*/  LOP3.LUT R31, R22, 0xf000f0, RZ, 0xc0, !PT ;  /* 0x00f000f0161f7812 */ /* 0x000fe200078ec0ff */
[----:B------:R-:W-:Y:S01]  /*3ed0*/  FADD.FTZ R70, R45, R72 ;  /* 0x000000482d467221 */ /* 0x000fe20000010000 */
[----:B------:R-:W-:Y:S01]  /*3ee0*/  LOP3.LUT R28, R28, 0x64006400, RZ, 0xfc, !PT ;  /* 0x640064001c1c7812 */ /* 0x000fe200078efcff */
[----:B------:R-:W-:Y:S01]  /*3ef0*/  FFMA.FTZ R80, R5, R79, R80 ;  /* 0x0000004f05507223 */ /* 0x000fe20000010050 */
[----:B------:R-:W-:Y:S01]  /*3f00*/  LOP3.LUT R22, R21, 0x64006400, RZ, 0xfc, !PT ;  /* 0x6400640015167812 */ /* 0x000fe200078efcff */
[----:B------:R-:W-:Y:S01]  /*3f10*/  FADD.FTZ R86, R86, R85 ;  /* 0x0000005556567221 */ /* 0x000fe20000010000 */
[----:B------:R-:W-:Y:S01]  /*3f20*/  LOP3.LUT R20, R20, 0x64006400, RZ, 0xfc, !PT ;  /* 0x6400640014147812 */ /* 0x000fe200078efcff */
[----:B------:R-:W-:Y:S01]  /*3f30*/  HFMA2 R51, R28, 1, 1, R7 ;  /* 0x3c003c001c337831 */ /* 0x000fe20000000007 */
[----:B------:R-:W-:Y:S01]  /*3f40*/  LOP3.LUT R45, R30, 0x64006400, RZ, 0xfc, !PT ;  /* 0x640064001e2d7812 */ /* 0x000fe200078efcff */
[----:B------:R-:W-:Y:S01]  /*3f50*/  HFMA2 R28, R22, 1, 1, R13 ;  /* 0x3c003c00161c7831 */ /* 0x000fe2000000000d */
[----:B------:R-:W-:Y:S01]  /*3f60*/  LOP3.LUT R31, R31, 0x64006400, RZ, 0xfc, !PT ;  /* 0x640064001f1f7812 */ /* 0x000fe200078efcff */
[----:B------:R-:W-:Y:S01]  /*3f70*/  FFMA.FTZ R86, R19, R86, R78 ;  /* 0x0000005613567223 */ /* 0x000fe2000001004e */
[----:B------:R-:W-:Y:S01]  /*3f80*/  LOP3.LUT R30, R47, 0x64006400, RZ, 0xfc, !PT ;  /* 0x640064002f1e7812 */ /* 0x000fe200078efcff */
[----:B------:R-:W-:Y:S01]  /*3f90*/  HFMA2 R47, R29, 0.0625, 0.0625, R10 ;  /* 0x2c002c001d2f7831 */ /* 0x000fe2000000000a */
[----:B------:R-:W-:Y:S01]  /*3fa0*/  LOP3.LUT R21, R49, 0x64006400, RZ, 0xfc, !PT ;  /* 0x6400640031157812 */ /* 0x000fe200078efcff */
[----:B------:R-:W-:-:S02]  /*3fb0*/  HADD2 R29, R20, R11 ;  /* 0x0000000b141d7230 */ /* 0x000fc40000000000 */
[----:B------:R-:W-:Y:S02]  /*3fc0*/  HFMA2 R31, R31, 0.0625, 0.0625, R14 ;  /* 0x2c002c001f1f7831 */ /* 0x000fe4000000000e */
[----:B------:R-:W-:Y:S02]  /*3fd0*/  HADD2 R49, R30, R15 ;  /* 0x0000000f1e317230 */ /* 0x000fe40000000000 */
[-C--:B0-----:R-:W-:Y:S02]  /*3fe0*/  HFMA2 R67, R51, R24.reuse, RZ ;  /* 0x0000001833437231 */ /* 0x081fe400000000ff */
[----:B------:R-:W-:Y:S02]  /*3ff0*/  HFMA2 R30, R21, 0.0625, 0.0625, R16 ;  /* 0x2c002c00151e7831 */ /* 0x000fe40000000010 */
[-C--:B------:R-:W-:Y:S02]  /*4000*/  HFMA2 R20, R28, R24.reuse, RZ ;  /* 0x000000181c147231 */ /* 0x080fe400000000ff */
[----:B------:R-:W-:Y:S01]  /*4010*/  HFMA2 R45, R45, 0.0625, 0.0625, R12 ;  /* 0x2c002c002d2d7831 */ /* 0x000fe2000000000c */
[----:B------:R-:W-:Y:S01]  /*4020*/  LOP3.LUT R61, R53, 0xf000f, RZ, 0xc0, !PT ;  /* 0x000f000f353d7812 */ /* 0x000fe200078ec0ff */
[-C--:B------:R-:W-:Y:S01]  /*4030*/  HFMA2 R65, R29, R24.reuse, RZ.H0_H0 ;  /* 0x000000181d417231 */ /* 0x080fe200000400ff */
[----:B------:R-:W-:Y:S01]  /*4040*/  LOP3.LUT R63, R55, 0xf000f, RZ, 0xc0, !PT ;  /* 0x000f000f373f7812 */ /* 0x000fe200078ec0ff */
[----:B------:R-:W-:-:S02]  /*4050*/  HFMA2 R21, R49, R24, RZ.H0_H0 ;  /* 0x0000001831157231 */ /* 0x000fc400000400ff */
[-C--:B------:R-:W-:Y:S02]  /*4060*/  HFMA2 R67, R47, R25.reuse, R67 ;  /* 0x000000192f437231 */ /* 0x080fe40000000043 */
[-C--:B------:R-:W-:Y:S02]  /*4070*/  HFMA2 R65, R45, R25.reuse, R65 ;  /* 0x000000192d417231 */ /* 0x080fe40000000041 */
[-C--:B------:R-:W-:Y:S02]  /*4080*/  HFMA2 R24, R31, R25.reuse, R20 ;  /* 0x000000191f187231 */ /* 0x080fe40000000014 */
[----:B------:R-:W-:Y:S01]  /*4090*/  HFMA2 R25, R30, R25, R21 ;  /* 0x000000191e197231 */ /* 0x000fe20000000015 */
[----:B------:R-:W-:Y:S01]  /*40a0*/  LOP3.LUT R81, R59, 0xf000f, RZ, 0xc0, !PT ;  /* 0x000f000f3b517812 */ /* 0x000fe200078ec0ff */
[----:B------:R-:W0:Y:S01]  /*40b0*/  LDS.128 R20, [UR5+0x120] ;  /* 0x00012005ff147984 */ /* 0x000e220008000c00 */
[----:B------:R-:W-:Y:S02]  /*40c0*/  LOP3.LUT R72, R61, 0x64006400, RZ, 0xfc, !PT ;  /* 0x640064003d487812 */ /* 0x000fe400078efcff */
[----:B------:R-:W-:Y:S01]  /*40d0*/  LOP3.LUT R53, R53, 0xf000f0, RZ, 0xc0, !PT ;  /* 0x00f000f035357812 */ /* 0x000fe200078ec0ff */
[----:B------:R-:W2:Y:S01]  /*40e0*/  LDG.E.128.CONSTANT R76, desc[UR10][R76.64] ;  /* 0x0000000a4c4c7981 */ /* 0x000ea2000c1e9d00 */
[----:B------:R-:W-:Y:S01]  /*40f0*/  LOP3.LUT R88, R63, 0x64006400, RZ, 0xfc, !PT ;  /* 0x640064003f587812 */ /* 0x000fe200078efcff */
[----:B------:R-:W-:Y:S01]  /*4100*/  HADD2 R63, R72, R7 ;  /* 0x00000007483f7230 */ /* 0x000fe20000000000 */
[----:B------:R-:W-:Y:S01]  /*4110*/  LOP3.LUT R53, R53, 0x64006400, RZ, 0xfc, !PT ;  /* 0x6400640035357812 */ /* 0x000fe200078efcff */
[----:B------:R-:W-:Y:S01]  /*4120*/  FFMA.FTZ R70, R5, R70, R32 ;  /* 0x0000004605467223 */ /* 0x000fe20000010020 */
[----:B------:R-:W-:Y:S01]  /*4130*/  LOP3.LUT R55, R55, 0xf000f0, RZ, 0xc0, !PT ;  /* 0x00f000f037377812 */ /* 0x000fe200078ec0ff */
[----:B------:R-:W-:Y:S01]  /*4140*/  HADD2 R61, R88, R11 ;  /* 0x0000000b583d7230 */ /* 0x000fe20000000000 */
[----:B------:R-:W-:Y:S01]  /*4150*/  LOP3.LUT R69, R59, 0xf000f0, RZ, 0xc0, !PT ;  /* 0x00f000f03b457812 */ /* 0x000fe200078ec0ff */
[-C--:B------:R-:W-:Y:S01]  /*4160*/  HFMA2 R67, R63, R26.reuse, R67 ;  /* 0x0000001a3f437231 */ /* 0x080fe20000000043 */
[----:B------:R-:W-:Y:S01]  /*4170*/  LOP3.LUT R90, R81, 0x64006400, RZ, 0xfc, !PT ;  /* 0x64006400515a7812 */ /* 0x000fe200078efcff */
[----:B------:R-:W-:Y:S01]  /*4180*/  HFMA2 R72, R61, R26, R65 ;  /* 0x0000001a3d487231 */ /* 0x000fe20000000041 */
[C---:B------:R-:W-:Y:S01]  /*4190*/  LOP3.LUT R59, R57.reuse, 0xf000f, RZ, 0xc0, !PT ;  /* 0x000f000f393b7812 */ /* 0x040fe200078ec0ff */
[----:B------:R-:W-:Y:S01]  /*41a0*/  UIADD3 UR8, UPT, UPT, UR8, 0x20, URZ ;  /* 0x0000002008087890 */ /* 0x000fe2000fffe0ff */
[----:B------:R-:W-:Y:S01]  /*41b0*/  LOP3.LUT R71, R57, 0xf000f0, RZ, 0xc0, !PT ;  /* 0x00f000f039477812 */ /* 0x000fe200078ec0ff */
[----:B------:R-:W-:Y:S01]  /*41c0*/  UIADD3 UR4, UPT, UPT, UR4, 0x20, URZ ;  /* 0x0000002004047890 */ /* 0x000fe2000fffe0ff */
[----:B------:R-:W-:Y:S01]  /*41d0*/  LOP3.LUT R57, R55, 0x64006400, RZ, 0xfc, !PT ;  /* 0x6400640037397812 */ /* 0x000fe200078efcff */
[----:B------:R-:W-:Y:S01]  /*41e0*/  HFMA2 R55, R53, 0.0625, 0.0625, R10 ;  /* 0x2c002c0035377831 */ /* 0x000fe2000000000a */
[----:B------:R-:W-:Y:S01]  /*41f0*/  LOP3.LUT R92, R59, 0x64006400, RZ, 0xfc, !PT ;  /* 0x640064003b5c7812 */ /* 0x000fe200078efcff */
[----:B------:R-:W-:Y:S01]  /*4200*/  HFMA2 R59, R90, 1, 1, R13 ;  /* 0x3c003c005a3b7831 */ /* 0x000fe2000000000d */
[----:B------:R-:W-:Y:S01]  /*4210*/  LOP3.LUT R65, R69, 0x64006400, RZ, 0xfc, !PT ;  /* 0x6400640045417812 */ /* 0x000fe200078efcff */
[----:B------:R-:W-:Y:S01]  /*4220*/  HFMA2 R53, R57, 0.0625, 0.0625, R12 ;  /* 0x2c002c0039357831 */ /* 0x000fe2000000000c */
[----:B------:R-:W-:Y:S01]  /*4230*/  ISETP.LE.U32.AND P0, PT, R0, UR8, PT ;  /* 0x0000000800007c0c */ /* 0x000fe2000bf03070 */
[----:B------:R-:W-:-:S02]  /*4240*/  HADD2 R57, R92, R15 ;  /* 0x0000000f5c397230 */ /* 0x000fc40000000000 */
[-C--:B------:R-:W-:Y:S02]  /*4250*/  HFMA2 R72, R53, R27.reuse, R72 ;  /* 0x0000001b35487231 */ /* 0x080fe40000000048 */
[----:B------:R-:W-:Y:S02]  /*4260*/  HFMA2 R65, R65, 0.0625, 0.0625, R14 ;  /* 0x2c002c0041417831 */ /* 0x000fe4000000000e */
[-C--:B------:R-:W-:Y:S02]  /*4270*/  HFMA2 R81, R59, R26.reuse, R24 ;  /* 0x0000001a3b517231 */ /* 0x080fe40000000018 */
[----:B------:R-:W-:Y:S02]  /*4280*/  HFMA2 R24, R55, R27, R67 ;  /* 0x0000001b37187231 */ /* 0x000fe40000000043 */
[----:B------:R-:W-:Y:S01]  /*4290*/  HFMA2 R83, R57, R26, R25 ;  /* 0x0000001a39537231 */ /* 0x000fe20000000019 */
[----:B------:R-:W-:Y:S01]  /*42a0*/  LOP3.LUT R67, R71, 0x64006400, RZ, 0xfc, !PT ;  /* 0x6400640047437812 */ /* 0x000fe200078efcff */
[----:B------:R-:W-:-:S02]  /*42b0*/  HADD2.F32 R26, -RZ, R72.H0_H0 ;  /* 0x20000048ff1a7230 */ /* 0x000fc40000004100 */
[--C-:B------:R-:W-:Y:S02]  /*42c0*/  HADD2.F32 R25, -RZ, R24.reuse.H0_H0 ;  /* 0x20000018ff197230 */ /* 0x100fe40000004100 */
[----:B------:R-:W-:Y:S02]  /*42d0*/  HADD2.F32 R24, -RZ, R24.H1_H1 ;  /* 0x30000018ff187230 */ /* 0x000fe40000004100 */
[-C--:B------:R-:W-:Y:S02]  /*42e0*/  HFMA2 R81, R65, R27.reuse, R81 ;  /* 0x0000001b41517231 */ /* 0x080fe40000000051 */
[----:B------:R-:W-:Y:S02]  /*42f0*/  HFMA2 R67, R67, 0.0625, 0.0625, R16 ;  /* 0x2c002c0043437831 */ /* 0x000fe40000000010 */
[----:B------:R-:W-:Y:S02]  /*4300*/  HADD2.F32 R71, -RZ, R72.H1_H1 ;  /* 0x30000048ff477230 */ /* 0x000fe40000004100 */
[----:B------:R-:W-:Y:S01]  /*4310*/  FADD.FTZ R69, R25, R24 ;  /* 0x0000001819457221 */ /* 0x000fe20000010000 */
[----:B------:R-:W-:-:S02]  /*4320*/  HFMA2 R83, R67, R27, R83 ;  /* 0x0000001b43537231 */ /* 0x000fc40000000053 */
[----:B------:R-:W-:Y:S01]  /*4330*/  FADD.FTZ R71, R26, R71 ;  /* 0x000000471a477221 */ /* 0x000fe20000010000 */
[----:B------:R-:W-:Y:S01]  /*4340*/  FFMA.FTZ R74, R17, R69, R74 ;  /* 0x00000045114a7223 */ /* 0x000fe2000001004a */
[-C--:B0-----:R-:W-:Y:S02]  /*4350*/  HFMA2 R69, R51, R20.reuse, RZ ;  /* 0x0000001433457231 */ /* 0x081fe400000000ff */
[--C-:B------:R-:W-:Y:S02]  /*4360*/  HADD2.F32 R32, -RZ, R81.reuse.H0_H0 ;  /* 0x20000051ff207230 */ /* 0x100fe40000004100 */
[----:B------:R-:W-:Y:S01]  /*4370*/  FFMA.FTZ R33, R18, R71, R33 ;  /* 0x0000004712217223 */ /* 0x000fe20000010021 */
[----:B------:R-:W-:Y:S02]  /*4380*/  HADD2.F32 R81, -RZ, R81.H1_H1 ;  /* 0x30000051ff517230 */ /* 0x000fe40000004100 */
[----:B------:R-:W-:Y:S02]  /*4390*/  HFMA2 R71, R29, R20, RZ.H0_H0 ;  /* 0x000000141d477231 */ /* 0x000fe400000400ff */
[--C-:B------:R-:W-:Y:S01]  /*43a0*/  HADD2.F32 R72, -RZ, R83.reuse.H0_H0 ;  /* 0x20000053ff487230 */ /* 0x100fe20000004100 */
[----:B------:R-:W0:Y:S01]  /*43b0*/  LDS.128 R24, [UR5+0x220] ;  /* 0x00022005ff187984 */ /* 0x000e220008000c00 */
[----:B------:R-:W-:-:S02]  /*43c0*/  HADD2.F32 R83, -RZ, R83.H1_H1 ;  /* 0x30000053ff537230 */ /* 0x000fc40000004100 */
[-C--:B------:R-:W-:Y:S02]  /*43d0*/  HFMA2 R69, R47, R21.reuse, R69 ;  /* 0x000000152f457231 */ /* 0x080fe40000000045 */
[----:B------:R-:W-:Y:S01]  /*43e0*/  FADD.FTZ R81, R32, R81 ;  /* 0x0000005120517221 */ /* 0x000fe20000010000 */
[----:B------:R-:W-:Y:S02]  /*43f0*/  HFMA2 R71, R45, R21, R71 ;  /* 0x000000152d477231 */ /* 0x000fe40000000047 */
[----:B------:R-:W-:Y:S01]  /*4400*/  FADD.FTZ R32, R72, R83 ;  /* 0x0000005348207221 */ /* 0x000fe20000010000 */
[-C--:B------:R-:W-:Y:S02]  /*4410*/  HFMA2 R72, R28, R20.reuse, RZ.H0_H0 ;  /* 0x000000141c487231 */ /* 0x080fe400000400ff */
[----:B------:R-:W-:Y:S02]  /*4420*/  HFMA2 R20, R49, R20, RZ ;  /* 0x0000001431147231 */ /* 0x000fe400000000ff */
[----:B------:R-:W-:-:S02]  /*4430*/  HFMA2 R71, R61, R22, R71 ;  /* 0x000000163d477231 */ /* 0x000fc40000000047 */
[-C--:B------:R-:W-:Y:S02]  /*4440*/  HFMA2 R69, R63, R22.reuse, R69 ;  /* 0x000000163f457231 */ /* 0x080fe40000000045 */
[-C--:B------:R-:W-:Y:S02]  /*4450*/  HFMA2 R72, R31, R21.reuse, R72 ;  /* 0x000000151f487231 */ /* 0x080fe40000000048 */
[----:B------:R-:W-:Y:S01]  /*4460*/  FFMA.FTZ R36, R5, R32, R36 ;  /* 0x0000002005247223 */ /* 0x000fe20000010024 */
[----:B------:R-:W-:Y:S01]  /*4470*/  FFMA.FTZ R34, R19, R81, R34 ;  /* 0x0000005113227223 */ /* 0x000fe20000010022 */
[----:B------:R-:W-:Y:S02]  /*4480*/  HFMA2 R72, R59, R22, R72 ;  /* 0x000000163b487231 */ /* 0x000fe40000000048 */
[----:B------:R-:W-:Y:S02]  /*4490*/  HFMA2 R20, R30, R21, R20 ;  /* 0x000000151e147231 */ /* 0x000fe40000000014 */
[----:B------:R-:W-:-:S02]  /*44a0*/  HFMA2 R69, R55, R23, R69 ;  /* 0x0000001737457231 */ /* 0x000fc40000000045 */
[-C--:B------:R-:W-:Y:S02]  /*44b0*/  HFMA2 R71, R53, R23.reuse, R71 ;  /* 0x0000001735477231 */ /* 0x080fe40000000047 */
[-C--:B------:R-:W-:Y:S02]  /*44c0*/  HFMA2 R72, R65, R23.reuse, R72 ;  /* 0x0000001741487231 */ /* 0x080fe40000000048 */
[----:B------:R-:W-:Y:S02]  /*44d0*/  HFMA2 R32, R57, R22, R20 ;  /* 0x0000001639207231 */ /* 0x000fe40000000014 */
[--C-:B------:R-:W-:Y:S02]  /*44e0*/  HADD2.F32 R20, -RZ, R69.reuse.H0_H0 ;  /* 0x20000045ff147230 */ /* 0x100fe40000004100 */
[----:B------:R-:W-:Y:S02]  /*44f0*/  HADD2.F32 R69, -RZ, R69.H1_H1 ;  /* 0x30000045ff457230 */ /* 0x000fe40000004100 */
[----:B------:R-:W-:-:S02]  /*4500*/  HFMA2 R32, R67, R23, R32 ;  /* 0x0000001743207231 */ /* 0x000fc40000000020 */
[--C-:B------:R-:W-:Y:S02]  /*4510*/  HADD2.F32 R21, -RZ, R71.reuse.H0_H0 ;  /* 0x20000047ff157230 */ /* 0x100fe40000004100 */
[----:B------:R-:W-:Y:S02]  /*4520*/  HADD2.F32 R22, -RZ, R71.H1_H1 ;  /* 0x30000047ff167230 */ /* 0x000fe40000004100 */
[----:B------:R-:W-:Y:S01]  /*4530*/  FADD.FTZ R69, R20, R69 ;  /* 0x0000004514457221 */ /* 0x000fe20000010000 */
[--C-:B------:R-:W-:Y:S02]  /*4540*/  HADD2.F32 R81, -RZ, R72.reuse.H0_H0 ;  /* 0x20000048ff517230 */ /* 0x100fe40000004100 */
[----:B------:R-:W-:Y:S02]  /*4550*/  HADD2.F32 R72, -RZ, R72.H1_H1 ;  /* 0x30000048ff487230 */ /* 0x000fe40000004100 */
[----:B------:R-:W-:Y:S01]  /*4560*/  FADD.FTZ R71, R21, R22 ;  /* 0x0000001615477221 */ /* 0x000fe20000010000 */
[----:B------:R-:W-:Y:S01]  /*4570*/  FFMA.FTZ R54, R17, R69, R54 ;  /* 0x0000004511367223 */ /* 0x000fe20000010036 */
[----:B------:R-:W1:Y:S01]  /*4580*/  LDS.128 R20, [UR5+0x320] ;  /* 0x00032005ff147984 */ /* 0x000e620008000c00 */
[----:B0-----:R-:W-:-:S02]  /*4590*/  HFMA2 R69, R51, R24, RZ ;  /* 0x0000001833457231 */ /* 0x001fc400000000ff */
[----:B------:R-:W-:Y:S01]  /*45a0*/  FADD.FTZ R72, R81, R72 ;  /* 0x0000004851487221 */ /* 0x000fe20000010000 */
[----:B------:R-:W-:Y:S01]  /*45b0*/  FFMA.FTZ R39, R18, R71, R39 ;  /* 0x0000004712277223 */ /* 0x000fe20000010027 */
[-C--:B------:R-:W-:Y:S02]  /*45c0*/  HFMA2 R71, R29, R24.reuse, RZ.H0_H0 ;  /* 0x000000181d477231 */ /* 0x080fe400000400ff */
[-C--:B------:R-:W-:Y:S02]  /*45d0*/  HFMA2 R81, R49, R24.reuse, RZ ;  /* 0x0000001831517231 */ /* 0x080fe400000000ff */
[----:B------:R-:W-:Y:S01]  /*45e0*/  FFMA.FTZ R56, R19, R72, R56 ;  /* 0x0000004813387223 */ /* 0x000fe20000010038 */
[----:B------:R-:W-:Y:S02]  /*45f0*/  HFMA2 R72, R28, R24, RZ ;  /* 0x000000181c487231 */ /* 0x000fe400000000ff */
[-C--:B------:R-:W-:Y:S02]  /*4600*/  HFMA2 R71, R45, R25.reuse, R71 ;  /* 0x000000192d477231 */ /* 0x080fe40000000047 */
[----:B------:R-:W-:-:S02]  /*4610*/  HFMA2 R69, R47, R25, R69 ;  /* 0x000000192f457231 */ /* 0x000fc40000000045 */
[-C--:B------:R-:W-:Y:S02]  /*4620*/  HFMA2 R71, R61, R26.reuse, R71 ;  /* 0x0000001a3d477231 */ /* 0x080fe40000000047 */
[-C--:B------:R-:W-:Y:S02]  /*4630*/  HFMA2 R81, R30, R25.reuse, R81 ;  /* 0x000000191e517231 */ /* 0x080fe40000000051 */
[----:B------:R-:W-:Y:S02]  /*4640*/  HFMA2 R69, R63, R26, R69 ;  /* 0x0000001a3f457231 */ /* 0x000fe40000000045 */
[----:B------:R-:W-:Y:S02]  /*4650*/  HFMA2 R24, R31, R25, R72 ;  /* 0x000000191f187231 */ /* 0x000fe40000000048 */
[----:B------:R-:W-:Y:S02]  /*4660*/  HFMA2 R71, R53, R27, R71 ;  /* 0x0000001b35477231 */ /* 0x000fe40000000047 */
[----:B------:R-:W-:-:S02]  /*4670*/  HADD2.F32 R25, -RZ, R32.H0_H0 ;  /* 0x20000020ff197230 */ /* 0x000fc40000004100 */
[----:B------:R-:W-:Y:S02]  /*4680*/  HFMA2 R69, R55, R27, R69 ;  /* 0x0000001b37457231 */ /* 0x000fe40000000045 */
[----:B------:R-:W-:Y:S02]  /*4690*/  HADD2.F32 R32, -RZ, R32.H1_H1 ;  /* 0x30000020ff207230 */ /* 0x000fe40000004100 */
[----:B------:R-:W-:Y:S02]  /*46a0*/  HADD2.F32 R72, -RZ, R71.H0_H0 ;  /* 0x20000047ff487230 */ /* 0x000fe40000004100 */
[-C--:B------:R-:W-:Y:S02]  /*46b0*/  HFMA2 R81, R57, R26.reuse, R81 ;  /* 0x0000001a39517231 */ /* 0x080fe40000000051 */
[----:B------:R-:W-:Y:S02]  /*46c0*/  HADD2.F32 R71, -RZ, R71.H1_H1 ;  /* 0x30000047ff477230 */ /* 0x000fe40000004100 */
[----:B------:R-:W-:-:S02]  /*46d0*/  HFMA2 R24, R59, R26, R24 ;  /* 0x0000001a3b187231 */ /* 0x000fc40000000018 */
[--C-:B------:R-:W-:Y:S02]  /*46e0*/  HADD2.F32 R26, -RZ, R69.reuse.H0_H0 ;  /* 0x20000045ff1a7230 */ /* 0x100fe40000004100 */
[----:B------:R-:W-:Y:S01]  /*46f0*/  FADD.FTZ R25, R25, R32 ;  /* 0x0000002019197221 */ /* 0x000fe20000010000 */
[----:B------:R-:W-:Y:S02]  /*4700*/  HADD2.F32 R69, -RZ, R69.H1_H1 ;  /* 0x30000045ff457230 */ /* 0x000fe40000004100 */
[----:B------:R-:W-:Y:S01]  /*4710*/  FADD.FTZ R71, R72, R71 ;  /* 0x0000004748477221 */ /* 0x000fe20000010000 */
[----:B------:R-:W-:Y:S01]  /*4720*/  FFMA.FTZ R38, R5, R25, R38 ;  /* 0x0000001905267223 */ /* 0x000fe20000010026 */
[-C--:B------:R-:W-:Y:S02]  /*4730*/  HFMA2 R24, R65, R27.reuse, R24 ;  /* 0x0000001b41187231 */ /* 0x080fe40000000018 */
[----:B------:R-:W-:Y:S01]  /*4740*/  FFMA.FTZ R35, R18, R71, R35 ;  /* 0x0000004712237223 */ /* 0x000fe20000010023 */
[----:B------:R-:W-:Y:S01]  /*4750*/  FADD.FTZ R26, R26, R69 ;  /* 0x000000451a1a7221 */ /* 0x000fe20000010000 */
[----:B------:R-:W-:-:S03]  /*4760*/  HFMA2 R32, R67, R27, R81 ;  /* 0x0000001b43207231 */ /* 0x000fc60000000051 */
[----:B------:R-:W-:Y:S01]  /*4770*/  FFMA.FTZ R58, R17, R26, R58 ;  /* 0x0000001a113a7223 */ /* 0x000fe2000001003a */
[-C--:B-1----:R-:W-:Y:S02]  /*4780*/  HFMA2 R71, R51, R20.reuse, RZ ;  /* 0x0000001433477231 */ /* 0x082fe400000000ff */
[-C--:B------:R-:W-:Y:S02]  /*4790*/  HFMA2 R83, R29, R20.reuse, RZ.H0_H0 ;  /* 0x000000141d537231 */ /* 0x080fe400000400ff */
[-C--:B------:R-:W-:Y:S02]  /*47a0*/  HFMA2 R85, R28, R20.reuse, RZ ;  /* 0x000000141c557231 */ /* 0x080fe400000000ff */
[--C-:B------:R-:W-:Y:S02]  /*47b0*/  HADD2.F32 R69, -RZ, R24.reuse.H0_H0 ;  /* 0x20000018ff457230 */ /* 0x100fe40000004100 */
[----:B------:R-:W-:Y:S02]  /*47c0*/  HFMA2 R87, R49, R20, RZ.H0_H0 ;  /* 0x0000001431577231 */ /* 0x000fe400000400ff */
[----:B------:R-:W-:-:S02]  /*47d0*/  HADD2.F32 R72, -RZ, R24.H1_H1 ;  /* 0x30000018ff487230 */ /* 0x000fc40000004100 */
[-C--:B------:R-:W-:Y:S01]  /*47e0*/  HFMA2 R83, R45, R21.reuse, R83 ;  /* 0x000000152d537231 */ /* 0x080fe20000000053 */
[----:B------:R-:W0:Y:S01]  /*47f0*/  LDS.128 R24, [UR5+0x420] ;  /* 0x00042005ff187984 */ /* 0x000e220008000c00 */
[-C--:B------:R-:W-:Y:S02]  /*4800*/  HFMA2 R81, R47, R21.reuse, R71 ;  /* 0x000000152f517231 */ /* 0x080fe40000000047 */
[--C-:B------:R-:W-:Y:S02]  /*4810*/  HADD2.F32 R71, -RZ, R32.reuse.H0_H0 ;  /* 0x20000020ff477230 */ /* 0x100fe40000004100 */
[----:B------:R-:W-:Y:S02]  /*4820*/  HFMA2 R20, R31, R21, R85 ;  /* 0x000000151f147231 */ /* 0x000fe40000000055 */
[----:B------:R-:W-:Y:S01]  /*4830*/  FADD.FTZ R69, R69, R72 ;  /* 0x0000004845457221 */ /* 0x000fe20000010000 */
[----:B------:R-:W-:Y:S02]  /*4840*/  HADD2.F32 R32, -RZ, R32.H1_H1 ;  /* 0x30000020ff207230 */ /* 0x000fe40000004100 */
[----:B------:R-:W-:-:S02]  /*4850*/  HFMA2 R83, R61, R22, R83 ;  /* 0x000000163d537231 */ /* 0x000fc40000000053 */
[----:B------:R-:W-:Y:S01]  /*4860*/  FFMA.FTZ R40, R19, R69, R40 ;  /* 0x0000004513287223 */ /* 0x000fe20000010028 */
[-C--:B------:R-:W-:Y:S02]  /*4870*/  HFMA2 R81, R63, R22.reuse, R81 ;  /* 0x000000163f517231 */ /* 0x080fe40000000051 */
[----:B------:R-:W-:Y:S01]  /*4880*/  FADD.FTZ R32, R71, R32 ;  /* 0x0000002047207221 */ /* 0x000fe20000010000 */
[-C--:B------:R-:W-:Y:S02]  /*4890*/  HFMA2 R69, R59, R22.reuse, R20 ;  /* 0x000000163b457231 */ /* 0x080fe40000000014 */
[----:B------:R-:W-:Y:S02]  /*48a0*/  HFMA2 R21, R30, R21, R87 ;  /* 0x000000151e157231 */ /* 0x000fe40000000057 */
[----:B------:R-:W-:Y:S02]  /*48b0*/  HFMA2 R83, R53, R23, R83 ;  /* 0x0000001735537231 */ /* 0x000fe40000000053 */
[----:B------:R-:W-:Y:S01]  /*48c0*/  FFMA.FTZ R42, R5, R32, R42 ;  /* 0x00000020052a7223 */ /* 0x000fe2000001002a */
[----:B------:R-:W-:-:S02]  /*48d0*/  HFMA2 R72, R57, R22, R21 ;  /* 0x0000001639487231 */ /* 0x000fc40000000015 */
[-C--:B------:R-:W-:Y:S02]  /*48e0*/  HFMA2 R81, R55, R23.reuse, R81 ;  /* 0x0000001737517231 */ /* 0x080fe40000000051 */
[-C--:B------:R-:W-:Y:S02]  /*48f0*/  HFMA2 R71, R65, R23.reuse, R69 ;  /* 0x0000001741477231 */ /* 0x080fe40000000045 */
[--C-:B------:R-:W-:Y:S02]  /*4900*/  HADD2.F32 R21, -RZ, R83.reuse.H0_H0 ;  /* 0x20000053ff157230 */ /* 0x100fe40000004100 */
[----:B------:R-:W-:Y:S02]  /*4910*/  HFMA2 R32, R67, R23, R72 ;  /* 0x0000001743207231 */ /* 0x000fe40000000048 */
[----:B------:R-:W-:Y:S02]  /*4920*/  HADD2.F32 R22, -RZ, R83.H1_H1 ;  /* 0x30000053ff167230 */ /* 0x000fe40000004100 */
[----:B------:R-:W-:-:S03]  /*4930*/  HADD2.F32 R20, -RZ, R81.H0_H0 ;  /* 0x20000051ff147230 */ /* 0x000fc60000004100 */
[----:B------:R-:W-:Y:S01]  /*4940*/  FADD.FTZ R69, R21, R22 ;  /* 0x0000001615457221 */ /* 0x000fe20000010000 */
[----:B------:R-:W-:Y:S02]  /*4950*/  HADD2.F32 R81, -RZ, R81.H1_H1 ;  /* 0x30000051ff517230 */ /* 0x000fe40000004100 */
[--C-:B------:R-:W-:Y:S02]  /*4960*/  HADD2.F32 R72, -RZ, R71.reuse.H0_H0 ;  /* 0x20000047ff487230 */ /* 0x100fe40000004100 */
[----:B------:R-:W-:Y:S01]  /*4970*/  FFMA.FTZ R41, R18, R69, R41 ;  /* 0x0000004512297223 */ /* 0x000fe20000010029 */
[----:B------:R-:W-:Y:S02]  /*4980*/  HADD2.F32 R71, -RZ, R71.H1_H1 ;  /* 0x30000047ff477230 */ /* 0x000fe40000004100 */
[----:B------:R-:W-:Y:S02]  /*4990*/  FADD.FTZ R81, R20, R81 ;  /* 0x0000005114517221 */ /* 0x000fe40000010000 */
[----:B------:R-:W1:Y:S01]  /*49a0*/  LDS.128 R20, [UR5+0x520] ;  /* 0x00052005ff147984 */ /* 0x000e620008000c00 */
[----:B------:R-:W-:Y:S01]  /*49b0*/  FADD.FTZ R71, R72, R71 ;  /* 0x0000004748477221 */ /* 0x000fe20000010000 */
[----:B------:R-:W-:Y:S01]  /*49c0*/  FFMA.FTZ R60, R17, R81, R60 ;  /* 0x00000051113c7223 */ /* 0x000fe2000001003c */
[----:B0-----:R-:W-:-:S02]  /*49d0*/  HFMA2 R72, R28, R24, RZ ;  /* 0x000000181c487231 */ /* 0x001fc400000000ff */
[-C--:B------:R-:W-:Y:S02]  /*49e0*/  HFMA2 R69, R51, R24.reuse, RZ ;  /* 0x0000001833457231 */ /* 0x080fe400000000ff */
[----:B------:R-:W-:Y:S01]  /*49f0*/  FFMA.FTZ R62, R19, R71, R62 ;  /* 0x00000047133e7223 */ /* 0x000fe2000001003e */
[-C--:B------:R-:W-:Y:S02]  /*4a00*/  HFMA2 R71, R29, R24.reuse, RZ.H0_H0 ;  /* 0x000000181d477231 */ /* 0x080fe400000400ff */
[----:B------:R-:W-:Y:S02]  /*4a10*/  HFMA2 R81, R49, R24, RZ ;  /* 0x0000001831517231 */ /* 0x000fe400000000ff */
[-C--:B------:R-:W-:Y:S02]  /*4a20*/  HFMA2 R24, R31, R25.reuse, R72 ;  /* 0x000000191f187231 */ /* 0x080fe40000000048 */
[-C--:B------:R-:W-:Y:S02]  /*4a30*/  HFMA2 R71, R45, R25.reuse, R71 ;  /* 0x000000192d477231 */ /* 0x080fe40000000047 */
[----:B------:R-:W-:-:S02]  /*4a40*/  HFMA2 R69, R47, R25, R69 ;  /* 0x000000192f457231 */ /* 0x000fc40000000045 */
[----:B------:R-:W-:Y:S02]  /*4a50*/  HFMA2 R81, R30, R25, R81 ;  /* 0x000000191e517231 */ /* 0x000fe40000000051 */
[-C--:B------:R-:W-:Y:S02]  /*4a60*/  HFMA2 R71, R61, R26.reuse, R71 ;  /* 0x0000001a3d477231 */ /* 0x080fe40000000047 */
[----:B------:R-:W-:Y:S02]  /*4a70*/  HADD2.F32 R25, -RZ, R32.H0_H0 ;  /* 0x20000020ff197230 */ /* 0x000fe40000004100 */
[-C--:B------:R-:W-:Y:S02]  /*4a80*/  HFMA2 R24, R59, R26.reuse, R24 ;  /* 0x0000001a3b187231 */ /* 0x080fe40000000018 */
[----:B------:R-:W-:Y:S02]  /*4a90*/  HFMA2 R69, R63, R26, R69 ;  /* 0x0000001a3f457231 */ /* 0x000fe40000000045 */
[----:B------:R-:W-:-:S02]  /*4aa0*/  HADD2.F32 R32, -RZ, R32.H1_H1 ;  /* 0x30000020ff207230 */ /* 0x000fc40000004100 */
[-C--:B------:R-:W-:Y:S02]  /*4ab0*/  HFMA2 R71, R53, R27.reuse, R71 ;  /* 0x0000001b35477231 */ /* 0x080fe40000000047 */
[-C--:B------:R-:W-:Y:S02]  /*4ac0*/  HFMA2 R69, R55, R27.reuse, R69 ;  /* 0x0000001b37457231 */ /* 0x080fe40000000045 */
[----:B------:R-:W-:Y:S02]  /*4ad0*/  HFMA2 R81, R57, R26, R81 ;  /* 0x0000001a39517231 */ /* 0x000fe40000000051 */
[----:B------:R-:W-:Y:S01]  /*4ae0*/  FADD.FTZ R25, R25, R32 ;  /* 0x0000002019197221 */ /* 0x000fe20000010000 */
[----:B------:R-:W-:Y:S02]  /*4af0*/  HFMA2 R24, R65, R27, R24 ;  /* 0x0000001b41187231 */ /* 0x000fe40000000018 */
[----:B------:R-:W-:Y:S02]  /*4b00*/  HADD2.F32 R72, -RZ, R71.H0_H0 ;  /* 0x20000047ff487230 */ /* 0x000fe40000004100 */
[----:B------:R-:W-:-:S02]  /*4b10*/  HADD2.F32 R26, -RZ, R69.H0_H0 ;  /* 0x20000045ff1a7230 */ /* 0x000fc40000004100 */
[----:B------:R-:W-:Y:S01]  /*4b20*/  FFMA.FTZ R44, R5, R25, R44 ;  /* 0x00000019052c7223 */ /* 0x000fe2000001002c */
[----:B------:R-:W-:Y:S02]  /*4b30*/  HADD2.F32 R69, -RZ, R69.H1_H1 ;  /* 0x30000045ff457230 */ /* 0x000fe40000004100 */
[----:B------:R-:W-:Y:S02]  /*4b40*/  HADD2.F32 R71, -RZ, R71.H1_H1 ;  /* 0x30000047ff477230 */ /* 0x000fe40000004100 */
[----:B------:R-:W-:Y:S02]  /*4b50*/  HFMA2 R32, R67, R27, R81 ;  /* 0x0000001b43207231 */ /* 0x000fe40000000051 */
[----:B------:R-:W-:Y:S01]  /*4b60*/  FADD.FTZ R26, R26, R69 ;  /* 0x000000451a1a7221 */ /* 0x000fe20000010000 */
[--C-:B------:R-:W-:Y:S02]  /*4b70*/  HADD2.F32 R69, -RZ, R24.reuse.H0_H0 ;  /* 0x20000018ff457230 */ /* 0x100fe40000004100 */
[----:B------:R-:W-:Y:S01]  /*4b80*/  FADD.FTZ R71, R72, R71 ;  /* 0x0000004748477221 */ /* 0x000fe20000010000 */
[----:B------:R-:W-:-:S02]  /*4b90*/  HADD2.F32 R72, -RZ, R24.H1_H1 ;  /* 0x30000018ff487230 */ /* 0x000fc40000004100 */
[-C--:B-1----:R-:W-:Y:S02]  /*4ba0*/  HFMA2 R24, R51, R20.reuse, RZ ;  /* 0x0000001433187231 */ /* 0x082fe400000000ff */
[----:B------:R-:W-:Y:S01]  /*4bb0*/  FFMA.FTZ R64, R17, R26, R64 ;  /* 0x0000001a11407223 */ /* 0x000fe20000010040 */
[-C--:B------:R-:W-:Y:S02]  /*4bc0*/  HFMA2 R85, R28, R20.reuse, RZ ;  /* 0x000000141c557231 */ /* 0x080fe400000000ff */
[----:B------:R-:W-:Y:S01]  /*4bd0*/  FFMA.FTZ R43, R18, R71, R43 ;  /* 0x00000047122b7223 */ /* 0x000fe2000001002b */
[-C--:B------:R-:W-:Y:S02]  /*4be0*/  HFMA2 R71, R29, R20.reuse, RZ.H0_H0 ;  /* 0x000000141d477231 */ /* 0x080fe400000400ff */
[----:B------:R-:W-:Y:S01]  /*4bf0*/  FADD.FTZ R69, R69, R72 ;  /* 0x0000004845457221 */ /* 0x000fe20000010000 */
[----:B------:R-:W-:Y:S02]  /*4c00*/  HFMA2 R87, R49, R20, RZ.H0_H0 ;  /* 0x0000001431577231 */ /* 0x000fe400000400ff */
[----:B------:R-:W-:-:S02]  /*4c10*/  HFMA2 R81, R47, R21, R24 ;  /* 0x000000152f517231 */ /* 0x000fc40000000018 */
[-C--:B------:R-:W-:Y:S01]  /*4c20*/  HFMA2 R83, R45, R21.reuse, R71 ;  /* 0x000000152d537231 */ /* 0x080fe20000000047 */
[----:B------:R-:W0:Y:S01]  /*4c30*/  LDS.128 R24, [UR5+0x620] ;  /* 0x00062005ff187984 */ /* 0x000e220008000c00 */
[-C--:B------:R-:W-:Y:S02]  /*4c40*/  HFMA2 R20, R31, R21.reuse, R85 ;  /* 0x000000151f147231 */ /* 0x080fe40000000055 */
[----:B------:R-:W-:Y:S02]  /*4c50*/  HFMA2 R21, R30, R21, R87 ;  /* 0x000000151e157231 */ /* 0x000fe40000000057 */
[----:B------:R-:W-:Y:S01]  /*4c60*/  FFMA.FTZ R46, R19, R69, R46 ;  /* 0x00000045132e7223 */ /* 0x000fe2000001002e */
[-C--:B------:R-:W-:Y:S02]  /*4c70*/  HFMA2 R83, R61, R22.reuse, R83 ;  /* 0x000000163d537231 */ /* 0x080fe40000000053 */
[----:B------:R-:W-:Y:S02]  /*4c80*/  HADD2.F32 R71, -RZ, R32.H0_H0 ;  /* 0x20000020ff477230 */ /* 0x000fe40000004100 */
[----:B------:R-:W-:-:S02]  /*4c90*/  HFMA2 R81, R63, R22, R81 ;  /* 0x000000163f517231 */ /* 0x000fc40000000051 */
[----:B------:R-:W-:Y:S02]  /*4ca0*/  HADD2.F32 R32, -RZ, R32.H1_H1 ;  /* 0x30000020ff207230 */ /* 0x000fe40000004100 */
[-C--:B------:R-:W-:Y:S02]  /*4cb0*/  HFMA2 R83, R53, R23.reuse, R83 ;  /* 0x0000001735537231 */ /* 0x080fe40000000053 */
[-C--:B------:R-:W-:Y:S02]  /*4cc0*/  HFMA2 R69, R59, R22.reuse, R20 ;  /* 0x000000163b457231 */ /* 0x080fe40000000014 */
[----:B------:R-:W-:Y:S02]  /*4cd0*/  HFMA2 R72, R57, R22, R21 ;  /* 0x0000001639487231 */ /* 0x000fe40000000015 */
[----:B------:R-:W-:Y:S01]  /*4ce0*/  FADD.FTZ R32, R71, R32 ;  /* 0x0000002047207221 */ /* 0x000fe20000010000 */
[----:B------:R-:W-:Y:S02]  /*4cf0*/  HADD2.F32 R21, -RZ, R83.H0_H0 ;  /* 0x20000053ff157230 */ /* 0x000fe40000004100 */
[----:B------:R-:W-:-:S02]  /*4d00*/  HFMA2 R81, R55, R23, R81 ;  /* 0x0000001737517231 */ /* 0x000fc40000000051 */
[----:B------:R-:W-:Y:S02]  /*4d10*/  HADD2.F32 R22, -RZ, R83.H1_H1 ;  /* 0x30000053ff167230 */ /* 0x000fe40000004100 */
[-C--:B------:R-:W-:Y:S02]  /*4d20*/  HFMA2 R72, R67, R23.reuse, R72 ;  /* 0x0000001743487231 */ /* 0x080fe40000000048 */
[----:B------:R-:W-:Y:S02]  /*4d30*/  HFMA2 R71, R65, R23, R69 ;  /* 0x0000001741477231 */ /* 0x000fe40000000045 */
[----:B------:R-:W-:Y:S01]  /*4d40*/  FFMA.FTZ R48, R5, R32, R48 ;  /* 0x0000002005307223 */ /* 0x000fe20000010030 */
[----:B------:R-:W-:Y:S01]  /*4d50*/  FADD.FTZ R69, R21, R22 ;  /* 0x0000001615457221 */ /* 0x000fe20000010000 */
[--C-:B------:R-:W-:Y:S02]  /*4d60*/  HADD2.F32 R83, -RZ, R72.reuse.H0_H0 ;  /* 0x20000048ff537230 */ /* 0x100fe40000004100 */
[----:B------:R-:W-:-:S02]  /*4d70*/  HADD2.F32 R72, -RZ, R72.H1_H1 ;  /* 0x30000048ff487230 */ /* 0x000fc40000004100 */
[----:B------:R-:W-:Y:S01]  /*4d80*/  FFMA.FTZ R37, R18, R69, R37 ;  /* 0x0000004512257223 */ /* 0x000fe20000010025 */
[--C-:B------:R-:W-:Y:S02]  /*4d90*/  HADD2.F32 R20, -RZ, R81.reuse.H0_H0 ;  /* 0x20000051ff147230 */ /* 0x100fe40000004100 */
[----:B------:R-:W-:Y:S02]  /*4da0*/  HADD2.F32 R81, -RZ, R81.H1_H1 ;  /* 0x30000051ff517230 */ /* 0x000fe40000004100 */
[--C-:B------:R-:W-:Y:S02]  /*4db0*/  HADD2.F32 R32, -RZ, R71.reuse.H0_H0 ;  /* 0x20000047ff207230 */ /* 0x100fe40000004100 */
[----:B------:R-:W-:Y:S02]  /*4dc0*/  HADD2.F32 R71, -RZ, R71.H1_H1 ;  /* 0x30000047ff477230 */ /* 0x000fe40000004100 */
[----:B------:R-:W-:Y:S02]  /*4dd0*/  FADD.FTZ R81, R20, R81 ;  /* 0x0000005114517221 */ /* 0x000fe40000010000 */
[----:B------:R-:W1:Y:S01]  /*4de0*/  LDS.128 R20, [UR5+0x720] ;  /* 0x00072005ff147984 */ /* 0x000e620008000c00 */
[----:B------:R-:W-:Y:S01]  /*4df0*/  FADD.FTZ R71, R32, R71 ;  /* 0x0000004720477221 */ /* 0x000fe20000010000 */
[----:B------:R-:W-:Y:S01]  /*4e00*/  FADD.FTZ R32, R83, R72 ;  /* 0x0000004853207221 */ /* 0x000fe20000010000 */
[----:B------:R-:W-:Y:S01]  /*4e10*/  FFMA.FTZ R66, R17, R81, R66 ;  /* 0x0000005111427223 */ /* 0x000fe20000010042 */
[----:B0-----:R-:W-:-:S02]  /*4e20*/  HFMA2 R69, R51, R24, RZ ;  /* 0x0000001833457231 */ /* 0x001fc400000000ff */
[----:B------:R-:W-:Y:S01]  /*4e30*/  FFMA.FTZ R50, R19, R71, R50 ;  /* 0x0000004713327223 */ /* 0x000fe20000010032 */
[-C--:B------:R-:W-:Y:S02]  /*4e40*/  HFMA2 R72, R28, R24.reuse, RZ ;  /* 0x000000181c487231 */ /* 0x080fe400000000ff */
[-C--:B------:R-:W-:Y:S02]  /*4e50*/  HFMA2 R71, R29, R24.reuse, RZ.H0_H0 ;  /* 0x000000181d477231 */ /* 0x080fe400000400ff */
[----:B------:R-:W-:Y:S01]  /*4e60*/  FFMA.FTZ R52, R5, R32, R52 ;  /* 0x0000002005347223 */ /* 0x000fe20000010034 */
[----:B------:R-:W-:Y:S02]  /*4e70*/  HFMA2 R24, R49, R24, RZ.H0_H0 ;  /* 0x0000001831187231 */ /* 0x000fe400000400ff */
        /* <DEDUP_REMOVED lines=10> */
[--C-:B------:R-:W-:Y:S02]  /*4f20*/  HADD2.F32 R25, -RZ, R71.reuse.H0_H0 ;  /* 0x20000047ff197230 */ /* 0x100fe40000004100 */
[----:B------:R-:W-:Y:S02]  /*4f30*/  HADD2.F32 R26, -RZ, R71.H1_H1 ;  /* 0x30000047ff1a7230 */ /* 0x000fe40000004100 */
[----:B------:R-:W-:Y:S02]  /*4f40*/  HFMA2 R69, R55, R27, R69 ;  /* 0x0000001b37457231 */ /* 0x000fe40000000045 */
[----:B------:R-:W-:-:S02]  /*4f50*/  HADD2.F32 R71, -RZ, R32.H0_H0 ;  /* 0x20000020ff477230 */ /* 0x000fc40000004100 */
[----:B------:R-:W-:Y:S02]  /*4f60*/  HFMA2 R72, R65, R27, R72 ;  /* 0x0000001b41487231 */ /* 0x000fe40000000048 */
[----:B------:R-:W-:Y:S01]  /*4f70*/  FADD.FTZ R25, R25, R26 ;  /* 0x0000001a19197221 */ /* 0x000fe20000010000 */
[----:B------:R-:W-:-:S03]  /*4f80*/  HADD2.F32 R32, -RZ, R32.H1_H1 ;  /* 0x30000020ff207230 */ /* 0x000fc60000004100 */
[----:B------:R-:W-:Y:S02]  /*4f90*/  FFMA.FTZ R73, R18, R25, R73 ;  /* 0x0000001912497223 */ /* 0x000fe40000010049 */
[----:B------:R-:W-:Y:S01]  /*4fa0*/  FADD.FTZ R32, R71, R32 ;  /* 0x0000002047207221 */ /* 0x000fe20000010000 */
[-C--:B-1----:R-:W-:Y:S02]  /*4fb0*/  HFMA2 R51, R51, R20.reuse, RZ ;  /* 0x0000001433337231 */ /* 0x082fe400000000ff */
[--C-:B------:R-:W-:Y:S02]  /*4fc0*/  HADD2.F32 R24, -RZ, R69.reuse.H0_H0 ;  /* 0x20000045ff187230 */ /* 0x100fe40000004100 */
[-C--:B------:R-:W-:Y:S02]  /*4fd0*/  HFMA2 R28, R28, R20.reuse, RZ ;  /* 0x000000141c1c7231 */ /* 0x080fe400000000ff */
[----:B------:R-:W-:Y:S02]  /*4fe0*/  HADD2.F32 R69, -RZ, R69.H1_H1 ;  /* 0x30000045ff457230 */ /* 0x000fe40000004100 */
[----:B------:R-:W-:-:S02]  /*4ff0*/  HFMA2 R29, R29, R20, RZ.H0_H0 ;  /* 0x000000141d1d7231 */ /* 0x000fc400000400ff */
[--C-:B------:R-:W-:Y:S02]  /*5000*/  HADD2.F32 R27, -RZ, R72.reuse.H0_H0 ;  /* 0x20000048ff1b7230 */ /* 0x100fe40000004100 */
[----:B------:R-:W-:Y:S02]  /*5010*/  HFMA2 R20, R49, R20, RZ.H0_H0 ;  /* 0x0000001431147231 */ /* 0x000fe400000400ff */
[----:B------:R-:W-:Y:S02]  /*5020*/  HADD2.F32 R72, -RZ, R72.H1_H1 ;  /* 0x30000048ff487230 */ /* 0x000fe40000004100 */
[-C--:B------:R-:W-:Y:S02]  /*5030*/  HFMA2 R51, R47, R21.reuse, R51 ;  /* 0x000000152f337231 */ /* 0x080fe40000000033 */
[----:B------:R-:W-:Y:S01]  /*5040*/  FADD.FTZ R69, R24, R69 ;  /* 0x0000004518457221 */ /* 0x000fe20000010000 */
[-C--:B------:R-:W-:Y:S02]  /*5050*/  HFMA2 R28, R31, R21.reuse, R28 ;  /* 0x000000151f1c7231 */ /* 0x080fe4000000001c */
[----:B------:R-:W-:-:S02]  /*5060*/  HFMA2 R20, R30, R21, R20 ;  /* 0x000000151e147231 */ /* 0x000fc40000000014 */
[----:B------:R-:W-:Y:S01]  /*5070*/  FADD.FTZ R24, R27, R72 ;  /* 0x000000481b187221 */ /* 0x000fe20000010000 */
[----:B------:R-:W-:Y:S02]  /*5080*/  HFMA2 R29, R45, R21, R29 ;  /* 0x000000152d1d7231 */ /* 0x000fe4000000001d */
[----:B------:R-:W-:Y:S01]  /*5090*/  FFMA.FTZ R80, R5, R32, R80 ;  /* 0x0000002005507223 */ /* 0x000fe20000010050 */
[-C--:B------:R-:W-:Y:S02]  /*50a0*/  HFMA2 R20, R57, R22.reuse, R20 ;  /* 0x0000001639147231 */ /* 0x080fe40000000014 */
[-C--:B------:R-:W-:Y:S02]  /*50b0*/  HFMA2 R51, R63, R22.reuse, R51 ;  /* 0x000000163f337231 */ /* 0x080fe40000000033 */
[----:B------:R-:W-:Y:S01]  /*50c0*/  FFMA.FTZ R86, R19, R24, R86 ;  /* 0x0000001813567223 */ /* 0x000fe20000010056 */
[-C--:B------:R-:W-:Y:S01]  /*50d0*/  HFMA2 R28, R59, R22.reuse, R28 ;  /* 0x000000163b1c7231 */ /* 0x080fe2000000001c */
[----:B------:R-:W0:Y:S01]  /*50e0*/  LDS.128 R24, [UR5+0x30] ;  /* 0x00003005ff187984 */ /* 0x000e220008000c00 */
[----:B------:R-:W-:Y:S01]  /*50f0*/  HFMA2 R29, R61, R22, R29 ;  /* 0x000000163d1d7231 */ /* 0x000fe2000000001d */
[----:B--2---:R-:W-:Y:S01]  /*5100*/  LOP3.LUT R31, R79, 0xf000f0, RZ, 0xc0, !PT ;  /* 0x00f000f04f1f7812 */ /* 0x004fe200078ec0ff */
[----:B------:R-:W-:-:S02]  /*5110*/  HFMA2 R67, R67, R23, R20 ;  /* 0x0000001743437231 */ /* 0x000fc40000000014 */
[----:B------:R-:W-:Y:S01]  /*5120*/  FFMA.FTZ R68, R17, R69, R68 ;  /* 0x0000004511447223 */ /* 0x000fe20000010044 */
[-C--:B------:R-:W-:Y:S02]  /*5130*/  HFMA2 R51, R55, R23.reuse, R51 ;  /* 0x0000001737337231 */ /* 0x080fe40000000033 */
[-C--:B------:R-:W-:Y:S02]  /*5140*/  HFMA2 R29, R53, R23.reuse, R29 ;  /* 0x00000017351d7231 */ /* 0x080fe4000000001d */
[----:B------:R-:W-:Y:S02]  /*5150*/  HFMA2 R28, R65, R23, R28 ;  /* 0x00000017411c7231 */ /* 0x000fe4000000001c */
[----:B------:R-:W-:Y:S01]  /*5160*/  HADD2.F32 R30, -RZ, R67.H1_H1 ;  /* 0x30000043ff1e7230 */ /* 0x000fe20000004100 */
[----:B------:R-:W-:Y:S01]  /*5170*/  LOP3.LUT R45, R31, 0x64006400, RZ, 0xfc, !PT ;  /* 0x640064001f2d7812 */ /* 0x000fe200078efcff */
[--C-:B------:R-:W-:Y:S02]  /*5180*/  HADD2.F32 R21, -RZ, R29.reuse.H0_H0 ;  /* 0x2000001dff157230 */ /* 0x100fe40000004100 */
[----:B------:R-:W-:-:S02]  /*5190*/  HADD2.F32 R22, -RZ, R29.H1_H1 ;  /* 0x3000001dff167230 */ /* 0x000fc40000004100 */
[----:B------:R-:W-:Y:S02]  /*51a0*/  HFMA2 R45, R45, 0.0625, 0.0625, R16 ;  /* 0x2c002c002d2d7831 */ /* 0x000fe40000000010 */
[--C-:B------:R-:W-:Y:S02]  /*51b0*/  HADD2.F32 R20, -RZ, R51.reuse.H0_H0 ;  /* 0x20000033ff147230 */ /* 0x100fe40000004100 */
[----:B------:R-:W-:Y:S02]  /*51c0*/  HADD2.F32 R51, -RZ, R51.H1_H1 ;  /* 0x30000033ff337230 */ /* 0x000fe40000004100 */
[----:B------:R-:W-:Y:S01]  /*51d0*/  FADD.FTZ R21, R21, R22 ;  /* 0x0000001615157221 */ /* 0x000fe20000010000 */
[--C-:B------:R-:W-:Y:S01]  /*51e0*/  HADD2.F32 R23, -RZ, R28.reuse.H0_H0 ;  /* 0x2000001cff177230 */ /* 0x100fe20000004100 */
[----:B------:R-:W-:Y:S01]  /*51f0*/  LOP3.LUT R22, R77, 0xf000f, RZ, 0xc0, !PT ;  /* 0x000f000f4d167812 */ /* 0x000fe200078ec0ff */
[----:B------:R-:W-:Y:S02]  /*5200*/  HADD2.F32 R28, -RZ, R28.H1_H1 ;  /* 0x3000001cff1c7230 */ /* 0x000fe40000004100 */
[----:B------:R-:W-:Y:S01]  /*5210*/  FADD.FTZ R20, R20, R51 ;  /* 0x0000003314147221 */ /* 0x000fe20000010000 */
[----:B------:R-:W-:-:S02]  /*5220*/  HADD2.F32 R29, -RZ, R67.H0_H0 ;  /* 0x20000043ff1d7230 */ /* 0x000fc40000004100 */
[----:B------:R-:W-:Y:S01]  /*5230*/  FFMA.FTZ R75, R18, R21, R75 ;  /* 0x00000015124b7223 */ /* 0x000fe2000001004b */
[C---:B------:R-:W-:Y:S01]  /*5240*/  LOP3.LUT R21, R76.reuse, 0xf000f0, RZ, 0xc0, !PT ;  /* 0x00f000f04c157812 */ /* 0x040fe200078ec0ff */
[----:B------:R-:W-:Y:S01]  /*5250*/  FADD.FTZ R23, R23, R28 ;  /* 0x0000001c17177221 */ /* 0x000fe20000010000 */
[----:B------:R-:W-:Y:S01]  /*5260*/  FFMA.FTZ R84, R17, R20, R84 ;  /* 0x0000001411547223 */ /* 0x000fe20000010054 */
[----:B------:R-:W-:Y:S01]  /*5270*/  LOP3.LUT R20, R76, 0xf000f, RZ, 0xc0, !PT ;  /* 0x000f000f4c147812 */ /* 0x000fe200078ec0ff */
[----:B------:R-:W-:Y:S01]  /*5280*/  FADD.FTZ R67, R29, R30 ;  /* 0x0000001e1d437221 */ /* 0x000fe20000010000 */
[----:B------:R-:W-:Y:S01]  /*5290*/  LOP3.LUT R28, R78, 0xf000f, RZ, 0xc0, !PT ;  /* 0x000f000f4e1c7812 */ /* 0x000fe200078ec0ff */
[----:B------:R-:W-:Y:S01]  /*52a0*/  FFMA.FTZ R82, R19, R23, R82 ;  /* 0x0000001713527223 */ /* 0x000fe20000010052 */
[----:B------:R-:W-:Y:S01]  /*52b0*/  LOP3.LUT R20, R20, 0x64006400, RZ, 0xfc, !PT ;  /* 0x6400640014147812 */ /* 0x000fe200078efcff */
[----:B------:R-:W-:Y:S01]  /*52c0*/  FFMA.FTZ R70, R5, R67, R70 ;  /* 0x0000004305467223 */ /* 0x000fe20000010046 */
[----:B------:R-:W-:-:S02]  /*52d0*/  LOP3.LUT R32, R28, 0x64006400, RZ, 0xfc, !PT ;  /* 0x640064001c207812 */ /* 0x000fc400078efcff */
[----:B------:R-:W-:Y:S02]  /*52e0*/  LOP3.LUT R29, R78, 0xf000f0, RZ, 0xc0, !PT ;  /* 0x00f000f04e1d7812 */ /* 0x000fe400078ec0ff */
[----:B------:R-:W-:Y:S01]  /*52f0*/  LOP3.LUT R30, R79, 0xf000f, RZ, 0xc0, !PT ;  /* 0x000f000f4f1e7812 */ /* 0x000fe200078ec0ff */
[----:B------:R-:W-:Y:S01]  /*5300*/  HFMA2 R47, R20, 1, 1, R7 ;  /* 0x3c003c00142f7831 */ /* 0x000fe20000000007 */
[----:B------:R-:W-:Y:S01]  /*5310*/  SHF.R.U32.HI R76, RZ, 0x8, R76 ;  /* 0x00000008ff4c7819 */ /* 0x000fe2000001164c */
[----:B------:R-:W-:Y:S01]  /*5320*/  HFMA2 R32, R32, 1, 1, R13 ;  /* 0x3c003c0020207831 */ /* 0x000fe2000000000d */
[----:B------:R-:W-:Y:S02]  /*5330*/  LOP3.LUT R21, R21, 0x64006400, RZ, 0xfc, !PT ;  /* 0x6400640015157812 */ /* 0x000fe400078efcff */
[----:B------:R-:W-:Y:S02]  /*5340*/  LOP3.LUT R29, R29, 0x64006400, RZ, 0xfc, !PT ;  /* 0x640064001d1d7812 */ /* 0x000fe400078efcff */
[----:B------:R-:W-:Y:S01]  /*5350*/  LOP3.LUT R23, R77, 0xf000f0, RZ, 0xc0, !PT ;  /* 0x00f000f04d177812 */ /* 0x000fe200078ec0ff */
[-C--:B0-----:R-:W-:Y:S01]  /*5360*/  HFMA2 R61, R47, R24.reuse, RZ ;  /* 0x000000182f3d7231 */ /* 0x081fe200000000ff */
[----:B------:R-:W-:Y:S01]  /*5370*/  LOP3.LUT R22, R22, 0x64006400, RZ, 0xfc, !PT ;  /* 0x6400640016167812 */ /* 0x000fe200078efcff */
[----:B------:R-:W-:Y:S01]  /*5380*/  HFMA2 R31, R21, 0.0625, 0.0625, R10 ;  /* 0x2c002c00151f7831 */ /* 0x000fe2000000000a */
[----:B------:R-:W-:Y:S01]  /*5390*/  LOP3.LUT R72, R30, 0x64006400, RZ, 0xfc, !PT ;  /* 0x640064001e487812 */ /* 0x000fe200078efcff */
[----:B------:R-:W-:Y:S01]  /*53a0*/  HFMA2 R29, R29, 0.0625, 0.0625, R14 ;  /* 0x2c002c001d1d7831 */ /* 0x000fe2000000000e */
[----:B------:R-:W-:Y:S01]  /*53b0*/  SHF.R.U32.HI R77, RZ, 0x8, R77 ;  /* 0x00000008ff4d7819 */ /* 0x000fe2000001164d */
[----:B------:R-:W-:Y:S01]  /*53c0*/  HADD2 R28, R22, R11 ;  /* 0x0000000b161c7230 */ /* 0x000fe20000000000 */
[C---:B------:R-:W-:Y:S01]  /*53d0*/  LOP3.LUT R49, R76.reuse, 0xf000f, RZ, 0xc0, !PT ;  /* 0x000f000f4c317812 */ /* 0x040fe200078ec0ff */
[----:B------:R-:W-:Y:S01]  /*53e0*/  HADD2 R57, R72, R15 ;  /* 0x0000000f48397230 */ /* 0x000fe20000000000 */
[----:B------:R-:W-:Y:S01]  /*53f0*/  LOP3.LUT R23, R23, 0x64006400, RZ, 0xfc, !PT ;  /* 0x6400640017177812 */ /* 0x000fe200078efcff */
[-C--:B------:R-:W-:Y:S01]  /*5400*/  HFMA2 R20, R32, R24.reuse, RZ ;  /* 0x0000001820147231 */ /* 0x080fe200000000ff */
[----:B------:R-:W-:Y:S01]  /*5410*/  LOP3.LUT R76, R76, 0xf000f0, RZ, 0xc0, !PT ;  /* 0x00f000f04c4c7812 */ /* 0x000fe200078ec0ff */
[-C--:B------:R-:W-:Y:S01]  /*5420*/  HFMA2 R59, R28, R24.reuse, RZ.H0_H0 ;  /* 0x000000181c3b7231 */ /* 0x080fe200000400ff */
[----:B------:R-:W-:Y:S01]  /*5430*/  LOP3.LUT R51, R77, 0xf000f, RZ, 0xc0, !PT ;  /* 0x000f000f4d337812 */ /* 0x000fe200078ec0ff */
[----:B------:R-:W-:Y:S01]  /*5440*/  HFMA2 R30, R23, 0.0625, 0.0625, R12 ;  /* 0x2c002c00171e7831 */ /* 0x000fe2000000000c */
[----:B------:R-:W-:Y:S01]  /*5450*/  LOP3.LUT R63, R76, 0x64006400, RZ, 0xfc, !PT ;  /* 0x640064004c3f7812 */ /* 0x000fe200078efcff */
[----:B------:R-:W-:Y:S01]  /*5460*/  HFMA2 R21, R57, R24, RZ.H0_H0 ;  /* 0x0000001839157231 */ /* 0x000fe200000400ff */
[----:B------:R-:W-:Y:S01]  /*5470*/  LOP3.LUT R76, R51, 0x64006400, RZ, 0xfc, !PT ;  /* 0x64006400334c7812 */ /* 0x000fe200078efcff */
[-C--:B------:R-:W-:Y:S01]  /*5480*/  HFMA2 R61, R31, R25.reuse, R61 ;  /* 0x000000191f3d7231 */ /* 0x080fe2000000003d */
[----:B------:R-:W-:Y:S01]  /*5490*/  SHF.R.U32.HI R78, RZ, 0x8, R78 ;  /* 0x00000008ff4e7819 */ /* 0x000fe2000001164e */
[----:B------:R-:W-:-:S02]  /*54a0*/  HFMA2 R59, R30, R25, R59 ;  /* 0x000000191e3b7231 */ /* 0x000fc4000000003b */
[-C--:B------:R-:W-:Y:S02]  /*54b0*/  HFMA2 R24, R29, R25.reuse, R20 ;  /* 0x000000191d187231 */ /* 0x080fe40000000014 */
[----:B------:R-:W-:Y:S01]  /*54c0*/  HFMA2 R25, R45, R25, R21 ;  /* 0x000000192d197231 */ /* 0x000fe20000000015 */
[C---:B------:R-:W-:Y:S01]  /*54d0*/  LOP3.LUT R53, R78.reuse, 0xf000f, RZ, 0xc0, !PT ;  /* 0x000f000f4e357812 */ /* 0x040fe200078ec0ff */
[----:B------:R-:W0:Y:S01]  /*54e0*/  LDS.128 R20, [UR5+0x130] ;  /* 0x00013005ff147984 */ /* 0x000e220008000c00 */
[----:B------:R-:W-:Y:S01]  /*54f0*/  LOP3.LUT R72, R49, 0x64006400, RZ, 0xfc, !PT ;  /* 0x6400640031487812 */ /* 0x000fe200078efcff */
[----:B------:R-:W-:Y:S01]  /*5500*/  HFMA2 R51, R76, 1, 1, R11 ;  /* 0x3c003c004c337831 */ /* 0x000fe2000000000b */
[----:B------:R-:W-:Y:S02]  /*5510*/  SHF.R.U32.HI R79, RZ, 0x8, R79 ;  /* 0x00000008ff4f7819 */ /* 0x000fe4000001164f */
[----:B------:R-:W-:Y:S02]  /*5520*/  LOP3.LUT R55, R78, 0xf000f0, RZ, 0xc0, !PT ;  /* 0x00f000f04e377812 */ /* 0x000fe400078ec0ff */
[----:B------:R-:W-:Y:S01]  /*5530*/  LOP3.LUT R78, R53, 0x64006400, RZ, 0xfc, !PT ;  /* 0x64006400354e7812 */ /* 0x000fe200078efcff */
[----:B------:R-:W-:Y:S01]  /*5540*/  HADD2 R53, R72, R7 ;  /* 0x0000000748357230 */ /* 0x000fe20000000000 */
[----:B------:R-:W-:-:S02]  /*5550*/  LOP3.LUT R69, R79, 0xf000f, RZ, 0xc0, !PT ;  /* 0x000f000f4f457812 */ /* 0x000fc400078ec0ff */
[----:B------:R-:W-:Y:S01]  /*5560*/  LOP3.LUT R65, R55, 0x64006400, RZ, 0xfc, !PT ;  /* 0x6400640037417812 */ /* 0x000fe200078efcff */
[-C--:B------:R-:W-:Y:S01]  /*5570*/  HFMA2 R71, R51, R26.reuse, R59 ;  /* 0x0000001a33477231 */ /* 0x080fe2000000003b */
[----:B------:R-:W-:Y:S01]  /*5580*/  LOP3.LUT R88, R69, 0x64006400, RZ, 0xfc, !PT ;  /* 0x6400640045587812 */ /* 0x000fe200078efcff */
[-C--:B------:R-:W-:Y:S02]  /*5590*/  HFMA2 R69, R53, R26.reuse, R61 ;  /* 0x0000001a35457231 */ /* 0x080fe4000000003d */
[----:B------:R-:W-:Y:S02]  /*55a0*/  HADD2 R49, R78, R13 ;  /* 0x0000000d4e317230 */ /* 0x000fe40000000000 */
[----:B------:R-:W-:Y:S01]  /*55b0*/  HFMA2 R59, R63, 0.0625, 0.0625, R10 ;  /* 0x2c002c003f3b7831 */ /* 0x000fe2000000000a */
[----:B------:R-:W-:Y:S01]  /*55c0*/  LOP3.LUT R77, R77, 0xf000f0, RZ, 0xc0, !PT ;  /* 0x00f000f04d4d7812 */ /* 0x000fe200078ec0ff */
[----:B------:R-:W-:Y:S01]  /*55d0*/  HFMA2 R63, R65, 0.0625, 0.0625, R14 ;  /* 0x2c002c00413f7831 */ /* 0x000fe2000000000e */
[----:B------:R-:W-:Y:S01]  /*55e0*/  LOP3.LUT R79, R79, 0xf000f0, RZ, 0xc0, !PT ;  /* 0x00f000f04f4f7812 */ /* 0x000fe200078ec0ff */
[----:B------:R-:W-:Y:S01]  /*55f0*/  HFMA2 R55, R88, 1, 1, R15 ;  /* 0x3c003c0058377831 */ /* 0x000fe2000000000f */
[----:B------:R-:W-:Y:S01]  /*5600*/  LOP3.LUT R77, R77, 0x64006400, RZ, 0xfc, !PT ;  /* 0x640064004d4d7812 */ /* 0x000fe200078efcff */
[----:B------:R-:W-:Y:S01]  /*5610*/  HFMA2 R24, R49, R26, R24 ;  /* 0x0000001a31187231 */ /* 0x000fe20000000018 */
[----:B------:R-:W-:Y:S01]  /*5620*/  LOP3.LUT R79, R79, 0x64006400, RZ, 0xfc, !PT ;  /* 0x640064004f4f7812 */ /* 0x000fe200078efcff */
[----:B------:R-:W-:-:S02]  /*5630*/  HFMA2 R69, R59, R27, R69 ;  /* 0x0000001b3b457231 */ /* 0x000fc40000000045 */
[----:B------:R-:W-:Y:S02]  /*5640*/  HFMA2 R61, R77, 0.0625, 0.0625, R12 ;  /* 0x2c002c004d3d7831 */ /* 0x000fe4000000000c */
[----:B------:R-:W-:Y:S02]  /*5650*/  HFMA2 R65, R79, 0.0625, 0.0625, R16 ;  /* 0x2c002c004f417831 */ /* 0x000fe40000000010 */
[----:B------:R-:W-:Y:S02]  /*5660*/  HFMA2 R26, R55, R26, R25 ;  /* 0x0000001a371a7231 */ /* 0x000fe40000000019 */
[-C--:B------:R-:W-:Y:S02]  /*5670*/  HFMA2 R25, R63, R27.reuse, R24 ;  /* 0x0000001b3f197231 */ /* 0x080fe40000000018 */
[----:B------:R-:W-:Y:S02]  /*5680*/  HFMA2 R71, R61, R27, R71 ;  /* 0x0000001b3d477231 */ /* 0x000fe40000000047 */
[----:B------:R-:W-:-:S02]  /*5690*/  HADD2.F32 R24, -RZ, R69.H0_H0 ;  /* 0x20000045ff187230 */ /* 0x000fc40000004100 */
[----:B------:R-:W-:Y:S02]  /*56a0*/  HFMA2 R26, R65, R27, R26 ;  /* 0x0000001b411a7231 */ /* 0x000fe4000000001a */
[----:B------:R-:W-:Y:S02]  /*56b0*/  HADD2.F32 R69, -RZ, R69.H1_H1 ;  /* 0x30000045ff457230 */ /* 0x000fe40000004100 */
[--C-:B------:R-:W-:Y:S02]  /*56c0*/  HADD2.F32 R67, -RZ, R71.reuse.H0_H0 ;  /* 0x20000047ff437230 */ /* 0x100fe40000004100 */
[----:B------:R-:W-:Y:S02]  /*56d0*/  HADD2.F32 R72, -RZ, R71.H1_H1 ;  /* 0x30000047ff487230 */ /* 0x000fe40000004100 */
[----:B------:R-:W-:Y:S01]  /*56e0*/  FADD.FTZ R69, R24, R69 ;  /* 0x0000004518457221 */ /* 0x000fe20000010000 */
[--C-:B------:R-:W-:Y:S02]  /*56f0*/  HADD2.F32 R71, -RZ, R25.reuse.H0_H0 ;  /* 0x20000019ff477230 */ /* 0x100fe40000004100 */
[----:B------:R-:W-:-:S02]  /*5700*/  HADD2.F32 R76, -RZ, R25.H1_H1 ;  /* 0x30000019ff4c7230 */ /* 0x000fc40000004100 */
[----:B------:R-:W-:Y:S01]  /*5710*/  FFMA.FTZ R74, R17, R69, R74 ;  /* 0x00000045114a7223 */ /* 0x000fe2000001004a */
[-C--:B0-----:R-:W-:Y:S02]  /*5720*/  HFMA2 R69, R47, R20.reuse, RZ ;  /* 0x000000142f457231 */ /* 0x081fe400000000ff */
[----:B------:R-:W-:Y:S01]  /*5730*/  FADD.FTZ R72, R67, R72 ;  /* 0x0000004843487221 */ /* 0x000fe20000010000 */
[--C-:B------:R-:W-:Y:S02]  /*5740*/  HADD2.F32 R77, -RZ, R26.reuse.H0_H0 ;  /* 0x2000001aff4d7230 */ /* 0x100fe40000004100 */
[----:B------:R-:W-:Y:S01]  /*5750*/  FADD.FTZ R71, R71, R76 ;  /* 0x0000004c47477221 */ /* 0x000fe20000010000 */
[----:B------:R-:W-:Y:S02]  /*5760*/  HADD2.F32 R78, -RZ, R26.H1_H1 ;  /* 0x3000001aff4e7230 */ /* 0x000fe40000004100 */
[----:B------:R-:W-:Y:S01]  /*5770*/  FFMA.FTZ R33, R18, R72, R33 ;  /* 0x0000004812217223 */ /* 0x000fe20000010021 */
[----:B------:R-:W0:Y:S01]  /*5780*/  LDS.128 R24, [UR5+0x230] ;  /* 0x00023005ff187984 */ /* 0x000e220008000c00 */
[----:B------:R-:W-:-:S02]  /*5790*/  HFMA2 R72, R32, R20, RZ ;  /* 0x0000001420487231 */ /* 0x000fc400000000ff */
[----:B------:R-:W-:Y:S01]  /*57a0*/  FFMA.FTZ R34, R19, R71, R34 ;  /* 0x0000004713227223 */ /* 0x000fe20000010022 */
[-C--:B------:R-:W-:Y:S02]  /*57b0*/  HFMA2 R69, R31, R21.reuse, R69 ;  /* 0x000000151f457231 */ /* 0x080fe40000000045 */
[-C--:B------:R-:W-:Y:S02]  /*57c0*/  HFMA2 R71, R28, R20.reuse, RZ.H0_H0 ;  /* 0x000000141c477231 */ /* 0x080fe400000400ff */
[----:B------:R-:W-:Y:S01]  /*57d0*/  FADD.FTZ R67, R77, R78 ;  /* 0x0000004e4d437221 */ /* 0x000fe20000010000 */
[----:B------:R-:W-:Y:S02]  /*57e0*/  HFMA2 R20, R57, R20, RZ.H0_H0 ;  /* 0x0000001439147231 */ /* 0x000fe400000400ff */
[-C--:B------:R-:W-:Y:S02]  /*57f0*/  HFMA2 R71, R30, R21.reuse, R71 ;  /* 0x000000151e477231 */ /* 0x080fe40000000047 */
[----:B------:R-:W-:-:S02]  /*5800*/  HFMA2 R72, R29, R21, R72 ;  /* 0x000000151d487231 */ /* 0x000fc40000000048 */
[----:B------:R-:W-:Y:S02]  /*5810*/  HFMA2 R20, R45, R21, R20 ;  /* 0x000000152d147231 */ /* 0x000fe40000000014 */
[-C--:B------:R-:W-:Y:S02]  /*5820*/  HFMA2 R69, R53, R22.reuse, R69 ;  /* 0x0000001635457231 */ /* 0x080fe40000000045 */
[-C--:B------:R-:W-:Y:S02]  /*5830*/  HFMA2 R71, R51, R22.reuse, R71 ;  /* 0x0000001633477231 */ /* 0x080fe40000000047 */
[----:B------:R-:W-:Y:S01]  /*5840*/  FFMA.FTZ R36, R5, R67, R36 ;  /* 0x0000004305247223 */ /* 0x000fe20000010024 */
[-C--:B------:R-:W-:Y:S02]  /*5850*/  HFMA2 R20, R55, R22.reuse, R20 ;  /* 0x0000001637147231 */ /* 0x080fe40000000014 */
[----:B------:R-:W-:Y:S02]  /*5860*/  HFMA2 R71, R61, R23, R71 ;  /* 0x000000173d477231 */ /* 0x000fe40000000047 */
[----:B------:R-:W-:-:S02]  /*5870*/  HFMA2 R72, R49, R22, R72 ;  /* 0x0000001631487231 */ /* 0x000fc40000000048 */
[-C--:B------:R-:W-:Y:S02]  /*5880*/  HFMA2 R69, R59, R23.reuse, R69 ;  /* 0x000000173b457231 */ /* 0x080fe40000000045 */
[--C-:B------:R-:W-:Y:S02]  /*5890*/  HADD2.F32 R67, -RZ, R71.reuse.H0_H0 ;  /* 0x20000047ff437230 */ /* 0x100fe40000004100 */
[-C--:B------:R-:W-:Y:S02]  /*58a0*/  HFMA2 R21, R63, R23.reuse, R72 ;  /* 0x000000173f157231 */ /* 0x080fe40000000048 */
[----:B------:R-:W-:Y:S02]  /*58b0*/  HFMA2 R23, R65, R23, R20 ;  /* 0x0000001741177231 */ /* 0x000fe40000000014 */
[----:B------:R-:W-:Y:S02]  /*58c0*/  HADD2.F32 R72, -RZ, R71.H1_H1 ;  /* 0x30000047ff487230 */ /* 0x000fe40000004100 */
[----:B------:R-:W-:-:S02]  /*58d0*/  HADD2.F32 R20, -RZ, R69.H0_H0 ;  /* 0x20000045ff147230 */ /* 0x000fc40000004100 */
[----:B------:R-:W-:Y:S02]  /*58e0*/  HADD2.F32 R69, -RZ, R69.H1_H1 ;  /* 0x30000045ff457230 */ /* 0x000fe40000004100 */
[----:B------:R-:W-:Y:S01]  /*58f0*/  FADD.FTZ R72, R67, R72 ;  /* 0x0000004843487221 */ /* 0x000fe20000010000 */
[----:B------:R-:W-:Y:S02]  /*5900*/  HADD2.F32 R77, -RZ, R23.H0_H0 ;  /* 0x20000017ff4d7230 */ /* 0x000fe40000004100 */
[--C-:B------:R-:W-:Y:S02]  /*5910*/  HADD2.F32 R71, -RZ, R21.reuse.H0_H0 ;  /* 0x20000015ff477230 */ /* 0x100fe40000004100 */
[----:B------:R-:W-:Y:S01]  /*5920*/  FADD.FTZ R69, R20, R69 ;  /* 0x0000004514457221 */ /* 0x000fe20000010000 */
[----:B------:R-:W-:Y:S02]  /*5930*/  HADD2.F32 R76, -RZ, R21.H1_H1 ;  /* 0x30000015ff4c7230 */ /* 0x000fe40000004100 */
[----:B------:R-:W-:Y:S01]  /*5940*/  FFMA.FTZ R39, R18, R72, R39 ;  /* 0x0000004812277223 */ /* 0x000fe20000010027 */
[----:B------:R-:W-:-:S02]  /*5950*/  HADD2.F32 R78, -RZ, R23.H1_H1 ;  /* 0x30000017ff4e7230 */ /* 0x000fc40000004100 */
[----:B------:R-:W-:Y:S01]  /*5960*/  FFMA.FTZ R54, R17, R69, R54 ;  /* 0x0000004511367223 */ /* 0x000fe20000010036 */
[-C--:B0-----:R-:W-:Y:S01]  /*5970*/  HFMA2 R69, R47, R24.reuse, RZ ;  /* 0x000000182f457231 */ /* 0x081fe200000000ff */
[----:B------:R-:W0:Y:S01]  /*5980*/  LDS.128 R20, [UR5+0x330] ;  /* 0x00033005ff147984 */ /* 0x000e220008000c00 */
[----:B------:R-:W-:Y:S02]  /*5990*/  HFMA2 R72, R32, R24, RZ ;  /* 0x0000001820487231 */ /* 0x000fe400000000ff */
[----:B------:R-:W-:Y:S01]  /*59a0*/  FADD.FTZ R71, R71, R76 ;  /* 0x0000004c47477221 */ /* 0x000fe20000010000 */
[----:B------:R-:W-:-:S03]  /*59b0*/  FADD.FTZ R67, R77, R78 ;  /* 0x0000004e4d437221 */ /* 0x000fc60000010000 */
[----:B------:R-:W-:Y:S01]  /*59c0*/  FFMA.FTZ R56, R19, R71, R56 ;  /* 0x0000004713387223 */ /* 0x000fe20000010038 */
[-C--:B------:R-:W-:Y:S02]  /*59d0*/  HFMA2 R69, R31, R25.reuse, R69 ;  /* 0x000000191f457231 */ /* 0x080fe40000000045 */
[-C--:B------:R-:W-:Y:S02]  /*59e0*/  HFMA2 R71, R28, R24.reuse, RZ.H0_H0 ;  /* 0x000000181c477231 */ /* 0x080fe400000400ff */
[-C--:B------:R-:W-:Y:S02]  /*59f0*/  HFMA2 R72, R29, R25.reuse, R72 ;  /* 0x000000191d487231 */ /* 0x080fe40000000048 */
[----:B------:R-:W-:Y:S02]  /*5a00*/  HFMA2 R24, R57, R24, RZ.H0_H0 ;  /* 0x0000001839187231 */ /* 0x000fe400000400ff */
[----:B------:R-:W-:Y:S01]  /*5a10*/  FFMA.FTZ R38, R5, R67, R38 ;  /* 0x0000004305267223 */ /* 0x000fe20000010026 */
        /* <DEDUP_REMOVED lines=13> */
[--C-:B------:R-:W-:Y:S02]  /*5af0*/  HADD2.F32 R24, -RZ, R69.reuse.H0_H0 ;  /* 0x20000045ff187230 */ /* 0x100fe40000004100 */
[----:B------:R-:W-:Y:S01]  /*5b00*/  FADD.FTZ R72, R67, R72 ;  /* 0x0000004843487221 */ /* 0x000fe20000010000 */
[----:B------:R-:W-:Y:S02]  /*5b10*/  HADD2.F32 R69, -RZ, R69.H1_H1 ;  /* 0x30000045ff457230 */ /* 0x000fe40000004100 */
[--C-:B------:R-:W-:Y:S02]  /*5b20*/  HADD2.F32 R71, -RZ, R25.reuse.H0_H0 ;  /* 0x20000019ff477230 */ /* 0x100fe40000004100 */
[----:B------:R-:W-:Y:S01]  /*5b30*/  FFMA.FTZ R35, R18, R72, R35 ;  /* 0x0000004812237223 */ /* 0x000fe20000010023 */
[----:B------:R-:W-:Y:S02]  /*5b40*/  HADD2.F32 R76, -RZ, R25.H1_H1 ;  /* 0x30000019ff4c7230 */ /* 0x000fe40000004100 */
[----:B------:R-:W-:Y:S01]  /*5b50*/  FADD.FTZ R69, R24, R69 ;  /* 0x0000004518457221 */ /* 0x000fe20000010000 */
[----:B------:R-:W-:-:S02]  /*5b60*/  HADD2.F32 R78, -RZ, R27.H1_H1 ;  /* 0x3000001bff4e7230 */ /* 0x000fc40000004100 */
[-C--:B0-----:R-:W-:Y:S01]  /*5b70*/  HFMA2 R72, R32, R20.reuse, RZ ;  /* 0x0000001420487231 */ /* 0x081fe200000000ff */
[----:B------:R-:W0:Y:S01]  /*5b80*/  LDS.128 R24, [UR5+0x430] ;  /* 0x00043005ff187984 */ /* 0x000e220008000c00 */
[----:B------:R-:W-:Y:S01]  /*5b90*/  FFMA.FTZ R58, R17, R69, R58 ;  /* 0x00000045113a7223 */ /* 0x000fe2000001003a */
[-C--:B------:R-:W-:Y:S02]  /*5ba0*/  HFMA2 R69, R47, R20.reuse, RZ ;  /* 0x000000142f457231 */ /* 0x080fe400000000ff */
[----:B------:R-:W-:Y:S01]  /*5bb0*/  FADD.FTZ R71, R71, R76 ;  /* 0x0000004c47477221 */ /* 0x000fe20000010000 */
[----:B------:R-:W-:Y:S01]  /*5bc0*/  FADD.FTZ R67, R77, R78 ;  /* 0x0000004e4d437221 */ /* 0x000fe20000010000 */
[----:B------:R-:W-:Y:S02]  /*5bd0*/  HFMA2 R72, R29, R21, R72 ;  /* 0x000000151d487231 */ /* 0x000fe40000000048 */
[----:B------:R-:W-:Y:S01]  /*5be0*/  FFMA.FTZ R40, R19, R71, R40 ;  /* 0x0000004713287223 */ /* 0x000fe20000010028 */
[----:B------:R-:W-:-:S02]  /*5bf0*/  HFMA2 R71, R28, R20, RZ.H0_H0 ;  /* 0x000000141c477231 */ /* 0x000fc400000400ff */
[-C--:B------:R-:W-:Y:S02]  /*5c00*/  HFMA2 R69, R31, R21.reuse, R69 ;  /* 0x000000151f457231 */ /* 0x080fe40000000045 */
[----:B------:R-:W-:Y:S02]  /*5c10*/  HFMA2 R20, R57, R20, RZ.H0_H0 ;  /* 0x0000001439147231 */ /* 0x000fe400000400ff */
[----:B------:R-:W-:Y:S01]  /*5c20*/  FFMA.FTZ R42, R5, R67, R42 ;  /* 0x00000043052a7223 */ /* 0x000fe2000001002a */
[-C--:B------:R-:W-:Y:S02]  /*5c30*/  HFMA2 R71, R30, R21.reuse, R71 ;  /* 0x000000151e477231 */ /* 0x080fe40000000047 */
[-C--:B------:R-:W-:Y:S02]  /*5c40*/  HFMA2 R72, R49, R22.reuse, R72 ;  /* 0x0000001631487231 */ /* 0x080fe40000000048 */
[----:B------:R-:W-:Y:S02]  /*5c50*/  HFMA2 R20, R45, R21, R20 ;  /* 0x000000152d147231 */ /* 0x000fe40000000014 */
[----:B------:R-:W-:-:S02]  /*5c60*/  HFMA2 R69, R53, R22, R69 ;  /* 0x0000001635457231 */ /* 0x000fc40000000045 */
[-C--:B------:R-:W-:Y:S02]  /*5c70*/  HFMA2 R71, R51, R22.reuse, R71 ;  /* 0x0000001633477231 */ /* 0x080fe40000000047 */
[----:B------:R-:W-:Y:S02]  /*5c80*/  HFMA2 R20, R55, R22, R20 ;  /* 0x0000001637147231 */ /* 0x000fe40000000014 */
[-C--:B------:R-:W-:Y:S02]  /*5c90*/  HFMA2 R71, R61, R23.reuse, R71 ;  /* 0x000000173d477231 */ /* 0x080fe40000000047 */
[-C--:B------:R-:W-:Y:S02]  /*5ca0*/  HFMA2 R21, R63, R23.reuse, R72 ;  /* 0x000000173f157231 */ /* 0x080fe40000000048 */
[-C--:B------:R-:W-:Y:S02]  /*5cb0*/  HFMA2 R69, R59, R23.reuse, R69 ;  /* 0x000000173b457231 */ /* 0x080fe40000000045 */
[----:B------:R-:W-:-:S02]  /*5cc0*/  HFMA2 R23, R65, R23, R20 ;  /* 0x0000001741177231 */ /* 0x000fc40000000014 */
[--C-:B------:R-:W-:Y:S02]  /*5cd0*/  HADD2.F32 R67, -RZ, R71.reuse.H0_H0 ;  /* 0x20000047ff437230 */ /* 0x100fe40000004100 */
[----:B------:R-:W-:Y:S02]  /*5ce0*/  HADD2.F32 R72, -RZ, R71.H1_H1 ;  /* 0x30000047ff487230 */ /* 0x000fe40000004100 */
[----:B------:R-:W-:Y:S02]  /*5cf0*/  HADD2.F32 R77, -RZ, R23.H0_H0 ;  /* 0x20000017ff4d7230 */ /* 0x000fe40000004100 */
[----:B------:R-:W-:Y:S02]  /*5d00*/  HADD2.F32 R71, -RZ, R21.H0_H0 ;  /* 0x20000015ff477230 */ /* 0x000fe40000004100 */
[----:B------:R-:W-:Y:S01]  /*5d10*/  FADD.FTZ R72, R67, R72 ;  /* 0x0000004843487221 */ /* 0x000fe20000010000 */
[--C-:B------:R-:W-:Y:S02]  /*5d20*/  HADD2.F32 R20, -RZ, R69.reuse.H0_H0 ;  /* 0x20000045ff147230 */ /* 0x100fe40000004100 */
[----:B------:R-:W-:-:S02]  /*5d30*/  HADD2.F32 R69, -RZ, R69.H1_H1 ;  /* 0x30000045ff457230 */ /* 0x000fc40000004100 */
[----:B------:R-:W-:Y:S01]  /*5d40*/  FFMA.FTZ R41, R18, R72, R41 ;  /* 0x0000004812297223 */ /* 0x000fe20000010029 */
[----:B------:R-:W-:Y:S02]  /*5d50*/  HADD2.F32 R76, -RZ, R21.H1_H1 ;  /* 0x30000015ff4c7230 */ /* 0x000fe40000004100 */
[-C--:B0-----:R-:W-:Y:S02]  /*5d60*/  HFMA2 R72, R32, R24.reuse, RZ ;  /* 0x0000001820487231 */ /* 0x081fe400000000ff */
[----:B------:R-:W-:Y:S02]  /*5d70*/  HADD2.F32 R78, -RZ, R23.H1_H1 ;  /* 0x30000017ff4e7230 */ /* 0x000fe40000004100 */
[----:B------:R-:W-:Y:S02]  /*5d80*/  FADD.FTZ R69, R20, R69 ;  /* 0x0000004514457221 */ /* 0x000fe40000010000 */
[----:B------:R-:W0:Y:S01]  /*5d90*/  LDS.128 R20, [UR5+0x530] ;  /* 0x00053005ff147984 */ /* 0x000e220008000c00 */
[----:B------:R-:W-:Y:S01]  /*5da0*/  FADD.FTZ R71, R71, R76 ;  /* 0x0000004c47477221 */ /* 0x000fe20000010000 */
[----:B------:R-:W-:Y:S01]  /*5db0*/  FFMA.FTZ R60, R17, R69, R60 ;  /* 0x00000045113c7223 */ /* 0x000fe2000001003c */
[----:B------:R-:W-:-:S02]  /*5dc0*/  HFMA2 R69, R47, R24, RZ ;  /* 0x000000182f457231 */ /* 0x000fc400000000ff */
[----:B------:R-:W-:Y:S01]  /*5dd0*/  FADD.FTZ R67, R77, R78 ;  /* 0x0000004e4d437221 */ /* 0x000fe20000010000 */
[-C--:B------:R-:W-:Y:S02]  /*5de0*/  HFMA2 R72, R29, R25.reuse, R72 ;  /* 0x000000191d487231 */ /* 0x080fe40000000048 */
[----:B------:R-:W-:Y:S01]  /*5df0*/  FFMA.FTZ R62, R19, R71, R62 ;  /* 0x00000047133e7223 */ /* 0x000fe2000001003e */
        /* <DEDUP_REMOVED lines=11> */
[----:B------:R-:W-:-:S03]  /*5eb0*/  HFMA2 R25, R63, R27, R72 ;  /* 0x0000001b3f197231 */ /* 0x000fc60000000048 */
[----:B------:R-:W-:Y:S02]  /*5ec0*/  HADD2.F32 R67, -RZ, R71.H0_H0 ;  /* 0x20000047ff437230 */ /* 0x000fe40000004100 */
[-C--:B------:R-:W-:Y:S02]  /*5ed0*/  HFMA2 R69, R59, R27.reuse, R69 ;  /* 0x0000001b3b457231 */ /* 0x080fe40000000045 */
[----:B------:R-:W-:Y:S02]  /*5ee0*/  HFMA2 R27, R65, R27, R24 ;  /* 0x0000001b411b7231 */ /* 0x000fe40000000018 */
[----:B------:R-:W-:Y:S02]  /*5ef0*/  HADD2.F32 R72, -RZ, R71.H1_H1 ;  /* 0x30000047ff487230 */ /* 0x000fe40000004100 */
[--C-:B------:R-:W-:Y:S02]  /*5f00*/  HADD2.F32 R71, -RZ, R25.reuse.H0_H0 ;  /* 0x20000019ff477230 */ /* 0x100fe40000004100 */
[----:B------:R-:W-:-:S02]  /*5f10*/  HADD2.F32 R76, -RZ, R25.H1_H1 ;  /* 0x30000019ff4c7230 */ /* 0x000fc40000004100 */
[----:B------:R-:W-:Y:S01]  /*5f20*/  FADD.FTZ R72, R67, R72 ;  /* 0x0000004843487221 */ /* 0x000fe20000010000 */
[----:B------:R-:W-:Y:S02]  /*5f30*/  HADD2.F32 R77, -RZ, R27.H0_H0 ;  /* 0x2000001bff4d7230 */ /* 0x000fe40000004100 */
[--C-:B------:R-:W-:Y:S02]  /*5f40*/  HADD2.F32 R24, -RZ, R69.reuse.H0_H0 ;  /* 0x20000045ff187230 */ /* 0x100fe40000004100 */
[----:B------:R-:W-:Y:S01]  /*5f50*/  FFMA.FTZ R43, R18, R72, R43 ;  /* 0x00000048122b7223 */ /* 0x000fe2000001002b */
[----:B------:R-:W-:Y:S02]  /*5f60*/  HADD2.F32 R69, -RZ, R69.H1_H1 ;  /* 0x30000045ff457230 */ /* 0x000fe40000004100 */
[----:B0-----:R-:W-:Y:S02]  /*5f70*/  HFMA2 R72, R32, R20, RZ ;  /* 0x0000001420487231 */ /* 0x001fe400000000ff */
[----:B------:R-:W-:Y:S01]  /*5f80*/  FADD.FTZ R71, R71, R76 ;  /* 0x0000004c47477221 */ /* 0x000fe20000010000 */
[----:B------:R-:W-:-:S02]  /*5f90*/  HADD2.F32 R78, -RZ, R27.H1_H1 ;  /* 0x3000001bff4e7230 */ /* 0x000fc40000004100 */
[----:B------:R-:W-:Y:S01]  /*5fa0*/  FADD.FTZ R69, R24, R69 ;  /* 0x0000004518457221 */ /* 0x000fe20000010000 */
[----:B------:R-:W-:Y:S01]  /*5fb0*/  FFMA.FTZ R46, R19, R71, R46 ;  /* 0x00000047132e7223 */ /* 0x000fe2000001002e */
[-C--:B------:R-:W-:Y:S02]  /*5fc0*/  HFMA2 R71, R28, R20.reuse, RZ.H0_H0 ;  /* 0x000000141c477231 */ /* 0x080fe400000400ff */
[----:B------:R-:W-:Y:S01]  /*5fd0*/  FADD.FTZ R67, R77, R78 ;  /* 0x0000004e4d437221 */ /* 0x000fe20000010000 */
[----:B------:R-:W-:Y:S01]  /*5fe0*/  FFMA.FTZ R64, R17, R69, R64 ;  /* 0x0000004511407223 */ /* 0x000fe20000010040 */
[-C--:B------:R-:W-:Y:S02]  /*5ff0*/  HFMA2 R69, R47, R20.reuse, RZ ;  /* 0x000000142f457231 */ /* 0x080fe400000000ff */
[----:B------:R-:W-:Y:S02]  /*6000*/  HFMA2 R20, R57, R20, RZ.H0_H0 ;  /* 0x0000001439147231 */ /* 0x000fe400000400ff */
[----:B------:R-:W-:-:S02]  /*6010*/  HFMA2 R72, R29, R21, R72 ;  /* 0x000000151d487231 */ /* 0x000fc40000000048 */
[-C--:B------:R-:W-:Y:S02]  /*6020*/  HFMA2 R71, R30, R21.reuse, R71 ;  /* 0x000000151e477231 */ /* 0x080fe40000000047 */
[----:B------:R-:W-:Y:S01]  /*6030*/  FFMA.FTZ R48, R5, R67, R48 ;  /* 0x0000004305307223 */ /* 0x000fe20000010030 */
[-C--:B------:R-:W-:Y:S01]  /*6040*/  HFMA2 R20, R45, R21.reuse, R20 ;  /* 0x000000152d147231 */ /* 0x080fe20000000014 */
[----:B------:R-:W0:Y:S01]  /*6050*/  LDS.128 R24, [UR5+0x630] ;  /* 0x00063005ff187984 */ /* 0x000e220008000c00 */
[-C--:B------:R-:W-:Y:S02]  /*6060*/  HFMA2 R71, R51, R22.reuse, R71 ;  /* 0x0000001633477231 */ /* 0x080fe40000000047 */
[----:B------:R-:W-:Y:S02]  /*6070*/  HFMA2 R69, R31, R21, R69 ;  /* 0x000000151f457231 */ /* 0x000fe40000000045 */
[----:B------:R-:W-:Y:S02]  /*6080*/  HFMA2 R72, R49, R22, R72 ;  /* 0x0000001631487231 */ /* 0x000fe40000000048 */
[----:B------:R-:W-:-:S02]  /*6090*/  HFMA2 R71, R61, R23, R71 ;  /* 0x000000173d477231 */ /* 0x000fc40000000047 */
[-C--:B------:R-:W-:Y:S02]  /*60a0*/  HFMA2 R69, R53, R22.reuse, R69 ;  /* 0x0000001635457231 */ /* 0x080fe40000000045 */
[----:B------:R-:W-:Y:S02]  /*60b0*/  HFMA2 R22, R55, R22, R20 ;  /* 0x0000001637167231 */ /* 0x000fe40000000014 */
[-C--:B------:R-:W-:Y:S02]  /*60c0*/  HFMA2 R20, R63, R23.reuse, R72 ;  /* 0x000000173f147231 */ /* 0x080fe40000000048 */
[----:B------:R-:W-:Y:S02]  /*60d0*/  HADD2.F32 R76, -RZ, R71.H1_H1 ;  /* 0x30000047ff4c7230 */ /* 0x000fe40000004100 */
[-C--:B------:R-:W-:Y:S02]  /*60e0*/  HFMA2 R77, R65, R23.reuse, R22 ;  /* 0x00000017414d7231 */ /* 0x080fe40000000016 */
[----:B------:R-:W-:-:S03]  /*60f0*/  HFMA2 R69, R59, R23, R69 ;  /* 0x000000173b457231 */ /* 0x000fc60000000045 */
[--C-:B------:R-:W-:Y:S02]  /*6100*/  HADD2.F32 R79, -RZ, R77.reuse.H0_H0 ;  /* 0x2000004dff4f7230 */ /* 0x100fe40000004100 */
[----:B------:R-:W-:Y:S02]  /*6110*/  HADD2.F32 R78, -RZ, R20.H1_H1 ;  /* 0x30000014ff4e7230 */ /* 0x000fe40000004100 */
[----:B------:R-:W-:Y:S02]  /*6120*/  HADD2.F32 R88, -RZ, R77.H1_H1 ;  /* 0x3000004dff587230 */ /* 0x000fe40000004100 */
[--C-:B------:R-:W-:Y:S02]  /*6130*/  HADD2.F32 R67, -RZ, R69.reuse.H0_H0 ;  /* 0x20000045ff437230 */ /* 0x100fe40000004100 */
[----:B------:R-:W-:Y:S02]  /*6140*/  HADD2.F32 R72, -RZ, R69.H1_H1 ;  /* 0x30000045ff487230 */ /* 0x000fe40000004100 */
[----:B------:R-:W-:-:S02]  /*6150*/  HADD2.F32 R69, -RZ, R71.H0_H0 ;  /* 0x20000047ff457230 */ /* 0x000fc40000004100 */
[----:B------:R-:W-:Y:S02]  /*6160*/  HADD2.F32 R71, -RZ, R20.H0_H0 ;  /* 0x20000014ff477230 */ /* 0x000fe40000004100 */
[----:B------:R-:W-:Y:S01]  /*6170*/  FADD.FTZ R72, R67, R72 ;  /* 0x0000004843487221 */ /* 0x000fe20000010000 */
[----:B------:R-:W1:Y:S01]  /*6180*/  LDS.128 R20, [UR5+0x730] ;  /* 0x00073005ff147984 */ /* 0x000e620008000c00 */
[----:B------:R-:W-:Y:S01]  /*6190*/  FADD.FTZ R76, R69, R76 ;  /* 0x0000004c454c7221 */ /* 0x000fe20000010000 */
[----:B------:R-:W-:Y:S01]  /*61a0*/  FADD.FTZ R67, R79, R88 ;  /* 0x000000584f437221 */ /* 0x000fe20000010000 */
[----:B------:R-:W-:Y:S01]  /*61b0*/  FADD.FTZ R69, R71, R78 ;  /* 0x0000004e47457221 */ /* 0x000fe20000010000 */
[----:B------:R-:W-:Y:S01]  /*61c0*/  FFMA.FTZ R66, R17, R72, R66 ;  /* 0x0000004811427223 */ /* 0x000fe20000010042 */
[----:B------:R-:W-:Y:S01]  /*61d0*/  FFMA.FTZ R37, R18, R76, R37 ;  /* 0x0000004c12257223 */ /* 0x000fe20000010025 */
[-C--:B0-----:R-:W-:Y:S02]  /*61e0*/  HFMA2 R71, R47, R24.reuse, RZ ;  /* 0x000000182f477231 */ /* 0x081fe400000000ff */
[----:B------:R-:W-:-:S02]  /*61f0*/  HFMA2 R72, R28, R24, RZ.H0_H0 ;  /* 0x000000181c487231 */ /* 0x000fc400000400ff */
[-C--:B------:R-:W-:Y:S02]  /*6200*/  HFMA2 R76, R32, R24.reuse, RZ ;  /* 0x00000018204c7231 */ /* 0x080fe400000000ff */
[----:B------:R-:W-:Y:S02]  /*6210*/  HFMA2 R24, R57, R24, RZ.H0_H0 ;  /* 0x0000001839187231 */ /* 0x000fe400000400ff */
[----:B------:R-:W-:Y:S01]  /*6220*/  FFMA.FTZ R50, R19, R69, R50 ;  /* 0x0000004513327223 */ /* 0x000fe20000010032 */
[-C--:B------:R-:W-:Y:S01]  /*6230*/  HFMA2 R72, R30, R25.reuse, R72 ;  /* 0x000000191e487231 */ /* 0x080fe20000000048 */
[----:B------:R-:W-:Y:S01]  /*6240*/  UIADD3 UR5, UPT, UPT, UR5, 0x40, URZ ;  /* 0x0000004005057890 */ /* 0x000fe2000fffe0ff */
[-C--:B------:R-:W-:Y:S02]  /*6250*/  HFMA2 R24, R45, R25.reuse, R24 ;  /* 0x000000192d187231 */ /* 0x080fe40000000018 */
[----:B------:R-:W-:Y:S02]  /*6260*/  HFMA2 R71, R31, R25, R71 ;  /* 0x000000191f477231 */ /* 0x000fe40000000047 */
[----:B------:R-:W-:-:S02]  /*6270*/  HFMA2 R72, R51, R26, R72 ;  /* 0x0000001a33487231 */ /* 0x000fc40000000048 */
[----:B------:R-:W-:Y:S02]  /*6280*/  HFMA2 R76, R29, R25, R76 ;  /* 0x000000191d4c7231 */ /* 0x000fe4000000004c */
[-C--:B------:R-:W-:Y:S02]  /*6290*/  HFMA2 R24, R55, R26.reuse, R24 ;  /* 0x0000001a37187231 */ /* 0x080fe40000000018 */
[----:B------:R-:W-:Y:S01]  /*62a0*/  FFMA.FTZ R52, R5, R67, R52 ;  /* 0x0000004305347223 */ /* 0x000fe20000010034 */
[-C--:B------:R-:W-:Y:S02]  /*62b0*/  HFMA2 R72, R61, R27.reuse, R72 ;  /* 0x0000001b3d487231 */ /* 0x080fe40000000048 */
[----:B------:R-:W-:Y:S02]  /*62c0*/  HFMA2 R69, R65, R27, R24 ;  /* 0x0000001b41457231 */ /* 0x000fe40000000018 */
[-C--:B------:R-:W-:Y:S02]  /*62d0*/  HFMA2 R71, R53, R26.reuse, R71 ;  /* 0x0000001a35477231 */ /* 0x080fe40000000047 */
[----:B------:R-:W-:-:S02]  /*62e0*/  HFMA2 R76, R49, R26, R76 ;  /* 0x0000001a314c7231 */ /* 0x000fc4000000004c */
[--C-:B------:R-:W-:Y:S02]  /*62f0*/  HADD2.F32 R25, -RZ, R72.reuse.H0_H0 ;  /* 0x20000048ff197230 */ /* 0x100fe40000004100 */
[----:B------:R-:W-:Y:S02]  /*6300*/  HADD2.F32 R72, -RZ, R72.H1_H1 ;  /* 0x30000048ff487230 */ /* 0x000fe40000004100 */
[-C--:B------:R-:W-:Y:S02]  /*6310*/  HFMA2 R71, R59, R27.reuse, R71 ;  /* 0x0000001b3b477231 */ /* 0x080fe40000000047 */
[----:B------:R-:W-:Y:S02]  /*6320*/  HFMA2 R76, R63, R27, R76 ;  /* 0x0000001b3f4c7231 */ /* 0x000fe4000000004c */
[----:B------:R-:W-:-:S04]  /*6330*/  FADD.FTZ R25, R25, R72 ;  /* 0x0000004819197221 */ /* 0x000fc80000010000 */
[----:B------:R-:W-:Y:S01]  /*6340*/  FFMA.FTZ R73, R18, R25, R73 ;  /* 0x0000001912497223 */ /* 0x000fe20000010049 */
[-C--:B-1----:R-:W-:Y:S02]  /*6350*/  HFMA2 R57, R57, R20.reuse, RZ ;  /* 0x0000001439397231 */ /* 0x082fe400000000ff */
[-C--:B------:R-:W-:Y:S02]  /*6360*/  HFMA2 R47, R47, R20.reuse, RZ.H0_H0 ;  /* 0x000000142f2f7231 */ /* 0x080fe400000400ff */
[----:B------:R-:W-:Y:S02]  /*6370*/  HADD2.F32 R26, -RZ, R76.H0_H0 ;  /* 0x2000004cff1a7230 */ /* 0x000fe40000004100 */
[-C--:B------:R-:W-:Y:S02]  /*6380*/  HFMA2 R28, R28, R20.reuse, RZ.H0_H0 ;  /* 0x000000141c1c7231 */ /* 0x080fe400000400ff */
[----:B------:R-:W-:Y:S02]  /*6390*/  HFMA2 R20, R32, R20, RZ ;  /* 0x0000001420147231 */ /* 0x000fe400000000ff */
[----:B------:R-:W-:-:S02]  /*63a0*/  HFMA2 R47, R31, R21, R47 ;  /* 0x000000151f2f7231 */ /* 0x000fc4000000002f */
[----:B------:R-:W-:Y:S02]  /*63b0*/  HADD2.F32 R27, -RZ, R76.H1_H1 ;  /* 0x3000004cff1b7230 */ /* 0x000fe40000004100 */
[-C--:B------:R-:W-:Y:S02]  /*63c0*/  HFMA2 R28, R30, R21.reuse, R28 ;  /* 0x000000151e1c7231 */ /* 0x080fe4000000001c */
[----:B------:R-:W-:Y:S02]  /*63d0*/  HFMA2 R57, R45, R21, R57 ;  /* 0x000000152d397231 */ /* 0x000fe40000000039 */
[-C--:B------:R-:W-:Y:S02]  /*63e0*/  HFMA2 R47, R53, R22.reuse, R47 ;  /* 0x00000016352f7231 */ /* 0x080fe4000000002f */
[----:B------:R-:W-:Y:S02]  /*63f0*/  HADD2.F32 R24, -RZ, R71.H0_H0 ;  /* 0x20000047ff187230 */ /* 0x000fe40000004100 */
[----:B------:R-:W-:-:S02]  /*6400*/  HFMA2 R28, R51, R22, R28 ;  /* 0x00000016331c7231 */ /* 0x000fc4000000001c */
[----:B------:R-:W-:Y:S02]  /*6410*/  HFMA2 R20, R29, R21, R20 ;  /* 0x000000151d147231 */ /* 0x000fe40000000014 */
[-C--:B------:R-:W-:Y:S02]  /*6420*/  HFMA2 R47, R59, R23.reuse, R47 ;  /* 0x000000173b2f7231 */ /* 0x080fe4000000002f */
[----:B------:R-:W-:Y:S02]  /*6430*/  HADD2.F32 R76, -RZ, R69.H0_H0 ;  /* 0x20000045ff4c7230 */ /* 0x000fe40000004100 */
[----:B------:R-:W-:Y:S01]  /*6440*/  FADD.FTZ R26, R26, R27 ;  /* 0x0000001b1a1a7221 */ /* 0x000fe20000010000 */
[----:B------:R-:W-:Y:S02]  /*6450*/  HFMA2 R57, R55, R22, R57 ;  /* 0x0000001637397231 */ /* 0x000fe40000000039 */
[----:B------:R-:W-:Y:S02]  /*6460*/  HADD2.F32 R71, -RZ, R71.H1_H1 ;  /* 0x30000047ff477230 */ /* 0x000fe40000004100 */
[----:B------:R-:W-:-:S02]  /*6470*/  HFMA2 R28, R61, R23, R28 ;  /* 0x000000173d1c7231 */ /* 0x000fc4000000001c */
[----:B------:R-:W-:Y:S02]  /*6480*/  HADD2.F32 R69, -RZ, R69.H1_H1 ;  /* 0x30000045ff457230 */ /* 0x000fe40000004100 */
[----:B------:R-:W-:Y:S02]  /*6490*/  HFMA2 R20, R49, R22, R20 ;  /* 0x0000001631147231 */ /* 0x000fe40000000014 */
[----:B------:R-:W-:Y:S01]  /*64a0*/  FFMA.FTZ R78, R19, R26, R86 ;  /* 0x0000001a134e7223 */ /* 0x000fe20000010056 */
[----:B------:R-:W-:Y:S01]  /*64b0*/  FADD.FTZ R24, R24, R71 ;  /* 0x0000004718187221 */ /* 0x000fe20000010000 */
[----:B------:R-:W-:Y:S02]  /*64c0*/  HFMA2 R57, R65, R23, R57 ;  /* 0x0000001741397231 */ /* 0x000fe40000000039 */
[----:B------:R-:W-:Y:S01]  /*64d0*/  FADD.FTZ R69, R76, R69 ;  /* 0x000000454c457221 */ /* 0x000fe20000010000 */
[----:B------:R-:W-:-:S03]  /*64e0*/  FFMA.FTZ R68, R17, R24, R68 ;  /* 0x0000001811447223 */ /* 0x000fc60000010044 */
[----:B------:R-:W-:Y:S01]  /*64f0*/  FFMA.FTZ R80, R5, R69, R80 ;  /* 0x0000004505507223 */ /* 0x000fe20000010050 */
[----:B------:R-:W-:Y:S02]  /*6500*/  HFMA2 R23, R63, R23, R20 ;  /* 0x000000173f177231 */ /* 0x000fe40000000014 */
[--C-:B------:R-:W-:Y:S02]  /*6510*/  HADD2.F32 R20, -RZ, R47.reuse.H0_H0 ;  /* 0x2000002fff147230 */ /* 0x100fe40000004100 */
[----:B------:R-:W-:Y:S02]  /*6520*/  HADD2.F32 R47, -RZ, R47.H1_H1 ;  /* 0x3000002fff2f7230 */ /* 0x000fe40000004100 */
[--C-:B------:R-:W-:Y:S02]  /*6530*/  HADD2.F32 R21, -RZ, R57.reuse.H0_H0 ;  /* 0x20000039ff157230 */ /* 0x100fe40000004100 */
[----:B------:R-:W-:Y:S02]  /*6540*/  HADD2.F32 R22, -RZ, R57.H1_H1 ;  /* 0x30000039ff167230 */ /* 0x000fe40000004100 */
[----:B------:R-:W-:-:S03]  /*6550*/  FADD.FTZ R20, R20, R47 ;  /* 0x0000002f14147221 */ /* 0x000fc60000010000 */
[----:B------:R-:W-:Y:S01]  /*6560*/  FADD.FTZ R32, R21, R22 ;  /* 0x0000001615207221 */ /* 0x000fe20000010000 */
[--C-:B------:R-:W-:Y:S02]  /*6570*/  HADD2.F32 R21, -RZ, R28.reuse.H0_H0 ;  /* 0x2000001cff157230 */ /* 0x100fe40000004100 */
[----:B------:R-:W-:Y:S01]  /*6580*/  FFMA.FTZ R84, R17, R20, R84 ;  /* 0x0000001411547223 */ /* 0x000fe20000010054 */
[--C-:B------:R-:W-:Y:S02]  /*6590*/  HADD2.F32 R22, -RZ, R23.reuse.H0_H0 ;  /* 0x20000017ff167230 */ /* 0x100fe40000004100 */
[----:B------:R-:W-:Y:S01]  /*65a0*/  FFMA.FTZ R32, R5, R32, R70 ;  /* 0x0000002005207223 */ /* 0x000fe20000010046 */
[----:B------:R-:W-:Y:S02]  /*65b0*/  HADD2.F32 R28, -RZ, R28.H1_H1 ;  /* 0x3000001cff1c7230 */ /* 0x000fe40000004100 */
[----:B------:R-:W-:-:S03]  /*65c0*/  HADD2.F32 R23, -RZ, R23.H1_H1 ;  /* 0x30000017ff177230 */ /* 0x000fc60000004100 */
[----:B------:R-:W-:Y:S02]  /*65d0*/  FADD.FTZ R21, R21, R28 ;  /* 0x0000001c15157221 */ /* 0x000fe40000010000 */
[----:B------:R-:W-:Y:S02]  /*65e0*/  FADD.FTZ R22, R22, R23 ;  /* 0x0000001716167221 */ /* 0x000fe40000010000 */
[----:B------:R-:W-:Y:S02]  /*65f0*/  FFMA.FTZ R75, R18, R21, R75 ;  /* 0x00000015124b7223 */ /* 0x000fe4000001004b */
[----:B------:R-:W-:Y:S01]  /*6600*/  FFMA.FTZ R82, R19, R22, R82 ;  /* 0x0000001613527223 */ /* 0x000fe20000010052 */
[----:B------:R-:W-:Y:S06]  /*6610*/  @!P0 BRA `(.L_x_533) ;  /* 0xffffffac00288947 */ /* 0x000fec000383ffff */
.L_x_531:
[----:B------:R-:W0:Y:S01]  /*6620*/  S2UR UR4, SR_CTAID.Y ;  /* 0x00000000000479c3 */ /* 0x000e220000002600 */
[----:B------:R-:W-:-:S07]  /*6630*/  F2FP.F16.F32.PACK_AB R33, R33, R74 ;  /* 0x0000004a2121723e */ /* 0x000fce00000000ff */
[----:B------:R-:W1:Y:S01]  /*6640*/  LDC.64 R4, c[0x0][0x3a0] ;  /* 0x0000e800ff047b82 */ /* 0x000e620000000a00 */
[----:B0-----:R-:W-:-:S06]  /*6650*/  UIMAD UR4, UR4, UR7, URZ ;  /* 0x00000007040472a4 */ /* 0x001fcc000f8e02ff */
[----:B------:R-:W-:-:S04]  /*6660*/  MOV R3, UR4 ;  /* 0x0000000400037c02 */ /* 0x000fc80008000f00 */
[----:B------:R-:W-:-:S05]  /*6670*/  LEA R3, R3, R2, 0x3 ;  /* 0x0000000203037211 */ /* 0x000fca00078e18ff */
[----:B-1----:R-:W-:-:S05]  /*6680*/  IMAD.WIDE R2, R3, 0x2, R4 ;  /* 0x0000000203027825 */ /* 0x002fca00078e0204 */
[----:B------:R0:W-:Y:S01]  /*6690*/  ATOM.E.ADD.F16x2.RN.STRONG.GPU P0, RZ, desc[UR10][R2.64], R33 ;  /* 0x8000002102ff79a2 */ /* 0x0001e2000c10e10a */
[----:B------:R-:W-:Y:S01]  /*66a0*/  BSSY.RECONVERGENT B0, `(.L_x_534) ;  /* 0x000000f000007945 */ /* 0x000fe20003800200 */
[----:B------:R-:W-:-:S03]  /*66b0*/  F2FP.F16.F32.PACK_AB R34, R36, R34 ;  /* 0x000000222422723e */ /* 0x000fc600000000ff */
[----:B0-----:R-:W-:Y:S05]  /*66c0*/  @P0 BRA `(.L_x_535) ;  /* 0x0000000000300947 */ /* 0x001fea0003800000 */
[----:B------:R-:W0:Y:S02]  /*66d0*/  QSPC.E.S P0, RZ, [R2] ;  /* 0x0000000002ff73aa */ /* 0x000e240000000500 */
[----:B0-----:R-:W-:Y:S05]  /*66e0*/  @!P0 BRA `(.L_x_536) ;  /* 0x00000000001c8947 */ /* 0x001fea0003800000 */
[----:B------:R-:W-:-:S04]  /*66f0*/  MOV R4, R2 ;  /* 0x0000000200047202 */ /* 0x000fc80000000f00 */
[----:B------:R-:W-:-:S07]  /*6700*/  MOV R0, R4 ;  /* 0x0000000400007202 */ /* 0x000fce0000000f00 */
.L_x_537:
[----:B------:R-:W0:Y:S02]  /*6710*/  LDS R4, [R0] ;  /* 0x0000000000047984 */ /* 0x000e240000000800 */
[----:B0-----:R-:W-:-:S05]  /*6720*/  HFMA2 R5, R4, 1, 1, R33 ;  /* 0x3c003c0004057831 */ /* 0x001fca0000000021 */
[----:B------:R-:W0:Y:S02]  /*6730*/  ATOMS.CAST.SPIN P0, [R0], R4, R5 ;  /* 0x000000040000758d */ /* 0x000e240001800005 */
[----:B0-----:R-:W-:Y:S05]  /*6740*/  @!P0 BRA `(.L_x_537) ;  /* 0xfffffffc00f08947 */ /* 0x001fea000383ffff */
[----:B------:R-:W-:Y:S05]  /*6750*/  BRA `(.L_x_535) ;  /* 0x00000000000c7947 */ /* 0x000fea0003800000 */
.L_x_536:
[----:B------:R-:W2:Y:S02]  /*6760*/  LD.E R0, desc[UR10][R2.64] ;  /* 0x0000000a02007980 */ /* 0x000ea4000c101900 */
[----:B--2---:R-:W-:-:S05]  /*6770*/  IADD3 R5, PT, PT, R33, R0, RZ ;  /* 0x0000000021057210 */ /* 0x004fca0007ffe0ff */
[----:B------:R0:W-:Y:S02]  /*6780*/  ST.E desc[UR10][R2.64], R5 ;  /* 0x0000000502007985 */ /* 0x0001e4000c10190a */
.L_x_535:
[----:B------:R-:W-:Y:S05]  /*6790*/  BSYNC.RECONVERGENT B0 ;  /* 0x0000000000007941 */ /* 0x000fea0003800200 */
.L_x_534:
[----:B------:R1:W-:Y:S01]  /*67a0*/  ATOM.E.ADD.F16x2.RN.STRONG.GPU P0, RZ, desc[UR10][R2.64+0x4], R34 ;  /* 0x8000042202ff79a2 */ /* 0x0003e2000c10e10a */
[----:B------:R-:W-:Y:S04]  /*67b0*/  BSSY.RECONVERGENT B0, `(.L_x_538) ;  /* 0x000000e000007945 */ /* 0x000fe80003800200 */
[----:B-1----:R-:W-:Y:S05]  /*67c0*/  @P0 BRA `(.L_x_539) ;  /* 0x0000000000300947 */ /* 0x002fea0003800000 */
[----:B------:R-:W1:Y:S02]  /*67d0*/  QSPC.E.S P0, RZ, [R2+0x4] ;  /* 0x0000040002ff73aa */ /* 0x000e640000000500 */
[----:B-1----:R-:W-:Y:S05]  /*67e0*/  @!P0 BRA `(.L_x_540) ;  /* 0x00000000001c8947 */ /* 0x002fea0003800000 */
[----:B------:R-:W-:-:S04]  /*67f0*/  MOV R4, R2 ;  /* 0x0000000200047202 */ /* 0x000fc80000000f00 */
[----:B------:R-:W-:-:S07]  /*6800*/  MOV R0, R4 ;  /* 0x0000000400007202 */ /* 0x000fce0000000f00 */
.L_x_541:
[----:B------:R-:W0:Y:S02]  /*6810*/  LDS R4, [R0+0x4] ;  /* 0x0000040000047984 */ /* 0x000e240000000800 */
[----:B0-----:R-:W-:-:S05]  /*6820*/  HADD2 R5, R4, R34 ;  /* 0x0000002204057230 */ /* 0x001fca0000000000 */
[----:B------:R-:W0:Y:S02]  /*6830*/  ATOMS.CAST.SPIN P0, [R0+0x4], R4, R5 ;  /* 0x000004040000758d */ /* 0x000e240001800005 */
[----:B0-----:R-:W-:Y:S05]  /*6840*/  @!P0 BRA `(.L_x_541) ;  /* 0xfffffffc00f08947 */ /* 0x001fea000383ffff */
[----:B------:R-:W-:Y:S05]  /*6850*/  BRA `(.L_x_539) ;  /* 0x00000000000c7947 */ /* 0x000fea0003800000 */
.L_x_540:
[----:B------:R-:W0:Y:S02]  /*6860*/  LD.E R0, desc[UR10][R2.64+0x4] ;  /* 0x0000040a02007980 */ /* 0x000e24000c101900 */
[----:B0-----:R-:W-:-:S05]  /*6870*/  IADD3 R5, PT, PT, R34, R0, RZ ;  /* 0x0000000022057210 */ /* 0x001fca0007ffe0ff */
[----:B------:R1:W-:Y:S02]  /*6880*/  ST.E desc[UR10][R2.64+0x4], R5 ;  /* 0x0000040502007985 */ /* 0x0003e4000c10190a */
.L_x_539:
[----:B------:R-:W-:Y:S05]  /*6890*/  BSYNC.RECONVERGENT B0 ;  /* 0x0000000000007941 */ /* 0x000fea0003800200 */
.L_x_538:
[----:B01----:R-:W-:Y:S02]  /*68a0*/  MOV R5, UR7 ;  /* 0x0000000700057c02 */ /* 0x003fe40008000f00 */
[----:B------:R-:W-:-:S03]  /*68b0*/  F2FP.F16.F32.PACK_AB R39, R39, R54 ;  /* 0x000000362727723e */ /* 0x000fc600000000ff */
[----:B------:R-:W-:-:S05]  /*68c0*/  IMAD.WIDE R4, R5, 0x2, R2 ;  /* 0x0000000205047825 */ /* 0x000fca00078e0202 */
        /* <DEDUP_REMOVED lines=8> */
.L_x_545:
[----:B------:R-:W0:Y:S02]  /*6950*/  LDS R2, [R0] ;  /* 0x0000000000027984 */ /* 0x000e240000000800 */
[----:B0-----:R-:W-:-:S05]  /*6960*/  HFMA2 R3, R2, 1, 1, R39 ;  /* 0x3c003c0002037831 */ /* 0x001fca0000000027 */
[----:B------:R-:W0:Y:S02]  /*6970*/  ATOMS.CAST.SPIN P0, [R0], R2, R3 ;  /* 0x000000020000758d */ /* 0x000e240001800003 */
[----:B0-----:R-:W-:Y:S05]  /*6980*/  @!P0 BRA `(.L_x_545) ;  /* 0xfffffffc00f08947 */ /* 0x001fea000383ffff */
[----:B------:R-:W-:Y:S05]  /*6990*/  BRA `(.L_x_543) ;  /* 0x00000000000c7947 */ /* 0x000fea0003800000 */
.L_x_544:
[----:B------:R-:W2:Y:S02]  /*69a0*/  LD.E R0, desc[UR10][R4.64] ;  /* 0x0000000a04007980 */ /* 0x000ea4000c101900 */
[----:B--2---:R-:W-:-:S05]  /*69b0*/  IADD3 R3, PT, PT, R39, R0, RZ ;  /* 0x0000000027037210 */ /* 0x004fca0007ffe0ff */
[----:B------:R0:W-:Y:S02]  /*69c0*/  ST.E desc[UR10][R4.64], R3 ;  /* 0x0000000304007985 */ /* 0x0001e4000c10190a */
.L_x_543:
[----:B------:R-:W-:Y:S05]  /*69d0*/  BSYNC.RECONVERGENT B0 ;  /* 0x0000000000007941 */ /* 0x000fea0003800200 */
.L_x_542:
[----:B------:R1:W-:Y:S01]  /*69e0*/  ATOM.E.ADD.F16x2.RN.STRONG.GPU P0, RZ, desc[UR10][R4.64+0x4], R38 ;  /* 0x8000042604ff79a2 */ /* 0x0003e2000c10e10a */
[----:B------:R-:W-:Y:S04]  /*69f0*/  BSSY.RECONVERGENT B0, `(.L_x_546) ;  /* 0x000000e000007945 */ /* 0x000fe80003800200 */
[----:B-1----:R-:W-:Y:S05]  /*6a00*/  @P0 BRA `(.L_x_547) ;  /* 0x0000000000300947 */ /* 0x002fea0003800000 */
[----:B------:R-:W1:Y:S02]  /*6a10*/  QSPC.E.S P0, RZ, [R4+0x4] ;  /* 0x0000040004ff73aa */ /* 0x000e640000000500 */
[----:B-1----:R-:W-:Y:S05]  /*6a20*/  @!P0 BRA `(.L_x_548) ;  /* 0x00000000001c8947 */ /* 0x002fea0003800000 */
[----:B------:R-:W-:-:S04]  /*6a30*/  MOV R2, R4 ;  /* 0x0000000400027202 */ /* 0x000fc80000000f00 */
[----:B------:R-:W-:-:S07]  /*6a40*/  MOV R0, R2 ;  /* 0x0000000200007202 */ /* 0x000fce0000000f00 */
.L_x_549:
[----:B------:R-:W0:Y:S02]  /*6a50*/  LDS R2, [R0+0x4] ;  /* 0x0000040000027984 */ /* 0x000e240000000800 */
[----:B0-----:R-:W-:-:S05]  /*6a60*/  HADD2 R3, R2, R38 ;  /* 0x0000002602037230 */ /* 0x001fca0000000000 */
[----:B------:R-:W0:Y:S02]  /*6a70*/  ATOMS.CAST.SPIN P0, [R0+0x4], R2, R3 ;  /* 0x000004020000758d */ /* 0x000e240001800003 */
[----:B0-----:R-:W-:Y:S05]  /*6a80*/  @!P0 BRA `(.L_x_549) ;  /* 0xfffffffc00f08947 */ /* 0x001fea000383ffff */
[----:B------:R-:W-:Y:S05]  /*6a90*/  BRA `(.L_x_547) ;  /* 0x00000000000c7947 */ /* 0x000fea0003800000 */
.L_x_548:
[----:B------:R-:W0:Y:S02]  /*6aa0*/  LD.E R0, desc[UR10][R4.64+0x4] ;  /* 0x0000040a04007980 */ /* 0x000e24000c101900 */
[----:B0-----:R-:W-:-:S05]  /*6ab0*/  IADD3 R3, PT, PT, R38, R0, RZ ;  /* 0x0000000026037210 */ /* 0x001fca0007ffe0ff */
[----:B------:R1:W-:Y:S02]  /*6ac0*/  ST.E desc[UR10][R4.64+0x4], R3 ;  /* 0x0000040304007985 */ /* 0x0003e4000c10190a */
.L_x_547:
[----:B------:R-:W-:Y:S05]  /*6ad0*/  BSYNC.RECONVERGENT B0 ;  /* 0x0000000000007941 */ /* 0x000fea0003800200 */
.L_x_546:
        /* <DEDUP_REMOVED lines=11> */
.L_x_553:
[----:B------:R-:W0:Y:S02]  /*6b90*/  LDS R2, [R0] ;  /* 0x0000000000027984 */ /* 0x000e240000000800 */
[----:B0-----:R-:W-:-:S05]  /*6ba0*/  HFMA2 R3, R2, 1, 1, R35 ;  /* 0x3c003c0002037831 */ /* 0x001fca0000000023 */
[----:B------:R-:W0:Y:S02]  /*6bb0*/  ATOMS.CAST.SPIN P0, [R0], R2, R3 ;  /* 0x000000020000758d */ /* 0x000e240001800003 */
[----:B0-----:R-:W-:Y:S05]  /*6bc0*/  @!P0 BRA `(.L_x_553) ;  /* 0xfffffffc00f08947 */ /* 0x001fea000383ffff */
[----:B------:R-:W-:Y:S05]  /*6bd0*/  BRA `(.L_x_551) ;  /* 0x00000000000c7947 */ /* 0x000fea0003800000 */
.L_x_552:
[----:B------:R-:W2:Y:S02]  /*6be0*/  LD.E R0, desc[UR10][R4.64] ;  /* 0x0000000a04007980 */ /* 0x000ea4000c101900 */
[----:B--2---:R-:W-:-:S05]  /*6bf0*/  IADD3 R3, PT, PT, R35, R0, RZ ;  /* 0x0000000023037210 */ /* 0x004fca0007ffe0ff */
[----:B------:R0:W-:Y:S02]  /*6c00*/  ST.E desc[UR10][R4.64], R3 ;  /* 0x0000000304007985 */ /* 0x0001e4000c10190a */
.L_x_551:
[----:B------:R-:W-:Y:S05]  /*6c10*/  BSYNC.RECONVERGENT B0 ;  /* 0x0000000000007941 */ /* 0x000fea0003800200 */
.L_x_550:
[----:B------:R1:W-:Y:S01]  /*6c20*/  ATOM.E.ADD.F16x2.RN.STRONG.GPU P0, RZ, desc[UR10][R4.64+0x4], R40 ;  /* 0x8000042804ff79a2 */ /* 0x0003e2000c10e10a */
[----:B------:R-:W-:Y:S04]  /*6c30*/  BSSY.RECONVERGENT B0, `(.L_x_554) ;  /* 0x000000e000007945 */ /* 0x000fe80003800200 */
[----:B-1----:R-:W-:Y:S05]  /*6c40*/  @P0 BRA `(.L_x_555) ;  /* 0x0000000000300947 */ /* 0x002fea0003800000 */
[----:B------:R-:W1:Y:S02]  /*6c50*/  QSPC.E.S P0, RZ, [R4+0x4] ;  /* 0x0000040004ff73aa */ /* 0x000e640000000500 */
[----:B-1----:R-:W-:Y:S05]  /*6c60*/  @!P0 BRA `(.L_x_556) ;  /* 0x00000000001c8947 */ /* 0x002fea0003800000 */
[----:B------:R-:W-:-:S04]  /*6c70*/  MOV R2, R4 ;  /* 0x0000000400027202 */ /* 0x000fc80000000f00 */
[----:B------:R-:W-:-:S07]  /*6c80*/  MOV R0, R2 ;  /* 0x0000000200007202 */ /* 0x000fce0000000f00 */
.L_x_557:
[----:B------:R-:W0:Y:S02]  /*6c90*/  LDS R2, [R0+0x4] ;  /* 0x0000040000027984 */ /* 0x000e240000000800 */
[----:B0-----:R-:W-:-:S05]  /*6ca0*/  HADD2 R3, R2, R40 ;  /* 0x0000002802037230 */ /* 0x001fca0000000000 */
[----:B------:R-:W0:Y:S02]  /*6cb0*/  ATOMS.CAST.SPIN P0, [R0+0x4], R2, R3 ;  /* 0x000004020000758d */ /* 0x000e240001800003 */
[----:B0-----:R-:W-:Y:S05]  /*6cc0*/  @!P0 BRA `(.L_x_557) ;  /* 0xfffffffc00f08947 */ /* 0x001fea000383ffff */
[----:B------:R-:W-:Y:S05]  /*6cd0*/  BRA `(.L_x_555) ;  /* 0x00000000000c7947 */ /* 0x000fea0003800000 */
.L_x_556:
[----:B------:R-:W0:Y:S02]  /*6ce0*/  LD.E R0, desc[UR10][R4.64+0x4] ;  /* 0x0000040a04007980 */ /* 0x000e24000c101900 */
[----:B0-----:R-:W-:-:S05]  /*6cf0*/  IADD3 R3, PT, PT, R40, R0, RZ ;  /* 0x0000000028037210 */ /* 0x001fca0007ffe0ff */
[----:B------:R1:W-:Y:S02]  /*6d00*/  ST.E desc[UR10][R4.64+0x4], R3 ;  /* 0x0000040304007985 */ /* 0x0003e4000c10190a */
.L_x_555:
[----:B------:R-:W-:Y:S05]  /*6d10*/  BSYNC.RECONVERGENT B0 ;  /* 0x0000000000007941 */ /* 0x000fea0003800200 */
.L_x_554:
        /* <DEDUP_REMOVED lines=11> */
.L_x_561:
[----:B------:R-:W0:Y:S02]  /*6dd0*/  LDS R2, [R0] ;  /* 0x0000000000027984 */ /* 0x000e240000000800 */
[----:B0-----:R-:W-:-:S05]  /*6de0*/  HFMA2 R3, R2, 1, 1, R41 ;  /* 0x3c003c0002037831 */ /* 0x001fca0000000029 */
[----:B------:R-:W0:Y:S02]  /*6df0*/  ATOMS.CAST.SPIN P0, [R0], R2, R3 ;  /* 0x000000020000758d */ /* 0x000e240001800003 */
[----:B0-----:R-:W-:Y:S05]  /*6e00*/  @!P0 BRA `(.L_x_561) ;  /* 0xfffffffc00f08947 */ /* 0x001fea000383ffff */
[----:B------:R-:W-:Y:S05]  /*6e10*/  BRA `(.L_x_559) ;  /* 0x00000000000c7947 */ /* 0x000fea0003800000 */
.L_x_560:
[----:B------:R-:W2:Y:S02]  /*6e20*/  LD.E R0, desc[UR10][R4.64] ;  /* 0x0000000a04007980 */ /* 0x000ea4000c101900 */
[----:B--2---:R-:W-:-:S05]  /*6e30*/  IADD3 R3, PT, PT, R41, R0, RZ ;  /* 0x0000000029037210 */ /* 0x004fca0007ffe0ff */
[----:B------:R0:W-:Y:S02]  /*6e40*/  ST.E desc[UR10][R4.64], R3 ;  /* 0x0000000304007985 */ /* 0x0001e4000c10190a */
.L_x_559:
[----:B------:R-:W-:Y:S05]  /*6e50*/  BSYNC.RECONVERGENT B0 ;  /* 0x0000000000007941 */ /* 0x000fea0003800200 */
.L_x_558:
[----:B------:R1:W-:Y:S01]  /*6e60*/  ATOM.E.ADD.F16x2.RN.STRONG.GPU P0, RZ, desc[UR10][R4.64+0x4], R44 ;  /* 0x8000042c04ff79a2 */ /* 0x0003e2000c10e10a */
[----:B------:R-:W-:Y:S04]  /*6e70*/  BSSY.RECONVERGENT B0, `(.L_x_562) ;  /* 0x000000e000007945 */ /* 0x000fe80003800200 */
[----:B-1----:R-:W-:Y:S05]  /*6e80*/  @P0 BRA `(.L_x_563) ;  /* 0x0000000000300947 */ /* 0x002fea0003800000 */
[----:B------:R-:W1:Y:S02]  /*6e90*/  QSPC.E.S P0, RZ, [R4+0x4] ;  /* 0x0000040004ff73aa */ /* 0x000e640000000500 */
[----:B-1----:R-:W-:Y:S05]  /*6ea0*/  @!P0 BRA `(.L_x_564) ;  /* 0x00000000001c8947 */ /* 0x002fea0003800000 */
[----:B------:R-:W-:-:S04]  /*6eb0*/  MOV R2, R4 ;  /* 0x0000000400027202 */ /* 0x000fc80000000f00 */
[----:B------:R-:W-:-:S07]  /*6ec0*/  MOV R0, R2 ;  /* 0x0000000200007202 */ /* 0x000fce0000000f00 */
.L_x_565:
[----:B------:R-:W0:Y:S02]  /*6ed0*/  LDS R2, [R0+0x4] ;  /* 0x0000040000027984 */ /* 0x000e240000000800 */
[----:B0-----:R-:W-:-:S05]  /*6ee0*/  HADD2 R3, R2, R44 ;  /* 0x0000002c02037230 */ /* 0x001fca0000000000 */
[----:B------:R-:W0:Y:S02]  /*6ef0*/  ATOMS.CAST.SPIN P0, [R0+0x4], R2, R3 ;  /* 0x000004020000758d */ /* 0x000e240001800003 */
[----:B0-----:R-:W-:Y:S05]  /*6f00*/  @!P0 BRA `(.L_x_565) ;  /* 0xfffffffc00f08947 */ /* 0x001fea000383ffff */
[----:B------:R-:W-:Y:S05]  /*6f10*/  BRA `(.L_x_563) ;  /* 0x00000000000c7947 */ /* 0x000fea0003800000 */
.L_x_564:
[----:B------:R-:W0:Y:S02]  /*6f20*/  LD.E R0, desc[UR10][R4.64+0x4] ;  /* 0x0000040a04007980 */ /* 0x000e24000c101900 */
[----:B0-----:R-:W-:-:S05]  /*6f30*/  IADD3 R3, PT, PT, R44, R0, RZ ;  /* 0x000000002c037210 */ /* 0x001fca0007ffe0ff */
[----:B------:R1:W-:Y:S02]  /*6f40*/  ST.E desc[UR10][R4.64+0x4], R3 ;  /* 0x0000040304007985 */ /* 0x0003e4000c10190a */
.L_x_563:
[----:B------:R-:W-:Y:S05]  /*6f50*/  BSYNC.RECONVERGENT B0 ;  /* 0x0000000000007941 */ /* 0x000fea0003800200 */
.L_x_562:
        /* <DEDUP_REMOVED lines=11> */
.L_x_569:
[----:B------:R-:W0:Y:S02]  /*7010*/  LDS R2, [R0] ;  /* 0x0000000000027984 */ /* 0x000e240000000800 */
[----:B0-----:R-:W-:-:S05]  /*7020*/  HFMA2 R3, R2, 1, 1, R43 ;  /* 0x3c003c0002037831 */ /* 0x001fca000000002b */
[----:B------:R-:W0:Y:S02]  /*7030*/  ATOMS.CAST.SPIN P0, [R0], R2, R3 ;  /* 0x000000020000758d */ /* 0x000e240001800003 */
[----:B0-----:R-:W-:Y:S05]  /*7040*/  @!P0 BRA `(.L_x_569) ;  /* 0xfffffffc00f08947 */ /* 0x001fea000383ffff */
[----:B------:R-:W-:Y:S05]  /*7050*/  BRA `(.L_x_567) ;  /* 0x00000000000c7947 */ /* 0x000fea0003800000 */
.L_x_568:
[----:B------:R-:W2:Y:S02]  /*7060*/  LD.E R0, desc[UR10][R4.64] ;  /* 0x0000000a04007980 */ /* 0x000ea4000c101900 */
[----:B--2---:R-:W-:-:S05]  /*7070*/  IADD3 R3, PT, PT, R43, R0, RZ ;  /* 0x000000002b037210 */ /* 0x004fca0007ffe0ff */
[----:B------:R0:W-:Y:S02]  /*7080*/  ST.E desc[UR10][R4.64], R3 ;  /* 0x0000000304007985 */ /* 0x0001e4000c10190a */
.L_x_567:
[----:B------:R-:W-:Y:S05]  /*7090*/  BSYNC.RECONVERGENT B0 ;  /* 0x0000000000007941 */ /* 0x000fea0003800200 */
.L_x_566:
[----:B------:R1:W-:Y:S01]  /*70a0*/  ATOM.E.ADD.F16x2.RN.STRONG.GPU P0, RZ, desc[UR10][R4.64+0x4], R46 ;  /* 0x8000042e04ff79a2 */ /* 0x0003e2000c10e10a */
[----:B------:R-:W-:Y:S04]  /*70b0*/  BSSY.RECONVERGENT B0, `(.L_x_570) ;  /* 0x000000e000007945 */ /* 0x000fe80003800200 */
[----:B-1----:R-:W-:Y:S05]  /*70c0*/  @P0 BRA `(.L_x_571) ;  /* 0x0000000000300947 */ /* 0x002fea0003800000 */
[----:B------:R-:W1:Y:S02]  /*70d0*/  QSPC.E.S P0, RZ, [R4+0x4] ;  /* 0x0000040004ff73aa */ /* 0x000e640000000500 */
[----:B-1----:R-:W-:Y:S05]  /*70e0*/  @!P0 BRA `(.L_x_572) ;  /* 0x00000000001c8947 */ /* 0x002fea0003800000 */
[----:B------:R-:W-:-:S04]  /*70f0*/  MOV R2, R4 ;  /* 0x0000000400027202 */ /* 0x000fc80000000f00 */
[----:B------:R-:W-:-:S07]  /*7100*/  MOV R0, R2 ;  /* 0x0000000200007202 */ /* 0x000fce0000000f00 */
.L_x_573:
[----:B------:R-:W0:Y:S02]  /*7110*/  LDS R2, [R0+0x4] ;  /* 0x0000040000027984 */ /* 0x000e240000000800 */
[----:B0-----:R-:W-:-:S05]  /*7120*/  HADD2 R3, R2, R46 ;  /* 0x0000002e02037230 */ /* 0x001fca0000000000 */
[----:B------:R-:W0:Y:S02]  /*7130*/  ATOMS.CAST.SPIN P0, [R0+0x4], R2, R3 ;  /* 0x000004020000758d */ /* 0x000e240001800003 */
[----:B0-----:R-:W-:Y:S05]  /*7140*/  @!P0 BRA `(.L_x_573) ;  /* 0xfffffffc00f08947 */ /* 0x001fea000383ffff */
[----:B------:R-:W-:Y:S05]  /*7150*/  BRA `(.L_x_571) ;  /* 0x00000000000c7947 */ /* 0x000fea0003800000 */
.L_x_572:
[----:B------:R-:W0:Y:S02]  /*7160*/  LD.E R0, desc[UR10][R4.64+0x4] ;  /* 0x0000040a04007980 */ /* 0x000e24000c101900 */
[----:B0-----:R-:W-:-:S05]  /*7170*/  IADD3 R3, PT, PT, R46, R0, RZ ;  /* 0x000000002e037210 */ /* 0x001fca0007ffe0ff */
[----:B------:R1:W-:Y:S02]  /*7180*/  ST.E desc[UR10][R4.64+0x4], R3 ;  /* 0x0000040304007985 */ /* 0x0003e4000c10190a */
.L_x_571:
[----:B------:R-:W-:Y:S05]  /*7190*/  BSYNC.RECONVERGENT B0 ;  /* 0x0000000000007941 */ /* 0x000fea0003800200 */
.L_x_570:
        /* <DEDUP_REMOVED lines=11> */
.L_x_577:
[----:B------:R-:W0:Y:S02]  /*7250*/  LDS R2, [R0] ;  /* 0x0000000000027984 */ /* 0x000e240000000800 */
[----:B0-----:R-:W-:-:S05]  /*7260*/  HFMA2 R3, R2, 1, 1, R37 ;  /* 0x3c003c0002037831 */ /* 0x001fca0000000025 */
[----:B------:R-:W0:Y:S02]  /*7270*/  ATOMS.CAST.SPIN P0, [R0], R2, R3 ;  /* 0x000000020000758d */ /* 0x000e240001800003 */
[----:B0-----:R-:W-:Y:S05]  /*7280*/  @!P0 BRA `(.L_x_577) ;  /* 0xfffffffc00f08947 */ /* 0x001fea000383ffff */
[----:B------:R-:W-:Y:S05]  /*7290*/  BRA `(.L_x_575) ;  /* 0x00000000000c7947 */ /* 0x000fea0003800000 */
.L_x_576:
[----:B------:R-:W2:Y:S02]  /*72a0*/  LD.E R0, desc[UR10][R4.64] ;  /* 0x0000000a04007980 */ /* 0x000ea4000c101900 */
[----:B--2---:R-:W-:-:S05]  /*72b0*/  IADD3 R3, PT, PT, R37, R0, RZ ;  /* 0x0000000025037210 */ /* 0x004fca0007ffe0ff */
[----:B------:R0:W-:Y:S02]  /*72c0*/  ST.E desc[UR10][R4.64], R3 ;  /* 0x0000000304007985 */ /* 0x0001e4000c10190a */
.L_x_575:
[----:B------:R-:W-:Y:S05]  /*72d0*/  BSYNC.RECONVERGENT B0 ;  /* 0x0000000000007941 */ /* 0x000fea0003800200 */
.L_x_574:
[----:B------:R1:W-:Y:S01]  /*72e0*/  ATOM.E.ADD.F16x2.RN.STRONG.GPU P0, RZ, desc[UR10][R4.64+0x4], R50 ;  /* 0x8000043204ff79a2 */ /* 0x0003e2000c10e10a */
[----:B------:R-:W-:Y:S04]  /*72f0*/  BSSY.RECONVERGENT B0, `(.L_x_578) ;  /* 0x000000e000007945 */ /* 0x000fe80003800200 */
[----:B-1----:R-:W-:Y:S05]  /*7300*/  @P0 BRA `(.L_x_579) ;  /* 0x0000000000300947 */ /* 0x002fea0003800000 */
[----:B------:R-:W1:Y:S02]  /*7310*/  QSPC.E.S P0, RZ, [R4+0x4] ;  /* 0x0000040004ff73aa */ /* 0x000e640000000500 */
[----:B-1----:R-:W-:Y:S05]  /*7320*/  @!P0 BRA `(.L_x_580) ;  /* 0x00000000001c8947 */ /* 0x002fea0003800000 */
[----:B------:R-:W-:-:S04]  /*7330*/  MOV R2, R4 ;  /* 0x0000000400027202 */ /* 0x000fc80000000f00 */
[----:B------:R-:W-:-:S07]  /*7340*/  MOV R0, R2 ;  /* 0x0000000200007202 */ /* 0x000fce0000000f00 */
.L_x_581:
[----:B------:R-:W0:Y:S02]  /*7350*/  LDS R2, [R0+0x4] ;  /* 0x0000040000027984 */ /* 0x000e240000000800 */
[----:B0-----:R-:W-:-:S05]  /*7360*/  HADD2 R3, R2, R50 ;  /* 0x0000003202037230 */ /* 0x001fca0000000000 */
[----:B------:R-:W0:Y:S02]  /*7370*/  ATOMS.CAST.SPIN P0, [R0+0x4], R2, R3 ;  /* 0x000004020000758d */ /* 0x000e240001800003 */
[----:B0-----:R-:W-:Y:S05]  /*7380*/  @!P0 BRA `(.L_x_581) ;  /* 0xfffffffc00f08947 */ /* 0x001fea000383ffff */
[----:B------:R-:W-:Y:S05]  /*7390*/  BRA `(.L_x_579) ;  /* 0x00000000000c7947 */ /* 0x000fea0003800000 */
.L_x_580:
[----:B------:R-:W0:Y:S02]  /*73a0*/  LD.E R0, desc[UR10][R4.64+0x4] ;  /* 0x0000040a04007980 */ /* 0x000e24000c101900 */
[----:B0-----:R-:W-:-:S05]  /*73b0*/  IADD3 R3, PT, PT, R50, R0, RZ ;  /* 0x0000000032037210 */ /* 0x001fca0007ffe0ff */
[----:B------:R1:W-:Y:S02]  /*73c0*/  ST.E desc[UR10][R4.64+0x4], R3 ;  /* 0x0000040304007985 */ /* 0x0003e4000c10190a */
.L_x_579:
[----:B------:R-:W-:Y:S05]  /*73d0*/  BSYNC.RECONVERGENT B0 ;  /* 0x0000000000007941 */ /* 0x000fea0003800200 */
.L_x_578:
        /* <DEDUP_REMOVED lines=11> */
.L_x_585:
[----:B------:R-:W0:Y:S02]  /*7490*/  LDS R2, [R0] ;  /* 0x0000000000027984 */ /* 0x000e240000000800 */
[----:B0-----:R-:W-:-:S05]  /*74a0*/  HFMA2 R3, R2, 1, 1, R68 ;  /* 0x3c003c0002037831 */ /* 0x001fca0000000044 */
[----:B------:R-:W0:Y:S02]  /*74b0*/  ATOMS.CAST.SPIN P0, [R0], R2, R3 ;  /* 0x000000020000758d */ /* 0x000e240001800003 */
[----:B0-----:R-:W-:Y:S05]  /*74c0*/  @!P0 BRA `(.L_x_585) ;  /* 0xfffffffc00f08947 */ /* 0x001fea000383ffff */
[----:B------:R-:W-:Y:S05]  /*74d0*/  BRA `(.L_x_583) ;  /* 0x00000000000c7947 */ /* 0x000fea0003800000 */
.L_x_584:
[----:B------:R-:W2:Y:S02]  /*74e0*/  LD.E R0, desc[UR10][R4.64] ;  /* 0x0000000a04007980 */ /* 0x000ea4000c101900 */
[----:B--2---:R-:W-:-:S05]  /*74f0*/  IADD3 R3, PT, PT, R68, R0, RZ ;  /* 0x0000000044037210 */ /* 0x004fca0007ffe0ff */
[----:B------:R0:W-:Y:S02]  /*7500*/  ST.E desc[UR10][R4.64], R3 ;  /* 0x0000000304007985 */ /* 0x0001e4000c10190a */
.L_x_583:
[----:B------:R-:W-:Y:S05]  /*7510*/  BSYNC.RECONVERGENT B0 ;  /* 0x0000000000007941 */ /* 0x000fea0003800200 */
.L_x_582:
[----:B------:R1:W-:Y:S01]  /*7520*/  ATOM.E.ADD.F16x2.RN.STRONG.GPU P0, RZ, desc[UR10][R4.64+0x4], R78 ;  /* 0x8000044e04ff79a2 */ /* 0x0003e2000c10e10a */
[----:B------:R-:W-:Y:S04]  /*7530*/  BSSY.RECONVERGENT B0, `(.L_x_586) ;  /* 0x0000010000007945 */ /* 0x000fe80003800200 */
[----:B-1----:R-:W-:Y:S05]  /*7540*/  @P0 BRA `(.L_x_587) ;  /* 0x0000000000380947 */ /* 0x002fea0003800000 */
[----:B------:R-:W1:Y:S02]  /*7550*/  QSPC.E.S P0, RZ, [R4+0x4] ;  /* 0x0000040004ff73aa */ /* 0x000e640000000500 */
[----:B-1----:R-:W-:Y:S05]  /*7560*/  @!P0 BRA `(.L_x_588) ;  /* 0x0000000000248947 */ /* 0x002fea0003800000 */
[----:B------:R-:W-:Y:S01]  /*7570*/  MOV R2, R4 ;  /* 0x0000000400027202 */ /* 0x000fe20000000f00 */
[----:B------:R-:W-:Y:S03]  /*7580*/  BSSY.RECONVERGENT B1, `(.L_x_589) ;  /* 0x0000006000017945 */ /* 0x000fe60003800200 */
[----:B------:R-:W-:-:S07]  /*7590*/  MOV R0, R2 ;  /* 0x0000000200007202 */ /* 0x000fce0000000f00 */
.L_x_590:
[----:B------:R-:W0:Y:S02]  /*75a0*/  LDS R2, [R0+0x4] ;  /* 0x0000040000027984 */ /* 0x000e240000000800 */
[----:B0-----:R-:W-:-:S05]  /*75b0*/  HADD2 R3, R2, R78 ;  /* 0x0000004e02037230 */ /* 0x001fca0000000000 */
[----:B------:R-:W0:Y:S02]  /*75c0*/  ATOMS.CAST.SPIN P0, [R0+0x4], R2, R3 ;  /* 0x000004020000758d */ /* 0x000e240001800003 */
[----:B0-----:R-:W-:Y:S05]  /*75d0*/  @!P0 BRA `(.L_x_590) ;  /* 0xfffffffc00f08947 */ /* 0x001fea000383ffff */
[----:B------:R-:W-:Y:S05]  /*75e0*/  BSYNC.RECONVERGENT B1 ;  /* 0x0000000000017941 */ /* 0x000fea0003800200 */
.L_x_589:
[----:B------:R-:W-:Y:S05]  /*75f0*/  BRA `(.L_x_587) ;  /* 0x00000000000c7947 */ /* 0x000fea0003800000 */
.L_x_588:
[----:B------:R-:W0:Y:S02]  /*7600*/  LD.E R0, desc[UR10][R4.64+0x4] ;  /* 0x0000040a04007980 */ /* 0x000e24000c101900 */
[----:B0-----:R-:W-:-:S05]  /*7610*/  IADD3 R3, PT, PT, R78, R0, RZ ;  /* 0x000000004e037210 */ /* 0x001fca0007ffe0ff */
[----:B------:R1:W-:Y:S02]  /*7620*/  ST.E desc[UR10][R4.64+0x4], R3 ;  /* 0x0000040304007985 */ /* 0x0003e4000c10190a */
.L_x_587:
[----:B------:R-:W-:Y:S05]  /*7630*/  BSYNC.RECONVERGENT B0 ;  /* 0x0000000000007941 */ /* 0x000fea0003800200 */
.L_x_586:
        /* <DEDUP_REMOVED lines=11> */
.L_x_594:
[----:B------:R-:W0:Y:S02]  /*76f0*/  LDS R2, [R0] ;  /* 0x0000000000027984 */ /* 0x000e240000000800 */
[----:B0-----:R-:W-:-:S05]  /*7700*/  HFMA2 R3, R2, 1, 1, R75 ;  /* 0x3c003c0002037831 */ /* 0x001fca000000004b */
[----:B------:R-:W0:Y:S02]  /*7710*/  ATOMS.CAST.SPIN P0, [R0], R2, R3 ;  /* 0x000000020000758d */ /* 0x000e240001800003 */
[----:B0-----:R-:W-:Y:S05]  /*7720*/  @!P0 BRA `(.L_x_594) ;  /* 0xfffffffc00f08947 */ /* 0x001fea000383ffff */
[----:B------:R-:W-:Y:S05]  /*7730*/  BRA `(.L_x_592) ;  /* 0x00000000000c7947 */ /* 0x000fea0003800000 */
.L_x_593:
[----:B------:R-:W2:Y:S02]  /*7740*/  LD.E R0, desc[UR10][R4.64] ;  /* 0x0000000a04007980 */ /* 0x000ea4000c101900 */
[----:B--2---:R-:W-:-:S05]  /*7750*/  IADD3 R3, PT, PT, R75, R0, RZ ;  /* 0x000000004b037210 */ /* 0x004fca0007ffe0ff */
[----:B------:R0:W-:Y:S02]  /*7760*/  ST.E desc[UR10][R4.64], R3 ;  /* 0x0000000304007985 */ /* 0x0001e4000c10190a */
.L_x_592:
[----:B------:R-:W-:Y:S05]  /*7770*/  BSYNC.RECONVERGENT B0 ;  /* 0x0000000000007941 */ /* 0x000fea0003800200 */
.L_x_591:
[----:B------:R1:W-:Y:S02]  /*7780*/  ATOM.E.ADD.F16x2.RN.STRONG.GPU P0, RZ, desc[UR10][R4.64+0x4], R32 ;  /* 0x8000042004ff79a2 */ /* 0x0003e4000c10e10a */
[----:B-1----:R-:W-:Y:S05]  /*7790*/  @P0 EXIT ;  /* 0x000000000000094d */ /* 0x002fea0003800000 */
[----:B------:R-:W1:Y:S02]  /*77a0*/  QSPC.E.S P0, RZ, [R4+0x4] ;  /* 0x0000040004ff73aa */ /* 0x000e640000000500 */
[----:B-1----:R-:W-:Y:S05]  /*77b0*/  @!P0 BRA `(.L_x_595) ;  /* 0x00000000001c8947 */ /* 0x002fea0003800000 */
[----:B------:R-:W-:-:S04]  /*77c0*/  MOV R2, R4 ;  /* 0x0000000400027202 */ /* 0x000fc80000000f00 */
[----:B------:R-:W-:-:S07]  /*77d0*/  MOV R0, R2 ;  /* 0x0000000200007202 */ /* 0x000fce0000000f00 */
.L_x_596:
[----:B------:R-:W0:Y:S02]  /*77e0*/  LDS R2, [R0+0x4] ;  /* 0x0000040000027984 */ /* 0x000e240000000800 */
[----:B0-----:R-:W-:-:S05]  /*77f0*/  HADD2 R3, R2, R32 ;  /* 0x0000002002037230 */ /* 0x001fca0000000000 */
[----:B------:R-:W0:Y:S02]  /*7800*/  ATOMS.CAST.SPIN P0, [R0+0x4], R2, R3 ;  /* 0x000004020000758d */ /* 0x000e240001800003 */
[----:B0-----:R-:W-:Y:S05]  /*7810*/  @!P0 BRA `(.L_x_596) ;  /* 0xfffffffc00f08947 */ /* 0x001fea000383ffff */
[----:B------:R-:W-:Y:S05]  /*7820*/  EXIT ;  /* 0x000000000000794d */ /* 0x000fea0003800000 */
.L_x_595:
[----:B------:R-:W0:Y:S02]  /*7830*/  LD.E R0, desc[UR10][R4.64+0x4] ;  /* 0x0000040a04007980 */ /* 0x000e24000c101900 */
[----:B0-----:R-:W-:-:S05]  /*7840*/  IADD3 R3, PT, PT, R32, R0, RZ ;  /* 0x0000000020037210 */ /* 0x001fca0007ffe0ff */
[----:B------:R-:W-:Y:S01]  /*7850*/  ST.E desc[UR10][R4.64+0x4], R3 ;  /* 0x0000040304007985 */ /* 0x000fe2000c10190a */
[----:B------:R-:W-:Y:S05]  /*7860*/  EXIT ;  /* 0x000000000000794d */ /* 0x000fea0003800000 */
.L_x_597:
        /* <DEDUP_REMOVED lines=9> */
.L_x_1858:


//--------------------- .text._ZN4vllm4gptq33gemm_half_q_half_gptq_3bit_kernelILb1ELi8EEEvPK6__halfPKjS6_S4_PS2_iiiibPKi --------------------------
	.section	.text._ZN4vllm4gptq33gemm_half_q_half_gptq_3bit_kernelILb1ELi8EEEvPK6__halfPKjS6_S4_PS2_iiiibPKi,"ax",@progbits
	.align	128
        .global         _ZN4vllm4gptq33gemm_half_q_half_gptq_3bit_kernelILb1ELi8EEEvPK6__halfPKjS6_S4_PS2_iiiibPKi
        .type           _ZN4vllm4gptq33gemm_half_q_half_gptq_3bit_kernelILb1ELi8EEEvPK6__halfPKjS6_S4_PS2_iiiibPKi,@function
        .size           _ZN4vllm4gptq33gemm_half_q_half_gptq_3bit_kernelILb1ELi8EEEvPK6__halfPKjS6_S4_PS2_iiiibPKi,(.L_x_1859 - _ZN4vllm4gptq33gemm_half_q_half_gptq_3bit_kernelILb1ELi8EEEvPK6__halfPKjS6_S4_PS2_iiiibPKi)
        .other          _ZN4vllm4gptq33gemm_half_q_half_gptq_3bit_kernelILb1ELi8EEEvPK6__halfPKjS6_S4_PS2_iiiibPKi,@"STO_CUDA_ENTRY STV_DEFAULT"
_ZN4vllm4gptq33gemm_half_q_half_gptq_3bit_kernelILb1ELi8EEEvPK6__halfPKjS6_S4_PS2_iiiibPKi:
.text._ZN4vllm4gptq33gemm_half_q_half_gptq_3bit_kernelILb1ELi8EEEvPK6__halfPKjS6_S4_PS2_iiiibPKi:
        /* <DEDUP_REMOVED lines=9> */
[----:B-1----:R-:W-:Y:S02]  /*0090*/  VIADDMNMX.U32 R112, R107, 0x80, R0, PT ;  /* 0x000000806b707846 */ /* 0x002fe40003800000 */
[----:B------:R-:W-:Y:S02]  /*00a0*/  SHF.L.U32 R105, R16, 0x2, RZ ;  /* 0x0000000210697819 */ /* 0x000fe400000006ff */
[----:B------:R-:W-:Y:S02]  /*00b0*/  ISETP.GE.U32.AND P0, PT, R3, R112, PT ;  /* 0x000000700300720c */ /* 0x000fe40003f06070 */
[----:B----4-:R-:W-:-:S11]  /*00c0*/  LEA R108, R108, R105, 0x9 ;  /* 0x000000696c6c7211 */ /* 0x010fd600078e48ff */
        /* <DEDUP_REMOVED lines=37> */
[CC--:B------:R-:W-:Y:S02]  /*0320*/  IADD3 R14, PT, PT, R13.reuse, R0.reuse, RZ ;  /* 0x000000000d0e7210 */ /* 0x0c0fe40007ffe0ff */
[----:B------:R-:W-:Y:S02]  /*0330*/  LEA.HI.X.SX32 R21, R13, RZ, 0x1, P1 ;  /* 0x000000ff0d157211 */ /* 0x000fe400008f0eff */
[----:B------:R-:W-:Y:S01]  /*0340*/  LEA R12, P0, R18, UR6, 0x1 ;  /* 0x00000006120c7c11 */ /* 0x000fe2000f8008ff */
[----:B------:R-:W5:Y:S01]  /*0350*/  LDG.E.U16.CONSTANT R11, desc[UR8][R10.64] ;  /* 0x000000080a0b7981 */ /* 0x000f62000c1e9500 */
[----:B0-----:R-:W-:-:S02]  /*0360*/  IADD3 R5, PT, PT, R14, R0, RZ ;  /* 0x000000000e057210 */ /* 0x001fc40007ffe0ff */
[----:B------:R-:W-:Y:S02]  /*0370*/  LEA.HI.X R13, R18, UR7, R21, 0x1, P0 ;  /* 0x00000007120d7c11 */ /* 0x000fe400080f0c15 */
[----:B------:R-:W-:Y:S02]  /*0380*/  IADD3 R20, P0, PT, R3, R14, RZ ;  /* 0x0000000e03147210 */ /* 0x000fe40007f1e0ff */
[----:B------:R-:W-:Y:S02]  /*0390*/  IADD3 R18, PT, PT, R5, R0, RZ ;  /* 0x0000000005127210 */ /* 0x000fe40007ffe0ff */
[----:B-1----:R-:W-:Y:S01]  /*03a0*/  IADD3 R7, P1, PT, R3, R5, RZ ;  /* 0x0000000503077210 */ /* 0x002fe20007f3e0ff */
[----:B------:R-:W5:Y:S01]  /*03b0*/  LDG.E.U16.CONSTANT R13, desc[UR8][R12.64] ;  /* 0x000000080c0d7981 */ /* 0x000f62000c1e9500 */
[----:B------:R-:W-:Y:S02]  /*03c0*/  LEA.HI.X.SX32 R21, R14, RZ, 0x1, P0 ;  /* 0x000000ff0e157211 */ /* 0x000fe400000f0eff */
[----:B------:R-:W-:-:S02]  /*03d0*/  LEA R4, P0, R20, UR6, 0x1 ;  /* 0x0000000614047c11 */ /* 0x000fc4000f8008ff */
[----:B------:R-:W-:Y:S02]  /*03e0*/  IADD3 R3, P2, PT, R3, R18, RZ ;  /* 0x0000001203037210 */ /* 0x000fe40007f5e0ff */
[----:B------:R-:W-:Y:S02]  /*03f0*/  LEA.HI.X.SX32 R14, R5, RZ, 0x1, P1 ;  /* 0x000000ff050e7211 */ /* 0x000fe400008f0eff */
[----:B------:R-:W-:Y:S02]  /*0400*/  LEA.HI.X R5, R20, UR7, R21, 0x1, P0 ;  /* 0x0000000714057c11 */ /* 0x000fe400080f0c15 */
[----:B------:R-:W-:Y:S02]  /*0410*/  LEA R6, P1, R7, UR6, 0x1 ;  /* 0x0000000607067c11 */ /* 0x000fe4000f8208ff */
[----:B------:R-:W-:Y:S02]  /*0420*/  LEA.HI.X.SX32 R18, R18, RZ, 0x1, P2 ;  /* 0x000000ff12127211 */ /* 0x000fe400010f0eff */
[----:B----4-:R-:W-:Y:S01]  /*0430*/  LEA R8, P0, R3, UR6, 0x1 ;  /* 0x0000000603087c11 */ /* 0x010fe2000f8008ff */
[----:B------:R-:W4:Y:S01]  /*0440*/  LDG.E.U16.CONSTANT R5, desc[UR8][R4.64] ;  /* 0x0000000804057981 */ /* 0x000f22000c1e9500 */
[----:B------:R-:W-:-:S02]  /*0450*/  LEA.HI.X R7, R7, UR7, R14, 0x1, P1 ;  /* 0x0000000707077c11 */ /* 0x000fc400088f0c0e */
[----:B------:R-:W-:-:S04]  /*0460*/  LEA.HI.X R9, R3, UR7, R18, 0x1, P0 ;  /* 0x0000000703097c11 */ /* 0x000fc800080f0c12 */
[----:B------:R-:W4:Y:S04]  /*0470*/  LDG.E.U16.CONSTANT R7, desc[UR8][R6.64] ;  /* 0x0000000806077981 */ /* 0x000f28000c1e9500 */
[----:B------:R-:W4:Y:S04]  /*0480*/  LDG.E.U16.CONSTANT R9, desc[UR8][R8.64] ;  /* 0x0000000808097981 */ /* 0x000f28000c1e9500 */
[----:B--2---:R0:W-:Y:S04]  /*0490*/  STS.U16 [R16], R15 ;  /* 0x0000000f10007388 */ /* 0x0041e80000000400 */
[----:B---3--:R0:W-:Y:S04]  /*04a0*/  STS.U16 [R16+0x100], R17 ;  /* 0x0001001110007388 */ /* 0x0081e80000000400 */
[----:B-----5:R0:W-:Y:S04]  /*04b0*/  STS.U16 [R16+0x200], R19 ;  /* 0x0002001310007388 */ /* 0x0201e80000000400 */
[----:B------:R0:W-:Y:S04]  /*04c0*/  STS.U16 [R16+0x300], R11 ;  /* 0x0003000b10007388 */ /* 0x0001e80000000400 */
[----:B------:R0:W-:Y:S04]  /*04d0*/  STS.U16 [R16+0x400], R13 ;  /* 0x0004000d10007388 */ /* 0x0001e80000000400 */
[----:B----4-:R0:W-:Y:S04]  /*04e0*/  STS.U16 [R16+0x500], R5 ;  /* 0x0005000510007388 */ /* 0x0101e80000000400 */
[----:B------:R0:W-:Y:S04]  /*04f0*/  STS.U16 [R16+0x600], R7 ;  /* 0x0006000710007388 */ /* 0x0001e80000000400 */
[----:B------:R0:W-:Y:S01]  /*0500*/  STS.U16 [R16+0x700], R9 ;  /* 0x0007000910007388 */ /* 0x0001e20000000400 */
[----:B------:R-:W-:Y:S05]  /*0510*/  BRA `(.L_x_599) ;  /* 0x0000000000f47947 */ /* 0x000fea0003800000 */
.L_x_600:
        /* <DEDUP_REMOVED lines=14> */
[-C--:B------:R-:W-:Y:S02]  /*0600*/  LEA.HI.X.SX32 R24, R13, R18.reuse, 0x1, P1 ;  /* 0x000000120d187211 */ /* 0x080fe400008f0eff */
[----:B------:R-:W-:Y:S02]  /*0610*/  LEA.HI.X R7, R7, UR7, R8, 0x1, P0 ;  /* 0x0000000707077c11 */ /* 0x000fe400080f0c08 */
[-C--:B------:R-:W-:Y:S02]  /*0620*/  IADD3 R13, P3, PT, R21, R3.reuse, RZ ;  /* 0x00000003150d7210 */ /* 0x080fe40007f7e0ff */
[-C--:B------:R-:W-:Y:S02]  /*0630*/  IADD3 R9, P0, PT, R17, R3.reuse, RZ ;  /* 0x0000000311097210 */ /* 0x080fe40007f1e0ff */
[----:B------:R-:W-:Y:S02]  /*0640*/  IADD3 R11, P2, PT, R19, R3, RZ ;  /* 0x00000003130b7210 */ /* 0x000fe40007f5e0ff */
[----:B------:R-:W-:-:S02]  /*0650*/  LEA.HI.X.SX32 R14, R21, R18, 0x1, P3 ;  /* 0x00000012150e7211 */ /* 0x000fc400018f0eff */
[-C--:B------:R-:W-:Y:S02]  /*0660*/  LEA.HI.X.SX32 R22, R17, R18.reuse, 0x1, P0 ;  /* 0x0000001211167211 */ /* 0x080fe400000f0eff */
[----:B------:R-:W-:Y:S01]  /*0670*/  LEA.HI.X.SX32 R20, R19, R18, 0x1, P2 ;  /* 0x0000001213147211 */ /* 0x000fe200010f0eff */
[----:B------:R0:W2:Y:S01]  /*0680*/  LDG.E.U16.CONSTANT R17, desc[UR8][R6.64] ;  /* 0x0000000806117981 */ /* 0x0000a2000c1e9500 */
[-C--:B------:R-:W-:Y:S02]  /*0690*/  IADD3 R21, PT, PT, R21, R0.reuse, RZ ;  /* 0x0000000015157210 */ /* 0x080fe40007ffe0ff */
[----:B------:R-:W-:Y:S02]  /*06a0*/  LEA R4, P2, R15, UR6, 0x1 ;  /* 0x000000060f047c11 */ /* 0x000fe4000f8408ff */
[----:B------:R-:W-:Y:S02]  /*06b0*/  LEA R10, P0, R11, UR6, 0x1 ;  /* 0x000000060b0a7c11 */ /* 0x000fe4000f8008ff */
[----:B------:R-:W-:-:S02]  /*06c0*/  IADD3 R23, PT, PT, R21, R0, RZ ;  /* 0x0000000015177210 */ /* 0x000fc40007ffe0ff */
[----:B------:R-:W-:Y:S02]  /*06d0*/  LEA R8, P1, R9, UR6, 0x1 ;  /* 0x0000000609087c11 */ /* 0x000fe4000f8208ff */
[----:B------:R-:W-:Y:S02]  /*06e0*/  LEA.HI.X R5, R15, UR7, R24, 0x1, P2 ;  /* 0x000000070f057c11 */ /* 0x000fe400090f0c18 */
[----:B------:R-:W-:Y:S02]  /*06f0*/  LEA.HI.X R11, R11, UR7, R20, 0x1, P0 ;  /* 0x000000070b0b7c11 */ /* 0x000fe400080f0c14 */
[----:B------:R-:W-:Y:S01]  /*0700*/  LEA R12, P3, R13, UR6, 0x1 ;  /* 0x000000060d0c7c11 */ /* 0x000fe2000f8608ff */
[----:B------:R1:W3:Y:S01]  /*0710*/  LDG.E.U16.CONSTANT R19, desc[UR8][R4.64] ;  /* 0x0000000804137981 */ /* 0x0002e2000c1e9500 */
[----:B------:R-:W-:Y:S02]  /*0720*/  IADD3 R15, P0, PT, R21, R3, RZ ;  /* 0x00000003150f7210 */ /* 0x000fe40007f1e0ff */
[----:B------:R-:W-:Y:S01]  /*0730*/  IADD3 R24, PT, PT, R23, R0, RZ ;  /* 0x0000000017187210 */ /* 0x000fe20007ffe0ff */
[----:B------:R-:W4:Y:S01]  /*0740*/  LDG.E.U16.CONSTANT R11, desc[UR8][R10.64] ;  /* 0x000000080a0b7981 */ /* 0x000f22000c1e9500 */
[----:B------:R-:W-:-:S02]  /*0750*/  LEA.HI.X R9, R9, UR7, R22, 0x1, P1 ;  /* 0x0000000709097c11 */ /* 0x000fc400088f0c16 */
[----:B------:R-:W-:Y:S02]  /*0760*/  LEA.HI.X R13, R13, UR7, R14, 0x1, P3 ;  /* 0x000000070d0d7c11 */ /* 0x000fe400098f0c0e */
[-C--:B------:R-:W-:Y:S02]  /*0770*/  IADD3 R20, P1, PT, R23, R3.reuse, RZ ;  /* 0x0000000317147210 */ /* 0x080fe40007f3e0ff */
[-C--:B------:R-:W-:Y:S01]  /*0780*/  LEA.HI.X.SX32 R22, R21, R18.reuse, 0x1, P0 ;  /* 0x0000001215167211 */ /* 0x080fe200000f0eff */
[----:B------:R-:W5:Y:S01]  /*0790*/  LDG.E.U16.CONSTANT R9, desc[UR8][R8.64] ;  /* 0x0000000808097981 */ /* 0x000f62000c1e9500 */
[----:B------:R-:W-:Y:S02]  /*07a0*/  LEA R14, P0, R15, UR6, 0x1 ;  /* 0x000000060f0e7c11 */ /* 0x000fe4000f8008ff */
[----:B------:R-:W-:Y:S01]  /*07b0*/  IADD3 R3, P2, PT, R24, R3, RZ ;  /* 0x0000000318037210 */ /* 0x000fe20007f5e0ff */
[----:B------:R-:W5:Y:S01]  /*07c0*/  LDG.E.U16.CONSTANT R13, desc[UR8][R12.64] ;  /* 0x000000080c0d7981 */ /* 0x000f62000c1e9500 */
[----:B0-----:R-:W-:-:S02]  /*07d0*/  LEA.HI.X.SX32 R7, R23, R18, 0x1, P1 ;  /* 0x0000001217077211 */ /* 0x001fc400008f0eff */
[----:B-1----:R-:W-:Y:S02]  /*07e0*/  LEA R4, P1, R20, UR6, 0x1 ;  /* 0x0000000614047c11 */ /* 0x002fe4000f8208ff */
[----:B------:R-:W-:Y:S02]  /*07f0*/  LEA.HI.X R15, R15, UR7, R22, 0x1, P0 ;  /* 0x000000070f0f7c11 */ /* 0x000fe400080f0c16 */
[----:B------:R-:W-:Y:S02]  /*0800*/  LEA.HI.X.SX32 R18, R24, R18, 0x1, P2 ;  /* 0x0000001218127211 */ /* 0x000fe400010f0eff */
[C---:B------:R-:W-:Y:S02]  /*0810*/  LEA R6, P0, R3.reuse, UR6, 0x1 ;  /* 0x0000000603067c11 */ /* 0x040fe4000f8008ff */
[----:B------:R-:W-:Y:S01]  /*0820*/  LEA.HI.X R5, R20, UR7, R7, 0x1, P1 ;  /* 0x0000000714057c11 */ /* 0x000fe200088f0c07 */
[----:B------:R-:W5:Y:S01]  /*0830*/  LDG.E.U16.CONSTANT R15, desc[UR8][R14.64] ;  /* 0x000000080e0f7981 */ /* 0x000f62000c1e9500 */
[----:B------:R-:W-:-:S04]  /*0840*/  LEA.HI.X R7, R3, UR7, R18, 0x1, P0 ;  /* 0x0000000703077c11 */ /* 0x000fc800080f0c12 */
        /* <DEDUP_REMOVED lines=10> */
.L_x_599:
[----:B------:R-:W-:Y:S05]  /*08f0*/  BSYNC.RECONVERGENT B0 ;  /* 0x0000000000007941 */ /* 0x000fea0003800200 */
.L_x_598:
[----:B------:R-:W2:Y:S02]  /*0900*/  LDCU UR4, c[0x0][0x3ac] ;  /* 0x00007580ff0477ac */ /* 0x000ea40008000800 */
[----:B--2---:R-:W-:-:S04]  /*0910*/  MOV R95, UR4 ;  /* 0x00000004005f7c02 */ /* 0x004fc80008000f00 */
[----:B------:R-:W-:-:S13]  /*0920*/  ISETP.GE.AND P0, PT, R108, R95, PT ;  /* 0x0000005f6c00720c */ /* 0x000fda0003f06270 */
[----:B------:R-:W-:Y:S05]  /*0930*/  @P0 EXIT ;  /* 0x000000000000094d */ /* 0x000fea0003800000 */
[----:B01----:R-:W0:Y:S01]  /*0940*/  LDC R7, c[0x0][0x3b4] ;  /* 0x0000ed00ff077b82 */ /* 0x003e220000000800 */
[----:B------:R-:W-:Y:S01]  /*0950*/  IABS R8, R0 ;  /* 0x0000000000087213 */ /* 0x000fe20000000000 */
[----:B------:R-:W1:Y:S01]  /*0960*/  LDCU.64 UR4, c[0x0][0x388] ;  /* 0x00007100ff0477ac */ /* 0x000e620008000a00 */
[----:B------:R-:W-:Y:S02]  /*0970*/  LOP3.LUT R105, R105, 0x1c, RZ, 0xc0, !PT ;  /* 0x0000001c69697812 */ /* 0x000fe400078ec0ff */
[----:B0-----:R-:W-:-:S04]  /*0980*/  IABS R6, R7 ;  /* 0x0000000700067213 */ /* 0x001fc80000000000 */
[----:B------:R-:W0:Y:S08]  /*0990*/  I2F.RP R3, R6 ;  /* 0x0000000600037306 */ /* 0x000e300000209400 */
[----:B0-----:R-:W0:Y:S02]  /*09a0*/  MUFU.RCP R3, R3 ;  /* 0x0000000300037308 */ /* 0x001e240000001000 */
[----:B0-----:R-:W-:-:S06]  /*09b0*/  IADD3 R4, PT, PT, R3, 0xffffffe, RZ ;  /* 0x0ffffffe03047810 */ /* 0x001fcc0007ffe0ff */
[----:B------:R0:W2:Y:S02]  /*09c0*/  F2I.FTZ.U32.TRUNC.NTZ R5, R4 ;  /* 0x0000000400057305 */ /* 0x0000a4000021f000 */
[----:B0-----:R-:W-:Y:S01]  /*09d0*/  HFMA2 R4, -RZ, RZ, 0, 0 ;  /* 0x00000000ff047431 */ /* 0x001fe200000001ff */
[----:B--2---:R-:W-:-:S05]  /*09e0*/  IADD3 R9, PT, PT, RZ, -R5, RZ ;  /* 0x80000005ff097210 */ /* 0x004fca0007ffe0ff */
[----:B------:R-:W-:-:S04]  /*09f0*/  IMAD R9, R9, R6, RZ ;  /* 0x0000000609097224 */ /* 0x000fc800078e02ff */
[----:B------:R-:W-:-:S06]  /*0a00*/  IMAD.HI.U32 R5, R5, R9, R4 ;  /* 0x0000000905057227 */ /* 0x000fcc00078e0004 */
[----:B------:R-:W-:-:S05]  /*0a10*/  IMAD.HI.U32 R14, R5, R8, RZ ;  /* 0x00000008050e7227 */ /* 0x000fca00078e00ff */
[----:B------:R-:W-:-:S05]  /*0a20*/  IADD3 R3, PT, PT, RZ, -R14, RZ ;  /* 0x8000000eff037210 */ /* 0x000fca0007ffe0ff */
[C---:B------:R-:W-:Y:S01]  /*0a30*/  IMAD R3, R6.reuse, R3, R8 ;  /* 0x0000000306037224 */ /* 0x040fe200078e0208 */
[----:B------:R-:W-:Y:S04]  /*0a40*/  BAR.SYNC.DEFER_BLOCKING 0x0 ;  /* 0x0000000000007b1d */ /* 0x000fe80000010000 */
[----:B------:R-:W-:-:S13]  /*0a50*/  ISETP.GT.U32.AND P1, PT, R6, R3, PT ;  /* 0x000000030600720c */ /* 0x000fda0003f24070 */
[-C--:B------:R-:W-:Y:S02]  /*0a60*/  @!P1 IADD3 R3, PT, PT, R3, -R6.reuse, RZ ;  /* 0x8000000603039210 */ /* 0x080fe40007ffe0ff */
[----:B------:R-:W-:Y:S02]  /*0a70*/  @!P1 IADD3 R14, PT, PT, R14, 0x1, RZ ;  /* 0x000000010e0e9810 */ /* 0x000fe40007ffe0ff */
[----:B------:R-:W-:Y:S02]  /*0a80*/  ISETP.GE.U32.AND P0, PT, R3, R6, PT ;  /* 0x000000060300720c */ /* 0x000fe40003f06070 */
[----:B------:R-:W-:Y:S02]  /*0a90*/  LOP3.LUT R3, R0, R7, RZ, 0x3c, !PT ;  /* 0x0000000700037212 */ /* 0x000fe400078e3cff */
[----:B------:R-:W-:Y:S02]  /*0aa0*/  ISETP.NE.AND P1, PT, R7, RZ, PT ;  /* 0x000000ff0700720c */ /* 0x000fe40003f25270 */
[----:B------:R-:W-:-:S07]  /*0ab0*/  ISETP.GE.AND P2, PT, R3, RZ, PT ;  /* 0x000000ff0300720c */ /* 0x000fce0003f46270 */
[----:B------:R-:W-:-:S06]  /*0ac0*/  @P0 IADD3 R14, PT, PT, R14, 0x1, RZ ;  /* 0x000000010e0e0810 */ /* 0x000fcc0007ffe0ff */
[----:B------:R-:W-:Y:S02]  /*0ad0*/  @!P2 IADD3 R14, PT, PT, RZ, -R14, RZ ;  /* 0x8000000eff0ea210 */ /* 0x000fe40007ffe0ff */
[----:B------:R-:W-:-:S04]  /*0ae0*/  @!P1 LOP3.LUT R14, RZ, R7, RZ, 0x33, !PT ;  /* 0x00000007ff0e9212 */ /* 0x000fc800078e33ff */
[----:B------:R-:W0:Y:S01]  /*0af0*/  I2F.U32.RP R3, R14 ;  /* 0x0000000e00037306 */ /* 0x000e220000209000 */
[----:B------:R-:W-:Y:S02]  /*0b00*/  IADD3 R7, PT, PT, RZ, -R14, RZ ;  /* 0x8000000eff077210 */ /* 0x000fe40007ffe0ff */
[----:B------:R-:W-:-:S05]  /*0b10*/  ISETP.NE.U32.AND P2, PT, R14, RZ, PT ;  /* 0x000000ff0e00720c */ /* 0x000fca0003f45070 */
[----:B0-----:R-:W0:Y:S02]  /*0b20*/  MUFU.RCP R3, R3 ;  /* 0x0000000300037308 */ /* 0x001e240000001000 */
[----:B0-----:R-:W-:-:S06]  /*0b30*/  IADD3 R4, PT, PT, R3, 0xffffffe, RZ ;  /* 0x0ffffffe03047810 */ /* 0x001fcc0007ffe0ff */
[----:B------:R0:W2:Y:S02]  /*0b40*/  F2I.FTZ.U32.TRUNC.NTZ R5, R4 ;  /* 0x0000000400057305 */ /* 0x0000a4000021f000 */
[----:B0-----:R-:W-:Y:S01]  /*0b50*/  MOV R4, RZ ;  /* 0x000000ff00047202 */ /* 0x001fe20000000f00 */
[----:B--2---:R-:W-:-:S04]  /*0b60*/  IMAD R7, R7, R5, RZ ;  /* 0x0000000507077224 */ /* 0x004fc800078e02ff */
[----:B------:R-:W-:-:S06]  /*0b70*/  IMAD.HI.U32 R6, R5, R7, R4 ;  /* 0x0000000705067227 */ /* 0x000fcc00078e0004 */
[----:B------:R-:W-:-:S05]  /*0b80*/  IMAD.HI.U32 R106, R6, R107, RZ ;  /* 0x0000006b066a7227 */ /* 0x000fca00078e00ff */
[----:B------:R-:W-:-:S05]  /*0b90*/  IADD3 R5, PT, PT, RZ, -R106, RZ ;  /* 0x8000006aff057210 */ /* 0x000fca0007ffe0ff */
[----:B------:R-:W-:-:S05]  /*0ba0*/  IMAD R5, R14, R5, R107 ;  /* 0x000000050e057224 */ /* 0x000fca00078e026b */
[----:B------:R-:W-:-:S13]  /*0bb0*/  ISETP.GE.U32.AND P0, PT, R5, R14, PT ;  /* 0x0000000e0500720c */ /* 0x000fda0003f06070 */
[----:B------:R-:W-:Y:S02]  /*0bc0*/  @P0 IADD3 R5, PT, PT, -R14, R5, RZ ;  /* 0x000000050e050210 */ /* 0x000fe40007ffe1ff */
[----:B------:R-:W-:Y:S02]  /*0bd0*/  @P0 IADD3 R106, PT, PT, R106, 0x1, RZ ;  /* 0x000000016a6a0810 */ /* 0x000fe40007ffe0ff */
[----:B------:R-:W-:Y:S02]  /*0be0*/  ISETP.GE.U32.AND P1, PT, R5, R14, PT ;  /* 0x0000000e0500720c */ /* 0x000fe40003f26070 */
[----:B------:R-:W-:-:S11]  /*0bf0*/  ISETP.GT.U32.AND P0, PT, R105, 0x4, PT ;  /* 0x000000046900780c */ /* 0x000fd60003f04070 */
[----:B------:R-:W-:Y:S02]  /*0c00*/  @P1 IADD3 R106, PT, PT, R106, 0x1, RZ ;  /* 0x000000016a6a1810 */ /* 0x000fe40007ffe0ff */
[----:B------:R-:W-:Y:S01]  /*0c10*/  @!P2 LOP3.LUT R106, RZ, R14, RZ, 0x33, !PT ;  /* 0x0000000eff6aa212 */ /* 0x000fe200078e33ff */
[----:B------:R-:W0:Y:S01]  /*0c20*/  @!P0 LDC.64 R4, c[0x0][0x390] ;  /* 0x0000e400ff048b82 */ /* 0x000e220000000a00 */
[----:B------:R-:W-:-:S03]  /*0c30*/  @!P0 LEA R7, R108, R108, 0x1 ;  /* 0x0000006c6c078211 */ /* 0x000fc600078e08ff */
[----:B------:R-:W-:Y:S01]  /*0c40*/  @!P0 IMAD R3, R106, R95, RZ ;  /* 0x0000005f6a038224 */ /* 0x000fe200078e02ff */
[----:B------:R-:W-:-:S04]  /*0c50*/  @!P0 SHF.R.S32.HI R8, RZ, 0x1f, R7 ;  /* 0x0000001fff088819 */ /* 0x000fc80000011407 */
[----:B------:R-:W-:Y:S02]  /*0c60*/  @!P0 SHF.R.S32.HI R6, RZ, 0x1f, R3 ;  /* 0x0000001fff068819 */ /* 0x000fe40000011403 */
[----:B------:R-:W-:Y:S02]  /*0c70*/  @!P0 LEA.HI R8, R8, R7, RZ, 0x5 ;  /* 0x0000000708088211 */ /* 0x000fe400078f28ff */
[----:B------:R-:W-:Y:S02]  /*0c80*/  @!P0 LEA.HI R6, R6, R3, RZ, 0x5 ;  /* 0x0000000306068211 */ /* 0x000fe400078f28ff */
[----:B------:R-:W-:Y:S02]  /*0c90*/  @!P0 SHF.R.S32.HI R104, RZ, 0x5, R8 ;  /* 0x00000005ff688819 */ /* 0x000fe40000011408 */
[----:B------:R-:W-:-:S05]  /*0ca0*/  @!P0 SHF.R.S32.HI R3, RZ, 0x5, R6 ;  /* 0x00000005ff038819 */ /* 0x000fca0000011406 */
[----:B------:R-:W-:-:S04]  /*0cb0*/  @!P0 IMAD R3, R3, 0x3, R104 ;  /* 0x0000000303038824 */ /* 0x000fc800078e0268 */
[----:B0-----:R-:W-:-:S06]  /*0cc0*/  @!P0 IMAD.WIDE R4, R3, 0x4, R4 ;  /* 0x0000000403048825 */ /* 0x001fcc00078e0204 */
[----:B------:R-:W2:Y:S01]  /*0cd0*/  @!P0 LDG.E.CONSTANT R4, desc[UR8][R4.64] ;  /* 0x0000000804048981 */ /* 0x000ea2000c1e9900 */
[----:B------:R-:W-:Y:S01]  /*0ce0*/  IMAD R2, R2, R95, RZ ;  /* 0x0000005f02027224 */ /* 0x000fe200078e02ff */
[----:B------:R-:W-:Y:S03]  /*0cf0*/  BSSY.RECONVERGENT B0, `(.L_x_601) ;  /* 0x0000044000007945 */ /* 0x000fe60003800200 */
[----:B------:R-:W-:Y:S01]  /*0d00*/  IMAD R3, R2, 0xc, RZ ;  /* 0x0000000c02037824 */ /* 0x000fe200078e02ff */
[----:B------:R-:W-:-:S04]  /*0d10*/  SHF.R.S32.HI R2, RZ, 0x1f, R108 ;  /* 0x0000001fff027819 */ /* 0x000fc8000001146c */
[----:B------:R-:W-:-:S04]  /*0d20*/  IADD3 R113, P1, PT, R108, R3, RZ ;  /* 0x000000036c717210 */ /* 0x000fc80007f3e0ff */
[----:B------:R-:W-:Y:S02]  /*0d30*/  LEA.HI.X.SX32 R2, R3, R2, 0x1, P1 ;  /* 0x0000000203027211 */ /* 0x000fe400008f0eff */
[----:B-1----:R-:W-:Y:S02]  /*0d40*/  LEA R114, P1, R113, UR4, 0x2 ;  /* 0x0000000471727c11 */ /* 0x002fe4000f8210ff */
[----:B------:R-:W-:Y:S02]  /*0d50*/  @!P0 LEA R3, R105, R105, 0x1 ;  /* 0x0000006969038211 */ /* 0x000fe400078e08ff */
[----:B------:R-:W-:Y:S02]  /*0d60*/  LEA.HI.X R113, R113, UR5, R2, 0x2, P1 ;  /* 0x0000000571717c11 */ /* 0x000fe400088f1402 */
[----:B--2---:R-:W-:Y:S01]  /*0d70*/  @!P0 SHF.R.U32.HI R97, RZ, R3, R4 ;  /* 0x00000003ff618219 */ /* 0x004fe20000011604 */
[----:B------:R-:W-:Y:S06]  /*0d80*/  @!P0 BRA `(.L_x_602) ;  /* 0x0000000000e88947 */ /* 0x000fec0003800000 */
[----:B------:R-:W-:-:S13]  /*0d90*/  ISETP.NE.AND P0, PT, R105, 0x8, PT ;  /* 0x000000086900780c */ /* 0x000fda0003f05270 */
[----:B------:R-:W-:Y:S05]  /*0da0*/  @P0 BRA `(.L_x_603) ;  /* 0x0000000000400947 */ /* 0x000fea0003800000 */
[----:B------:R-:W0:Y:S01]  /*0db0*/  LDC.64 R2, c[0x0][0x390] ;  /* 0x0000e400ff027b82 */ /* 0x000e220000000a00 */
[----:B------:R-:W-:Y:S01]  /*0dc0*/  IMAD R4, R106, R95, RZ ;  /* 0x0000005f6a047224 */ /* 0x000fe200078e02ff */
[----:B------:R-:W-:-:S04]  /*0dd0*/  LEA R6, R108, R108, 0x1 ;  /* 0x0000006c6c067211 */ /* 0x000fc800078e08ff */
        /* <DEDUP_REMOVED lines=13> */
.L_x_603:
[----:B------:R-:W-:-:S13]  /*0eb0*/  ISETP.GT.U32.AND P0, PT, R105, 0x10, PT ;  /* 0x000000106900780c */ /* 0x000fda0003f04070 */
        /* <DEDUP_REMOVED lines=13> */
[----:B------:R-:W-:-:S05]  /*0f90*/  HFMA2 R4, -RZ, RZ, 0, 1.78813934326171875e-07 ;  /* 0x00000003ff047431 */ /* 0x000fca00000001ff */
[----:B------:R-:W-:-:S05]  /*0fa0*/  IMAD R97, R105, R4, -0x20 ;  /* 0xffffffe069617424 */ /* 0x000fca00078e0204 */
[----:B--2---:R-:W-:Y:S01]  /*0fb0*/  SHF.R.U32.HI R97, RZ, R97, R2 ;  /* 0x00000061ff617219 */ /* 0x004fe20000011602 */
[----:B------:R-:W-:Y:S06]  /*0fc0*/  BRA `(.L_x_602) ;  /* 0x0000000000587947 */ /* 0x000fec0003800000 */
.L_x_604:
[----:B------:R-:W0:Y:S01]  /*0fd0*/  LDC.64 R2, c[0x0][0x390] ;  /* 0x0000e400ff027b82 */ /* 0x000e220000000a00 */
[----:B------:R-:W-:Y:S01]  /*0fe0*/  LEA R6, R108, R108, 0x1 ;  /* 0x0000006c6c067211 */ /* 0x000fe200078e08ff */
[----:B------:R-:W-:Y:S01]  /*0ff0*/  IMAD R4, R106, R95, RZ ;  /* 0x0000005f6a047224 */ /* 0x000fe200078e02ff */
[----:B------:R-:W-:Y:S02]  /*1000*/  ISETP.NE.AND P0, PT, R105, 0x14, PT ;  /* 0x000000146900780c */ /* 0x000fe40003f05270 */
[----:B------:R-:W-:Y:S02]  /*1010*/  SHF.R.S32.HI R7, RZ, 0x1f, R6 ;  /* 0x0000001fff077819 */ /* 0x000fe40000011406 */
[----:B------:R-:W-:Y:S02]  /*1020*/  SHF.R.S32.HI R5, RZ, 0x1f, R4 ;  /* 0x0000001fff057819 */ /* 0x000fe40000011404 */
[----:B------:R-:W-:Y:S02]  /*1030*/  LEA.HI R7, R7, R6, RZ, 0x5 ;  /* 0x0000000607077211 */ /* 0x000fe400078f28ff */
[----:B------:R-:W-:-:S02]  /*1040*/  LEA.HI R5, R5, R4, RZ, 0x5 ;  /* 0x0000000405057211 */ /* 0x000fc400078f28ff */
        /* <DEDUP_REMOVED lines=9> */
[----:B------:R-:W-:-:S02]  /*10e0*/  @P0 MOV R8, 0x3 ;  /* 0x0000000300080802 */ /* 0x000fc40000000f00 */
[----:B--2---:R-:W-:-:S03]  /*10f0*/  @!P0 SHF.L.W.U32.HI R97, R97, 0x4, R6 ;  /* 0x0000000461618819 */ /* 0x004fc60000010e06 */
[----:B------:R-:W-:Y:S01]  /*1100*/  @P0 IMAD R6, R105, R8, -0x40 ;  /* 0xffffffc069060424 */ /* 0x000fe200078e0208 */
[----:B------:R-:W-:-:S04]  /*1110*/  @!P0 LOP3.LUT R97, R97, 0xfff, RZ, 0xc0, !PT ;  /* 0x00000fff61618812 */ /* 0x000fc800078ec0ff */
[----:B---3--:R-:W-:-:S07]  /*1120*/  @P0 SHF.R.U32.HI R97, RZ, R6, R3 ;  /* 0x00000006ff610219 */ /* 0x008fce0000011603 */
.L_x_602:
[----:B------:R-:W-:Y:S05]  /*1130*/  BSYNC.RECONVERGENT B0 ;  /* 0x0000000000007941 */ /* 0x000fea0003800200 */
.L_x_601:
[----:B------:R-:W0:Y:S01]  /*1140*/  LDC.64 R18, c[0x0][0x398] ;  /* 0x0000e600ff127b82 */ /* 0x000e220000000a00 */
[----:B------:R-:W-:Y:S01]  /*1150*/  ISETP.GE.U32.AND P0, PT, R107, R0, PT ;  /* 0x000000006b00720c */ /* 0x000fe20003f06070 */
[----:B------:R-:W-:Y:S01]  /*1160*/  IMAD R3, R106, R95, R108 ;  /* 0x0000005f6a037224 */ /* 0x000fe200078e026c */
[----:B------:R-:W-:Y:S02]  /*1170*/  PRMT R27, RZ, 0x5410, RZ ;  /* 0x00005410ff1b7816 */ /* 0x000fe400000000ff */
[----:B------:R-:W-:Y:S02]  /*1180*/  PRMT R17, RZ, 0x5410, RZ ;  /* 0x00005410ff117816 */ /* 0x000fe400000000ff */
[----:B------:R-:W-:Y:S02]  /*1190*/  PRMT R0, RZ, 0x5410, RZ ;  /* 0x00005410ff007816 */ /* 0x000fe400000000ff */
[----:B------:R-:W-:Y:S02]  /*11a0*/  PRMT R26, RZ, 0x5410, RZ ;  /* 0x00005410ff1a7816 */ /* 0x000fe400000000ff */
[----:B------:R-:W-:-:S02]  /*11b0*/  PRMT R2, RZ, 0x5410, RZ ;  /* 0x00005410ff027816 */ /* 0x000fc400000000ff */
[----:B------:R-:W-:Y:S02]  /*11c0*/  PRMT R4, RZ, 0x5410, RZ ;  /* 0x00005410ff047816 */ /* 0x000fe400000000ff */
[----:B------:R-:W-:Y:S02]  /*11d0*/  PRMT R5, RZ, 0x5410, RZ ;  /* 0x00005410ff057816 */ /* 0x000fe400000000ff */
[----:B------:R-:W-:Y:S02]  /*11e0*/  PRMT R6, RZ, 0x5410, RZ ;  /* 0x00005410ff067816 */ /* 0x000fe400000000ff */
[----:B------:R-:W-:Y:S02]  /*11f0*/  PRMT R7, RZ, 0x5410, RZ ;  /* 0x00005410ff077816 */ /* 0x000fe400000000ff */
[----:B------:R-:W-:Y:S02]  /*1200*/  PRMT R8, RZ, 0x5410, RZ ;  /* 0x00005410ff087816 */ /* 0x000fe400000000ff */
[----:B------:R-:W-:Y:S01]  /*1210*/  PRMT R15, RZ, 0x5410, RZ ;  /* 0x00005410ff0f7816 */ /* 0x000fe200000000ff */
[----:B0-----:R-:W-:Y:S01]  /*1220*/  IMAD.WIDE R18, R3, 0x2, R18 ;  /* 0x0000000203127825 */ /* 0x001fe200078e0212 */
[----:B------:R-:W-:-:S02]  /*1230*/  PRMT R3, RZ, 0x5410, RZ ;  /* 0x00005410ff037816 */ /* 0x000fc400000000ff */
[----:B------:R-:W-:Y:S02]  /*1240*/  PRMT R12, RZ, 0x5410, RZ ;  /* 0x00005410ff0c7816 */ /* 0x000fe400000000ff */
[----:B------:R-:W-:Y:S02]  /*1250*/  PRMT R11, RZ, 0x5410, RZ ;  /* 0x00005410ff0b7816 */ /* 0x000fe400000000ff */
[----:B------:R-:W-:Y:S02]  /*1260*/  PRMT R10, RZ, 0x5410, RZ ;  /* 0x00005410ff0a7816 */ /* 0x000fe400000000ff */
[----:B------:R-:W-:Y:S01]  /*1270*/  PRMT R9, RZ, 0x5410, RZ ;  /* 0x00005410ff097816 */ /* 0x000fe200000000ff */
[----:B------:R-:W-:Y:S06]  /*1280*/  @P0 BRA `(.L_x_605) ;  /* 0x0000003c00380947 */ /* 0x000fec0003800000 */
[----:B------:R0:W5:Y:S04]  /*1290*/  LDG.E.CONSTANT R94, desc[UR8][R18.64] ;  /* 0x00000008125e7981 */ /* 0x000168000c1e9900 */
[----:B------:R0:W5:Y:S01]  /*12a0*/  LDG.E.CONSTANT R93, desc[UR8][R18.64+0x4] ;  /* 0x00000408125d7981 */ /* 0x000162000c1e9900 */
[----:B------:R-:W1:Y:S01]  /*12b0*/  S2UR UR5, SR_CgaCtaId ;  /* 0x00000000000579c3 */ /* 0x000e620000008800 */
[----:B------:R-:W2:Y:S01]  /*12c0*/  I2F.F16 R103, -0x80 ;  /* 0xffffff8000677906 */ /* 0x000ea20000200c00 */
[----:B------:R-:W-:Y:S01]  /*12d0*/  IADD3 R101, PT, PT, R107, R14, RZ ;  /* 0x0000000e6b657210 */ /* 0x000fe20007ffe0ff */
[----:B------:R-:W-:Y:S01]  /*12e0*/  UMOV UR4, 0x400 ;  /* 0x0000040000047882 */ /* 0x000fe20000000000 */
[--C-:B------:R-:W-:Y:S01]  /*12f0*/  SHF.R.U32.HI R100, RZ, 0x9, R97.reuse ;  /* 0x00000009ff647819 */ /* 0x100fe20000011661 */
[----:B------:R-:W3:Y:S01]  /*1300*/  LDCU UR7, c[0x0][0x3ac] ;  /* 0x00007580ff0777ac */ /* 0x000ee20008000800 */
[----:B------:R-:W-:-:S02]  /*1310*/  SHF.R.U32.HI R99, RZ, 0x6, R97 ;  /* 0x00000006ff637819 */ /* 0x000fc40000011661 */
[----:B------:R-:W-:Y:S01]  /*1320*/  SHF.R.U32.HI R98, RZ, 0x3, R97 ;  /* 0x00000003ff627819 */ /* 0x000fe20000011661 */
[----:B------:R-:W4:Y:S01]  /*1330*/  I2F.F16 R102, -0x10 ;  /* 0xfffffff000667906 */ /* 0x000f220000200c00 */
[----:B------:R-:W-:Y:S01]  /*1340*/  LOP3.LUT R97, R97, 0x7, RZ, 0xc0, !PT ;  /* 0x0000000761617812 */ /* 0x000fe200078ec0ff */
[----:B------:R-:W0:Y:S01]  /*1350*/  LDCU.U8 UR6, c[0x0][0x3b8] ;  /* 0x00007700ff0677ac */ /* 0x000e220008000000 */
[----:B------:R-:W-:Y:S02]  /*1360*/  PRMT R27, RZ, 0x7610, R27 ;  /* 0x00007610ff1b7816 */ /* 0x000fe4000000001b */
[----:B------:R-:W-:Y:S02]  /*1370*/  LOP3.LUT R100, R100, 0x7, RZ, 0xc0, !PT ;  /* 0x0000000764647812 */ /* 0x000fe400078ec0ff */
[----:B------:R-:W-:Y:S02]  /*1380*/  LOP3.LUT R99, R99, 0x7, RZ, 0xc0, !PT ;  /* 0x0000000763637812 */ /* 0x000fe400078ec0ff */
[----:B------:R-:W-:-:S02]  /*1390*/  LOP3.LUT R98, R98, 0x7, RZ, 0xc0, !PT ;  /* 0x0000000762627812 */ /* 0x000fc400078ec0ff */
[----:B------:R-:W-:Y:S01]  /*13a0*/  MOV R96, R101 ;  /* 0x0000006500607202 */ /* 0x000fe20000000f00 */
[----:B-1234-:R-:W-:-:S12]  /*13b0*/  ULEA UR4, UR5, UR4, 0x18 ;  /* 0x0000000405047291 */ /* 0x01efd8000f8ec0ff */
.L_x_612:
[----:B------:R-:W-:Y:S02]  /*13c0*/  ISETP.NE.AND P0, PT, R107, R96, PT ;  /* 0x000000606b00720c */ /* 0x000fe40003f05270 */
[----:B------:R-:W-:-:S11]  /*13d0*/  MOV R115, R113 ;  /* 0x0000007100737202 */ /* 0x000fd60000000f00 */
[----:B------:R-:W-:Y:S05]  /*13e0*/  @P0 BRA `(.L_x_606) ;  /* 0x0000000400480947 */ /* 0x000fea0003800000 */
[C---:B------:R-:W-:Y:S01]  /*13f0*/  ISETP.GT.U32.AND P0, PT, R105.reuse, 0x4, PT ;  /* 0x000000046900780c */ /* 0x040fe20003f04070 */
[----:B------:R-:W-:Y:S01]  /*1400*/  BSSY.RECONVERGENT B0, `(.L_x_607) ;  /* 0x0000043000007945 */ /* 0x000fe20003800200 */
[----:B------:R-:W-:Y:S02]  /*1410*/  IADD3 R106, PT, PT, R106, 0x1, RZ ;  /* 0x000000016a6a7810 */ /* 0x000fe40007ffe0ff */
[----:B------:R-:W-:-:S09]  /*1420*/  LEA R13, R105, R105, 0x1 ;  /* 0x00000069690d7211 */ /* 0x000fd200078e08ff */
[----:B------:R-:W-:Y:S05]  /*1430*/  @P0 BRA `(.L_x_608) ;  /* 0x00000000002c0947 */ /* 0x000fea0003800000 */
[----:B------:R-:W-:Y:S01]  /*1440*/  MOV R23, UR7 ;  /* 0x0000000700177c02 */ /* 0x000fe20008000f00 */
[----:B0-----:R-:W0:Y:S04]  /*1450*/  LDC.64 R18, c[0x0][0x390] ;  /* 0x0000e400ff127b82 */ /* 0x001e280000000a00 */
[----:B------:R-:W-:-:S05]  /*1460*/  IMAD R14, R106, R23, RZ ;  /* 0x000000176a0e7224 */ /* 0x000fca00078e02ff */
[----:B------:R-:W-:-:S04]  /*1470*/  SHF.R.S32.HI R21, RZ, 0x1f, R14 ;  /* 0x0000001fff157819 */ /* 0x000fc8000001140e */
[----:B------:R-:W-:-:S04]  /*1480*/  LEA.HI R21, R21, R14, RZ, 0x5 ;  /* 0x0000000e15157211 */ /* 0x000fc800078f28ff */
[----:B------:R-:W-:-:S05]  /*1490*/  SHF.R.S32.HI R21, RZ, 0x5, R21 ;  /* 0x00000005ff157819 */ /* 0x000fca0000011415 */
[----:B------:R-:W-:-:S04]  /*14a0*/  IMAD R21, R21, 0x3, R104 ;  /* 0x0000000315157824 */ /* 0x000fc800078e0268 */
[----:B0-----:R-:W-:-:S06]  /*14b0*/  IMAD.WIDE R18, R21, 0x4, R18 ;  /* 0x0000000415127825 */ /* 0x001fcc00078e0212 */
[----:B------:R-:W2:Y:S02]  /*14c0*/  LDG.E.CONSTANT R18, desc[UR8][R18.64] ;  /* 0x0000000812127981 */ /* 0x000ea4000c1e9900 */
[----:B--2---:R-:W-:Y:S01]  /*14d0*/  SHF.R.U32.HI R13, RZ, R13, R18 ;  /* 0x0000000dff0d7219 */ /* 0x004fe20000011612 */
[----:B------:R-:W-:Y:S06]  /*14e0*/  BRA `(.L_x_609) ;  /* 0x0000000000d07947 */ /* 0x000fec0003800000 */
.L_x_608:
[----:B------:R-:W-:-:S13]  /*14f0*/  ISETP.NE.AND P0, PT, R105, 0x8, PT ;  /* 0x000000086900780c */ /* 0x000fda0003f05270 */
        /* <DEDUP_REMOVED lines=14> */
.L_x_610:
[----:B------:R-:W-:-:S13]  /*15e0*/  ISETP.GT.U32.AND P0, PT, R105, 0x10, PT ;  /* 0x000000106900780c */ /* 0x000fda0003f04070 */
        /* <DEDUP_REMOVED lines=9> */
[----:B------:R-:W2:Y:S01]  /*1680*/  LDG.E.CONSTANT R18, desc[UR8][R18.64] ;  /* 0x0000000812127981 */ /* 0x000ea2000c1e9900 */
[----:B------:R-:W-:-:S04]  /*1690*/  IADD3 R13, PT, PT, R13, -0x20, RZ ;  /* 0xffffffe00d0d7810 */ /* 0x000fc80007ffe0ff */
[----:B--2---:R-:W-:Y:S01]  /*16a0*/  SHF.R.U32.HI R13, RZ, R13, R18 ;  /* 0x0000000dff0d7219 */ /* 0x004fe20000011612 */
[----:B------:R-:W-:Y:S06]  /*16b0*/  BRA `(.L_x_609) ;  /* 0x00000000005c7947 */ /* 0x000fec0003800000 */
.L_x_611:
[----:B------:R-:W-:Y:S01]  /*16c0*/  ISETP.NE.AND P0, PT, R105, 0x14, PT ;  /* 0x000000146900780c */ /* 0x000fe20003f05270 */
[----:B------:R-:W1:-:S12]  /*16d0*/  LDC.64 R20, c[0x0][0x390] ;  /* 0x0000e400ff147b82 */ /* 0x000e580000000a00 */
[----:B------:R-:W-:-:S05]  /*16e0*/  @!P0 MOV R23, UR7 ;  /* 0x0000000700178c02 */ /* 0x000fca0008000f00 */
[----:B------:R-:W-:Y:S01]  /*16f0*/  @!P0 IMAD R14, R106, R23, RZ ;  /* 0x000000176a0e8224 */ /* 0x000fe200078e02ff */
[----:B------:R-:W-:-:S04]  /*1700*/  @P0 MOV R23, UR7 ;  /* 0x0000000700170c02 */ /* 0x000fc80008000f00 */
[----:B0-----:R-:W-:-:S04]  /*1710*/  @!P0 SHF.R.S32.HI R19, RZ, 0x1f, R14 ;  /* 0x0000001fff138819 */ /* 0x001fc8000001140e */
[----:B------:R-:W-:Y:S01]  /*1720*/  @!P0 LEA.HI R19, R19, R14, RZ, 0x5 ;  /* 0x0000000e13138211 */ /* 0x000fe200078f28ff */
[----:B------:R-:W-:-:S03]  /*1730*/  @P0 IMAD R14, R106, R23, RZ ;  /* 0x000000176a0e0224 */ /* 0x000fc600078e02ff */
[----:B------:R-:W-:Y:S02]  /*1740*/  @!P0 SHF.R.S32.HI R19, RZ, 0x5, R19 ;  /* 0x00000005ff138819 */ /* 0x000fe40000011413 */
[----:B------:R-:W-:-:S03]  /*1750*/  @P0 SHF.R.S32.HI R25, RZ, 0x1f, R14 ;  /* 0x0000001fff190819 */ /* 0x000fc6000001140e */
[----:B------:R-:W-:Y:S01]  /*1760*/  @!P0 IMAD R19, R19, 0x3, R104 ;  /* 0x0000000313138824 */ /* 0x000fe200078e0268 */
[----:B------:R-:W-:-:S03]  /*1770*/  @P0 LEA.HI R25, R25, R14, RZ, 0x5 ;  /* 0x0000000e19190211 */ /* 0x000fc600078f28ff */
[----:B-1----:R-:W-:Y:S01]  /*1780*/  @!P0 IMAD.WIDE R18, R19, 0x4, R20 ;  /* 0x0000000413128825 */ /* 0x002fe200078e0214 */
[----:B------:R-:W-:-:S04]  /*1790*/  @P0 SHF.R.S32.HI R25, RZ, 0x5, R25 ;  /* 0x00000005ff190819 */ /* 0x000fc80000011419 */
[----:B------:R-:W2:Y:S01]  /*17a0*/  @!P0 LDG.E.CONSTANT R14, desc[UR8][R18.64] ;  /* 0x00000008120e8981 */ /* 0x000ea2000c1e9900 */
[----:B------:R-:W-:-:S03]  /*17b0*/  @P0 IMAD R29, R25, 0x3, R104 ;  /* 0x00000003191d0824 */ /* 0x000fc600078e0268 */
[----:B------:R-:W2:Y:S01]  /*17c0*/  @!P0 LDG.E.CONSTANT R25, desc[UR8][R18.64+0x4] ;  /* 0x0000040812198981 */ /* 0x000ea2000c1e9900 */
[----:B------:R-:W-:-:S06]  /*17d0*/  @P0 IMAD.WIDE R20, R29, 0x4, R20 ;  /* 0x000000041d140825 */ /* 0x000fcc00078e0214 */
[----:B------:R-:W3:Y:S01]  /*17e0*/  @P0 LDG.E.CONSTANT R21, desc[UR8][R20.64] ;  /* 0x0000000814150981 */ /* 0x000ee2000c1e9900 */
[----:B--2---:R-:W-:Y:S02]  /*17f0*/  @!P0 SHF.L.W.U32.HI R25, R14, 0x4, R25 ;  /* 0x000000040e198819 */ /* 0x004fe40000010e19 */
[----:B------:R-:W-:Y:S02]  /*1800*/  @P0 IADD3 R14, PT, PT, R13, -0x40, RZ ;  /* 0xffffffc00d0e0810 */ /* 0x000fe40007ffe0ff */
[----:B------:R-:W-:Y:S02]  /*1810*/  @!P0 LOP3.LUT R13, R25, 0xfff, RZ, 0xc0, !PT ;  /* 0x00000fff190d8812 */ /* 0x000fe400078ec0ff */
[----:B---3--:R-:W-:-:S07]  /*1820*/  @P0 SHF.R.U32.HI R13, RZ, R14, R21 ;  /* 0x0000000eff0d0219 */ /* 0x008fce0000011615 */
.L_x_609:
[----:B------:R-:W-:Y:S05]  /*1830*/  BSYNC.RECONVERGENT B0 ;  /* 0x0000000000007941 */ /* 0x000fea0003800200 */
.L_x_607:
[----:B------:R-:W0:Y:S01]  /*1840*/  LDC.64 R18, c[0x0][0x398] ;  /* 0x0000e600ff127b82 */ /* 0x000e220000000a00 */
[----:B------:R-:W-:-:S04]  /*1850*/  IMAD R23, R106, R23, R108 ;  /* 0x000000176a177224 */ /* 0x000fc800078e026c */
[----:B0-----:R-:W-:-:S05]  /*1860*/  IMAD.WIDE R18, R23, 0x2, R18 ;  /* 0x0000000217127825 */ /* 0x001fca00078e0212 */
[----:B-----5:R1:W5:Y:S04]  /*1870*/  LDG.E.CONSTANT R94, desc[UR8][R18.64] ;  /* 0x00000008125e7981 */ /* 0x020368000c1e9900 */
[----:B------:R1:W5:Y:S01]  /*1880*/  LDG.E.CONSTANT R93, desc[UR8][R18.64+0x4] ;  /* 0x00000408125d7981 */ /* 0x000362000c1e9900 */
[--C-:B------:R-:W-:Y:S02]  /*1890*/  SHF.R.U32.HI R98, RZ, 0x3, R13.reuse ;  /* 0x00000003ff627819 */ /* 0x100fe4000001160d */
[--C-:B------:R-:W-:Y:S02]  /*18a0*/  SHF.R.U32.HI R99, RZ, 0x6, R13.reuse ;  /* 0x00000006ff637819 */ /* 0x100fe4000001160d */
[----:B------:R-:W-:Y:S02]  /*18b0*/  LOP3.LUT R97, R13, 0x7, RZ, 0xc0, !PT ;  /* 0x000000070d617812 */ /* 0x000fe400078ec0ff */
[----:B------:R-:W-:-:S02]  /*18c0*/  SHF.R.U32.HI R13, RZ, 0x9, R13 ;  /* 0x00000009ff0d7819 */ /* 0x000fc4000001160d */
[----:B------:R-:W-:Y:S02]  /*18d0*/  MOV R96, R101 ;  /* 0x0000006500607202 */ /* 0x000fe40000000f00 */
[----:B------:R-:W-:Y:S02]  /*18e0*/  LOP3.LUT R98, R98, 0x7, RZ, 0xc0, !PT ;  /* 0x0000000762627812 */ /* 0x000fe400078ec0ff */
[----:B------:R-:W-:Y:S02]  /*18f0*/  LOP3.LUT R99, R99, 0x7, RZ, 0xc0, !PT ;  /* 0x0000000763637812 */ /* 0x000fe400078ec0ff */
[----:B-1----:R-:W-:-:S07]  /*1900*/  LOP3.LUT R100, R13, 0x7, RZ, 0xc0, !PT ;  /* 0x000000070d647812 */ /* 0x002fce00078ec0ff */
.L_x_606:
[----:B------:R-:W0:Y:S01]  /*1910*/  LDC R95, c[0x0][0x3ac] ;  /* 0x0000eb00ff5f7b82 */ /* 0x000e220000000800 */
[----:B------:R-:W2:Y:S01]  /*1920*/  LDG.E.128.CONSTANT R32, desc[UR8][R114.64] ;  /* 0x0000000872207981 */ /* 0x000ea2000c1e9d00 */
[----:B0-----:R-:W-:-:S05]  /*1930*/  IMAD.WIDE R18, R95, 0x4, R114 ;  /* 0x000000045f127825 */ /* 0x001fca00078e0272 */
[----:B------:R0:W3:Y:S01]  /*1940*/  LDG.E.128.CONSTANT R20, desc[UR8][R18.64] ;  /* 0x0000000812147981 */ /* 0x0000e2000c1e9d00 */
[----:B------:R-:W-:-:S05]  /*1950*/  IMAD.WIDE R110, R95, 0x4, R18 ;  /* 0x000000045f6e7825 */ /* 0x000fca00078e0212 */
[----:B------:R-:W4:Y:S01]  /*1960*/  LDG.E.128.CONSTANT R28, desc[UR8][R110.64] ;  /* 0x000000086e1c7981 */ /* 0x000f22000c1e9d00 */
[----:B------:R-:W-:Y:S01]  /*1970*/  UPRMT UR5, UR6, 0x8880, URZ ;  /* 0x0000888006057896 */ /* 0x000fe200080000ff */
[----:B------:R-:W-:Y:S02]  /*1980*/  IADD3 R107, PT, PT, R107, 0x20, RZ ;  /* 0x000000206b6b7810 */ /* 0x000fe40007ffe0ff */
[----:B------:R-:W-:Y:S01]  /*1990*/  IADD3 R101, PT, PT, R101, 0x20, RZ ;  /* 0x0000002065657810 */ /* 0x000fe20007ffe0ff */
[----:B------:R-:W-:Y:S01]  /*19a0*/  UISETP.NE.AND UP0, UPT, UR5, URZ, UPT ;  /* 0x000000ff0500728c */ /* 0x000fe2000bf05270 */
[----:B------:R-:W-:-:S03]  /*19b0*/  ISETP.GE.U32.AND P0, PT, R107, R112, PT ;  /* 0x000000706b00720c */ /* 0x000fc60003f06070 */
[----:B------:R-:W-:-:S06]  /*19c0*/  USEL UR5, URZ, 0x1, UP0 ;  /* 0x00000001ff057887 */ /* 0x000fcc0008000000 */
[----:B------:R-:W-:Y:S02]  /*19d0*/  IADD3 R87, PT, PT, R97, UR5, RZ ;  /* 0x0000000561577c10 */ /* 0x000fe4000fffe0ff */
[----:B------:R-:W-:Y:S02]  /*19e0*/  IADD3 R81, PT, PT, R98, UR5, RZ ;  /* 0x0000000562517c10 */ /* 0x000fe4000fffe0ff */
[----:B------:R-:W-:Y:S01]  /*19f0*/  IADD3 R75, PT, PT, R99, UR5, RZ ;  /* 0x00000005634b7c10 */ /* 0x000fe2000fffe0ff */
[----:B------:R1:W3:Y:S01]  /*1a00*/  I2F.F16 R76, R87 ;  /* 0x00000057004c7306 */ /* 0x0002e20000200c00 */
[----:B------:R-:W-:-:S07]  /*1a10*/  IADD3 R69, PT, PT, R100, UR5, RZ ;  /* 0x0000000564457c10 */ /* 0x000fce000fffe0ff */
[----:B------:R0:W3:Y:S01]  /*1a20*/  I2F.F16 R73, R81 ;  /* 0x0000005100497306 */ /* 0x0000e20000200c00 */
[----:B-1----:R-:W-:-:S07]  /*1a30*/  LOP3.LUT R87, R87, 0xe400, RZ, 0xfc, !PT ;  /* 0x0000e40057577812 */ /* 0x002fce00078efcff */
[----:B------:R1:W3:Y:S01]  /*1a40*/  I2F.F16 R71, R75 ;  /* 0x0000004b00477306 */ /* 0x0002e20000200c00 */
[----:B0-----:R-:W-:-:S07]  /*1a50*/  LOP3.LUT R81, R81, 0xe400, RZ, 0xfc, !PT ;  /* 0x0000e40051517812 */ /* 0x001fce00078efcff */
[----:B------:R0:W3:Y:S01]  /*1a60*/  I2F.F16 R70, R69 ;  /* 0x0000004500467306 */ /* 0x0000e20000200c00 */
[----:B-1----:R-:W-:Y:S02]  /*1a70*/  LOP3.LUT R75, R75, 0xe400, RZ, 0xfc, !PT ;  /* 0x0000e4004b4b7812 */ /* 0x002fe400078efcff */
[----:B0-----:R-:W-:Y:S02]  /*1a80*/  LOP3.LUT R69, R69, 0xe400, RZ, 0xfc, !PT ;  /* 0x0000e40045457812 */ /* 0x001fe400078efcff */
[C---:B--2---:R-:W-:Y:S02]  /*1a90*/  LOP3.LUT R13, R32.reuse, 0x70007, RZ, 0xc0, !PT ;  /* 0x00070007200d7812 */ /* 0x044fe400078ec0ff */
[----:B------:R-:W-:Y:S02]  /*1aa0*/  LOP3.LUT R24, R32, 0x380038, RZ, 0xc0, !PT ;  /* 0x0038003820187812 */ /* 0x000fe400078ec0ff */
[--C-:B------:R-:W-:Y:S02]  /*1ab0*/  SHF.R.U32.HI R44, RZ, 0x6, R32.reuse ;  /* 0x00000006ff2c7819 */ /* 0x100fe40000011620 */
[----:B------:R-:W-:-:S02]  /*1ac0*/  SHF.R.U32.HI R14, RZ, 0xf, R32 ;  /* 0x0000000fff0e7819 */ /* 0x000fc40000011620 */
[C---:B------:R-:W-:Y:S02]  /*1ad0*/  LOP3.LUT R36, R33.reuse, 0x70007, RZ, 0xc0, !PT ;  /* 0x0007000721247812 */ /* 0x040fe400078ec0ff */
[----:B------:R-:W-:Y:S02]  /*1ae0*/  LOP3.LUT R37, R33, 0x380038, RZ, 0xc0, !PT ;  /* 0x0038003821257812 */ /* 0x000fe400078ec0ff */
[--C-:B------:R-:W-:Y:S02]  /*1af0*/  SHF.R.U32.HI R18, RZ, 0x6, R33.reuse ;  /* 0x00000006ff127819 */ /* 0x100fe40000011621 */
[----:B------:R-:W-:Y:S02]  /*1b00*/  SHF.R.U32.HI R38, RZ, 0xf, R33 ;  /* 0x0000000fff267819 */ /* 0x000fe40000011621 */
[C---:B------:R-:W-:Y:S02]  /*1b10*/  LOP3.LUT R39, R34.reuse, 0x70007, RZ, 0xc0, !PT ;  /* 0x0007000722277812 */ /* 0x040fe400078ec0ff */
[----:B------:R-:W-:-:S02]  /*1b20*/  LOP3.LUT R40, R34, 0x380038, RZ, 0xc0, !PT ;  /* 0x0038003822287812 */ /* 0x000fc400078ec0ff */
[--C-:B------:R-:W-:Y:S02]  /*1b30*/  SHF.R.U32.HI R46, RZ, 0x6, R34.reuse ;  /* 0x00000006ff2e7819 */ /* 0x100fe40000011622 */
[----:B------:R-:W-:Y:S02]  /*1b40*/  SHF.R.U32.HI R41, RZ, 0xf, R34 ;  /* 0x0000000fff297819 */ /* 0x000fe40000011622 */
[C---:B------:R-:W-:Y:S02]  /*1b50*/  LOP3.LUT R42, R35.reuse, 0x70007, RZ, 0xc0, !PT ;  /* 0x00070007232a7812 */ /* 0x040fe400078ec0ff */
[----:B------:R-:W-:Y:S02]  /*1b60*/  LOP3.LUT R43, R35, 0x380038, RZ, 0xc0, !PT ;  /* 0x00380038232b7812 */ /* 0x000fe400078ec0ff */
[--C-:B------:R-:W-:Y:S02]  /*1b70*/  SHF.R.U32.HI R48, RZ, 0x6, R35.reuse ;  /* 0x00000006ff307819 */ /* 0x100fe40000011623 */
[----:B------:R-:W-:-:S02]  /*1b80*/  SHF.R.U32.HI R45, RZ, 0xf, R35 ;  /* 0x0000000fff2d7819 */ /* 0x000fc40000011623 */
[----:B------:R-:W0:Y:S01]  /*1b90*/  LDS.128 R32, [UR4] ;  /* 0x00000004ff207984 */ /* 0x000e220008000c00 */
[----:B---3--:R-:W-:Y:S02]  /*1ba0*/  SHF.R.U32.HI R25, RZ, 0xe, R20 ;  /* 0x0000000eff197819 */ /* 0x008fe40000011614 */
[----:B------:R-:W-:Y:S02]  /*1bb0*/  LOP3.LUT R14, R14, 0x10001, RZ, 0xc0, !PT ;  /* 0x000100010e0e7812 */ /* 0x000fe400078ec0ff */
[----:B------:R-:W-:Y:S02]  /*1bc0*/  LOP3.LUT R16, R21, 0x70007, RZ, 0xc0, !PT ;  /* 0x0007000715107812 */ /* 0x000fe400078ec0ff */
[----:B------:R-:W-:Y:S02]  /*1bd0*/  LOP3.LUT R72, R14, 0x20002, R25, 0xf8, !PT ;  /* 0x000200020e487812 */ /* 0x000fe400078ef819 */
[----:B------:R-:W-:Y:S02]  /*1be0*/  PRMT R14, R103, 0x5410, R102 ;  /* 0x00005410670e7816 */ /* 0x000fe40000000066 */
[----:B------:R-:W-:-:S02]  /*1bf0*/  LOP3.LUT R53, R21, 0x380038, RZ, 0xc0, !PT ;  /* 0x0038003815357812 */ /* 0x000fc400078ec0ff */
[--C-:B------:R-:W-:Y:S01]  /*1c00*/  SHF.R.U32.HI R62, RZ, 0x6, R21.reuse ;  /* 0x00000006ff3e7819 */ /* 0x100fe20000011615 */
[C---:B------:R-:W-:Y:S01]  /*1c10*/  HADD2 R76, R14.reuse, -R76.H0_H0 ;  /* 0xa000004c0e4c7230 */ /* 0x040fe20000000000 */
[----:B------:R-:W-:Y:S01]  /*1c20*/  SHF.R.U32.HI R21, RZ, 0xe, R21 ;  /* 0x0000000eff157819 */ /* 0x000fe20000011615 */
[C---:B------:R-:W-:Y:S01]  /*1c30*/  HADD2 R73, R14.reuse, -R73.H0_H0 ;  /* 0xa00000490e497230 */ /* 0x040fe20000000000 */
[----:B------:R-:W-:Y:S01]  /*1c40*/  SHF.R.U32.HI R80, RZ, 0xe, R23 ;  /* 0x0000000eff507819 */ /* 0x000fe20000011617 */
[C---:B------:R-:W-:Y:S01]  /*1c50*/  HADD2 R71, R14.reuse, -R71.H0_H0 ;  /* 0xa00000470e477230 */ /* 0x040fe20000000000 */
[----:B------:R-:W-:Y:S01]  /*1c60*/  LOP3.LUT R38, R38, 0x10001, RZ, 0xc0, !PT ;  /* 0x0001000126267812 */ /* 0x000fe200078ec0ff */
[----:B------:R-:W-:Y:S01]  /*1c70*/  HADD2 R70, R14, -R70.H0_H0 ;  /* 0xa00000460e467230 */ /* 0x000fe20000000000 */
[----:B------:R-:W-:Y:S02]  /*1c80*/  LOP3.LUT R45, R45, 0x10001, RZ, 0xc0, !PT ;  /* 0x000100012d2d7812 */ /* 0x000fe400078ec0ff */
[----:B------:R-:W-:-:S02]  /*1c90*/  LOP3.LUT R14, R13, 0x64006400, RZ, 0xfc, !PT ;  /* 0x640064000d0e7812 */ /* 0x000fc400078efcff */
[----:B------:R-:W-:Y:S02]  /*1ca0*/  LOP3.LUT R74, R38, 0x20002, R21, 0xf8, !PT ;  /* 0x00020002264a7812 */ /* 0x000fe400078ef815 */
[----:B------:R-:W-:Y:S02]  /*1cb0*/  LOP3.LUT R80, R45, 0x20002, R80, 0xf8, !PT ;  /* 0x000200022d507812 */ /* 0x000fe400078ef850 */
[----:B------:R-:W-:Y:S02]  /*1cc0*/  LOP3.LUT R36, R36, 0x64006400, RZ, 0xfc, !PT ;  /* 0x6400640024247812 */ /* 0x000fe400078efcff */
[----:B------:R-:W-:Y:S02]  /*1cd0*/  LOP3.LUT R38, R40, 0x64006400, RZ, 0xfc, !PT ;  /* 0x6400640028267812 */ /* 0x000fe400078efcff */
[----:B------:R-:W-:Y:S01]  /*1ce0*/  LOP3.LUT R45, R43, 0x64006400, RZ, 0xfc, !PT ;  /* 0x640064002b2d7812 */ /* 0x000fe200078efcff */
[----:B------:R-:W-:Y:S01]  /*1cf0*/  HADD2 R43, R14, R87.H0_H0 ;  /* 0x200000570e2b7230 */ /* 0x000fe20000000000 */
[----:B------:R-:W-:Y:S01]  /*1d00*/  LOP3.LUT R51, R24, 0x64006400, RZ, 0xfc, !PT ;  /* 0x6400640018337812 */ /* 0x000fe200078efcff */
[----:B------:R-:W-:Y:S01]  /*1d10*/  HFMA2 R47, R38, 0.125, 0.125, R71.H0_H0 ;  /* 0x30003000262f7831 */ /* 0x000fe20000040047 */
[----:B------:R-:W-:Y:S01]  /*1d20*/  SHF.R.U32.HI R78, RZ, 0xe, R22 ;  /* 0x0000000eff4e7819 */ /* 0x000fe20000011616 */
[----:B------:R-:W-:Y:S01]  /*1d30*/  HFMA2 R45, R45, 0.125, 0.125, R70.H0_H0 ;  /* 0x300030002d2d7831 */ /* 0x000fe20000040046 */
[----:B------:R-:W-:Y:S01]  /*1d40*/  LOP3.LUT R41, R41, 0x10001, RZ, 0xc0, !PT ;  /* 0x0001000129297812 */ /* 0x000fe200078ec0ff */
[----:B0-----:R-:W-:Y:S01]  /*1d50*/  HFMA2 R13, R43, R32, RZ ;  /* 0x000000202b0d7231 */ /* 0x001fe200000000ff */
[----:B------:R-:W-:Y:S01]  /*1d60*/  LOP3.LUT R24, R39, 0x64006400, RZ, 0xfc, !PT ;  /* 0x6400640027187812 */ /* 0x000fe200078efcff */
[----:B------:R-:W-:Y:S01]  /*1d70*/  HFMA2 R51, R51, 0.125, 0.125, R76.H0_H0 ;  /* 0x3000300033337831 */ /* 0x000fe2000004004c */
[----:B------:R-:W-:-:S02]  /*1d80*/  LOP3.LUT R19, R20, 0x70007, RZ, 0xc0, !PT ;  /* 0x0007000714137812 */ /* 0x000fc400078ec0ff */
[----:B------:R-:W-:Y:S02]  /*1d90*/  LOP3.LUT R52, R20, 0x380038, RZ, 0xc0, !PT ;  /* 0x0038003814347812 */ /* 0x000fe400078ec0ff */
[----:B------:R-:W-:Y:S01]  /*1da0*/  SHF.R.U32.HI R61, RZ, 0x6, R20 ;  /* 0x00000006ff3d7819 */ /* 0x000fe20000011614 */
[----:B------:R-:W-:Y:S01]  /*1db0*/  HFMA2 R57, R51, R33, R13 ;  /* 0x0000002133397231 */ /* 0x000fe2000000000d */
[C---:B------:R-:W-:Y:S02]  /*1dc0*/  LOP3.LUT R20, R22.reuse, 0x70007, RZ, 0xc0, !PT ;  /* 0x0007000716147812 */ /* 0x040fe400078ec0ff */
[----:B------:R-:W-:Y:S02]  /*1dd0*/  LOP3.LUT R54, R22, 0x380038, RZ, 0xc0, !PT ;  /* 0x0038003816367812 */ /* 0x000fe400078ec0ff */
[----:B------:R-:W-:Y:S02]  /*1de0*/  SHF.R.U32.HI R63, RZ, 0x6, R22 ;  /* 0x00000006ff3f7819 */ /* 0x000fe40000011616 */
[----:B------:R-:W-:Y:S01]  /*1df0*/  LOP3.LUT R40, R42, 0x64006400, RZ, 0xfc, !PT ;  /* 0x640064002a287812 */ /* 0x000fe200078efcff */
[----:B------:R-:W-:Y:S01]  /*1e00*/  HADD2 R42, R36, R81.H0_H0 ;  /* 0x20000051242a7230 */ /* 0x000fe20000000000 */
[----:B------:R-:W-:-:S02]  /*1e10*/  LOP3.LUT R22, R37, 0x64006400, RZ, 0xfc, !PT ;  /* 0x6400640025167812 */ /* 0x000fc400078efcff */
[----:B------:R-:W-:Y:S01]  /*1e20*/  LOP3.LUT R78, R41, 0x20002, R78, 0xf8, !PT ;  /* 0x00020002294e7812 */ /* 0x000fe200078ef84e */
[----:B------:R-:W0:Y:S01]  /*1e30*/  LDS.128 R36, [UR4+0x10] ;  /* 0x00001004ff247984 */ /* 0x000e220008000c00 */
[----:B------:R-:W-:Y:S01]  /*1e40*/  HADD2 R41, R24, R75.H0_H0 ;  /* 0x2000004b18297230 */ /* 0x000fe20000000000 */
[----:B------:R-:W-:Y:S01]  /*1e50*/  LOP3.LUT R24, R46, 0x70007, RZ, 0xc0, !PT ;  /* 0x000700072e187812 */ /* 0x000fe200078ec0ff */
[----:B------:R-:W-:Y:S01]  /*1e60*/  HADD2 R40, R40, R69.H0_H0 ;  /* 0x2000004528287230 */ /* 0x000fe20000000000 */
[----:B------:R-:W-:Y:S01]  /*1e70*/  LOP3.LUT R13, R44, 0x70007, RZ, 0xc0, !PT ;  /* 0x000700072c0d7812 */ /* 0x000fe200078ec0ff */
[-C--:B------:R-:W-:Y:S01]  /*1e80*/  HFMA2 R14, R42, R32.reuse, RZ.H0_H0 ;  /* 0x000000202a0e7231 */ /* 0x080fe200000400ff */
[----:B------:R-:W-:Y:S01]  /*1e90*/  LOP3.LUT R24, R24, 0x64006400, RZ, 0xfc, !PT ;  /* 0x6400640018187812 */ /* 0x000fe200078efcff */
[-C--:B------:R-:W-:Y:S02]  /*1ea0*/  HFMA2 R21, R41, R32.reuse, RZ ;  /* 0x0000002029157231 */ /* 0x080fe400000000ff */
[----:B------:R-:W-:Y:S01]  /*1eb0*/  HFMA2 R32, R40, R32, RZ.H0_H0 ;  /* 0x0000002028207231 */ /* 0x000fe200000400ff */
[----:B------:R-:W-:Y:S01]  /*1ec0*/  LOP3.LUT R56, R13, 0x64006400, RZ, 0xfc, !PT ;  /* 0x640064000d387812 */ /* 0x000fe200078efcff */
[----:B------:R-:W-:Y:S01]  /*1ed0*/  HFMA2 R49, R22, 0.125, 0.125, R73.H0_H0 ;  /* 0x3000300016317831 */ /* 0x000fe20000040049 */
[----:B------:R-:W-:Y:S01]  /*1ee0*/  LOP3.LUT R25, R46, 0x380038, RZ, 0xc0, !PT ;  /* 0x003800382e197812 */ /* 0x000fe200078ec0ff */
[-C--:B------:R-:W-:Y:S01]  /*1ef0*/  HFMA2 R66, R45, R33.reuse, R32 ;  /* 0x000000212d427231 */ /* 0x080fe20000000020 */
[----:B------:R-:W-:Y:S01]  /*1f00*/  LOP3.LUT R32, R48, 0x70007, RZ, 0xc0, !PT ;  /* 0x0007000730207812 */ /* 0x000fe200078ec0ff */
[----:B------:R-:W-:-:S02]  /*1f10*/  HFMA2 R59, R49, R33, R14 ;  /* 0x00000021313b7231 */ /* 0x000fc4000000000e */
[----:B------:R-:W-:Y:S01]  /*1f20*/  HFMA2 R65, R47, R33, R21 ;  /* 0x000000212f417231 */ /* 0x000fe20000000015 */
[----:B------:R-:W-:Y:S01]  /*1f30*/  LOP3.LUT R21, R18, 0x70007, RZ, 0xc0, !PT ;  /* 0x0007000712157812 */ /* 0x000fe200078ec0ff */
[----:B------:R-:W-:Y:S01]  /*1f40*/  HADD2 R13, R24, R75.H0_H0 ;  /* 0x2000004b180d7230 */ /* 0x000fe20000000000 */
[----:B------:R-:W-:Y:S01]  /*1f50*/  LOP3.LUT R14, R44, 0x380038, RZ, 0xc0, !PT ;  /* 0x003800382c0e7812 */ /* 0x000fe200078ec0ff */
[----:B------:R-:W-:Y:S01]  /*1f60*/  HADD2 R56, R56, R87.H0_H0 ;  /* 0x2000005738387230 */ /* 0x000fe20000000000 */
[C---:B------:R-:W-:Y:S02]  /*1f70*/  LOP3.LUT R50, R23.reuse, 0x70007, RZ, 0xc0, !PT ;  /* 0x0007000717327812 */ /* 0x040fe400078ec0ff */
[----:B------:R-:W-:Y:S01]  /*1f80*/  LOP3.LUT R55, R23, 0x380038, RZ, 0xc0, !PT ;  /* 0x0038003817377812 */ /* 0x000fe200078ec0ff */
[-C--:B------:R-:W-:Y:S01]  /*1f90*/  HFMA2 R65, R13, R34.reuse, R65 ;  /* 0x000000220d417231 */ /* 0x080fe20000000041 */
[----:B------:R-:W-:Y:S01]  /*1fa0*/  SHF.R.U32.HI R64, RZ, 0x6, R23 ;  /* 0x00000006ff407819 */ /* 0x000fe20000011617 */
[----:B------:R-:W-:Y:S01]  /*1fb0*/  HFMA2 R57, R56, R34, R57 ;  /* 0x0000002238397231 */ /* 0x000fe20000000039 */
[----:B------:R-:W-:-:S02]  /*1fc0*/  LOP3.LUT R23, R18, 0x380038, RZ, 0xc0, !PT ;  /* 0x0038003812177812 */ /* 0x000fc400078ec0ff */
[----:B------:R-:W-:Y:S02]  /*1fd0*/  LOP3.LUT R33, R48, 0x380038, RZ, 0xc0, !PT ;  /* 0x0038003830217812 */ /* 0x000fe400078ec0ff */
[----:B------:R-:W-:Y:S02]  /*1fe0*/  LOP3.LUT R22, R21, 0x64006400, RZ, 0xfc, !PT ;  /* 0x6400640015167812 */ /* 0x000fe400078efcff */
[----:B------:R-:W-:Y:S02]  /*1ff0*/  LOP3.LUT R60, R32, 0x64006400, RZ, 0xfc, !PT ;  /* 0x64006400203c7812 */ /* 0x000fe400078efcff */
[----:B------:R-:W-:Y:S02]  /*2000*/  LOP3.LUT R58, R25, 0x64006400, RZ, 0xfc, !PT ;  /* 0x64006400193a7812 */ /* 0x000fe400078efcff */
[----:B------:R-:W-:Y:S01]  /*2010*/  LOP3.LUT R21, R14, 0x64006400, RZ, 0xfc, !PT ;  /* 0x640064000e157812 */ /* 0x000fe200078efcff */
[----:B------:R-:W-:Y:S01]  /*2020*/  HADD2 R14, R22, R81.H0_H0 ;  /* 0x20000051160e7230 */ /* 0x000fe20000000000 */
[----:B------:R-:W-:Y:S01]  /*2030*/  LOP3.LUT R32, R23, 0x64006400, RZ, 0xfc, !PT ;  /* 0x6400640017207812 */ /* 0x000fe200078efcff */
[----:B------:R-:W-:Y:S01]  /*2040*/  HADD2 R25, R60, R69.H0_H0 ;  /* 0x200000453c197230 */ /* 0x000fe20000000000 */
[----:B------:R-:W-:Y:S01]  /*2050*/  LOP3.LUT R33, R33, 0x64006400, RZ, 0xfc, !PT ;  /* 0x6400640021217812 */ /* 0x000fe200078efcff */
[----:B------:R-:W-:Y:S01]  /*2060*/  HFMA2 R22, R58, 0.125, 0.125, R71.H0_H0 ;  /* 0x300030003a167831 */ /* 0x000fe20000040047 */
[----:B------:R-:W-:Y:S01]  /*2070*/  LOP3.LUT R18, R18, 0x1c001c0, RZ, 0xc0, !PT ;  /* 0x01c001c012127812 */ /* 0x000fe200078ec0ff */
[----:B------:R-:W-:Y:S01]  /*2080*/  HFMA2 R24, R21, 0.125, 0.125, R76.H0_H0 ;  /* 0x3000300015187831 */ /* 0x000fe2000004004c */
[----:B------:R-:W-:Y:S01]  /*2090*/  LOP3.LUT R46, R46, 0x1c001c0, RZ, 0xc0, !PT ;  /* 0x01c001c02e2e7812 */ /* 0x000fe200078ec0ff */
[-C--:B------:R-:W-:Y:S01]  /*20a0*/  HFMA2 R59, R14, R34.reuse, R59 ;  /* 0x000000220e3b7231 */ /* 0x080fe2000000003b */
[----:B------:R-:W-:Y:S01]  /*20b0*/  LOP3.LUT R18, R18, 0x64006400, RZ, 0xfc, !PT ;  /* 0x6400640012127812 */ /* 0x000fe200078efcff */
[----:B------:R-:W-:Y:S01]  /*20c0*/  HFMA2 R66, R25, R34, R66 ;  /* 0x0000002219427231 */ /* 0x000fe20000000042 */
[----:B------:R-:W-:Y:S01]  /*20d0*/  LOP3.LUT R46, R46, 0x64006400, RZ, 0xfc, !PT ;  /* 0x640064002e2e7812 */ /* 0x000fe200078efcff */
[----:B------:R-:W-:Y:S01]  /*20e0*/  HFMA2 R23, R32, 0.125, 0.125, R73.H0_H0 ;  /* 0x3000300020177831 */ /* 0x000fe20000040049 */
[----:B------:R-:W-:Y:S01]  /*20f0*/  LOP3.LUT R44, R44, 0x1c001c0, RZ, 0xc0, !PT ;  /* 0x01c001c02c2c7812 */ /* 0x000fe200078ec0ff */
[----:B------:R-:W-:Y:S01]  /*2100*/  HFMA2 R21, R33, 0.125, 0.125, R70.H0_H0 ;  /* 0x3000300021157831 */ /* 0x000fe20000040046 */
[----:B------:R-:W-:Y:S01]  /*2110*/  LOP3.LUT R48, R48, 0x1c001c0, RZ, 0xc0, !PT ;  /* 0x01c001c030307812 */ /* 0x000fe200078ec0ff */
[-C--:B------:R-:W-:Y:S01]  /*2120*/  HFMA2 R65, R22, R35.reuse, R65 ;  /* 0x0000002316417231 */ /* 0x080fe20000000041 */
[----:B------:R-:W-:Y:S01]  /*2130*/  LOP3.LUT R32, R19, 0x64006400, RZ, 0xfc, !PT ;  /* 0x6400640013207812 */ /* 0x000fe200078efcff */
[----:B------:R-:W-:-:S02]  /*2140*/  HFMA2 R57, R24, R35, R57 ;  /* 0x0000002318397231 */ /* 0x000fc40000000039 */
[-C--:B------:R-:W-:Y:S01]  /*2150*/  HFMA2 R59, R23, R35.reuse, R59 ;  /* 0x00000023173b7231 */ /* 0x080fe2000000003b */
[----:B------:R-:W-:Y:S01]  /*2160*/  LOP3.LUT R33, R44, 0x64006400, RZ, 0xfc, !PT ;  /* 0x640064002c217812 */ /* 0x000fe200078efcff */
[----:B------:R-:W-:Y:S01]  /*2170*/  HFMA2 R66, R21, R35, R66 ;  /* 0x0000002315427231 */ /* 0x000fe20000000042 */
[----:B------:R-:W-:Y:S01]  /*2180*/  LOP3.LUT R35, R48, 0x64006400, RZ, 0xfc, !PT ;  /* 0x6400640030237812 */ /* 0x000fe200078efcff */
[----:B------:R-:W-:Y:S01]  /*2190*/  HFMA2 R19, R18, 0.015625, 0.015625, R73.H1_H1 ;  /* 0x2400240012137831 */ /* 0x000fe20000060049 */
[----:B------:R-:W-:Y:S01]  /*21a0*/  LOP3.LUT R48, R16, 0x64006400, RZ, 0xfc, !PT ;  /* 0x6400640010307812 */ /* 0x000fe200078efcff */
[----:B------:R-:W-:Y:S01]  /*21b0*/  HFMA2 R18, R46, 0.015625, 0.015625, R71.H1_H1 ;  /* 0x240024002e127831 */ /* 0x000fe20000060047 */
[----:B------:R-:W-:Y:S01]  /*21c0*/  LOP3.LUT R34, R20, 0x64006400, RZ, 0xfc, !PT ;  /* 0x6400640014227812 */ /* 0x000fe200078efcff */
[----:B------:R-:W-:Y:S01]  /*21d0*/  HFMA2 R20, R33, 0.015625, 0.015625, R76.H1_H1 ;  /* 0x2400240021147831 */ /* 0x000fe2000006004c */
[----:B------:R-:W-:Y:S01]  /*21e0*/  LOP3.LUT R44, R50, 0x64006400, RZ, 0xfc, !PT ;  /* 0x64006400322c7812 */ /* 0x000fe200078efcff */
[----:B------:R-:W-:Y:S01]  /*21f0*/  HFMA2 R16, R35, 0.015625, 0.015625, R70.H1_H1 ;  /* 0x2400240023107831 */ /* 0x000fe20000060046 */
[----:B------:R-:W-:Y:S01]  /*2200*/  LOP3.LUT R60, R54, 0x64006400, RZ, 0xfc, !PT ;  /* 0x64006400363c7812 */ /* 0x000fe200078efcff */
[----:B0-----:R-:W-:-:S02]  /*2210*/  HFMA2 R35, R18, R36, R65 ;  /* 0x0000002412237231 */ /* 0x001fc40000000041 */
[----:B------:R-:W-:Y:S02]  /*2220*/  HADD2 R46, R34, R75.H0_H0 ;  /* 0x2000004b222e7230 */ /* 0x000fe40000000000 */
[-C--:B------:R-:W-:Y:S02]  /*2230*/  HFMA2 R57, R20, R36.reuse, R57 ;  /* 0x0000002414397231 */ /* 0x080fe40000000039 */
[----:B------:R-:W-:Y:S01]  /*2240*/  HFMA2 R33, R19, R36, R59 ;  /* 0x0000002413217231 */ /* 0x000fe2000000003b */
[----:B------:R-:W-:Y:S01]  /*2250*/  LOP3.LUT R54, R63, 0x70007, RZ, 0xc0, !PT ;  /* 0x000700073f367812 */ /* 0x000fe200078ec0ff */
[----:B------:R-:W-:Y:S01]  /*2260*/  HADD2 R48, R48, R81.H0_H0 ;  /* 0x2000005130307230 */ /* 0x000fe20000000000 */
[----:B----4-:R-:W-:Y:S01]  /*2270*/  SHF.R.U32.HI R83, RZ, 0x6, R28 ;  /* 0x00000006ff537819 */ /* 0x010fe2000001161c */
[----:B------:R-:W-:Y:S02]  /*2280*/  HADD2 R50, R32, R87.H0_H0 ;  /* 0x2000005720327230 */ /* 0x000fe40000000000 */
[----:B------:R-:W-:-:S02]  /*2290*/  HFMA2 R67, R46, R37, R35 ;  /* 0x000000252e437231 */ /* 0x000fc40000000023 */
[----:B------:R-:W-:Y:S01]  /*22a0*/  HFMA2 R66, R16, R36, R66 ;  /* 0x0000002410427231 */ /* 0x000fe20000000042 */
[----:B------:R-:W-:Y:S01]  /*22b0*/  LOP3.LUT R36, R61, 0x70007, RZ, 0xc0, !PT ;  /* 0x000700073d247812 */ /* 0x000fe200078ec0ff */
[----:B------:R-:W-:Y:S01]  /*22c0*/  HADD2 R44, R44, R69.H0_H0 ;  /* 0x200000452c2c7230 */ /* 0x000fe20000000000 */
[----:B------:R-:W-:Y:S01]  /*22d0*/  SHF.R.U32.HI R89, RZ, 0xd, R29 ;  /* 0x0000000dff597819 */ /* 0x000fe2000001161d */
[-C--:B------:R-:W-:Y:S02]  /*22e0*/  HFMA2 R65, R48, R37.reuse, R33 ;  /* 0x0000002530417231 */ /* 0x080fe40000000021 */
[-C--:B------:R-:W-:Y:S01]  /*22f0*/  HFMA2 R59, R50, R37.reuse, R57 ;  /* 0x00000025323b7231 */ /* 0x080fe20000000039 */
[----:B------:R-:W0:Y:S01]  /*2300*/  LDS.128 R32, [UR4+0x20] ;  /* 0x00002004ff207984 */ /* 0x000e220008000c00 */
[----:B------:R-:W-:Y:S01]  /*2310*/  HFMA2 R77, R44, R37, R66 ;  /* 0x000000252c4d7231 */ /* 0x000fe20000000042 */
[----:B------:R-:W-:Y:S02]  /*2320*/  LOP3.LUT R37, R52, 0x64006400, RZ, 0xfc, !PT ;  /* 0x6400640034257812 */ /* 0x000fe400078efcff */
[----:B------:R-:W-:-:S02]  /*2330*/  LOP3.LUT R52, R53, 0x64006400, RZ, 0xfc, !PT ;  /* 0x6400640035347812 */ /* 0x000fc400078efcff */
[----:B------:R-:W-:Y:S02]  /*2340*/  LOP3.LUT R57, R55, 0x64006400, RZ, 0xfc, !PT ;  /* 0x6400640037397812 */ /* 0x000fe400078efcff */
[----:B------:R-:W-:Y:S02]  /*2350*/  LOP3.LUT R53, R62, 0x70007, RZ, 0xc0, !PT ;  /* 0x000700073e357812 */ /* 0x000fe400078ec0ff */
[----:B------:R-:W-:Y:S02]  /*2360*/  LOP3.LUT R55, R64, 0x70007, RZ, 0xc0, !PT ;  /* 0x0007000740377812 */ /* 0x000fe400078ec0ff */
[----:B------:R-:W-:Y:S01]  /*2370*/  LOP3.LUT R58, R53, 0x64006400, RZ, 0xfc, !PT ;  /* 0x64006400353a7812 */ /* 0x000fe200078efcff */
[----:B------:R-:W-:Y:S01]  /*2380*/  HFMA2 R53, R60, 0.125, 0.125, R71.H0_H0 ;  /* 0x300030003c357831 */ /* 0x000fe20000040047 */
[----:B------:R-:W-:Y:S01]  /*2390*/  LOP3.LUT R68, R55, 0x64006400, RZ, 0xfc, !PT ;  /* 0x6400640037447812 */ /* 0x000fe200078efcff */
[----:B------:R-:W-:Y:S01]  /*23a0*/  HFMA2 R55, R37, 0.125, 0.125, R76.H0_H0 ;  /* 0x3000300025377831 */ /* 0x000fe2000004004c */
[----:B------:R-:W-:Y:S01]  /*23b0*/  LOP3.LUT R66, R54, 0x64006400, RZ, 0xfc, !PT ;  /* 0x6400640036427812 */ /* 0x000fe200078efcff */
[----:B------:R-:W-:Y:S01]  /*23c0*/  HFMA2 R54, R52, 0.125, 0.125, R73.H0_H0 ;  /* 0x3000300034367831 */ /* 0x000fe20000040049 */
[----:B------:R-:W-:Y:S01]  /*23d0*/  LOP3.LUT R36, R36, 0x64006400, RZ, 0xfc, !PT ;  /* 0x6400640024247812 */ /* 0x000fe200078efcff */
[----:B------:R-:W-:-:S02]  /*23e0*/  HFMA2 R52, R57, 0.125, 0.125, R70.H0_H0 ;  /* 0x3000300039347831 */ /* 0x000fc40000040046 */
[-C--:B------:R-:W-:Y:S02]  /*23f0*/  HFMA2 R67, R53, R38.reuse, R67 ;  /* 0x0000002635437231 */ /* 0x080fe40000000043 */
[-C--:B------:R-:W-:Y:S02]  /*2400*/  HFMA2 R65, R54, R38.reuse, R65 ;  /* 0x0000002636417231 */ /* 0x080fe40000000041 */
[-C--:B------:R-:W-:Y:S02]  /*2410*/  HFMA2 R37, R55, R38.reuse, R59 ;  /* 0x0000002637257231 */ /* 0x080fe4000000003b */
[----:B------:R-:W-:Y:S01]  /*2420*/  HFMA2 R38, R52, R38, R77 ;  /* 0x0000002634267231 */ /* 0x000fe2000000004d */
[----:B------:R-:W-:Y:S01]  /*2430*/  LOP3.LUT R85, R28, 0x380038, RZ, 0xc0, !PT ;  /* 0x003800381c557812 */ /* 0x000fe200078ec0ff */
[----:B------:R-:W-:Y:S01]  /*2440*/  HADD2 R57, R68, R69.H0_H0 ;  /* 0x2000004544397230 */ /* 0x000fe20000000000 */
[----:B------:R-:W-:Y:S01]  /*2450*/  SHF.R.U32.HI R91, RZ, 0xd, R30 ;  /* 0x0000000dff5b7819 */ /* 0x000fe2000001161e */
[----:B------:R-:W-:Y:S01]  /*2460*/  HADD2 R60, R36, R87.H0_H0 ;  /* 0x20000057243c7230 */ /* 0x000fe20000000000 */
[C---:B------:R-:W-:Y:S01]  /*2470*/  LOP3.LUT R36, R61.reuse, 0x380038, RZ, 0xc0, !PT ;  /* 0x003800383d247812 */ /* 0x040fe200078ec0ff */
[----:B------:R-:W-:Y:S01]  /*2480*/  HADD2 R59, R58, R81.H0_H0 ;  /* 0x200000513a3b7230 */ /* 0x000fe20000000000 */
[----:B------:R-:W-:Y:S01]  /*2490*/  LOP3.LUT R61, R61, 0x1c001c0, RZ, 0xc0, !PT ;  /* 0x01c001c03d3d7812 */ /* 0x000fe200078ec0ff */
[----:B------:R-:W-:Y:S01]  /*24a0*/  HADD2 R58, R66, R75.H0_H0 ;  /* 0x2000004b423a7230 */ /* 0x000fe20000000000 */
[----:B------:R-:W-:Y:S01]  /*24b0*/  LOP3.LUT R114, R31, 0x380038, RZ, 0xc0, !PT ;  /* 0x003800381f727812 */ /* 0x000fe200078ec0ff */
[-C--:B------:R-:W-:Y:S01]  /*24c0*/  HFMA2 R82, R57, R39.reuse, R38 ;  /* 0x0000002739527231 */ /* 0x080fe20000000026 */
[C---:B------:R-:W-:Y:S01]  /*24d0*/  LOP3.LUT R38, R62.reuse, 0x380038, RZ, 0xc0, !PT ;  /* 0x003800383e267812 */ /* 0x040fe200078ec0ff */
[-C--:B------:R-:W-:Y:S01]  /*24e0*/  HFMA2 R77, R59, R39.reuse, R65 ;  /* 0x000000273b4d7231 */ /* 0x080fe20000000041 */
[----:B------:R-:W-:Y:S01]  /*24f0*/  LOP3.LUT R62, R62, 0x1c001c0, RZ, 0xc0, !PT ;  /* 0x01c001c03e3e7812 */ /* 0x000fe200078ec0ff */
[-C--:B------:R-:W-:Y:S01]  /*2500*/  HFMA2 R68, R60, R39.reuse, R37 ;  /* 0x000000273c447231 */ /* 0x080fe20000000025 */
[----:B------:R-:W-:Y:S01]  /*2510*/  LOP3.LUT R65, R63, 0x380038, RZ, 0xc0, !PT ;  /* 0x003800383f417812 */ /* 0x000fe200078ec0ff */
[----:B------:R-:W-:Y:S01]  /*2520*/  HFMA2 R79, R58, R39, R67 ;  /* 0x000000273a4f7231 */ /* 0x000fe20000000043 */
[----:B------:R-:W-:-:S02]  /*2530*/  LOP3.LUT R37, R36, 0x64006400, RZ, 0xfc, !PT ;  /* 0x6400640024257812 */ /* 0x000fc400078efcff */
[----:B------:R-:W-:Y:S02]  /*2540*/  LOP3.LUT R67, R64, 0x380038, RZ, 0xc0, !PT ;  /* 0x0038003840437812 */ /* 0x000fe400078ec0ff */
[----:B------:R-:W-:Y:S02]  /*2550*/  LOP3.LUT R36, R62, 0x64006400, RZ, 0xfc, !PT ;  /* 0x640064003e247812 */ /* 0x000fe400078efcff */
        /* <DEDUP_REMOVED lines=8> */
[----:B------:R-:W-:Y:S01]  /*25e0*/  HFMA2 R65, R65, 0.015625, 0.015625, R70.H1_H1 ;  /* 0x2400240041417831 */ /* 0x000fe20000060046 */
[----:B------:R-:W-:Y:S01]  /*25f0*/  LOP3.LUT R61, R67, 0x64006400, RZ, 0xfc, !PT ;  /* 0x64006400433d7812 */ /* 0x000fe200078efcff */
[----:B0-----:R-:W-:Y:S01]  /*2600*/  HFMA2 R37, R64, R32, R68 ;  /* 0x0000002040257231 */ /* 0x001fe20000000044 */
[----:B------:R-:W-:Y:S01]  /*2610*/  LOP3.LUT R66, R63, 0x64006400, RZ, 0xfc, !PT ;  /* 0x640064003f427812 */ /* 0x000fe200078efcff */
[----:B------:R-:W-:-:S02]  /*2620*/  HFMA2 R63, R38, 0.125, 0.125, R73.H0_H0 ;  /* 0x30003000263f7831 */ /* 0x000fc40000040049 */
[-C--:B------:R-:W-:Y:S02]  /*2630*/  HFMA2 R79, R62, R32.reuse, R79 ;  /* 0x000000203e4f7231 */ /* 0x080fe4000000004f */
[----:B------:R-:W-:Y:S01]  /*2640*/  HFMA2 R61, R61, 0.125, 0.125, R70.H0_H0 ;  /* 0x300030003d3d7831 */ /* 0x000fe20000040046 */
[----:B------:R-:W-:Y:S01]  /*2650*/  LOP3.LUT R38, R28, 0x70007, RZ, 0xc0, !PT ;  /* 0x000700071c267812 */ /* 0x000fe200078ec0ff */
[----:B------:R-:W-:Y:S01]  /*2660*/  HFMA2 R68, R39, 0.015625, 0.015625, R76.H1_H1 ;  /* 0x2400240027447831 */ /* 0x000fe2000006004c */
[----:B------:R-:W-:Y:S01]  /*2670*/  SHF.R.U32.HI R39, RZ, 0xd, R28 ;  /* 0x0000000dff277819 */ /* 0x000fe2000001161c */
[----:B------:R-:W-:Y:S01]  /*2680*/  HFMA2 R66, R66, 0.015625, 0.015625, R71.H1_H1 ;  /* 0x2400240042427831 */ /* 0x000fe20000060047 */
[----:B------:R-:W-:Y:S01]  /*2690*/  LOP3.LUT R38, R38, 0x64006400, RZ, 0xfc, !PT ;  /* 0x6400640026267812 */ /* 0x000fe200078efcff */
[-C--:B------:R-:W-:Y:S01]  /*26a0*/  HFMA2 R77, R63, R32.reuse, R77 ;  /* 0x000000203f4d7231 */ /* 0x080fe2000000004d */
[----:B------:R-:W-:Y:S01]  /*26b0*/  SHF.R.U32.HI R28, RZ, 0x6, R31 ;  /* 0x00000006ff1c7819 */ /* 0x000fe2000001161f */
[----:B------:R-:W-:Y:S01]  /*26c0*/  HFMA2 R67, R36, 0.015625, 0.015625, R73.H1_H1 ;  /* 0x2400240024437831 */ /* 0x000fe20000060049 */
[----:B------:R-:W-:Y:S01]  /*26d0*/  LOP3.LUT R36, R29, 0x70007, RZ, 0xc0, !PT ;  /* 0x000700071d247812 */ /* 0x000fe200078ec0ff */
[----:B------:R-:W-:-:S02]  /*26e0*/  HFMA2 R82, R61, R32, R82 ;  /* 0x000000203d527231 */ /* 0x000fc40000000052 */
[-C--:B------:R-:W-:Y:S02]  /*26f0*/  HFMA2 R32, R68, R33.reuse, R37 ;  /* 0x0000002144207231 */ /* 0x080fe40000000025 */
[-C--:B------:R-:W-:Y:S02]  /*2700*/  HFMA2 R109, R67, R33.reuse, R77 ;  /* 0x00000021436d7231 */ /* 0x080fe4000000004d */
[-C--:B------:R-:W-:Y:S02]  /*2710*/  HFMA2 R113, R66, R33.reuse, R79 ;  /* 0x0000002142717231 */ /* 0x080fe4000000004f */
[----:B------:R-:W-:Y:S01]  /*2720*/  HFMA2 R33, R65, R33, R82 ;  /* 0x0000002141217231 */ /* 0x000fe20000000052 */
[----:B------:R-:W-:Y:S01]  /*2730*/  LOP3.LUT R77, R29, 0x380038, RZ, 0xc0, !PT ;  /* 0x003800381d4d7812 */ /* 0x000fe200078ec0ff */
[----:B------:R-:W-:Y:S01]  /*2740*/  HADD2 R92, R38, R87.H0_H0 ;  /* 0x20000057265c7230 */ /* 0x000fe20000000000 */
[----:B------:R-:W-:Y:S02]  /*2750*/  SHF.R.U32.HI R79, RZ, 0x6, R29 ;  /* 0x00000006ff4f7819 */ /* 0x000fe4000001161d */
[----:B------:R-:W-:-:S02]  /*2760*/  LOP3.LUT R37, R30, 0x70007, RZ, 0xc0, !PT ;  /* 0x000700071e257812 */ /* 0x000fc400078ec0ff */
[----:B------:R-:W-:Y:S01]  /*2770*/  LOP3.LUT R82, R30, 0x380038, RZ, 0xc0, !PT ;  /* 0x003800381e527812 */ /* 0x000fe200078ec0ff */
[----:B------:R-:W-:Y:S01]  /*2780*/  HFMA2 R32, R92, R34, R32 ;  /* 0x000000225c207231 */ /* 0x000fe20000000020 */
[----:B------:R-:W-:Y:S02]  /*2790*/  SHF.R.U32.HI R29, RZ, 0x6, R30 ;  /* 0x00000006ff1d7819 */ /* 0x000fe4000001161e */
[----:B------:R-:W-:Y:S02]  /*27a0*/  LOP3.LUT R30, R31, 0x70007, RZ, 0xc0, !PT ;  /* 0x000700071f1e7812 */ /* 0x000fe400078ec0ff */
[----:B------:R-:W-:Y:S02]  /*27b0*/  SHF.R.U32.HI R115, RZ, 0xd, R31 ;  /* 0x0000000dff737819 */ /* 0x000fe4000001161f */
[----:B------:R-:W-:Y:S02]  /*27c0*/  LOP3.LUT R31, R83, 0x70007, RZ, 0xc0, !PT ;  /* 0x00070007531f7812 */ /* 0x000fe400078ec0ff */
[----:B------:R-:W-:-:S02]  /*27d0*/  LOP3.LUT R39, R72, 0x40004, R39, 0xf8, !PT ;  /* 0x0004000448277812 */ /* 0x000fc400078ef827 */
[----:B------:R-:W-:Y:S02]  /*27e0*/  LOP3.LUT R38, R79, 0x70007, RZ, 0xc0, !PT ;  /* 0x000700074f267812 */ /* 0x000fe400078ec0ff */
[----:B------:R-:W-:Y:S02]  /*27f0*/  LOP3.LUT R90, R31, 0x64006400, RZ, 0xfc, !PT ;  /* 0x640064001f5a7812 */ /* 0x000fe400078efcff */
[----:B------:R-:W-:Y:S02]  /*2800*/  LOP3.LUT R72, R39, 0x64006400, RZ, 0xfc, !PT ;  /* 0x6400640027487812 */ /* 0x000fe400078efcff */
[----:B------:R-:W-:Y:S01]  /*2810*/  LOP3.LUT R31, R80, 0x40004, R115, 0xf8, !PT ;  /* 0x00040004501f7812 */ /* 0x000fe200078ef873 */
[--C-:B------:R-:W-:Y:S01]  /*2820*/  HADD2 R90, R90, R87.reuse.H0_H0 ;  /* 0x200000575a5a7230 */ /* 0x100fe20000000000 */
[----:B------:R-:W-:Y:S01]  /*2830*/  LOP3.LUT R80, R37, 0x64006400, RZ, 0xfc, !PT ;  /* 0x6400640025507812 */ /* 0x000fe200078efcff */
[----:B------:R-:W-:Y:S01]  /*2840*/  HADD2 R87, R72, R87.H0_H0 ;  /* 0x2000005748577230 */ /* 0x000fe20000000000 */
[----:B------:R-:W-:-:S02]  /*2850*/  LOP3.LUT R78, R78, 0x40004, R91, 0xf8, !PT ;  /* 0x000400044e4e7812 */ /* 0x000fc400078ef85b */
[----:B------:R-:W-:Y:S01]  /*2860*/  LOP3.LUT R36, R36, 0x64006400, RZ, 0xfc, !PT ;  /* 0x6400640024247812 */ /* 0x000fe200078efcff */
[----:B------:R-:W-:Y:S01]  /*2870*/  HADD2 R80, R80, R75.H0_H0 ;  /* 0x2000004b50507230 */ /* 0x000fe20000000000 */
[----:B------:R-:W-:Y:S02]  /*2880*/  LOP3.LUT R37, R29, 0x70007, RZ, 0xc0, !PT ;  /* 0x000700071d257812 */ /* 0x000fe400078ec0ff */
[----:B------:R-:W-:Y:S01]  /*2890*/  LOP3.LUT R38, R38, 0x64006400, RZ, 0xfc, !PT ;  /* 0x6400640026267812 */ /* 0x000fe200078efcff */
[----:B------:R-:W-:Y:S01]  /*28a0*/  HADD2 R86, R36, R81.H0_H0 ;  /* 0x2000005124567230 */ /* 0x000fe20000000000 */
[----:B------:R-:W-:Y:S01]  /*28b0*/  LOP3.LUT R72, R78, 0x64006400, RZ, 0xfc, !PT ;  /* 0x640064004e487812 */ /* 0x000fe200078efcff */
[-C--:B------:R-:W-:Y:S01]  /*28c0*/  HFMA2 R113, R80, R34.reuse, R113 ;  /* 0x0000002250717231 */ /* 0x080fe20000000071 */
[----:B------:R-:W-:Y:S01]  /*28d0*/  LOP3.LUT R78, R37, 0x64006400, RZ, 0xfc, !PT ;  /* 0x64006400254e7812 */ /* 0x000fe200078efcff */
[----:B------:R-:W-:Y:S01]  /*28e0*/  HADD2 R84, R38, R81.H0_H0 ;  /* 0x2000005126547230 */ /* 0x000fe20000000000 */
[----:B------:R-:W-:Y:S01]  /*28f0*/  LOP3.LUT R74, R74, 0x40004, R89, 0xf8, !PT ;  /* 0x000400044a4a7812 */ /* 0x000fe200078ef859 */
[----:B------:R-:W0:Y:S01]  /*2900*/  LDS.128 R36, [UR4+0x30] ;  /* 0x00003004ff247984 */ /* 0x000e220008000c00 */
[----:B------:R-:W-:Y:S01]  /*2910*/  LOP3.LUT R30, R30, 0x64006400, RZ, 0xfc, !PT ;  /* 0x640064001e1e7812 */ /* 0x000fe200078efcff */
[--C-:B------:R-:W-:Y:S01]  /*2920*/  HADD2 R78, R78, R75.reuse.H0_H0 ;  /* 0x2000004b4e4e7230 */ /* 0x100fe20000000000 */
[----:B------:R-:W-:Y:S01]  /*2930*/  LOP3.LUT R74, R74, 0x64006400, RZ, 0xfc, !PT ;  /* 0x640064004a4a7812 */ /* 0x000fe200078efcff */
[----:B------:R-:W-:Y:S01]  /*2940*/  HADD2 R75, R72, R75.H0_H0 ;  /* 0x2000004b484b7230 */ /* 0x000fe20000000000 */
[C---:B------:R-:W-:Y:S01]  /*2950*/  LOP3.LUT R72, R83.reuse, 0x380038, RZ, 0xc0, !PT ;  /* 0x0038003853487812 */ /* 0x040fe200078ec0ff */
[----:B------:R-:W-:Y:S01]  /*2960*/  HFMA2 R109, R86, R34, R109 ;  /* 0x00000022566d7231 */ /* 0x000fe2000000006d */
[----:B------:R-:W-:Y:S01]  /*2970*/  LOP3.LUT R83, R83, 0x1c001c0, RZ, 0xc0, !PT ;  /* 0x01c001c053537812 */ /* 0x000fe200078ec0ff */
[----:B------:R-:W-:Y:S01]  /*2980*/  HADD2 R81, R74, R81.H0_H0 ;  /* 0x200000514a517230 */ /* 0x000fe20000000000 */
[----:B------:R-:W-:-:S02]  /*2990*/  LOP3.LUT R74, R28, 0x70007, RZ, 0xc0, !PT ;  /* 0x000700071c4a7812 */ /* 0x000fc400078ec0ff */
[----:B------:R-:W-:Y:S02]  /*29a0*/  LOP3.LUT R85, R85, 0x64006400, RZ, 0xfc, !PT ;  /* 0x6400640055557812 */ /* 0x000fe400078efcff */
[----:B------:R-:W-:Y:S01]  /*29b0*/  LOP3.LUT R88, R74, 0x64006400, RZ, 0xfc, !PT ;  /* 0x640064004a587812 */ /* 0x000fe200078efcff */
[--C-:B------:R-:W-:Y:S01]  /*29c0*/  HADD2 R74, R30, R69.reuse.H0_H0 ;  /* 0x200000451e4a7230 */ /* 0x100fe20000000000 */
[----:B------:R-:W-:Y:S01]  /*29d0*/  LOP3.LUT R89, R72, 0x64006400, RZ, 0xfc, !PT ;  /* 0x6400640048597812 */ /* 0x000fe200078efcff */
[--C-:B------:R-:W-:Y:S01]  /*29e0*/  HFMA2 R91, R85, 0.125, 0.125, R76.reuse.H0_H0 ;  /* 0x30003000555b7831 */ /* 0x100fe2000004004c */
[----:B------:R-:W-:Y:S01]  /*29f0*/  LOP3.LUT R83, R83, 0x64006400, RZ, 0xfc, !PT ;  /* 0x6400640053537812 */ /* 0x000fe200078efcff */
[--C-:B------:R-:W-:Y:S01]  /*2a00*/  HADD2 R72, R88, R69.reuse.H0_H0 ;  /* 0x2000004558487230 */ /* 0x100fe20000000000 */
[----:B------:R-:W-:Y:S01]  /*2a10*/  LOP3.LUT R116, R31, 0x64006400, RZ, 0xfc, !PT ;  /* 0x640064001f747812 */ /* 0x000fe200078efcff */
[--C-:B------:R-:W-:Y:S01]  /*2a20*/  HFMA2 R89, R89, 0.125, 0.125, R76.reuse.H0_H0 ;  /* 0x3000300059597831 */ /* 0x100fe2000004004c */
[----:B------:R-:W-:Y:S01]  /*2a30*/  LOP3.LUT R30, R77, 0x64006400, RZ, 0xfc, !PT ;  /* 0x640064004d1e7812 */ /* 0x000fe200078efcff */
[----:B------:R-:W-:Y:S01]  /*2a40*/  HFMA2 R88, R83, 0.015625, 0.015625, R76.H1_H1 ;  /* 0x2400240053587831 */ /* 0x000fe2000006004c */
[----:B------:R-:W-:Y:S01]  /*2a50*/  LOP3.LUT R31, R79, 0x380038, RZ, 0xc0, !PT ;  /* 0x003800384f1f7812 */ /* 0x000fe200078ec0ff */
[----:B------:R-:W-:Y:S01]  /*2a60*/  HADD2 R69, R116, R69.H0_H0 ;  /* 0x2000004574457230 */ /* 0x000fe20000000000 */
[C---:B------:R-:W-:Y:S01]  /*2a70*/  LOP3.LUT R77, R29.reuse, 0x380038, RZ, 0xc0, !PT ;  /* 0x003800381d4d7812 */ /* 0x040fe200078ec0ff */
[----:B------:R-:W-:Y:S01]  /*2a80*/  HFMA2 R85, R30, 0.125, 0.125, R73.H0_H0 ;  /* 0x300030001e557831 */ /* 0x000fe20000040049 */
[----:B------:R-:W-:Y:S01]  /*2a90*/  LOP3.LUT R29, R29, 0x1c001c0, RZ, 0xc0, !PT ;  /* 0x01c001c01d1d7812 */ /* 0x000fe200078ec0ff */
[-C--:B------:R-:W-:Y:S01]  /*2aa0*/  HFMA2 R32, R91, R35.reuse, R32 ;  /* 0x000000235b207231 */ /* 0x080fe20000000020 */
[----:B------:R-:W-:Y:S01]  /*2ab0*/  LOP3.LUT R79, R79, 0x1c001c0, RZ, 0xc0, !PT ;  /* 0x01c001c04f4f7812 */ /* 0x000fe200078ec0ff */
[----:B------:R-:W-:Y:S01]  /*2ac0*/  HFMA2 R33, R74, R34, R33 ;  /* 0x000000224a217231 */ /* 0x000fe20000000021 */
[----:B------:R-:W-:Y:S01]  /*2ad0*/  LOP3.LUT R76, R31, 0x64006400, RZ, 0xfc, !PT ;  /* 0x640064001f4c7812 */ /* 0x000fe200078efcff */
[----:B------:R-:W-:Y:S01]  /*2ae0*/  HFMA2 R109, R85, R35, R109 ;  /* 0x00000023556d7231 */ /* 0x000fe2000000006d */
[----:B------:R-:W-:-:S02]  /*2af0*/  LOP3.LUT R116, R82, 0x64006400, RZ, 0xfc, !PT ;  /* 0x6400640052747812 */ /* 0x000fc400078efcff */
[----:B------:R-:W-:Y:S01]  /*2b00*/  LOP3.LUT R118, R77, 0x64006400, RZ, 0xfc, !PT ;  /* 0x640064004d767812 */ /* 0x000fe200078efcff */
[----:B------:R-:W-:Y:S01]  /*2b10*/  HFMA2 R83, R76, 0.125, 0.125, R73.H0_H0 ;  /* 0x300030004c537831 */ /* 0x000fe20000040049 */
[----:B------:R-:W-:Y:S02]  /*2b20*/  LOP3.LUT R120, R29, 0x64006400, RZ, 0xfc, !PT ;  /* 0x640064001d787812 */ /* 0x000fe400078efcff */
[----:B------:R-:W-:Y:S01]  /*2b30*/  LOP3.LUT R82, R79, 0x64006400, RZ, 0xfc, !PT ;  /* 0x640064004f527812 */ /* 0x000fe200078efcff */
[--C-:B------:R-:W-:Y:S01]  /*2b40*/  HFMA2 R79, R116, 0.125, 0.125, R71.reuse.H0_H0 ;  /* 0x30003000744f7831 */ /* 0x100fe20000040047 */
[C---:B------:R-:W-:Y:S01]  /*2b50*/  LOP3.LUT R115, R28.reuse, 0x1c001c0, RZ, 0xc0, !PT ;  /* 0x01c001c01c737812 */ /* 0x040fe200078ec0ff */
[--C-:B------:R-:W-:Y:S02]  /*2b60*/  HFMA2 R77, R118, 0.125, 0.125, R71.reuse.H0_H0 ;  /* 0x30003000764d7831 */ /* 0x100fe40000040047 */
[----:B0-----:R-:W-:Y:S02]  /*2b70*/  HFMA2 R32, R90, R36, R32 ;  /* 0x000000245a207231 */ /* 0x001fe40000000020 */
[----:B------:R-:W-:Y:S01]  /*2b80*/  HFMA2 R76, R120, 0.015625, 0.015625, R71.H1_H1 ;  /* 0x24002400784c7831 */ /* 0x000fe20000060047 */
[----:B------:R-:W-:Y:S01]  /*2b90*/  LOP3.LUT R71, R28, 0x380038, RZ, 0xc0, !PT ;  /* 0x003800381c477812 */ /* 0x000fe200078ec0ff */
[----:B------:R-:W-:Y:S01]  /*2ba0*/  HFMA2 R82, R82, 0.015625, 0.015625, R73.H1_H1 ;  /* 0x2400240052527831 */ /* 0x000fe20000060049 */
[----:B------:R-:W0:Y:S01]  /*2bb0*/  LDS.128 R28, [UR4+0x100] ;  /* 0x00010004ff1c7984 */ /* 0x000e220008000c00 */
[----:B------:R-:W-:Y:S01]  /*2bc0*/  LOP3.LUT R73, R114, 0x64006400, RZ, 0xfc, !PT ;  /* 0x6400640072497812 */ /* 0x000fe200078efcff */
[----:B------:R-:W-:-:S02]  /*2bd0*/  HFMA2 R113, R79, R35, R113 ;  /* 0x000000234f717231 */ /* 0x000fc40000000071 */
[-C--:B------:R-:W-:Y:S01]  /*2be0*/  HFMA2 R109, R84, R36.reuse, R109 ;  /* 0x00000024546d7231 */ /* 0x080fe2000000006d */
[----:B------:R-:W-:Y:S01]  /*2bf0*/  LOP3.LUT R71, R71, 0x64006400, RZ, 0xfc, !PT ;  /* 0x6400640047477812 */ /* 0x000fe200078efcff */
[----:B------:R-:W-:Y:S01]  /*2c00*/  HFMA2 R73, R73, 0.125, 0.125, R70.H0_H0 ;  /* 0x3000300049497831 */ /* 0x000fe20000040046 */
[----:B------:R-:W-:Y:S01]  /*2c10*/  LOP3.LUT R115, R115, 0x64006400, RZ, 0xfc, !PT ;  /* 0x6400640073737812 */ /* 0x000fe200078efcff */
[----:B------:R-:W-:Y:S02]  /*2c20*/  HFMA2 R109, R83, R37, R109 ;  /* 0x00000025536d7231 */ /* 0x000fe4000000006d */
[----:B------:R-:W-:Y:S02]  /*2c30*/  HFMA2 R33, R73, R35, R33 ;  /* 0x0000002349217231 */ /* 0x000fe40000000021 */
[----:B------:R-:W-:Y:S02]  /*2c40*/  HFMA2 R113, R78, R36, R113 ;  /* 0x000000244e717231 */ /* 0x000fe40000000071 */
[----:B------:R-:W-:-:S02]  /*2c50*/  HFMA2 R109, R82, R38, R109 ;  /* 0x00000026526d7231 */ /* 0x000fc4000000006d */
[----:B------:R-:W-:Y:S02]  /*2c60*/  HFMA2 R114, R72, R36, R33 ;  /* 0x0000002448727231 */ /* 0x000fe40000000021 */
[-C--:B------:R-:W-:Y:S02]  /*2c70*/  HFMA2 R36, R89, R37.reuse, R32 ;  /* 0x0000002559247231 */ /* 0x080fe40000000020 */
[--C-:B------:R-:W-:Y:S01]  /*2c80*/  HFMA2 R71, R71, 0.125, 0.125, R70.reuse.H0_H0 ;  /* 0x3000300047477831 */ /* 0x100fe20000040046 */
[----:B------:R-:W1:Y:S01]  /*2c90*/  LDS.128 R32, [UR4+0x110] ;  /* 0x00011004ff207984 */ /* 0x000e620008000c00 */
[----:B------:R-:W-:Y:S02]  /*2ca0*/  HFMA2 R70, R115, 0.015625, 0.015625, R70.H1_H1 ;  /* 0x2400240073467831 */ /* 0x000fe40000060046 */
[-C--:B------:R-:W-:Y:S02]  /*2cb0*/  HFMA2 R113, R77, R37.reuse, R113 ;  /* 0x000000254d717231 */ /* 0x080fe40000000071 */
[----:B------:R-:W-:-:S02]  /*2cc0*/  HFMA2 R116, R71, R37, R114 ;  /* 0x0000002547747231 */ /* 0x000fc40000000072 */
[----:B------:R-:W-:Y:S02]  /*2cd0*/  HFMA2 R37, R81, R39, R109 ;  /* 0x0000002751257231 */ /* 0x000fe4000000006d */
[----:B------:R-:W-:-:S04]  /*2ce0*/  IMAD.WIDE R114, R95, 0x4, R110 ;  /* 0x000000045f727825 */ /* 0x000fc800078e026e */
[-C--:B------:R-:W-:Y:S02]  /*2cf0*/  HFMA2 R36, R88, R38.reuse, R36 ;  /* 0x0000002658247231 */ /* 0x080fe40000000024 */
[-C--:B------:R-:W-:Y:S02]  /*2d00*/  HFMA2 R116, R70, R38.reuse, R116 ;  /* 0x0000002646747231 */ /* 0x080fe40000000074 */
[----:B------:R-:W-:Y:S01]  /*2d10*/  HFMA2 R110, R76, R38, R113 ;  /* 0x000000264c6e7231 */ /* 0x000fe20000000071 */
[----:B------:R-:W-:Y:S01]  /*2d20*/  MOV R113, R115 ;  /* 0x0000007300717202 */ /* 0x000fe20000000f00 */
[-C--:B------:R-:W-:Y:S02]  /*2d30*/  HFMA2 R36, R87, R39.reuse, R36 ;  /* 0x0000002757247231 */ /* 0x080fe40000000024 */
[-C--:B------:R-:W-:Y:S02]  /*2d40*/  HFMA2 R109, R75, R39.reuse, R110 ;  /* 0x000000274b6d7231 */ /* 0x080fe4000000006e */
[----:B------:R-:W-:Y:S01]  /*2d50*/  HFMA2 R110, R69, R39, R116 ;  /* 0x00000027456e7231 */ /* 0x000fe20000000074 */
[----:B------:R-:W-:-:S02]  /*2d60*/  PRMT R111, R36, 0x5410, R37 ;  /* 0x00005410246f7816 */ /* 0x000fc40000000025 */
[----:B------:R-:W-:Y:S01]  /*2d70*/  PRMT R37, R36, 0x7632, R37 ;  /* 0x0000763224257816 */ /* 0x000fe20000000025 */
[-C--:B0-----:R-:W-:Y:S02]  /*2d80*/  HFMA2 R36, R43, R28.reuse, RZ ;  /* 0x0000001c2b247231 */ /* 0x081fe400000000ff */
[-C--:B------:R-:W-:Y:S02]  /*2d90*/  HFMA2 R39, R40, R28.reuse, RZ.H0_H0 ;  /* 0x0000001c28277231 */ /* 0x080fe400000400ff */
[-C--:B------:R-:W-:Y:S02]  /*2da0*/  HFMA2 R38, R41, R28.reuse, RZ ;  /* 0x0000001c29267231 */ /* 0x080fe400000000ff */
[----:B------:R-:W-:Y:S02]  /*2db0*/  HADD2 R111, R111, R37 ;  /* 0x000000256f6f7230 */ /* 0x000fe40000000000 */
[----:B------:R-:W-:Y:S02]  /*2dc0*/  HFMA2 R37, R42, R28, RZ.H0_H0 ;  /* 0x0000001c2a257231 */ /* 0x000fe400000400ff */
[----:B------:R-:W-:-:S02]  /*2dd0*/  HFMA2 R28, R51, R29, R36 ;  /* 0x0000001d331c7231 */ /* 0x000fc40000000024 */
[-C--:B------:R-:W-:Y:S02]  /*2de0*/  HFMA2 R116, R47, R29.reuse, R38 ;  /* 0x0000001d2f747231 */ /* 0x080fe40000000026 */
[-C--:B------:R-:W-:Y:S02]  /*2df0*/  HFMA2 R115, R49, R29.reuse, R37 ;  /* 0x0000001d31737231 */ /* 0x080fe40000000025 */
[----:B-----5:R-:W-:Y:S02]  /*2e00*/  HFMA2 R27, R111, R94, R27 ;  /* 0x0000005e6f1b7231 */ /* 0x020fe4000000001b */
[----:B------:R-:W-:Y:S02]  /*2e10*/  HFMA2 R29, R45, R29, R39 ;  /* 0x0000001d2d1d7231 */ /* 0x000fe40000000027 */
[----:B------:R-:W0:Y:S01]  /*2e20*/  LDS.128 R36, [UR4+0x120] ;  /* 0x00012004ff247984 */ /* 0x000e220008000c00 */
[-C--:B------:R-:W-:Y:S02]  /*2e30*/  HFMA2 R28, R56, R30.reuse, R28 ;  /* 0x0000001e381c7231 */ /* 0x080fe4000000001c */
[----:B------:R-:W-:-:S02]  /*2e40*/  HFMA2 R115, R14, R30, R115 ;  /* 0x0000001e0e737231 */ /* 0x000fc40000000073 */
[-C--:B------:R-:W-:Y:S02]  /*2e50*/  HFMA2 R116, R13, R30.reuse, R116 ;  /* 0x0000001e0d747231 */ /* 0x080fe40000000074 */
[----:B------:R-:W-:Y:S02]  /*2e60*/  HFMA2 R117, R25, R30, R29 ;  /* 0x0000001e19757231 */ /* 0x000fe4000000001d */
[-C--:B------:R-:W-:Y:S02]  /*2e70*/  HFMA2 R29, R23, R31.reuse, R115 ;  /* 0x0000001f171d7231 */ /* 0x080fe40000000073 */
[-C--:B------:R-:W-:Y:S02]  /*2e80*/  HFMA2 R28, R24, R31.reuse, R28 ;  /* 0x0000001f181c7231 */ /* 0x080fe4000000001c */
[-C--:B------:R-:W-:Y:S02]  /*2e90*/  HFMA2 R30, R22, R31.reuse, R116 ;  /* 0x0000001f161e7231 */ /* 0x080fe40000000074 */
[----:B------:R-:W-:-:S02]  /*2ea0*/  HFMA2 R31, R21, R31, R117 ;  /* 0x0000001f151f7231 */ /* 0x000fc40000000075 */
[-C--:B-1----:R-:W-:Y:S02]  /*2eb0*/  HFMA2 R116, R19, R32.reuse, R29 ;  /* 0x0000002013747231 */ /* 0x082fe4000000001d */
[-C--:B------:R-:W-:Y:S02]  /*2ec0*/  HFMA2 R115, R20, R32.reuse, R28 ;  /* 0x0000002014737231 */ /* 0x080fe4000000001c */
[-C--:B------:R-:W-:Y:S02]  /*2ed0*/  HFMA2 R116, R48, R33.reuse, R116 ;  /* 0x0000002130747231 */ /* 0x080fe40000000074 */
[-C--:B------:R-:W-:Y:S02]  /*2ee0*/  HFMA2 R117, R18, R32.reuse, R30 ;  /* 0x0000002012757231 */ /* 0x080fe4000000001e */
[----:B------:R-:W-:Y:S02]  /*2ef0*/  HFMA2 R32, R16, R32, R31 ;  /* 0x0000002010207231 */ /* 0x000fe4000000001f */
[----:B------:R-:W-:Y:S01]  /*2f00*/  HFMA2 R116, R54, R34, R116 ;  /* 0x0000002236747231 */ /* 0x000fe20000000074 */
[----:B------:R-:W1:Y:S01]  /*2f10*/  LDS.128 R28, [UR4+0x130] ;  /* 0x00013004ff1c7984 */ /* 0x000e620008000c00 */
[----:B------:R-:W-:-:S02]  /*2f20*/  HFMA2 R32, R44, R33, R32 ;  /* 0x000000212c207231 */ /* 0x000fc40000000020 */
[----:B------:R-:W-:Y:S02]  /*2f30*/  HFMA2 R115, R50, R33, R115 ;  /* 0x0000002132737231 */ /* 0x000fe40000000073 */
[----:B------:R-:W-:Y:S02]  /*2f40*/  HFMA2 R116, R59, R35, R116 ;  /* 0x000000233b747231 */ /* 0x000fe40000000074 */
[----:B------:R-:W-:Y:S02]  /*2f50*/  HFMA2 R117, R46, R33, R117 ;  /* 0x000000212e757231 */ /* 0x000fe40000000075 */
[-C--:B------:R-:W-:Y:S02]  /*2f60*/  HFMA2 R115, R55, R34.reuse, R115 ;  /* 0x0000002237737231 */ /* 0x080fe40000000073 */
[-C--:B------:R-:W-:Y:S02]  /*2f70*/  HFMA2 R117, R53, R34.reuse, R117 ;  /* 0x0000002235757231 */ /* 0x080fe40000000075 */
[----:B------:R-:W-:-:S02]  /*2f80*/  HFMA2 R34, R52, R34, R32 ;  /* 0x0000002234227231 */ /* 0x000fc40000000020 */
[-C--:B0-----:R-:W-:Y:S02]  /*2f90*/  HFMA2 R116, R63, R36.reuse, R116 ;  /* 0x000000243f747231 */ /* 0x081fe40000000074 */
[-C--:B------:R-:W-:Y:S02]  /*2fa0*/  HFMA2 R32, R60, R35.reuse, R115 ;  /* 0x000000233c207231 */ /* 0x080fe40000000073 */
[-C--:B------:R-:W-:Y:S02]  /*2fb0*/  HFMA2 R117, R58, R35.reuse, R117 ;  /* 0x000000233a757231 */ /* 0x080fe40000000075 */
[----:B------:R-:W-:Y:S02]  /*2fc0*/  HFMA2 R35, R57, R35, R34 ;  /* 0x0000002339237231 */ /* 0x000fe40000000022 */
[----:B------:R-:W-:Y:S02]  /*2fd0*/  HFMA2 R116, R67, R37, R116 ;  /* 0x0000002543747231 */ /* 0x000fe40000000074 */
[----:B------:R-:W-:-:S02]  /*2fe0*/  HFMA2 R35, R61, R36, R35 ;  /* 0x000000243d237231 */ /* 0x000fc40000000023 */
[----:B------:R-:W-:Y:S02]  /*2ff0*/  HFMA2 R34, R64, R36, R32 ;  /* 0x0000002440227231 */ /* 0x000fe40000000020 */
[----:B------:R-:W-:Y:S02]  /*3000*/  HFMA2 R116, R86, R38, R116 ;  /* 0x0000002656747231 */ /* 0x000fe40000000074 */
[----:B------:R-:W-:Y:S02]  /*3010*/  HFMA2 R33, R62, R36, R117 ;  /* 0x000000243e217231 */ /* 0x000fe40000000075 */
[----:B------:R-:W-:Y:S02]  /*3020*/  HFMA2 R35, R65, R37, R35 ;  /* 0x0000002541237231 */ /* 0x000fe40000000023 */
[----:B------:R-:W-:Y:S02]  /*3030*/  HFMA2 R116, R85, R39, R116 ;  /* 0x0000002755747231 */ /* 0x000fe40000000074 */
[----:B------:R-:W-:-:S02]  /*3040*/  HFMA2 R34, R68, R37, R34 ;  /* 0x0000002544227231 */ /* 0x000fc40000000022 */
[----:B------:R-:W-:Y:S02]  /*3050*/  HFMA2 R33, R66, R37, R33 ;  /* 0x0000002542217231 */ /* 0x000fe40000000021 */
[----:B-1----:R-:W-:Y:S02]  /*3060*/  HFMA2 R116, R84, R28, R116 ;  /* 0x0000001c54747231 */ /* 0x002fe40000000074 */
[-C--:B------:R-:W-:Y:S02]  /*3070*/  HFMA2 R34, R92, R38.reuse, R34 ;  /* 0x000000265c227231 */ /* 0x080fe40000000022 */
[-C--:B------:R-:W-:Y:S02]  /*3080*/  HFMA2 R37, R80, R38.reuse, R33 ;  /* 0x0000002650257231 */ /* 0x080fe40000000021 */
[----:B------:R-:W-:Y:S02]  /*3090*/  HFMA2 R38, R74, R38, R35 ;  /* 0x000000264a267231 */ /* 0x000fe40000000023 */
[----:B------:R-:W-:-:S02]  /*30a0*/  HFMA2 R116, R83, R29, R116 ;  /* 0x0000001d53747231 */ /* 0x000fc40000000074 */
[-C--:B------:R-:W-:Y:S02]  /*30b0*/  HFMA2 R38, R73, R39.reuse, R38 ;  /* 0x0000002749267231 */ /* 0x080fe40000000026 */
[-C--:B------:R-:W-:Y:S02]  /*30c0*/  HFMA2 R36, R91, R39.reuse, R34 ;  /* 0x000000275b247231 */ /* 0x080fe40000000022 */
[----:B------:R-:W-:Y:S02]  /*30d0*/  HFMA2 R116, R82, R30, R116 ;  /* 0x0000001e52747231 */ /* 0x000fe40000000074 */
[----:B------:R-:W-:Y:S01]  /*30e0*/  HFMA2 R37, R79, R39, R37 ;  /* 0x000000274f257231 */ /* 0x000fe20000000025 */
[----:B------:R-:W0:Y:S01]  /*30f0*/  LDS.128 R32, [UR4+0x200] ;  /* 0x00020004ff207984 */ /* 0x000e220008000c00 */
[----:B------:R-:W-:Y:S02]  /*3100*/  HFMA2 R116, R81, R31, R116 ;  /* 0x0000001f51747231 */ /* 0x000fe40000000074 */
        /* <DEDUP_REMOVED lines=8> */
[----:B------:R-:W-:-:S04]  /*3190*/  HFMA2 R30, R70, R30, R29 ;  /* 0x0000001e461e7231 */ /* 0x000fc8000000001d */
[-C--:B------:R-:W-:Y:S02]  /*31a0*/  HFMA2 R30, R69, R31.reuse, R30 ;  /* 0x0000001f451e7231 */ /* 0x080fe4000000001e */
[-C--:B------:R-:W-:Y:S02]  /*31b0*/  HFMA2 R29, R87, R31.reuse, R36 ;  /* 0x0000001f571d7231 */ /* 0x080fe40000000024 */
[----:B------:R-:W-:Y:S01]  /*31c0*/  HFMA2 R28, R75, R31, R28 ;  /* 0x0000001f4b1c7231 */ /* 0x000fe2000000001c */
[----:B------:R-:W1:Y:S02]  /*31d0*/  LDS.128 R36, [UR4+0x210] ;  /* 0x00021004ff247984 */ /* 0x000e640008000c00 */
[C-C-:B------:R-:W-:Y:S02]  /*31e0*/  PRMT R31, R29.reuse, 0x5410, R116.reuse ;  /* 0x000054101d1f7816 */ /* 0x140fe40000000074 */
[----:B------:R-:W-:-:S05]  /*31f0*/  PRMT R116, R29, 0x7632, R116 ;  /* 0x000076321d747816 */ /* 0x000fca0000000074 */
[----:B------:R-:W-:Y:S01]  /*3200*/  HADD2 R29, R31, R116 ;  /* 0x000000741f1d7230 */ /* 0x000fe20000000000 */
[----:B------:R-:W-:Y:S01]  /*3210*/  MOV R116, R0 ;  /* 0x0000000000747202 */ /* 0x000fe20000000f00 */
[----:B0-----:R-:W-:Y:S01]  /*3220*/  HFMA2 R31, R40, R32, RZ ;  /* 0x00000020281f7231 */ /* 0x001fe200000000ff */
[C-C-:B------:R-:W-:Y:S02]  /*3230*/  PRMT R0, R109.reuse, 0x5410, R110.reuse ;  /* 0x000054106d007816 */ /* 0x140fe4000000006e */
[----:B------:R-:W-:Y:S02]  /*3240*/  PRMT R110, R109, 0x7632, R110 ;  /* 0x000076326d6e7816 */ /* 0x000fe4000000006e */
[C-C-:B------:R-:W-:Y:S02]  /*3250*/  PRMT R109, R28.reuse, 0x5410, R30.reuse ;  /* 0x000054101c6d7816 */ /* 0x140fe4000000001e */
[----:B------:R-:W-:Y:S01]  /*3260*/  PRMT R30, R28, 0x7632, R30 ;  /* 0x000076321c1e7816 */ /* 0x000fe2000000001e */
[----:B------:R-:W-:-:S02]  /*3270*/  HADD2 R110, R0, R110 ;  /* 0x0000006e006e7230 */ /* 0x000fc40000000000 */
[----:B------:R-:W-:Y:S02]  /*3280*/  HFMA2 R0, R29, R94, R116 ;  /* 0x0000005e1d007231 */ /* 0x000fe40000000074 */
[-C--:B------:R-:W-:Y:S02]  /*3290*/  HFMA2 R28, R43, R32.reuse, RZ.H0_H0 ;  /* 0x000000202b1c7231 */ /* 0x080fe400000400ff */
[-C--:B------:R-:W-:Y:S02]  /*32a0*/  HFMA2 R29, R42, R32.reuse, RZ ;  /* 0x000000202a1d7231 */ /* 0x080fe400000000ff */
[----:B------:R-:W-:Y:S02]  /*32b0*/  HFMA2 R17, R110, R93, R17 ;  /* 0x0000005d6e117231 */ /* 0x000fe40000000011 */
[----:B------:R-:W-:Y:S02]  /*32c0*/  HFMA2 R109, R109, 1, 1, R30 ;  /* 0x3c003c006d6d7831 */ /* 0x000fe4000000001e */
[----:B------:R-:W-:-:S02]  /*32d0*/  HFMA2 R30, R41, R32, RZ.H0_H0 ;  /* 0x00000020291e7231 */ /* 0x000fc400000400ff */
[-C--:B------:R-:W-:Y:S02]  /*32e0*/  HFMA2 R32, R51, R33.reuse, R28 ;  /* 0x0000002133207231 */ /* 0x080fe4000000001c */
[-C--:B------:R-:W-:Y:S02]  /*32f0*/  HFMA2 R115, R47, R33.reuse, R30 ;  /* 0x000000212f737231 */ /* 0x080fe4000000001e */
[-C--:B------:R-:W-:Y:S02]  /*3300*/  HFMA2 R111, R49, R33.reuse, R29 ;  /* 0x00000021316f7231 */ /* 0x080fe4000000001d */
[-C--:B------:R-:W-:Y:S02]  /*3310*/  HFMA2 R32, R56, R34.reuse, R32 ;  /* 0x0000002238207231 */ /* 0x080fe40000000020 */
[----:B------:R-:W-:Y:S02]  /*3320*/  HFMA2 R33, R45, R33, R31 ;  /* 0x000000212d217231 */ /* 0x000fe4000000001f */
[----:B------:R-:W-:Y:S01]  /*3330*/  HFMA2 R115, R13, R34, R115 ;  /* 0x000000220d737231 */ /* 0x000fe20000000073 */
[----:B------:R-:W0:Y:S01]  /*3340*/  LDS.128 R28, [UR4+0x220] ;  /* 0x00022004ff1c7984 */ /* 0x000e220008000c00 */
[----:B------:R-:W-:-:S02]  /*3350*/  HFMA2 R32, R24, R35, R32 ;  /* 0x0000002318207231 */ /* 0x000fc40000000020 */
[----:B------:R-:W-:Y:S02]  /*3360*/  HFMA2 R26, R109, R93, R26 ;  /* 0x0000005d6d1a7231 */ /* 0x000fe4000000001a */
[-C--:B------:R-:W-:Y:S02]  /*3370*/  HFMA2 R111, R14, R34.reuse, R111 ;  /* 0x000000220e6f7231 */ /* 0x080fe4000000006f */
[----:B------:R-:W-:Y:S02]  /*3380*/  HFMA2 R116, R25, R34, R33 ;  /* 0x0000002219747231 */ /* 0x000fe40000000021 */
[-C--:B------:R-:W-:Y:S02]  /*3390*/  HFMA2 R34, R22, R35.reuse, R115 ;  /* 0x0000002316227231 */ /* 0x080fe40000000073 */
[----:B------:R-:W-:Y:S02]  /*33a0*/  HFMA2 R33, R23, R35, R111 ;  /* 0x0000002317217231 */ /* 0x000fe4000000006f */
[----:B-1----:R-:W-:-:S02]  /*33b0*/  HFMA2 R111, R20, R36, R32 ;  /* 0x00000024146f7231 */ /* 0x002fc40000000020 */
[----:B------:R-:W-:Y:S02]  /*33c0*/  HFMA2 R35, R21, R35, R116 ;  /* 0x0000002315237231 */ /* 0x000fe40000000074 */
[-C--:B------:R-:W-:Y:S02]  /*33d0*/  HFMA2 R116, R18, R36.reuse, R34 ;  /* 0x0000002412747231 */ /* 0x080fe40000000022 */
[-C--:B------:R-:W-:Y:S02]  /*33e0*/  HFMA2 R111, R50, R37.reuse, R111 ;  /* 0x00000025326f7231 */ /* 0x080fe4000000006f */
[-C--:B------:R-:W-:Y:S02]  /*33f0*/  HFMA2 R115, R19, R36.reuse, R33 ;  /* 0x0000002413737231 */ /* 0x080fe40000000021 */
[----:B------:R-:W-:Y:S02]  /*3400*/  HFMA2 R36, R16, R36, R35 ;  /* 0x0000002410247231 */ /* 0x000fe40000000023 */
[----:B------:R-:W1:Y:S01]  /*3410*/  LDS.128 R32, [UR4+0x230] ;  /* 0x00023004ff207984 */ /* 0x000e620008000c00 */
[----:B------:R-:W-:-:S02]  /*3420*/  HFMA2 R116, R46, R37, R116 ;  /* 0x000000252e747231 */ /* 0x000fc40000000074 */
[-C--:B------:R-:W-:Y:S02]  /*3430*/  HFMA2 R111, R55, R38.reuse, R111 ;  /* 0x00000026376f7231 */ /* 0x080fe4000000006f */
[-C--:B------:R-:W-:Y:S02]  /*3440*/  HFMA2 R115, R48, R37.reuse, R115 ;  /* 0x0000002530737231 */ /* 0x080fe40000000073 */
[----:B------:R-:W-:Y:S02]  /*3450*/  HFMA2 R36, R44, R37, R36 ;  /* 0x000000252c247231 */ /* 0x000fe40000000024 */
[-C--:B------:R-:W-:Y:S02]  /*3460*/  HFMA2 R116, R53, R38.reuse, R116 ;  /* 0x0000002635747231 */ /* 0x080fe40000000074 */
[----:B------:R-:W-:Y:S02]  /*3470*/  HFMA2 R115, R54, R38, R115 ;  /* 0x0000002636737231 */ /* 0x000fe40000000073 */
[----:B------:R-:W-:-:S02]  /*3480*/  HFMA2 R111, R60, R39, R111 ;  /* 0x000000273c6f7231 */ /* 0x000fc4000000006f */
[----:B------:R-:W-:Y:S02]  /*3490*/  HFMA2 R36, R52, R38, R36 ;  /* 0x0000002634247231 */ /* 0x000fe40000000024 */
[-C--:B------:R-:W-:Y:S02]  /*34a0*/  HFMA2 R115, R59, R39.reuse, R115 ;  /* 0x000000273b737231 */ /* 0x080fe40000000073 */
[-C--:B------:R-:W-:Y:S02]  /*34b0*/  HFMA2 R36, R57, R39.reuse, R36 ;  /* 0x0000002739247231 */ /* 0x080fe40000000024 */
[----:B------:R-:W-:Y:S02]  /*34c0*/  HFMA2 R116, R58, R39, R116 ;  /* 0x000000273a747231 */ /* 0x000fe40000000074 */
[-C--:B0-----:R-:W-:Y:S02]  /*34d0*/  HFMA2 R115, R63, R28.reuse, R115 ;  /* 0x0000001c3f737231 */ /* 0x081fe40000000073 */
[----:B------:R-:W-:-:S02]  /*34e0*/  HFMA2 R111, R64, R28, R111 ;  /* 0x0000001c406f7231 */ /* 0x000fc4000000006f */
[-C--:B------:R-:W-:Y:S02]  /*34f0*/  HFMA2 R36, R61, R28.reuse, R36 ;  /* 0x0000001c3d247231 */ /* 0x080fe40000000024 */
[-C--:B------:R-:W-:Y:S02]  /*3500*/  HFMA2 R115, R67, R29.reuse, R115 ;  /* 0x0000001d43737231 */ /* 0x080fe40000000073 */
[----:B------:R-:W-:Y:S02]  /*3510*/  HFMA2 R116, R62, R28, R116 ;  /* 0x0000001c3e747231 */ /* 0x000fe40000000074 */
[----:B------:R-:W-:Y:S02]  /*3520*/  HFMA2 R115, R86, R30, R115 ;  /* 0x0000001e56737231 */ /* 0x000fe40000000073 */
[----:B------:R-:W-:Y:S02]  /*3530*/  HFMA2 R111, R68, R29, R111 ;  /* 0x0000001d446f7231 */ /* 0x000fe4000000006f */
[----:B------:R-:W-:-:S02]  /*3540*/  HFMA2 R115, R85, R31, R115 ;  /* 0x0000001f55737231 */ /* 0x000fc40000000073 */
[-C--:B------:R-:W-:Y:S02]  /*3550*/  HFMA2 R116, R66, R29.reuse, R116 ;  /* 0x0000001d42747231 */ /* 0x080fe40000000074 */
[----:B------:R-:W-:Y:S02]  /*3560*/  HFMA2 R29, R65, R29, R36 ;  /* 0x0000001d411d7231 */ /* 0x000fe40000000024 */
[-C--:B------:R-:W-:Y:S01]  /*3570*/  HFMA2 R111, R92, R30.reuse, R111 ;  /* 0x0000001e5c6f7231 */ /* 0x080fe2000000006f */
[----:B------:R-:W0:Y:S01]  /*3580*/  LDS.128 R36, [UR4+0x300] ;  /* 0x00030004ff247984 */ /* 0x000e220008000c00 */
[----:B------:R-:W-:Y:S02]  /*3590*/  HFMA2 R29, R74, R30, R29 ;  /* 0x0000001e4a1d7231 */ /* 0x000fe4000000001d */
[----:B-1----:R-:W-:Y:S02]  /*35a0*/  HFMA2 R115, R84, R32, R115 ;  /* 0x0000002054737231 */ /* 0x002fe40000000073 */
[----:B------:R-:W-:-:S02]  /*35b0*/  HFMA2 R116, R80, R30, R116 ;  /* 0x0000001e50747231 */ /* 0x000fc40000000074 */
[-C--:B------:R-:W-:Y:S02]  /*35c0*/  HFMA2 R29, R73, R31.reuse, R29 ;  /* 0x0000001f491d7231 */ /* 0x080fe4000000001d */
[----:B------:R-:W-:Y:S02]  /*35d0*/  HFMA2 R111, R91, R31, R111 ;  /* 0x0000001f5b6f7231 */ /* 0x000fe4000000006f */
[----:B------:R-:W-:Y:S02]  /*35e0*/  HFMA2 R115, R83, R33, R115 ;  /* 0x0000002153737231 */ /* 0x000fe40000000073 */
[----:B------:R-:W-:Y:S02]  /*35f0*/  HFMA2 R29, R72, R32, R29 ;  /* 0x00000020481d7231 */ /* 0x000fe4000000001d */
[----:B------:R-:W-:Y:S02]  /*3600*/  HFMA2 R115, R82, R34, R115 ;  /* 0x0000002252737231 */ /* 0x000fe40000000073 */
[----:B------:R-:W-:-:S02]  /*3610*/  HFMA2 R116, R79, R31, R116 ;  /* 0x0000001f4f747231 */ /* 0x000fc40000000074 */
[----:B------:R-:W-:Y:S02]  /*3620*/  HFMA2 R29, R71, R33, R29 ;  /* 0x00000021471d7231 */ /* 0x000fe4000000001d */
[-C--:B------:R-:W-:Y:S02]  /*3630*/  HFMA2 R111, R90, R32.reuse, R111 ;  /* 0x000000205a6f7231 */ /* 0x080fe4000000006f */
[----:B------:R-:W-:Y:S02]  /*3640*/  HFMA2 R115, R81, R35, R115 ;  /* 0x0000002351737231 */ /* 0x000fe40000000073 */
[----:B------:R-:W-:Y:S02]  /*3650*/  HFMA2 R116, R78, R32, R116 ;  /* 0x000000204e747231 */ /* 0x000fe40000000074 */
[-C--:B------:R-:W-:Y:S02]  /*3660*/  HFMA2 R111, R89, R33.reuse, R111 ;  /* 0x00000021596f7231 */ /* 0x080fe4000000006f */
[----:B------:R-:W-:Y:S01]  /*3670*/  HFMA2 R116, R77, R33, R116 ;  /* 0x000000214d747231 */ /* 0x000fe20000000074 */
[----:B------:R-:W-:Y:S01]  /*3680*/  MOV R33, R2 ;  /* 0x0000000200217202 */ /* 0x000fe20000000f00 */
[----:B------:R-:W-:-:S02]  /*3690*/  HFMA2 R111, R88, R34, R111 ;  /* 0x00000022586f7231 */ /* 0x000fc4000000006f */
[-C--:B------:R-:W-:Y:S02]  /*36a0*/  HFMA2 R116, R76, R34.reuse, R116 ;  /* 0x000000224c747231 */ /* 0x080fe40000000074 */
[----:B------:R-:W-:Y:S02]  /*36b0*/  HFMA2 R34, R70, R34, R29 ;  /* 0x0000002246227231 */ /* 0x000fe4000000001d */
[-C--:B------:R-:W-:Y:S01]  /*36c0*/  HFMA2 R111, R87, R35.reuse, R111 ;  /* 0x00000023576f7231 */ /* 0x080fe2000000006f */
[----:B------:R-:W1:Y:S01]  /*36d0*/  LDS.128 R28, [UR4+0x310] ;  /* 0x00031004ff1c7984 */ /* 0x000e620008000c00 */
[----:B0-----:R-:W-:Y:S02]  /*36e0*/  HFMA2 R32, R43, R36, RZ.H0_H0 ;  /* 0x000000242b207231 */ /* 0x001fe400000400ff */
[-C--:B------:R-:W-:Y:S02]  /*36f0*/  HFMA2 R34, R69, R35.reuse, R34 ;  /* 0x0000002345227231 */ /* 0x080fe40000000022 */
[----:B------:R-:W-:Y:S01]  /*3700*/  HFMA2 R116, R75, R35, R116 ;  /* 0x000000234b747231 */ /* 0x000fe20000000074 */
[----:B------:R-:W-:-:S02]  /*3710*/  PRMT R2, R111, 0x5410, R115 ;  /* 0x000054106f027816 */ /* 0x000fc40000000073 */
[----:B------:R-:W-:Y:S01]  /*3720*/  PRMT R115, R111, 0x7632, R115 ;  /* 0x000076326f737816 */ /* 0x000fe20000000073 */
[----:B------:R-:W-:Y:S01]  /*3730*/  HFMA2 R111, R41, R36, RZ.H0_H0 ;  /* 0x00000024296f7231 */ /* 0x000fe200000400ff */
[----:B------:R-:W-:-:S03]  /*3740*/  PRMT R109, R116, 0x5410, R34 ;  /* 0x00005410746d7816 */ /* 0x000fc60000000022 */
[----:B------:R-:W-:Y:S02]  /*3750*/  HADD2 R2, R2, R115 ;  /* 0x0000007302027230 */ /* 0x000fe40000000000 */
[----:B------:R-:W-:Y:S01]  /*3760*/  HFMA2 R115, R40, R36, RZ ;  /* 0x0000002428737231 */ /* 0x000fe200000000ff */
[----:B------:R-:W-:Y:S01]  /*3770*/  PRMT R34, R116, 0x7632, R34 ;  /* 0x0000763274227816 */ /* 0x000fe20000000022 */
[----:B------:R-:W-:Y:S02]  /*3780*/  HFMA2 R111, R47, R37, R111 ;  /* 0x000000252f6f7231 */ /* 0x000fe4000000006f */
[----:B------:R-:W-:Y:S02]  /*3790*/  HFMA2 R2, R2, R94, R33 ;  /* 0x0000005e02027231 */ /* 0x000fe40000000021 */
[----:B------:R-:W-:Y:S02]  /*37a0*/  HFMA2 R111, R13, R38, R111 ;  /* 0x000000260d6f7231 */ /* 0x000fe4000000006f */
[----:B------:R-:W-:-:S02]  /*37b0*/  HFMA2 R33, R42, R36, RZ ;  /* 0x000000242a217231 */ /* 0x000fc400000000ff */
[-C--:B------:R-:W-:Y:S02]  /*37c0*/  HFMA2 R36, R51, R37.reuse, R32 ;  /* 0x0000002533247231 */ /* 0x080fe40000000020 */
[-C--:B------:R-:W-:Y:S02]  /*37d0*/  HFMA2 R115, R45, R37.reuse, R115 ;  /* 0x000000252d737231 */ /* 0x080fe40000000073 */
[----:B------:R-:W-:Y:S02]  /*37e0*/  HFMA2 R109, R109, 1, 1, R34 ;  /* 0x3c003c006d6d7831 */ /* 0x000fe40000000022 */
[-C--:B------:R-:W-:Y:S02]  /*37f0*/  HFMA2 R36, R56, R38.reuse, R36 ;  /* 0x0000002638247231 */ /* 0x080fe40000000024 */
[----:B------:R-:W-:Y:S02]  /*3800*/  HFMA2 R110, R49, R37, R33 ;  /* 0x00000025316e7231 */ /* 0x000fe40000000021 */
[----:B------:R-:W-:Y:S01]  /*3810*/  HFMA2 R36, R24, R39, R36 ;  /* 0x0000002718247231 */ /* 0x000fe20000000024 */
[----:B------:R-:W0:Y:S01]  /*3820*/  LDS.128 R32, [UR4+0x320] ;  /* 0x00032004ff207984 */ /* 0x000e220008000c00 */
[----:B------:R-:W-:-:S02]  /*3830*/  HFMA2 R115, R25, R38, R115 ;  /* 0x0000002619737231 */ /* 0x000fc40000000073 */
[----:B------:R-:W-:Y:S02]  /*3840*/  HFMA2 R3, R109, R93, R3 ;  /* 0x0000005d6d037231 */ /* 0x000fe40000000003 */
[----:B------:R-:W-:Y:S02]  /*3850*/  HFMA2 R110, R14, R38, R110 ;  /* 0x000000260e6e7231 */ /* 0x000fe4000000006e */
[-C--:B------:R-:W-:Y:S02]  /*3860*/  HFMA2 R38, R22, R39.reuse, R111 ;  /* 0x0000002716267231 */ /* 0x080fe4000000006f */
[-C--:B------:R-:W-:Y:S02]  /*3870*/  HFMA2 R37, R23, R39.reuse, R110 ;  /* 0x0000002717257231 */ /* 0x080fe4000000006e */
[----:B-1----:R-:W-:Y:S02]  /*3880*/  HFMA2 R110, R20, R28, R36 ;  /* 0x0000001c146e7231 */ /* 0x002fe40000000024 */
[----:B------:R-:W-:-:S02]  /*3890*/  HFMA2 R39, R21, R39, R115 ;  /* 0x0000002715277231 */ /* 0x000fc40000000073 */
[-C--:B------:R-:W-:Y:S02]  /*38a0*/  HFMA2 R115, R18, R28.reuse, R38 ;  /* 0x0000001c12737231 */ /* 0x080fe40000000026 */
[-C--:B------:R-:W-:Y:S02]  /*38b0*/  HFMA2 R110, R50, R29.reuse, R110 ;  /* 0x0000001d326e7231 */ /* 0x080fe4000000006e */
[----:B------:R-:W-:Y:S02]  /*38c0*/  HFMA2 R115, R46, R29, R115 ;  /* 0x0000001d2e737231 */ /* 0x000fe40000000073 */
[----:B------:R-:W-:Y:S02]  /*38d0*/  HFMA2 R111, R19, R28, R37 ;  /* 0x0000001c136f7231 */ /* 0x000fe40000000025 */
[----:B------:R-:W-:Y:S02]  /*38e0*/  HFMA2 R110, R55, R30, R110 ;  /* 0x0000001e376e7231 */ /* 0x000fe4000000006e */
[----:B------:R-:W-:-:S02]  /*38f0*/  HFMA2 R28, R16, R28, R39 ;  /* 0x0000001c101c7231 */ /* 0x000fc40000000027 */
[----:B------:R-:W1:Y:S01]  /*3900*/  LDS.128 R36, [UR4+0x330] ;  /* 0x00033004ff247984 */ /* 0x000e620008000c00 */
[----:B------:R-:W-:Y:S02]  /*3910*/  HFMA2 R110, R60, R31, R110 ;  /* 0x0000001f3c6e7231 */ /* 0x000fe4000000006e */
[-C--:B------:R-:W-:Y:S02]  /*3920*/  HFMA2 R111, R48, R29.reuse, R111 ;  /* 0x0000001d306f7231 */ /* 0x080fe4000000006f */
[----:B------:R-:W-:Y:S02]  /*3930*/  HFMA2 R28, R44, R29, R28 ;  /* 0x0000001d2c1c7231 */ /* 0x000fe4000000001c */
[----:B------:R-:W-:-:S04]  /*3940*/  HFMA2 R29, R53, R30, R115 ;  /* 0x0000001e351d7231 */ /* 0x000fc80000000073 */
[----:B------:R-:W-:Y:S02]  /*3950*/  HFMA2 R29, R58, R31, R29 ;  /* 0x0000001f3a1d7231 */ /* 0x000fe4000000001d */
[-C--:B------:R-:W-:Y:S02]  /*3960*/  HFMA2 R111, R54, R30.reuse, R111 ;  /* 0x0000001e366f7231 */ /* 0x080fe4000000006f */
[----:B------:R-:W-:Y:S02]  /*3970*/  HFMA2 R28, R52, R30, R28 ;  /* 0x0000001e341c7231 */ /* 0x000fe4000000001c */
[-C--:B0-----:R-:W-:Y:S02]  /*3980*/  HFMA2 R110, R64, R32.reuse, R110 ;  /* 0x00000020406e7231 */ /* 0x081fe4000000006e */
[----:B------:R-:W-:Y:S02]  /*3990*/  HFMA2 R29, R62, R32, R29 ;  /* 0x000000203e1d7231 */ /* 0x000fe4000000001d */
[----:B------:R-:W-:-:S02]  /*39a0*/  HFMA2 R110, R68, R33, R110 ;  /* 0x00000021446e7231 */ /* 0x000fc4000000006e */
[-C--:B------:R-:W-:Y:S02]  /*39b0*/  HFMA2 R111, R59, R31.reuse, R111 ;  /* 0x0000001f3b6f7231 */ /* 0x080fe4000000006f */
[----:B------:R-:W-:Y:S02]  /*39c0*/  HFMA2 R28, R57, R31, R28 ;  /* 0x0000001f391c7231 */ /* 0x000fe4000000001c */
[----:B------:R-:W-:-:S04]  /*39d0*/  HFMA2 R110, R92, R34, R110 ;  /* 0x000000225c6e7231 */ /* 0x000fc8000000006e */
[----:B------:R-:W-:Y:S02]  /*39e0*/  HFMA2 R110, R91, R35, R110 ;  /* 0x000000235b6e7231 */ /* 0x000fe4000000006e */
[-C--:B------:R-:W-:Y:S02]  /*39f0*/  HFMA2 R111, R63, R32.reuse, R111 ;  /* 0x000000203f6f7231 */ /* 0x080fe4000000006f */
[----:B------:R-:W-:Y:S02]  /*3a00*/  HFMA2 R28, R61, R32, R28 ;  /* 0x000000203d1c7231 */ /* 0x000fe4000000001c */
[----:B------:R-:W-:-:S04]  /*3a10*/  HFMA2 R32, R66, R33, R29 ;  /* 0x0000002142207231 */ /* 0x000fc8000000001d */
[----:B------:R-:W-:Y:S02]  /*3a20*/  HFMA2 R32, R80, R34, R32 ;  /* 0x0000002250207231 */ /* 0x000fe40000000020 */
[-C--:B------:R-:W-:Y:S02]  /*3a30*/  HFMA2 R111, R67, R33.reuse, R111 ;  /* 0x00000021436f7231 */ /* 0x080fe4000000006f */
[----:B------:R-:W-:Y:S02]  /*3a40*/  HFMA2 R33, R65, R33, R28 ;  /* 0x0000002141217231 */ /* 0x000fe4000000001c */
[----:B------:R-:W-:Y:S01]  /*3a50*/  HFMA2 R32, R79, R35, R32 ;  /* 0x000000234f207231 */ /* 0x000fe20000000020 */
[----:B------:R-:W0:Y:S01]  /*3a60*/  LDS.128 R28, [UR4+0x400] ;  /* 0x00040004ff1c7984 */ /* 0x000e220008000c00 */
[-C--:B-1----:R-:W-:Y:S02]  /*3a70*/  HFMA2 R110, R90, R36.reuse, R110 ;  /* 0x000000245a6e7231 */ /* 0x082fe4000000006e */
[----:B------:R-:W-:-:S02]  /*3a80*/  HFMA2 R32, R78, R36, R32 ;  /* 0x000000244e207231 */ /* 0x000fc40000000020 */
[-C--:B------:R-:W-:Y:S02]  /*3a90*/  HFMA2 R111, R86, R34.reuse, R111 ;  /* 0x00000022566f7231 */ /* 0x080fe4000000006f */
[-C--:B------:R-:W-:Y:S02]  /*3aa0*/  HFMA2 R110, R89, R37.reuse, R110 ;  /* 0x00000025596e7231 */ /* 0x080fe4000000006e */
[----:B------:R-:W-:Y:S02]  /*3ab0*/  HFMA2 R33, R74, R34, R33 ;  /* 0x000000224a217231 */ /* 0x000fe40000000021 */
[----:B------:R-:W-:Y:S02]  /*3ac0*/  HFMA2 R32, R77, R37, R32 ;  /* 0x000000254d207231 */ /* 0x000fe40000000020 */
[----:B------:R-:W-:Y:S02]  /*3ad0*/  HFMA2 R110, R88, R38, R110 ;  /* 0x00000026586e7231 */ /* 0x000fe4000000006e */
[----:B------:R-:W-:-:S02]  /*3ae0*/  HFMA2 R111, R85, R35, R111 ;  /* 0x00000023556f7231 */ /* 0x000fc4000000006f */
[----:B------:R-:W-:Y:S02]  /*3af0*/  HFMA2 R110, R87, R39, R110 ;  /* 0x00000027576e7231 */ /* 0x000fe4000000006e */
[----:B------:R-:W-:Y:S02]  /*3b00*/  HFMA2 R33, R73, R35, R33 ;  /* 0x0000002349217231 */ /* 0x000fe40000000021 */
[-C--:B------:R-:W-:Y:S02]  /*3b10*/  HFMA2 R111, R84, R36.reuse, R111 ;  /* 0x00000024546f7231 */ /* 0x080fe4000000006f */
[----:B------:R-:W-:Y:S02]  /*3b20*/  HFMA2 R33, R72, R36, R33 ;  /* 0x0000002448217231 */ /* 0x000fe40000000021 */
[----:B------:R-:W-:-:S04]  /*3b30*/  HFMA2 R36, R76, R38, R32 ;  /* 0x000000264c247231 */ /* 0x000fc80000000020 */
[----:B------:R-:W-:Y:S02]  /*3b40*/  HFMA2 R36, R75, R39, R36 ;  /* 0x000000274b247231 */ /* 0x000fe40000000024 */
[-C--:B------:R-:W-:Y:S02]  /*3b50*/  HFMA2 R111, R83, R37.reuse, R111 ;  /* 0x00000025536f7231 */ /* 0x080fe4000000006f */
[----:B------:R-:W-:Y:S01]  /*3b60*/  HFMA2 R35, R71, R37, R33 ;  /* 0x0000002547237231 */ /* 0x000fe20000000021 */
[----:B------:R-:W-:Y:S01]  /*3b70*/  MOV R37, R4 ;  /* 0x0000000400257202 */ /* 0x000fe20000000f00 */
[-C--:B------:R-:W-:Y:S02]  /*3b80*/  HFMA2 R111, R82, R38.reuse, R111 ;  /* 0x00000026526f7231 */ /* 0x080fe4000000006f */
[----:B------:R-:W-:Y:S02]  /*3b90*/  HFMA2 R38, R70, R38, R35 ;  /* 0x0000002646267231 */ /* 0x000fe40000000023 */
[----:B------:R-:W1:Y:S01]  /*3ba0*/  LDS.128 R32, [UR4+0x410] ;  /* 0x00041004ff207984 */ /* 0x000e620008000c00 */
[----:B0-----:R-:W-:-:S02]  /*3bb0*/  HFMA2 R115, R40, R28, RZ ;  /* 0x0000001c28737231 */ /* 0x001fc400000000ff */
[-C--:B------:R-:W-:Y:S02]  /*3bc0*/  HFMA2 R111, R81, R39.reuse, R111 ;  /* 0x00000027516f7231 */ /* 0x080fe4000000006f */
[----:B------:R-:W-:Y:S02]  /*3bd0*/  HFMA2 R38, R69, R39, R38 ;  /* 0x0000002745267231 */ /* 0x000fe40000000026 */
[----:B------:R-:W-:Y:S01]  /*3be0*/  HFMA2 R115, R45, R29, R115 ;  /* 0x0000001d2d737231 */ /* 0x000fe20000000073 */
[C-C-:B------:R-:W-:Y:S02]  /*3bf0*/  PRMT R4, R110.reuse, 0x5410, R111.reuse ;  /* 0x000054106e047816 */ /* 0x140fe4000000006f */
[----:B------:R-:W-:Y:S01]  /*3c00*/  PRMT R111, R110, 0x7632, R111 ;  /* 0x000076326e6f7816 */ /* 0x000fe2000000006f */
[----:B------:R-:W-:Y:S01]  /*3c10*/  HFMA2 R115, R25, R30, R115 ;  /* 0x0000001e19737231 */ /* 0x000fe20000000073 */
[C-C-:B------:R-:W-:Y:S02]  /*3c20*/  PRMT R109, R36.reuse, 0x5410, R38.reuse ;  /* 0x00005410246d7816 */ /* 0x140fe40000000026 */
[----:B------:R-:W-:Y:S01]  /*3c30*/  PRMT R38, R36, 0x7632, R38 ;  /* 0x0000763224267816 */ /* 0x000fe20000000026 */
[----:B------:R-:W-:-:S02]  /*3c40*/  HADD2 R4, R4, R111 ;  /* 0x0000006f04047230 */ /* 0x000fc40000000000 */
[-C--:B------:R-:W-:Y:S02]  /*3c50*/  HFMA2 R36, R43, R28.reuse, RZ.H0_H0 ;  /* 0x0000001c2b247231 */ /* 0x080fe400000400ff */
[----:B------:R-:W-:Y:S02]  /*3c60*/  HFMA2 R111, R41, R28, RZ.H0_H0 ;  /* 0x0000001c296f7231 */ /* 0x000fe400000400ff */
[----:B------:R-:W-:Y:S02]  /*3c70*/  HFMA2 R109, R109, 1, 1, R38 ;  /* 0x3c003c006d6d7831 */ /* 0x000fe40000000026 */
[----:B------:R-:W-:Y:S02]  /*3c80*/  HFMA2 R4, R4, R94, R37 ;  /* 0x0000005e04047231 */ /* 0x000fe40000000025 */
[----:B------:R-:W-:Y:S02]  /*3c90*/  HFMA2 R111, R47, R29, R111 ;  /* 0x0000001d2f6f7231 */ /* 0x000fe4000000006f */
[----:B------:R-:W-:-:S02]  /*3ca0*/  HFMA2 R37, R42, R28, RZ ;  /* 0x0000001c2a257231 */ /* 0x000fc400000000ff */
[----:B------:R-:W-:Y:S02]  /*3cb0*/  HFMA2 R28, R51, R29, R36 ;  /* 0x0000001d331c7231 */ /* 0x000fe40000000024 */
[-C--:B------:R-:W-:Y:S02]  /*3cc0*/  HFMA2 R111, R13, R30.reuse, R111 ;  /* 0x0000001e0d6f7231 */ /* 0x080fe4000000006f */
[-C--:B------:R-:W-:Y:S02]  /*3cd0*/  HFMA2 R28, R56, R30.reuse, R28 ;  /* 0x0000001e381c7231 */ /* 0x080fe4000000001c */
[----:B------:R-:W-:Y:S02]  /*3ce0*/  HFMA2 R5, R109, R93, R5 ;  /* 0x0000005d6d057231 */ /* 0x000fe40000000005 */
[----:B------:R-:W-:Y:S02]  /*3cf0*/  HFMA2 R110, R49, R29, R37 ;  /* 0x0000001d316e7231 */ /* 0x000fe40000000025 */
[----:B------:R-:W-:Y:S01]  /*3d00*/  HFMA2 R28, R24, R31, R28 ;  /* 0x0000001f181c7231 */ /* 0x000fe2000000001c */
[----:B------:R-:W0:Y:S01]  /*3d10*/  LDS.128 R36, [UR4+0x420] ;  /* 0x00042004ff247984 */ /* 0x000e220008000c00 */
[----:B------:R-:W-:-:S02]  /*3d20*/  HFMA2 R110, R14, R30, R110 ;  /* 0x0000001e0e6e7231 */ /* 0x000fc4000000006e */
[-C--:B------:R-:W-:Y:S02]  /*3d30*/  HFMA2 R30, R22, R31.reuse, R111 ;  /* 0x0000001f161e7231 */ /* 0x080fe4000000006f */
[-C--:B------:R-:W-:Y:S02]  /*3d40*/  HFMA2 R29, R23, R31.reuse, R110 ;  /* 0x0000001f171d7231 */ /* 0x080fe4000000006e */
[-C--:B-1----:R-:W-:Y:S02]  /*3d50*/  HFMA2 R110, R20, R32.reuse, R28 ;  /* 0x00000020146e7231 */ /* 0x082fe4000000001c */
[----:B------:R-:W-:Y:S02]  /*3d60*/  HFMA2 R31, R21, R31, R115 ;  /* 0x0000001f151f7231 */ /* 0x000fe40000000073 */
[----:B------:R-:W-:Y:S02]  /*3d70*/  HFMA2 R115, R18, R32, R30 ;  /* 0x0000002012737231 */ /* 0x000fe4000000001e */
[----:B------:R-:W-:-:S02]  /*3d80*/  HFMA2 R110, R50, R33, R110 ;  /* 0x00000021326e7231 */ /* 0x000fc4000000006e */
[----:B------:R-:W-:Y:S02]  /*3d90*/  HFMA2 R115, R46, R33, R115 ;  /* 0x000000212e737231 */ /* 0x000fe40000000073 */
[----:B------:R-:W-:Y:S02]  /*3da0*/  HFMA2 R111, R19, R32, R29 ;  /* 0x00000020136f7231 */ /* 0x000fe4000000001d */
[----:B------:R-:W-:Y:S02]  /*3db0*/  HFMA2 R110, R55, R34, R110 ;  /* 0x00000022376e7231 */ /* 0x000fe4000000006e */
[----:B------:R-:W-:Y:S02]  /*3dc0*/  HFMA2 R32, R16, R32, R31 ;  /* 0x0000002010207231 */ /* 0x000fe4000000001f */
[----:B------:R-:W-:Y:S01]  /*3dd0*/  HFMA2 R115, R53, R34, R115 ;  /* 0x0000002235737231 */ /* 0x000fe20000000073 */
[----:B------:R-:W1:Y:S03]  /*3de0*/  LDS.128 R28, [UR4+0x430] ;  /* 0x00043004ff1c7984 */ /* 0x000e660008000c00 */
[----:B------:R-:W-:-:S02]  /*3df0*/  HFMA2 R115, R58, R35, R115 ;  /* 0x000000233a737231 */ /* 0x000fc40000000073 */
[-C--:B------:R-:W-:Y:S02]  /*3e00*/  HFMA2 R111, R48, R33.reuse, R111 ;  /* 0x00000021306f7231 */ /* 0x080fe4000000006f */
[----:B------:R-:W-:Y:S02]  /*3e10*/  HFMA2 R32, R44, R33, R32 ;  /* 0x000000212c207231 */ /* 0x000fe40000000020 */
[-C--:B------:R-:W-:Y:S02]  /*3e20*/  HFMA2 R111, R54, R34.reuse, R111 ;  /* 0x00000022366f7231 */ /* 0x080fe4000000006f */
[----:B------:R-:W-:Y:S02]  /*3e30*/  HFMA2 R34, R52, R34, R32 ;  /* 0x0000002234227231 */ /* 0x000fe40000000020 */
[----:B------:R-:W-:Y:S02]  /*3e40*/  HFMA2 R32, R60, R35, R110 ;  /* 0x000000233c207231 */ /* 0x000fe4000000006e */
[----:B0-----:R-:W-:-:S02]  /*3e50*/  HFMA2 R33, R62, R36, R115 ;  /* 0x000000243e217231 */ /* 0x001fc40000000073 */
[----:B------:R-:W-:Y:S02]  /*3e60*/  HFMA2 R111, R59, R35, R111 ;  /* 0x000000233b6f7231 */ /* 0x000fe4000000006f */
[----:B------:R-:W-:Y:S02]  /*3e70*/  HFMA2 R110, R66, R37, R33 ;  /* 0x00000025426e7231 */ /* 0x000fe40000000021 */
[----:B------:R-:W-:Y:S02]  /*3e80*/  HFMA2 R35, R57, R35, R34 ;  /* 0x0000002339237231 */ /* 0x000fe40000000022 */
[----:B------:R-:W-:Y:S02]  /*3e90*/  HFMA2 R34, R64, R36, R32 ;  /* 0x0000002440227231 */ /* 0x000fe40000000020 */
[----:B------:R-:W-:Y:S02]  /*3ea0*/  HFMA2 R110, R80, R38, R110 ;  /* 0x00000026506e7231 */ /* 0x000fe4000000006e */
[----:B------:R-:W-:-:S02]  /*3eb0*/  HFMA2 R34, R68, R37, R34 ;  /* 0x0000002544227231 */ /* 0x000fc40000000022 */
[-C--:B------:R-:W-:Y:S02]  /*3ec0*/  HFMA2 R111, R63, R36.reuse, R111 ;  /* 0x000000243f6f7231 */ /* 0x080fe4000000006f */
[----:B------:R-:W-:Y:S02]  /*3ed0*/  HFMA2 R110, R79, R39, R110 ;  /* 0x000000274f6e7231 */ /* 0x000fe4000000006e */
[----:B------:R-:W-:Y:S02]  /*3ee0*/  HFMA2 R35, R61, R36, R35 ;  /* 0x000000243d237231 */ /* 0x000fe40000000023 */
[----:B------:R-:W-:-:S04]  /*3ef0*/  HFMA2 R36, R92, R38, R34 ;  /* 0x000000265c247231 */ /* 0x000fc80000000022 */
[----:B------:R-:W-:Y:S02]  /*3f00*/  HFMA2 R36, R91, R39, R36 ;  /* 0x000000275b247231 */ /* 0x000fe40000000024 */
[-C--:B------:R-:W-:Y:S02]  /*3f10*/  HFMA2 R111, R67, R37.reuse, R111 ;  /* 0x00000025436f7231 */ /* 0x080fe4000000006f */
[----:B------:R-:W-:Y:S02]  /*3f20*/  HFMA2 R37, R65, R37, R35 ;  /* 0x0000002541257231 */ /* 0x000fe40000000023 */
[----:B------:R-:W0:Y:S01]  /*3f30*/  LDS.128 R32, [UR4+0x500] ;  /* 0x00050004ff207984 */ /* 0x000e220008000c00 */
[-C--:B-1----:R-:W-:Y:S02]  /*3f40*/  HFMA2 R36, R90, R28.reuse, R36 ;  /* 0x0000001c5a247231 */ /* 0x082fe40000000024 */
[----:B------:R-:W-:Y:S02]  /*3f50*/  HFMA2 R110, R78, R28, R110 ;  /* 0x0000001c4e6e7231 */ /* 0x000fe4000000006e */
[----:B------:R-:W-:-:S02]  /*3f60*/  HFMA2 R111, R86, R38, R111 ;  /* 0x00000026566f7231 */ /* 0x000fc4000000006f */
[-C--:B------:R-:W-:Y:S02]  /*3f70*/  HFMA2 R36, R89, R29.reuse, R36 ;  /* 0x0000001d59247231 */ /* 0x080fe40000000024 */
[----:B------:R-:W-:Y:S02]  /*3f80*/  HFMA2 R37, R74, R38, R37 ;  /* 0x000000264a257231 */ /* 0x000fe40000000025 */
[----:B------:R-:W-:Y:S02]  /*3f90*/  HFMA2 R38, R77, R29, R110 ;  /* 0x0000001d4d267231 */ /* 0x000fe4000000006e */
[-C--:B------:R-:W-:Y:S02]  /*3fa0*/  HFMA2 R111, R85, R39.reuse, R111 ;  /* 0x00000027556f7231 */ /* 0x080fe4000000006f */
[----:B------:R-:W-:Y:S02]  /*3fb0*/  HFMA2 R37, R73, R39, R37 ;  /* 0x0000002749257231 */ /* 0x000fe40000000025 */
[----:B------:R-:W-:-:S02]  /*3fc0*/  HFMA2 R111, R84, R28, R111 ;  /* 0x0000001c546f7231 */ /* 0x000fc4000000006f */
[----:B------:R-:W-:Y:S02]  /*3fd0*/  HFMA2 R37, R72, R28, R37 ;  /* 0x0000001c48257231 */ /* 0x000fe40000000025 */
[----:B------:R-:W-:-:S04]  /*3fe0*/  HFMA2 R28, R88, R30, R36 ;  /* 0x0000001e581c7231 */ /* 0x000fc80000000024 */
[----:B------:R-:W-:Y:S02]  /*3ff0*/  HFMA2 R28, R87, R31, R28 ;  /* 0x0000001f571c7231 */ /* 0x000fe4000000001c */
[-C--:B------:R-:W-:Y:S02]  /*4000*/  HFMA2 R111, R83, R29.reuse, R111 ;  /* 0x0000001d536f7231 */ /* 0x080fe4000000006f */
[----:B------:R-:W-:Y:S02]  /*4010*/  HFMA2 R37, R71, R29, R37 ;  /* 0x0000001d47257231 */ /* 0x000fe40000000025 */
[----:B------:R-:W-:-:S04]  /*4020*/  HFMA2 R29, R76, R30, R38 ;  /* 0x0000001e4c1d7231 */ /* 0x000fc80000000026 */
[-C--:B------:R-:W-:Y:S02]  /*4030*/  HFMA2 R29, R75, R31.reuse, R29 ;  /* 0x0000001f4b1d7231 */ /* 0x080fe4000000001d */
[-C--:B------:R-:W-:Y:S02]  /*4040*/  HFMA2 R111, R82, R30.reuse, R111 ;  /* 0x0000001e526f7231 */ /* 0x080fe4000000006f */
[----:B------:R-:W-:Y:S02]  /*4050*/  HFMA2 R30, R70, R30, R37 ;  /* 0x0000001e461e7231 */ /* 0x000fe40000000025 */
[----:B------:R-:W1:Y:S01]  /*4060*/  LDS.128 R36, [UR4+0x510] ;  /* 0x00051004ff247984 */ /* 0x000e620008000c00 */
[----:B0-----:R-:W-:Y:S02]  /*4070*/  HFMA2 R115, R40, R32, RZ ;  /* 0x0000002028737231 */ /* 0x001fe400000000ff */
[-C--:B------:R-:W-:Y:S02]  /*4080*/  HFMA2 R111, R81, R31.reuse, R111 ;  /* 0x0000001f516f7231 */ /* 0x080fe4000000006f */
[----:B------:R-:W-:Y:S01]  /*4090*/  HFMA2 R30, R69, R31, R30 ;  /* 0x0000001f451e7231 */ /* 0x000fe2000000001e */
[----:B------:R-:W-:Y:S01]  /*40a0*/  MOV R31, R6 ;  /* 0x00000006001f7202 */ /* 0x000fe20000000f00 */
[----:B------:R-:W-:Y:S01]  /*40b0*/  HFMA2 R115, R45, R33, R115 ;  /* 0x000000212d737231 */ /* 0x000fe20000000073 */
[----:B------:R-:W-:-:S02]  /*40c0*/  PRMT R6, R28, 0x5410, R111 ;  /* 0x000054101c067816 */ /* 0x000fc4000000006f */
[C-C-:B------:R-:W-:Y:S01]  /*40d0*/  PRMT R109, R29.reuse, 0x5410, R30.reuse ;  /* 0x000054101d6d7816 */ /* 0x140fe2000000001e */
[----:B------:R-:W-:Y:S01]  /*40e0*/  HFMA2 R115, R25, R34, R115 ;  /* 0x0000002219737231 */ /* 0x000fe20000000073 */
[----:B------:R-:W-:Y:S01]  /*40f0*/  PRMT R30, R29, 0x7632, R30 ;  /* 0x000076321d1e7816 */ /* 0x000fe2000000001e */
[-C--:B------:R-:W-:Y:S01]  /*4100*/  HFMA2 R29, R42, R32.reuse, RZ ;  /* 0x000000202a1d7231 */ /* 0x080fe200000000ff */
[----:B------:R-:W-:Y:S01]  /*4110*/  PRMT R111, R28, 0x7632, R111 ;  /* 0x000076321c6f7816 */ /* 0x000fe2000000006f */
[----:B------:R-:W-:Y:S02]  /*4120*/  HFMA2 R28, R43, R32, RZ.H0_H0 ;  /* 0x000000202b1c7231 */ /* 0x000fe400000400ff */
[----:B------:R-:W-:Y:S02]  /*4130*/  HFMA2 R109, R109, 1, 1, R30 ;  /* 0x3c003c006d6d7831 */ /* 0x000fe4000000001e */
[----:B------:R-:W-:Y:S02]  /*4140*/  HADD2 R6, R6, R111 ;  /* 0x0000006f06067230 */ /* 0x000fe40000000000 */
[----:B------:R-:W-:-:S02]  /*4150*/  HFMA2 R110, R49, R33, R29 ;  /* 0x00000021316e7231 */ /* 0x000fc4000000001d */
[----:B------:R-:W-:Y:S02]  /*4160*/  HFMA2 R111, R41, R32, RZ.H0_H0 ;  /* 0x00000020296f7231 */ /* 0x000fe400000400ff */
[-C--:B------:R-:W-:Y:S02]  /*4170*/  HFMA2 R32, R51, R33.reuse, R28 ;  /* 0x0000002133207231 */ /* 0x080fe4000000001c */
[----:B------:R-:W-:Y:S02]  /*4180*/  HFMA2 R6, R6, R94, R31 ;  /* 0x0000005e06067231 */ /* 0x000fe4000000001f */
[----:B------:R-:W-:Y:S01]  /*4190*/  HFMA2 R111, R47, R33, R111 ;  /* 0x000000212f6f7231 */ /* 0x000fe2000000006f */
[----:B------:R-:W0:Y:S01]  /*41a0*/  LDS.128 R28, [UR4+0x520] ;  /* 0x00052004ff1c7984 */ /* 0x000e220008000c00 */
[-C--:B------:R-:W-:Y:S02]  /*41b0*/  HFMA2 R32, R56, R34.reuse, R32 ;  /* 0x0000002238207231 */ /* 0x080fe40000000020 */
[----:B------:R-:W-:-:S02]  /*41c0*/  HFMA2 R110, R14, R34, R110 ;  /* 0x000000220e6e7231 */ /* 0x000fc4000000006e */
[----:B------:R-:W-:Y:S02]  /*41d0*/  HFMA2 R111, R13, R34, R111 ;  /* 0x000000220d6f7231 */ /* 0x000fe4000000006f */
[-C--:B------:R-:W-:Y:S02]  /*41e0*/  HFMA2 R32, R24, R35.reuse, R32 ;  /* 0x0000002318207231 */ /* 0x080fe40000000020 */
[----:B------:R-:W-:Y:S02]  /*41f0*/  HFMA2 R34, R22, R35, R111 ;  /* 0x0000002316227231 */ /* 0x000fe4000000006f */
[----:B------:R-:W-:Y:S02]  /*4200*/  HFMA2 R7, R109, R93, R7 ;  /* 0x0000005d6d077231 */ /* 0x000fe40000000007 */
[----:B------:R-:W-:Y:S02]  /*4210*/  HFMA2 R33, R23, R35, R110 ;  /* 0x0000002317217231 */ /* 0x000fe4000000006e */
[----:B-1----:R-:W-:-:S02]  /*4220*/  HFMA2 R110, R20, R36, R32 ;  /* 0x00000024146e7231 */ /* 0x002fc40000000020 */
[----:B------:R-:W-:Y:S02]  /*4230*/  HFMA2 R35, R21, R35, R115 ;  /* 0x0000002315237231 */ /* 0x000fe40000000073 */
[-C--:B------:R-:W-:Y:S02]  /*4240*/  HFMA2 R115, R18, R36.reuse, R34 ;  /* 0x0000002412737231 */ /* 0x080fe40000000022 */
[-C--:B------:R-:W-:Y:S02]  /*4250*/  HFMA2 R110, R50, R37.reuse, R110 ;  /* 0x00000025326e7231 */ /* 0x080fe4000000006e */
[----:B------:R-:W-:Y:S02]  /*4260*/  HFMA2 R115, R46, R37, R115 ;  /* 0x000000252e737231 */ /* 0x000fe40000000073 */
[----:B------:R-:W-:Y:S02]  /*4270*/  HFMA2 R111, R19, R36, R33 ;  /* 0x00000024136f7231 */ /* 0x000fe40000000021 */
[----:B------:R-:W-:-:S02]  /*4280*/  HFMA2 R110, R55, R38, R110 ;  /* 0x00000026376e7231 */ /* 0x000fc4000000006e */
[----:B------:R-:W-:Y:S02]  /*4290*/  HFMA2 R36, R16, R36, R35 ;  /* 0x0000002410247231 */ /* 0x000fe40000000023 */
[----:B------:R-:W-:Y:S01]  /*42a0*/  HFMA2 R115, R53, R38, R115 ;  /* 0x0000002635737231 */ /* 0x000fe20000000073 */
[----:B------:R-:W1:Y:S01]  /*42b0*/  LDS.128 R32, [UR4+0x530] ;  /* 0x00053004ff207984 */ /* 0x000e620008000c00 */
[-C--:B------:R-:W-:Y:S02]  /*42c0*/  HFMA2 R110, R60, R39.reuse, R110 ;  /* 0x000000273c6e7231 */ /* 0x080fe4000000006e */
[----:B------:R-:W-:Y:S02]  /*42d0*/  HFMA2 R115, R58, R39, R115 ;  /* 0x000000273a737231 */ /* 0x000fe40000000073 */
[-C--:B------:R-:W-:Y:S02]  /*42e0*/  HFMA2 R111, R48, R37.reuse, R111 ;  /* 0x00000025306f7231 */ /* 0x080fe4000000006f */
[----:B------:R-:W-:-:S02]  /*42f0*/  HFMA2 R36, R44, R37, R36 ;  /* 0x000000252c247231 */ /* 0x000fc40000000024 */
[-C--:B------:R-:W-:Y:S02]  /*4300*/  HFMA2 R111, R54, R38.reuse, R111 ;  /* 0x00000026366f7231 */ /* 0x080fe4000000006f */
[----:B------:R-:W-:Y:S02]  /*4310*/  HFMA2 R36, R52, R38, R36 ;  /* 0x0000002634247231 */ /* 0x000fe40000000024 */
[-C--:B0-----:R-:W-:Y:S02]  /*4320*/  HFMA2 R110, R64, R28.reuse, R110 ;  /* 0x0000001c406e7231 */ /* 0x081fe4000000006e */
[-C--:B------:R-:W-:Y:S02]  /*4330*/  HFMA2 R111, R59, R39.reuse, R111 ;  /* 0x000000273b6f7231 */ /* 0x080fe4000000006f */
[----:B------:R-:W-:Y:S02]  /*4340*/  HFMA2 R115, R62, R28, R115 ;  /* 0x0000001c3e737231 */ /* 0x000fe40000000073 */
[----:B------:R-:W-:-:S02]  /*4350*/  HFMA2 R36, R57, R39, R36 ;  /* 0x0000002739247231 */ /* 0x000fc40000000024 */
[-C--:B------:R-:W-:Y:S02]  /*4360*/  HFMA2 R110, R68, R29.reuse, R110 ;  /* 0x0000001d446e7231 */ /* 0x080fe4000000006e */
[----:B------:R-:W-:Y:S02]  /*4370*/  HFMA2 R115, R66, R29, R115 ;  /* 0x0000001d42737231 */ /* 0x000fe40000000073 */
[----:B------:R-:W-:Y:S02]  /*4380*/  HFMA2 R110, R92, R30, R110 ;  /* 0x0000001e5c6e7231 */ /* 0x000fe4000000006e */
[----:B------:R-:W-:Y:S02]  /*4390*/  HFMA2 R111, R63, R28, R111 ;  /* 0x0000001c3f6f7231 */ /* 0x000fe4000000006f */
[----:B------:R-:W-:Y:S02]  /*43a0*/  HFMA2 R115, R80, R30, R115 ;  /* 0x0000001e50737231 */ /* 0x000fe40000000073 */
[----:B------:R-:W-:-:S02]  /*43b0*/  HFMA2 R36, R61, R28, R36 ;  /* 0x0000001c3d247231 */ /* 0x000fc40000000024 */
[-C--:B------:R-:W-:Y:S02]  /*43c0*/  HFMA2 R110, R91, R31.reuse, R110 ;  /* 0x0000001f5b6e7231 */ /* 0x080fe4000000006e */
[----:B------:R-:W-:Y:S02]  /*43d0*/  HFMA2 R115, R79, R31, R115 ;  /* 0x0000001f4f737231 */ /* 0x000fe40000000073 */
[-C--:B------:R-:W-:Y:S02]  /*43e0*/  HFMA2 R111, R67, R29.reuse, R111 ;  /* 0x0000001d436f7231 */ /* 0x080fe4000000006f */
[----:B------:R-:W-:Y:S02]  /*43f0*/  HFMA2 R29, R65, R29, R36 ;  /* 0x0000001d411d7231 */ /* 0x000fe40000000024 */
[----:B------:R-:W0:Y:S01]  /*4400*/  LDS.128 R36, [UR4+0x600] ;  /* 0x00060004ff247984 */ /* 0x000e220008000c00 */
[-C--:B-1----:R-:W-:Y:S02]  /*4410*/  HFMA2 R110, R90, R32.reuse, R110 ;  /* 0x000000205a6e7231 */ /* 0x082fe4000000006e */
[----:B------:R-:W-:-:S02]  /*4420*/  HFMA2 R115, R78, R32, R115 ;  /* 0x000000204e737231 */ /* 0x000fc40000000073 */
[-C--:B------:R-:W-:Y:S02]  /*4430*/  HFMA2 R111, R86, R30.reuse, R111 ;  /* 0x0000001e566f7231 */ /* 0x080fe4000000006f */
[-C--:B------:R-:W-:Y:S02]  /*4440*/  HFMA2 R110, R89, R33.reuse, R110 ;  /* 0x00000021596e7231 */ /* 0x080fe4000000006e */
[----:B------:R-:W-:Y:S02]  /*4450*/  HFMA2 R29, R74, R30, R29 ;  /* 0x0000001e4a1d7231 */ /* 0x000fe4000000001d */
[----:B------:R-:W-:Y:S02]  /*4460*/  HFMA2 R115, R77, R33, R115 ;  /* 0x000000214d737231 */ /* 0x000fe40000000073 */
[-C--:B------:R-:W-:Y:S02]  /*4470*/  HFMA2 R110, R88, R34.reuse, R110 ;  /* 0x00000022586e7231 */ /* 0x080fe4000000006e */
[----:B------:R-:W-:-:S02]  /*4480*/  HFMA2 R115, R76, R34, R115 ;  /* 0x000000224c737231 */ /* 0x000fc40000000073 */
[----:B------:R-:W-:Y:S02]  /*4490*/  HFMA2 R111, R85, R31, R111 ;  /* 0x0000001f556f7231 */ /* 0x000fe4000000006f */
[----:B------:R-:W-:Y:S02]  /*44a0*/  HFMA2 R110, R87, R35, R110 ;  /* 0x00000023576e7231 */ /* 0x000fe4000000006e */
[----:B------:R-:W-:Y:S02]  /*44b0*/  HFMA2 R29, R73, R31, R29 ;  /* 0x0000001f491d7231 */ /* 0x000fe4000000001d */
[----:B------:R-:W-:Y:S02]  /*44c0*/  HFMA2 R115, R75, R35, R115 ;  /* 0x000000234b737231 */ /* 0x000fe40000000073 */
[-C--:B------:R-:W-:Y:S02]  /*44d0*/  HFMA2 R111, R84, R32.reuse, R111 ;  /* 0x00000020546f7231 */ /* 0x080fe4000000006f */
[----:B------:R-:W-:-:S02]  /*44e0*/  HFMA2 R29, R72, R32, R29 ;  /* 0x00000020481d7231 */ /* 0x000fc4000000001d */
[-C--:B------:R-:W-:Y:S02]  /*44f0*/  HFMA2 R111, R83, R33.reuse, R111 ;  /* 0x00000021536f7231 */ /* 0x080fe4000000006f */
[----:B------:R-:W-:Y:S01]  /*4500*/  HFMA2 R29, R71, R33, R29 ;  /* 0x00000021471d7231 */ /* 0x000fe2000000001d */
[----:B------:R-:W-:Y:S01]  /*4510*/  MOV R33, R8 ;  /* 0x0000000800217202 */ /* 0x000fe20000000f00 */
[-C--:B------:R-:W-:Y:S02]  /*4520*/  HFMA2 R111, R82, R34.reuse, R111 ;  /* 0x00000022526f7231 */ /* 0x080fe4000000006f */
[----:B------:R-:W-:Y:S02]  /*4530*/  HFMA2 R34, R70, R34, R29 ;  /* 0x0000002246227231 */ /* 0x000fe4000000001d */
[----:B------:R-:W1:Y:S01]  /*4540*/  LDS.128 R28, [UR4+0x610] ;  /* 0x00061004ff1c7984 */ /* 0x000e620008000c00 */
[----:B0-----:R-:W-:Y:S02]  /*4550*/  HFMA2 R32, R43, R36, RZ.H0_H0 ;  /* 0x000000242b207231 */ /* 0x001fe400000400ff */
[----:B------:R-:W-:-:S02]  /*4560*/  HFMA2 R111, R81, R35, R111 ;  /* 0x00000023516f7231 */ /* 0x000fc4000000006f */
[----:B------:R-:W-:Y:S02]  /*4570*/  HFMA2 R34, R69, R35, R34 ;  /* 0x0000002345227231 */ /* 0x000fe40000000022 */
[----:B------:R-:W-:Y:S01]  /*4580*/  HFMA2 R35, R40, R36, RZ ;  /* 0x0000002428237231 */ /* 0x000fe200000000ff */
[C-C-:B------:R-:W-:Y:S02]  /*4590*/  PRMT R8, R110.reuse, 0x5410, R111.reuse ;  /* 0x000054106e087816 */ /* 0x140fe4000000006f */
[----:B------:R-:W-:Y:S02]  /*45a0*/  PRMT R111, R110, 0x7632, R111 ;  /* 0x000076326e6f7816 */ /* 0x000fe4000000006f */
[C-C-:B------:R-:W-:Y:S02]  /*45b0*/  PRMT R109, R115.reuse, 0x5410, R34.reuse ;  /* 0x00005410736d7816 */ /* 0x140fe40000000022 */
[----:B------:R-:W-:Y:S01]  /*45c0*/  PRMT R34, R115, 0x7632, R34 ;  /* 0x0000763273227816 */ /* 0x000fe20000000022 */
[----:B------:R-:W-:-:S04]  /*45d0*/  HADD2 R8, R8, R111 ;  /* 0x0000006f08087230 */ /* 0x000fc80000000000 */
[----:B------:R-:W-:Y:S02]  /*45e0*/  HFMA2 R109, R109, 1, 1, R34 ;  /* 0x3c003c006d6d7831 */ /* 0x000fe40000000022 */
[----:B------:R-:W-:Y:S02]  /*45f0*/  HFMA2 R34, R41, R36, RZ.H0_H0 ;  /* 0x0000002429227231 */ /* 0x000fe400000400ff */
[----:B------:R-:W-:Y:S02]  /*4600*/  HFMA2 R8, R8, R94, R33 ;  /* 0x0000005e08087231 */ /* 0x000fe40000000021 */
        /* <DEDUP_REMOVED lines=8> */
[----:B------:R-:W-:Y:S01]  /*4690*/  HFMA2 R15, R109, R93, R15 ;  /* 0x0000005d6d0f7231 */ /* 0x000fe2000000000f */
[----:B------:R-:W0:Y:S01]  /*46a0*/  LDS.128 R32, [UR4+0x620] ;  /* 0x00062004ff207984 */ /* 0x000e220008000c00 */
[----:B------:R-:W-:-:S02]  /*46b0*/  HFMA2 R110, R14, R38, R110 ;  /* 0x000000260e6e7231 */ /* 0x000fc4000000006e */
[----:B------:R-:W-:Y:S02]  /*46c0*/  HFMA2 R115, R25, R38, R37 ;  /* 0x0000002619737231 */ /* 0x000fe40000000025 */
[-C--:B------:R-:W-:Y:S02]  /*46d0*/  HFMA2 R38, R22, R39.reuse, R111 ;  /* 0x0000002716267231 */ /* 0x080fe4000000006f */
[-C--:B------:R-:W-:Y:S02]  /*46e0*/  HFMA2 R37, R23, R39.reuse, R110 ;  /* 0x0000002717257231 */ /* 0x080fe4000000006e */
[-C--:B-1----:R-:W-:Y:S02]  /*46f0*/  HFMA2 R110, R20, R28.reuse, R36 ;  /* 0x0000001c146e7231 */ /* 0x082fe40000000024 */
[----:B------:R-:W-:Y:S02]  /*4700*/  HFMA2 R39, R21, R39, R115 ;  /* 0x0000002715277231 */ /* 0x000fe40000000073 */
[----:B------:R-:W-:-:S02]  /*4710*/  HFMA2 R115, R18, R28, R38 ;  /* 0x0000001c12737231 */ /* 0x000fc40000000026 */
[-C--:B------:R-:W-:Y:S02]  /*4720*/  HFMA2 R110, R50, R29.reuse, R110 ;  /* 0x0000001d326e7231 */ /* 0x080fe4000000006e */
[----:B------:R-:W-:Y:S02]  /*4730*/  HFMA2 R115, R46, R29, R115 ;  /* 0x0000001d2e737231 */ /* 0x000fe40000000073 */
[----:B------:R-:W-:Y:S02]  /*4740*/  HFMA2 R111, R19, R28, R37 ;  /* 0x0000001c136f7231 */ /* 0x000fe40000000025 */
[----:B------:R-:W-:Y:S02]  /*4750*/  HFMA2 R110, R55, R30, R110 ;  /* 0x0000001e376e7231 */ /* 0x000fe4000000006e */
[----:B------:R-:W-:Y:S02]  /*4760*/  HFMA2 R28, R16, R28, R39 ;  /* 0x0000001c101c7231 */ /* 0x000fe40000000027 */
[----:B------:R-:W1:Y:S01]  /*4770*/  LDS.128 R36, [UR4+0x630] ;  /* 0x00063004ff247984 */ /* 0x000e620008000c00 */
[----:B------:R-:W-:-:S02]  /*4780*/  HFMA2 R110, R60, R31, R110 ;  /* 0x0000001f3c6e7231 */ /* 0x000fc4000000006e */
[-C--:B------:R-:W-:Y:S02]  /*4790*/  HFMA2 R111, R48, R29.reuse, R111 ;  /* 0x0000001d306f7231 */ /* 0x080fe4000000006f */
[----:B------:R-:W-:Y:S02]  /*47a0*/  HFMA2 R28, R44, R29, R28 ;  /* 0x0000001d2c1c7231 */ /* 0x000fe4000000001c */
[----:B------:R-:W-:-:S04]  /*47b0*/  HFMA2 R29, R53, R30, R115 ;  /* 0x0000001e351d7231 */ /* 0x000fc80000000073 */
[-C--:B------:R-:W-:Y:S02]  /*47c0*/  HFMA2 R29, R58, R31.reuse, R29 ;  /* 0x0000001f3a1d7231 */ /* 0x080fe4000000001d */
[-C--:B------:R-:W-:Y:S02]  /*47d0*/  HFMA2 R111, R54, R30.reuse, R111 ;  /* 0x0000001e366f7231 */ /* 0x080fe4000000006f */
[----:B------:R-:W-:Y:S02]  /*47e0*/  HFMA2 R28, R52, R30, R28 ;  /* 0x0000001e341c7231 */ /* 0x000fe4000000001c */
[-C--:B0-----:R-:W-:Y:S02]  /*47f0*/  HFMA2 R110, R64, R32.reuse, R110 ;  /* 0x00000020406e7231 */ /* 0x081fe4000000006e */
        /* <DEDUP_REMOVED lines=9> */
[----:B------:R-:W-:-:S04]  /*4890*/  HFMA2 R32, R80, R34, R29 ;  /* 0x0000002250207231 */ /* 0x000fc8000000001d */
[----:B------:R-:W-:Y:S02]  /*48a0*/  HFMA2 R32, R79, R35, R32 ;  /* 0x000000234f207231 */ /* 0x000fe40000000020 */
[-C--:B------:R-:W-:Y:S02]  /*48b0*/  HFMA2 R111, R67, R33.reuse, R111 ;  /* 0x00000021436f7231 */ /* 0x080fe4000000006f */
[----:B------:R-:W-:Y:S02]  /*48c0*/  HFMA2 R28, R65, R33, R28 ;  /* 0x00000021411c7231 */ /* 0x000fe4000000001c */
[-C--:B-1----:R-:W-:Y:S02]  /*48d0*/  HFMA2 R110, R90, R36.reuse, R110 ;  /* 0x000000245a6e7231 */ /* 0x082fe4000000006e */
[----:B------:R-:W-:Y:S02]  /*48e0*/  HFMA2 R32, R78, R36, R32 ;  /* 0x000000244e207231 */ /* 0x000fe40000000020 */
[----:B------:R-:W-:-:S02]  /*48f0*/  HFMA2 R111, R86, R34, R111 ;  /* 0x00000022566f7231 */ /* 0x000fc4000000006f */
[-C--:B------:R-:W-:Y:S02]  /*4900*/  HFMA2 R110, R89, R37.reuse, R110 ;  /* 0x00000025596e7231 */ /* 0x080fe4000000006e */
[----:B------:R-:W-:Y:S02]  /*4910*/  HFMA2 R34, R74, R34, R28 ;  /* 0x000000224a227231 */ /* 0x000fe4000000001c */
[----:B------:R-:W-:Y:S01]  /*4920*/  HFMA2 R32, R77, R37, R32 ;  /* 0x000000254d207231 */ /* 0x000fe20000000020 */
[----:B------:R-:W0:Y:S01]  /*4930*/  LDS.128 R28, [UR4+0x700] ;  /* 0x00070004ff1c7984 */ /* 0x000e220008000c00 */
[----:B------:R-:W-:Y:S02]  /*4940*/  HFMA2 R110, R88, R38, R110 ;  /* 0x00000026586e7231 */ /* 0x000fe4000000006e */
[-C--:B------:R-:W-:Y:S02]  /*4950*/  HFMA2 R111, R85, R35.reuse, R111 ;  /* 0x00000023556f7231 */ /* 0x080fe4000000006f */
[----:B------:R-:W-:-:S02]  /*4960*/  HFMA2 R34, R73, R35, R34 ;  /* 0x0000002349227231 */ /* 0x000fc40000000022 */
[-C--:B------:R-:W-:Y:S02]  /*4970*/  HFMA2 R111, R84, R36.reuse, R111 ;  /* 0x00000024546f7231 */ /* 0x080fe4000000006f */
[----:B------:R-:W-:Y:S02]  /*4980*/  HFMA2 R34, R72, R36, R34 ;  /* 0x0000002448227231 */ /* 0x000fe40000000022 */
        /* <DEDUP_REMOVED lines=8> */
[-C--:B------:R-:W-:Y:S02]  /*4a10*/  HFMA2 R111, R81, R39.reuse, R111 ;  /* 0x00000027516f7231 */ /* 0x080fe4000000006f */
[----:B------:R-:W-:Y:S02]  /*4a20*/  HFMA2 R115, R69, R39, R38 ;  /* 0x0000002745737231 */ /* 0x000fe40000000026 */
[----:B0-----:R-:W-:-:S02]  /*4a30*/  HFMA2 R43, R43, R28, RZ ;  /* 0x0000001c2b2b7231 */ /* 0x001fc400000000ff */
[-C--:B------:R-:W-:Y:S02]  /*4a40*/  HFMA2 R42, R42, R28.reuse, RZ.H0_H0 ;  /* 0x0000001c2a2a7231 */ /* 0x080fe400000400ff */
[-C--:B------:R-:W-:Y:S02]  /*4a50*/  HFMA2 R41, R41, R28.reuse, RZ ;  /* 0x0000001c29297231 */ /* 0x080fe400000000ff */
[----:B------:R-:W-:Y:S02]  /*4a60*/  HFMA2 R40, R40, R28, RZ.H0_H0 ;  /* 0x0000001c28287231 */ /* 0x000fe400000400ff */
[-C--:B------:R-:W-:Y:S01]  /*4a70*/  HFMA2 R49, R49, R29.reuse, R42 ;  /* 0x0000001d31317231 */ /* 0x080fe2000000002a */
[C-C-:B------:R-:W-:Y:S01]  /*4a80*/  PRMT R109, R36.reuse, 0x5410, R111.reuse ;  /* 0x00005410246d7816 */ /* 0x140fe2000000006f */
[-C--:B------:R-:W-:Y:S01]  /*4a90*/  HFMA2 R28, R51, R29.reuse, R43 ;  /* 0x0000001d331c7231 */ /* 0x080fe2000000002b */
[----:B------:R-:W-:Y:S01]  /*4aa0*/  PRMT R111, R36, 0x7632, R111 ;  /* 0x00007632246f7816 */ /* 0x000fe2000000006f */
[-C--:B------:R-:W-:Y:S01]  /*4ab0*/  HFMA2 R47, R47, R29.reuse, R41 ;  /* 0x0000001d2f2f7231 */ /* 0x080fe20000000029 */
[----:B------:R-:W0:Y:S01]  /*4ac0*/  LDS.128 R36, [UR4+0x720] ;  /* 0x00072004ff247984 */ /* 0x000e220008000c00 */
[----:B------:R-:W-:-:S02]  /*4ad0*/  HFMA2 R29, R45, R29, R40 ;  /* 0x0000001d2d1d7231 */ /* 0x000fc40000000028 */
[-C--:B------:R-:W-:Y:S01]  /*4ae0*/  HFMA2 R49, R14, R30.reuse, R49 ;  /* 0x0000001e0e317231 */ /* 0x080fe20000000031 */
[----:B------:R-:W2:Y:S01]  /*4af0*/  LDS.128 R40, [UR4+0x730] ;  /* 0x00073004ff287984 */ /* 0x000ea20008000c00 */
[-C--:B------:R-:W-:Y:S02]  /*4b00*/  HFMA2 R28, R56, R30.reuse, R28 ;  /* 0x0000001e381c7231 */ /* 0x080fe4000000001c */
[-C--:B------:R-:W-:Y:S02]  /*4b10*/  HFMA2 R29, R25, R30.reuse, R29 ;  /* 0x0000001e191d7231 */ /* 0x080fe4000000001d */
[----:B------:R-:W-:Y:S02]  /*4b20*/  HFMA2 R47, R13, R30, R47 ;  /* 0x0000001e0d2f7231 */ /* 0x000fe4000000002f */
[-C--:B------:R-:W-:Y:S01]  /*4b30*/  HFMA2 R49, R23, R31.reuse, R49 ;  /* 0x0000001f17317231 */ /* 0x080fe20000000031 */
[----:B------:R-:W-:Y:S01]  /*4b40*/  UIADD3 UR4, UPT, UPT, UR4, 0x40, URZ ;  /* 0x0000004004047890 */ /* 0x000fe2000fffe0ff */
[----:B------:R-:W-:-:S02]  /*4b50*/  HFMA2 R29, R21, R31, R29 ;  /* 0x0000001f151d7231 */ /* 0x000fc4000000001d */
[----:B------:R-:W-:Y:S02]  /*4b60*/  HADD2 R109, R109, R111 ;  /* 0x0000006f6d6d7230 */ /* 0x000fe40000000000 */
[-C--:B------:R-:W-:Y:S01]  /*4b70*/  HFMA2 R28, R24, R31.reuse, R28 ;  /* 0x0000001f181c7231 */ /* 0x080fe2000000001c */
[C-C-:B------:R-:W-:Y:S01]  /*4b80*/  PRMT R111, R110.reuse, 0x5410, R115.reuse ;  /* 0x000054106e6f7816 */ /* 0x140fe20000000073 */
[----:B------:R-:W-:Y:S01]  /*4b90*/  HFMA2 R47, R22, R31, R47 ;  /* 0x0000001f162f7231 */ /* 0x000fe2000000002f */
[----:B------:R-:W-:Y:S01]  /*4ba0*/  PRMT R115, R110, 0x7632, R115 ;  /* 0x000076326e737816 */ /* 0x000fe20000000073 */
[----:B------:R-:W-:Y:S02]  /*4bb0*/  HFMA2 R12, R109, R94, R12 ;  /* 0x0000005e6d0c7231 */ /* 0x000fe4000000000c */
[-C--:B-1----:R-:W-:Y:S02]  /*4bc0*/  HFMA2 R25, R20, R32.reuse, R28 ;  /* 0x0000002014197231 */ /* 0x082fe4000000001c */
[----:B------:R-:W-:-:S02]  /*4bd0*/  HFMA2 R22, R16, R32, R29 ;  /* 0x0000002010167231 */ /* 0x000fc4000000001d */
[-C--:B------:R-:W-:Y:S02]  /*4be0*/  HFMA2 R23, R18, R32.reuse, R47 ;  /* 0x0000002012177231 */ /* 0x080fe4000000002f */
[----:B------:R-:W-:Y:S02]  /*4bf0*/  HFMA2 R24, R19, R32, R49 ;  /* 0x0000002013187231 */ /* 0x000fe40000000031 */
[----:B------:R-:W-:Y:S02]  /*4c00*/  HFMA2 R110, R111, 1, 1, R115 ;  /* 0x3c003c006f6e7831 */ /* 0x000fe40000000073 */
[-C--:B------:R-:W-:Y:S02]  /*4c10*/  HFMA2 R22, R44, R33.reuse, R22 ;  /* 0x000000212c167231 */ /* 0x080fe40000000016 */
        /* <DEDUP_REMOVED lines=8> */
[----:B------:R-:W-:Y:S02]  /*4ca0*/  HFMA2 R11, R110, R93, R11 ;  /* 0x0000005d6e0b7231 */ /* 0x000fe4000000000b */
[----:B------:R-:W-:Y:S02]  /*4cb0*/  HFMA2 R29, R53, R34, R23 ;  /* 0x00000022351d7231 */ /* 0x000fe40000000017 */
[-C--:B0-----:R-:W-:Y:S02]  /*4cc0*/  HFMA2 R18, R63, R36.reuse, R18 ;  /* 0x000000243f127231 */ /* 0x081fe40000000012 */
        /* <DEDUP_REMOVED lines=8> */
[----:B--2---:R-:W-:-:S04]  /*4d50*/  HFMA2 R20, R84, R40, R20 ;  /* 0x0000002854147231 */ /* 0x004fc80000000014 */
[----:B------:R-:W-:Y:S02]  /*4d60*/  HFMA2 R21, R83, R41, R20 ;  /* 0x0000002953157231 */ /* 0x000fe40000000014 */
[-C--:B------:R-:W-:Y:S02]  /*4d70*/  HFMA2 R46, R68, R37.reuse, R34 ;  /* 0x00000025442e7231 */ /* 0x080fe40000000022 */
[-C--:B------:R-:W-:Y:S02]  /*4d80*/  HFMA2 R33, R66, R37.reuse, R33 ;  /* 0x0000002542217231 */ /* 0x080fe40000000021 */
        /* <DEDUP_REMOVED lines=14> */
[----:B------:R-:W-:Y:S02]  /*4e70*/  HFMA2 R19, R69, R43, R35 ;  /* 0x0000002b45137231 */ /* 0x000fe40000000023 */
[-C--:B------:R-:W-:Y:S02]  /*4e80*/  HFMA2 R44, R89, R41.reuse, R45 ;  /* 0x00000029592c7231 */ /* 0x080fe4000000002d */
[----:B------:R-:W-:-:S02]  /*4e90*/  HFMA2 R38, R77, R41, R33 ;  /* 0x000000294d267231 */ /* 0x000fc40000000021 */
[-C--:B------:R-:W-:Y:S02]  /*4ea0*/  HFMA2 R44, R88, R42.reuse, R44 ;  /* 0x0000002a582c7231 */ /* 0x080fe4000000002c */
[----:B------:R-:W-:Y:S02]  /*4eb0*/  HFMA2 R38, R76, R42, R38 ;  /* 0x0000002a4c267231 */ /* 0x000fe40000000026 */
[-C--:B------:R-:W-:Y:S02]  /*4ec0*/  HFMA2 R44, R87, R43.reuse, R44 ;  /* 0x0000002b572c7231 */ /* 0x080fe4000000002c */
[----:B------:R-:W-:-:S05]  /*4ed0*/  HFMA2 R38, R75, R43, R38 ;  /* 0x0000002b4b267231 */ /* 0x000fca0000000026 */
[C-C-:B------:R-:W-:Y:S02]  /*4ee0*/  PRMT R13, R38.reuse, 0x5410, R19.reuse ;  /* 0x00005410260d7816 */ /* 0x140fe40000000013 */
[----:B------:R-:W-:Y:S02]  /*4ef0*/  PRMT R19, R38, 0x7632, R19 ;  /* 0x0000763226137816 */ /* 0x000fe40000000013 */
[C-C-:B------:R-:W-:Y:S02]  /*4f00*/  PRMT R47, R44.reuse, 0x5410, R22.reuse ;  /* 0x000054102c2f7816 */ /* 0x140fe40000000016 */
[----:B------:R-:W-:Y:S01]  /*4f10*/  PRMT R22, R44, 0x7632, R22 ;  /* 0x000076322c167816 */ /* 0x000fe20000000016 */
[----:B------:R-:W-:-:S04]  /*4f20*/  HFMA2 R13, R13, 1, 1, R19 ;  /* 0x3c003c000d0d7831 */ /* 0x000fc80000000013 */
[----:B------:R-:W-:-:S04]  /*4f30*/  HADD2 R47, R47, R22 ;  /* 0x000000162f2f7230 */ /* 0x000fc80000000000 */
[----:B------:R-:W-:Y:S02]  /*4f40*/  HFMA2 R10, R47, R94, R10 ;  /* 0x0000005e2f0a7231 */ /* 0x000fe4000000000a */
[----:B------:R-:W-:Y:S01]  /*4f50*/  HFMA2 R9, R13, R93, R9 ;  /* 0x0000005d0d097231 */ /* 0x000fe20000000009 */
[----:B------:R-:W-:Y:S06]  /*4f60*/  @!P0 BRA `(.L_x_612) ;  /* 0xffffffc400148947 */ /* 0x000fec000383ffff */
.L_x_605:
[----:B------:R-:W0:Y:S08]  /*4f70*/  S2UR UR4, SR_CTAID.Y ;  /* 0x00000000000479c3 */ /* 0x000e300000002600 */
[----:B------:R-:W1:Y:S01]  /*4f80*/  LDC.64 R18, c[0x0][0x3a0] ;  /* 0x0000e800ff127b82 */ /* 0x000e620000000a00 */
[----:B0-----:R-:W-:-:S05]  /*4f90*/  IMAD R13, R95, UR4, RZ ;  /* 0x000000045f0d7c24 */ /* 0x001fca000f8e02ff */
[----:B------:R-:W-:-:S05]  /*4fa0*/  LEA R13, R13, R108, 0x3 ;  /* 0x0000006c0d0d7211 */ /* 0x000fca00078e18ff */
[----:B-1----:R-:W-:-:S05]  /*4fb0*/  IMAD.WIDE R20, R13, 0x2, R18 ;  /* 0x000000020d147825 */ /* 0x002fca00078e0212 */
[----:B------:R0:W-:Y:S01]  /*4fc0*/  ATOM.E.ADD.F16x2.RN.STRONG.GPU P0, RZ, desc[UR8][R20.64], R27 ;  /* 0x8000001b14ff79a2 */ /* 0x0001e2000c10e108 */
[----:B------:R-:W-:Y:S04]  /*4fd0*/  BSSY.RECONVERGENT B0, `(.L_x_613) ;  /* 0x000000e000007945 */ /* 0x000fe80003800200 */
[----:B0-----:R-:W-:Y:S05]  /*4fe0*/  @P0 BRA `(.L_x_614) ;  /* 0x0000000000300947 */ /* 0x001fea0003800000 */
[----:B------:R-:W0:Y:S02]  /*4ff0*/  QSPC.E.S P0, RZ, [R20] ;  /* 0x0000000014ff73aa */ /* 0x000e240000000500 */
[----:B0-----:R-:W-:Y:S05]  /*5000*/  @!P0 BRA `(.L_x_615) ;  /* 0x00000000001c8947 */ /* 0x001fea0003800000 */
[----:B------:R-:W-:-:S04]  /*5010*/  MOV R18, R20 ;  /* 0x0000001400127202 */ /* 0x000fc80000000f00 */
[----:B------:R-:W-:-:S07]  /*5020*/  MOV R13, R18 ;  /* 0x00000012000d7202 */ /* 0x000fce0000000f00 */
.L_x_616:
[----:B------:R-:W0:Y:S02]  /*5030*/  LDS R18, [R13] ;  /* 0x000000000d127984 */ /* 0x000e240000000800 */
[----:B0-----:R-:W-:-:S05]  /*5040*/  HADD2 R19, R18, R27 ;  /* 0x0000001b12137230 */ /* 0x001fca0000000000 */
[----:B------:R-:W0:Y:S02]  /*5050*/  ATOMS.CAST.SPIN P0, [R13], R18, R19 ;  /* 0x000000120d00758d */ /* 0x000e240001800013 */
[----:B0-----:R-:W-:Y:S05]  /*5060*/  @!P0 BRA `(.L_x_616) ;  /* 0xfffffffc00f08947 */ /* 0x001fea000383ffff */
[----:B------:R-:W-:Y:S05]  /*5070*/  BRA `(.L_x_614) ;  /* 0x00000000000c7947 */ /* 0x000fea0003800000 */
.L_x_615:
[----:B------:R-:W2:Y:S02]  /*5080*/  LD.E R13, desc[UR8][R20.64] ;  /* 0x00000008140d7980 */ /* 0x000ea4000c101900 */
[----:B--2---:R-:W-:-:S05]  /*5090*/  IADD3 R13, PT, PT, R27, R13, RZ ;  /* 0x0000000d1b0d7210 */ /* 0x004fca0007ffe0ff */
[----:B------:R0:W-:Y:S02]  /*50a0*/  ST.E desc[UR8][R20.64], R13 ;  /* 0x0000000d14007985 */ /* 0x0001e4000c101908 */
.L_x_614:
[----:B------:R-:W-:Y:S05]  /*50b0*/  BSYNC.RECONVERGENT B0 ;  /* 0x0000000000007941 */ /* 0x000fea0003800200 */
.L_x_613:
[----:B------:R1:W-:Y:S01]  /*50c0*/  ATOM.E.ADD.F16x2.RN.STRONG.GPU P0, RZ, desc[UR8][R20.64+0x4], R17 ;  /* 0x8000041114ff79a2 */ /* 0x0003e2000c10e108 */
[----:B------:R-:W-:Y:S04]  /*50d0*/  BSSY.RECONVERGENT B0, `(.L_x_617) ;  /* 0x000000f000007945 */ /* 0x000fe80003800200 */
[----:B-1----:R-:W-:Y:S05]  /*50e0*/  @P0 BRA `(.L_x_618) ;  /* 0x0000000000340947 */ /* 0x002fea0003800000 */
[----:B------:R-:W1:Y:S02]  /*50f0*/  QSPC.E.S P0, RZ, [R20+0x4] ;  /* 0x0000040014ff73aa */ /* 0x000e640000000500 */
[----:B-1----:R-:W-:Y:S05]  /*5100*/  @!P0 BRA `(.L_x_619) ;  /* 0x0000000000208947 */ /* 0x002fea0003800000 */
[----:B------:R-:W-:Y:S02]  /*5110*/  MOV R18, R20 ;  /* 0x0000001400127202 */ /* 0x000fe40000000f00 */
[----:B0-----:R-:W-:Y:S02]  /*5120*/  MOV R13, R17 ;  /* 0x00000011000d7202 */ /* 0x001fe40000000f00 */
[----:B------:R-:W-:-:S07]  /*5130*/  MOV R18, R18 ;  /* 0x0000001200127202 */ /* 0x000fce0000000f00 */
.L_x_620:
[----:B------:R-:W0:Y:S02]  /*5140*/  LDS R16, [R18+0x4] ;  /* 0x0000040012107984 */ /* 0x000e240000000800 */
[----:B0-----:R-:W-:-:S05]  /*5150*/  HFMA2 R17, R16, 1, 1, R13 ;  /* 0x3c003c0010117831 */ /* 0x001fca000000000d */
[----:B------:R-:W0:Y:S02]  /*5160*/  ATOMS.CAST.SPIN P0, [R18+0x4], R16, R17 ;  /* 0x000004101200758d */ /* 0x000e240001800011 */
[----:B0-----:R-:W-:Y:S05]  /*5170*/  @!P0 BRA `(.L_x_620) ;  /* 0xfffffffc00f08947 */ /* 0x001fea000383ffff */
[----:B------:R-:W-:Y:S05]  /*5180*/  BRA `(.L_x_618) ;  /* 0x00000000000c7947 */ /* 0x000fea0003800000 */
.L_x_619:
[----:B0-----:R-:W2:Y:S02]  /*5190*/  LD.E R13, desc[UR8][R20.64+0x4] ;  /* 0x00000408140d7980 */ /* 0x001ea4000c101900 */
[----:B--2---:R-:W-:-:S05]  /*51a0*/  IADD3 R13, PT, PT, R17, R13, RZ ;  /* 0x0000000d110d7210 */ /* 0x004fca0007ffe0ff */
[----:B------:R1:W-:Y:S02]  /*51b0*/  ST.E desc[UR8][R20.64+0x4], R13 ;  /* 0x0000040d14007985 */ /* 0x0003e4000c101908 */
.L_x_618:
[----:B------:R-:W-:Y:S05]  /*51c0*/  BSYNC.RECONVERGENT B0 ;  /* 0x0000000000007941 */ /* 0x000fea0003800200 */
.L_x_617:
[----:B01----:R-:W-:Y:S01]  /*51d0*/  IMAD.WIDE R20, R95, 0x2, R20 ;  /* 0x000000025f147825 */ /* 0x003fe200078e0214 */
[----:B------:R-:W-:-:S05]  /*51e0*/  MOV R13, R0 ;  /* 0x00000000000d7202 */ /* 0x000fca0000000f00 */
[----:B------:R0:W-:Y:S01]  /*51f0*/  ATOM.E.ADD.F16x2.RN.STRONG.GPU P0, RZ, desc[UR8][R20.64], R13 ;  /* 0x8000000d14ff79a2 */ /* 0x0001e2000c10e108 */
[----:B------:R-:W-:Y:S04]  /*5200*/  BSSY.RECONVERGENT B0, `(.L_x_621) ;  /* 0x000000e000007945 */ /* 0x000fe80003800200 */
[----:B0-----:R-:W-:Y:S05]  /*5210*/  @P0 BRA `(.L_x_622) ;  /* 0x0000000000300947 */ /* 0x001fea0003800000 */
[----:B------:R-:W0:Y:S02]  /*5220*/  QSPC.E.S P0, RZ, [R20] ;  /* 0x0000000014ff73aa */ /* 0x000e240000000500 */
[----:B0-----:R-:W-:Y:S05]  /*5230*/  @!P0 BRA `(.L_x_623) ;  /* 0x00000000001c8947 */ /* 0x001fea0003800000 */
[----:B------:R-:W-:-:S04]  /*5240*/  MOV R16, R20 ;  /* 0x0000001400107202 */ /* 0x000fc80000000f00 */
[----:B------:R-:W-:-:S07]  /*5250*/  MOV R13, R16 ;  /* 0x00000010000d7202 */ /* 0x000fce0000000f00 */
.L_x_624:
[----:B------:R-:W0:Y:S02]  /*5260*/  LDS R16, [R13] ;  /* 0x000000000d107984 */ /* 0x000e240000000800 */
[----:B0-----:R-:W-:-:S05]  /*5270*/  HADD2 R17, R16, R0 ;  /* 0x0000000010117230 */ /* 0x001fca0000000000 */
[----:B------:R-:W0:Y:S02]  /*5280*/  ATOMS.CAST.SPIN P0, [R13], R16, R17 ;  /* 0x000000100d00758d */ /* 0x000e240001800011 */
[----:B0-----:R-:W-:Y:S05]  /*5290*/  @!P0 BRA `(.L_x_624) ;  /* 0xfffffffc00f08947 */ /* 0x001fea000383ffff */
[----:B------:R-:W-:Y:S05]  /*52a0*/  BRA `(.L_x_622) ;  /* 0x00000000000c7947 */ /* 0x000fea0003800000 */
.L_x_623:
[----:B------:R-:W2:Y:S02]  /*52b0*/  LD.E R0, desc[UR8][R20.64] ;  /* 0x0000000814007980 */ /* 0x000ea4000c101900 */
[----:B--2---:R-:W-:-:S05]  /*52c0*/  IADD3 R13, PT, PT, R13, R0, RZ ;  /* 0x000000000d0d7210 */ /* 0x004fca0007ffe0ff */
[----:B------:R0:W-:Y:S02]  /*52d0*/  ST.E desc[UR8][R20.64], R13 ;  /* 0x0000000d14007985 */ /* 0x0001e4000c101908 */
.L_x_622:
[----:B------:R-:W-:Y:S05]  /*52e0*/  BSYNC.RECONVERGENT B0 ;  /* 0x0000000000007941 */ /* 0x000fea0003800200 */
.L_x_621:
[----:B------:R1:W-:Y:S01]  /*52f0*/  ATOM.E.ADD.F16x2.RN.STRONG.GPU P0, RZ, desc[UR8][R20.64+0x4], R26 ;  /* 0x8000041a14ff79a2 */ /* 0x0003e2000c10e108 */
[----:B------:R-:W-:Y:S04]  /*5300*/  BSSY.RECONVERGENT B0, `(.L_x_625) ;  /* 0x000000e000007945 */ /* 0x000fe80003800200 */
[----:B-1----:R-:W-:Y:S05]  /*5310*/  @P0 BRA `(.L_x_626) ;  /* 0x0000000000300947 */ /* 0x002fea0003800000 */
[----:B------:R-:W1:Y:S02]  /*5320*/  QSPC.E.S P0, RZ, [R20+0x4] ;  /* 0x0000040014ff73aa */ /* 0x000e640000000500 */
[----:B-1----:R-:W-:Y:S05]  /*5330*/  @!P0 BRA `(.L_x_627) ;  /* 0x00000000001c8947 */ /* 0x002fea0003800000 */
[----:B------:R-:W-:-:S04]  /*5340*/  MOV R16, R20 ;  /* 0x0000001400107202 */ /* 0x000fc80000000f00 */
[----:B------:R-:W-:-:S07]  /*5350*/  MOV R0, R16 ;  /* 0x0000001000007202 */ /* 0x000fce0000000f00 */
.L_x_628:
[----:B------:R-:W1:Y:S02]  /*5360*/  LDS R16, [R0+0x4] ;  /* 0x0000040000107984 */ /* 0x000e640000000800 */
[----:B-1----:R-:W-:-:S05]  /*5370*/  HFMA2 R17, R16, 1, 1, R26 ;  /* 0x3c003c0010117831 */ /* 0x002fca000000001a */
[----:B------:R-:W1:Y:S02]  /*5380*/  ATOMS.CAST.SPIN P0, [R0+0x4], R16, R17 ;  /* 0x000004100000758d */ /* 0x000e640001800011 */
[----:B-1----:R-:W-:Y:S05]  /*5390*/  @!P0 BRA `(.L_x_628) ;  /* 0xfffffffc00f08947 */ /* 0x002fea000383ffff */
[----:B------:R-:W-:Y:S05]  /*53a0*/  BRA `(.L_x_626) ;  /* 0x00000000000c7947 */ /* 0x000fea0003800000 */
.L_x_627:
[----:B------:R-:W0:Y:S02]  /*53b0*/  LD.E R0, desc[UR8][R20.64+0x4] ;  /* 0x0000040814007980 */ /* 0x000e24000c101900 */
[----:B0-----:R-:W-:-:S05]  /*53c0*/  IADD3 R13, PT, PT, R26, R0, RZ ;  /* 0x000000001a0d7210 */ /* 0x001fca0007ffe0ff */
[----:B------:R1:W-:Y:S02]  /*53d0*/  ST.E desc[UR8][R20.64+0x4], R13 ;  /* 0x0000040d14007985 */ /* 0x0003e4000c101908 */
.L_x_626:
[----:B------:R-:W-:Y:S05]  /*53e0*/  BSYNC.RECONVERGENT B0 ;  /* 0x0000000000007941 */ /* 0x000fea0003800200 */
.L_x_625:
        /* <DEDUP_REMOVED lines=8> */
.L_x_632:
[----:B------:R-:W0:Y:S02]  /*5470*/  LDS R16, [R0] ;  /* 0x0000000000107984 */ /* 0x000e240000000800 */
[----:B0-----:R-:W-:-:S05]  /*5480*/  HADD2 R17, R16, R2 ;  /* 0x0000000210117230 */ /* 0x001fca0000000000 */
[----:B------:R-:W0:Y:S02]  /*5490*/  ATOMS.CAST.SPIN P0, [R0], R16, R17 ;  /* 0x000000100000758d */ /* 0x000e240001800011 */
[----:B0-----:R-:W-:Y:S05]  /*54a0*/  @!P0 BRA `(.L_x_632) ;  /* 0xfffffffc00f08947 */ /* 0x001fea000383ffff */
[----:B------:R-:W-:Y:S05]  /*54b0*/  BRA `(.L_x_630) ;  /* 0x00000000000c7947 */ /* 0x000fea0003800000 */
.L_x_631:
[----:B------:R-:W2:Y:S02]  /*54c0*/  LD.E R0, desc[UR8][R20.64] ;  /* 0x0000000814007980 */ /* 0x000ea4000c101900 */
[----:B--2---:R-:W-:-:S05]  /*54d0*/  IADD3 R13, PT, PT, R2, R0, RZ ;  /* 0x00000000020d7210 */ /* 0x004fca0007ffe0ff */
[----:B------:R0:W-:Y:S02]  /*54e0*/  ST.E desc[UR8][R20.64], R13 ;  /* 0x0000000d14007985 */ /* 0x0001e4000c101908 */
.L_x_630:
[----:B------:R-:W-:Y:S05]  /*54f0*/  BSYNC.RECONVERGENT B0 ;  /* 0x0000000000007941 */ /* 0x000fea0003800200 */
.L_x_629:
        /* <DEDUP_REMOVED lines=8> */
.L_x_636:
[----:B------:R-:W0:Y:S02]  /*5580*/  LDS R2, [R16+0x4] ;  /* 0x0000040010027984 */ /* 0x000e240000000800 */
[----:B0-----:R-:W-:-:S05]  /*5590*/  HFMA2 R3, R2, 1, 1, R13 ;  /* 0x3c003c0002037831 */ /* 0x001fca000000000d */
[----:B------:R-:W0:Y:S02]  /*55a0*/  ATOMS.CAST.SPIN P0, [R16+0x4], R2, R3 ;  /* 0x000004021000758d */ /* 0x000e240001800003 */
[----:B0-----:R-:W-:Y:S05]  /*55b0*/  @!P0 BRA `(.L_x_636) ;  /* 0xfffffffc00f08947 */ /* 0x001fea000383ffff */
[----:B------:R-:W-:Y:S05]  /*55c0*/  BRA `(.L_x_634) ;  /* 0x00000000000c7947 */ /* 0x000fea0003800000 */
.L_x_635:
[----:B------:R-:W2:Y:S02]  /*55d0*/  LD.E R0, desc[UR8][R20.64+0x4] ;  /* 0x0000040814007980 */ /* 0x000ea4000c101900 */
[----:B--2---:R-:W-:-:S05]  /*55e0*/  IADD3 R3, PT, PT, R3, R0, RZ ;  /* 0x0000000003037210 */ /* 0x004fca0007ffe0ff */
[----:B------:R1:W-:Y:S02]  /*55f0*/  ST.E desc[UR8][R20.64+0x4], R3 ;  /* 0x0000040314007985 */ /* 0x0003e4000c101908 */
.L_x_634:
[----:B------:R-:W-:Y:S05]  /*5600*/  BSYNC.RECONVERGENT B0 ;  /* 0x0000000000007941 */ /* 0x000fea0003800200 */
.L_x_633:
        /* <DEDUP_REMOVED lines=8> */
.L_x_640:
[----:B------:R-:W0:Y:S02]  /*5690*/  LDS R2, [R0] ;  /* 0x0000000000027984 */ /* 0x000e240000000800 */
[----:B0-----:R-:W-:-:S05]  /*56a0*/  HADD2 R3, R2, R4 ;  /* 0x0000000402037230 */ /* 0x001fca0000000000 */
[----:B------:R-:W0:Y:S02]  /*56b0*/  ATOMS.CAST.SPIN P0, [R0], R2, R3 ;  /* 0x000000020000758d */ /* 0x000e240001800003 */
[----:B0-----:R-:W-:Y:S05]  /*56c0*/  @!P0 BRA `(.L_x_640) ;  /* 0xfffffffc00f08947 */ /* 0x001fea000383ffff */
[----:B------:R-:W-:Y:S05]  /*56d0*/  BRA `(.L_x_638) ;  /* 0x00000000000c7947 */ /* 0x000fea0003800000 */
.L_x_639:
[----:B------:R-:W2:Y:S02]  /*56e0*/  LD.E R0, desc[UR8][R20.64] ;  /* 0x0000000814007980 */ /* 0x000ea4000c101900 */
[----:B--2---:R-:W-:-:S05]  /*56f0*/  IADD3 R3, PT, PT, R4, R0, RZ ;  /* 0x0000000004037210 */ /* 0x004fca0007ffe0ff */
[----:B------:R0:W-:Y:S02]  /*5700*/  ST.E desc[UR8][R20.64], R3 ;  /* 0x0000000314007985 */ /* 0x0001e4000c101908 */
.L_x_638:
[----:B------:R-:W-:Y:S05]  /*5710*/  BSYNC.RECONVERGENT B0 ;  /* 0x0000000000007941 */ /* 0x000fea0003800200 */
.L_x_637:
[----:B------:R1:W-:Y:S01]  /*5720*/  ATOM.E.ADD.F16x2.RN.STRONG.GPU P0, RZ, desc[UR8][R20.64+0x4], R5 ;  /* 0x8000040514ff79a2 */ /* 0x0003e2000c10e108 */
[----:B------:R-:W-:Y:S04]  /*5730*/  BSSY.RECONVERGENT B0, `(.L_x_641) ;  /* 0x000000e000007945 */ /* 0x000fe80003800200 */
[----:B-1----:R-:W-:Y:S05]  /*5740*/  @P0 BRA `(.L_x_642) ;  /* 0x0000000000300947 */ /* 0x002fea0003800000 */
[----:B------:R-:W1:Y:S02]  /*5750*/  QSPC.E.S P0, RZ, [R20+0x4] ;  /* 0x0000040014ff73aa */ /* 0x000e640000000500 */
[----:B-1----:R-:W-:Y:S05]  /*5760*/  @!P0 BRA `(.L_x_643) ;  /* 0x00000000001c8947 */ /* 0x002fea0003800000 */
[----:B------:R-:W-:-:S04]  /*5770*/  MOV R2, R20 ;  /* 0x0000001400027202 */ /* 0x000fc80000000f00 */
[----:B------:R-:W-:-:S07]  /*5780*/  MOV R0, R2 ;  /* 0x0000000200007202 */ /* 0x000fce0000000f00 */
.L_x_644:
[----:B------:R-:W0:Y:S02]  /*5790*/  LDS R2, [R0+0x4] ;  /* 0x0000040000027984 */ /* 0x000e240000000800 */
[----:B0-----:R-:W-:-:S05]  /*57a0*/  HFMA2 R3, R2, 1, 1, R5 ;  /* 0x3c003c0002037831 */ /* 0x001fca0000000005 */
[----:B------:R-:W0:Y:S02]  /*57b0*/  ATOMS.CAST.SPIN P0, [R0+0x4], R2, R3 ;  /* 0x000004020000758d */ /* 0x000e240001800003 */
[----:B0-----:R-:W-:Y:S05]  /*57c0*/  @!P0 BRA `(.L_x_644) ;  /* 0xfffffffc00f08947 */ /* 0x001fea000383ffff */
[----:B------:R-:W-:Y:S05]  /*57d0*/  BRA `(.L_x_642) ;  /* 0x00000000000c7947 */ /* 0x000fea0003800000 */
.L_x_643:
[----:B------:R-:W0:Y:S02]  /*57e0*/  LD.E R0, desc[UR8][R20.64+0x4] ;  /* 0x0000040814007980 */ /* 0x000e24000c101900 */
[----:B0-----:R-:W-:-:S05]  /*57f0*/  IADD3 R3, PT, PT, R5, R0, RZ ;  /* 0x0000000005037210 */ /* 0x001fca0007ffe0ff */
[----:B------:R1:W-:Y:S02]  /*5800*/  ST.E desc[UR8][R20.64+0x4], R3 ;  /* 0x0000040314007985 */ /* 0x0003e4000c101908 */
.L_x_642:
[----:B------:R-:W-:Y:S05]  /*5810*/  BSYNC.RECONVERGENT B0 ;  /* 0x0000000000007941 */ /* 0x000fea0003800200 */
.L_x_641:
        /* <DEDUP_REMOVED lines=8> */
.L_x_648:
[----:B------:R-:W0:Y:S02]  /*58a0*/  LDS R2, [R0] ;  /* 0x0000000000027984 */ /* 0x000e240000000800 */
[----:B0-----:R-:W-:-:S05]  /*58b0*/  HADD2 R3, R2, R6 ;  /* 0x0000000602037230 */ /* 0x001fca0000000000 */
[----:B------:R-:W0:Y:S02]  /*58c0*/  ATOMS.CAST.SPIN P0, [R0], R2, R3 ;  /* 0x000000020000758d */ /* 0x000e240001800003 */
[----:B0-----:R-:W-:Y:S05]  /*58d0*/  @!P0 BRA `(.L_x_648) ;  /* 0xfffffffc00f08947 */ /* 0x001fea000383ffff */
[----:B------:R-:W-:Y:S05]  /*58e0*/  BRA `(.L_x_646) ;  /* 0x00000000000c7947 */ /* 0x000fea0003800000 */
.L_x_647:
[----:B------:R-:W2:Y:S02]  /*58f0*/  LD.E R0, desc[UR8][R20.64] ;  /* 0x0000000814007980 */ /* 0x000ea4000c101900 */
[----:B--2---:R-:W-:-:S05]  /*5900*/  IADD3 R3, PT, PT, R6, R0, RZ ;  /* 0x0000000006037210 */ /* 0x004fca0007ffe0ff */
[----:B------:R0:W-:Y:S02]  /*5910*/  ST.E desc[UR8][R20.64], R3 ;  /* 0x0000000314007985 */ /* 0x0001e4000c101908 */
.L_x_646:
[----:B------:R-:W-:Y:S05]  /*5920*/  BSYNC.RECONVERGENT B0 ;  /* 0x0000000000007941 */ /* 0x000fea0003800200 */
.L_x_645:
[----:B------:R1:W-:Y:S01]  /*5930*/  ATOM.E.ADD.F16x2.RN.STRONG.GPU P0, RZ, desc[UR8][R20.64+0x4], R7 ;  /* 0x8000040714ff79a2 */ /* 0x0003e2000c10e108 */
[----:B------:R-:W-:Y:S04]  /*5940*/  BSSY.RECONVERGENT B0, `(.L_x_649) ;  /* 0x000000e000007945 */ /* 0x000fe80003800200 */
[----:B-1----:R-:W-:Y:S05]  /*5950*/  @P0 BRA `(.L_x_650) ;  /* 0x0000000000300947 */ /* 0x002fea0003800000 */
[----:B------:R-:W1:Y:S02]  /*5960*/  QSPC.E.S P0, RZ, [R20+0x4] ;  /* 0x0000040014ff73aa */ /* 0x000e640000000500 */
[----:B-1----:R-:W-:Y:S05]  /*5970*/  @!P0 BRA `(.L_x_651) ;  /* 0x00000000001c8947 */ /* 0x002fea0003800000 */
[----:B------:R-:W-:-:S04]  /*5980*/  MOV R2, R20 ;  /* 0x0000001400027202 */ /* 0x000fc80000000f00 */
[----:B------:R-:W-:-:S07]  /*5990*/  MOV R0, R2 ;  /* 0x0000000200007202 */ /* 0x000fce0000000f00 */
.L_x_652:
[----:B------:R-:W0:Y:S02]  /*59a0*/  LDS R2, [R0+0x4] ;  /* 0x0000040000027984 */ /* 0x000e240000000800 */
[----:B0-----:R-:W-:-:S05]  /*59b0*/  HFMA2 R3, R2, 1, 1, R7 ;  /* 0x3c003c0002037831 */ /* 0x001fca0000000007 */
[----:B------:R-:W0:Y:S02]  /*59c0*/  ATOMS.CAST.SPIN P0, [R0+0x4], R2, R3 ;  /* 0x000004020000758d */ /* 0x000e240001800003 */
[----:B0-----:R-:W-:Y:S05]  /*59d0*/  @!P0 BRA `(.L_x_652) ;  /* 0xfffffffc00f08947 */ /* 0x001fea000383ffff */
[----:B------:R-:W-:Y:S05]  /*59e0*/  BRA `(.L_x_650) ;  /* 0x00000000000c7947 */ /* 0x000fea0003800000 */
.L_x_651:
[----:B------:R-:W0:Y:S02]  /*59f0*/  LD.E R0, desc[UR8][R20.64+0x4] ;  /* 0x0000040814007980 */ /* 0x000e24000c101900 */
[----:B0-----:R-:W-:-:S05]  /*5a00*/  IADD3 R3, PT, PT, R7, R0, RZ ;  /* 0x0000000007037210 */ /* 0x001fca0007ffe0ff */
[----:B------:R1:W-:Y:S02]  /*5a10*/  ST.E desc[UR8][R20.64+0x4], R3 ;  /* 0x0000040314007985 */ /* 0x0003e4000c101908 */
.L_x_650:
[----:B------:R-:W-:Y:S05]  /*5a20*/  BSYNC.RECONVERGENT B0 ;  /* 0x0000000000007941 */ /* 0x000fea0003800200 */
.L_x_649:
        /* <DEDUP_REMOVED lines=8> */
.L_x_656:
[----:B------:R-:W0:Y:S02]  /*5ab0*/  LDS R2, [R0] ;  /* 0x0000000000027984 */ /* 0x000e240000000800 */
[----:B0-----:R-:W-:-:S05]  /*5ac0*/  HADD2 R3, R2, R8 ;  /* 0x0000000802037230 */ /* 0x001fca0000000000 */
[----:B------:R-:W0:Y:S02]  /*5ad0*/  ATOMS.CAST.SPIN P0, [R0], R2, R3 ;  /* 0x000000020000758d */ /* 0x000e240001800003 */
[----:B0-----:R-:W-:Y:S05]  /*5ae0*/  @!P0 BRA `(.L_x_656) ;  /* 0xfffffffc00f08947 */ /* 0x001fea000383ffff */
[----:B------:R-:W-:Y:S05]  /*5af0*/  BRA `(.L_x_654) ;  /* 0x00000000000c7947 */ /* 0x000fea0003800000 */
.L_x_655:
[----:B------:R-:W2:Y:S02]  /*5b00*/  LD.E R0, desc[UR8][R20.64] ;  /* 0x0000000814007980 */ /* 0x000ea4000c101900 */
[----:B--2---:R-:W-:-:S05]  /*5b10*/  IADD3 R3, PT, PT, R8, R0, RZ ;  /* 0x0000000008037210 */ /* 0x004fca0007ffe0ff */
[----:B------:R0:W-:Y:S02]  /*5b20*/  ST.E desc[UR8][R20.64], R3 ;  /* 0x0000000314007985 */ /* 0x0001e4000c101908 */
.L_x_654:
[----:B------:R-:W-:Y:S05]  /*5b30*/  BSYNC.RECONVERGENT B0 ;  /* 0x0000000000007941 */ /* 0x000fea0003800200 */
.L_x_653:
[----:B------:R1:W-:Y:S01]  /*5b40*/  ATOM.E.ADD.F16x2.RN.STRONG.GPU P0, RZ, desc[UR8][R20.64+0x4], R15 ;  /* 0x8000040f14ff79a2 */ /* 0x0003e2000c10e108 */
[----:B------:R-:W-:Y:S04]  /*5b50*/  BSSY.RECONVERGENT B0, `(.L_x_657) ;  /* 0x000000e000007945 */ /* 0x000fe80003800200 */
[----:B-1----:R-:W-:Y:S05]  /*5b60*/  @P0 BRA `(.L_x_658) ;  /* 0x0000000000300947 */ /* 0x002fea0003800000 */
[----:B------:R-:W1:Y:S02]  /*5b70*/  QSPC.E.S P0, RZ, [R20+0x4] ;  /* 0x0000040014ff73aa */ /* 0x000e640000000500 */
[----:B-1----:R-:W-:Y:S05]  /*5b80*/  @!P0 BRA `(.L_x_659) ;  /* 0x00000000001c8947 */ /* 0x002fea0003800000 */
[----:B------:R-:W-:-:S04]  /*5b90*/  MOV R2, R20 ;  /* 0x0000001400027202 */ /* 0x000fc80000000f00 */
[----:B------:R-:W-:-:S07]  /*5ba0*/  MOV R0, R2 ;  /* 0x0000000200007202 */ /* 0x000fce0000000f00 */
.L_x_660:
[----:B------:R-:W0:Y:S02]  /*5bb0*/  LDS R2, [R0+0x4] ;  /* 0x0000040000027984 */ /* 0x000e240000000800 */
[----:B0-----:R-:W-:-:S05]  /*5bc0*/  HFMA2 R3, R2, 1, 1, R15 ;  /* 0x3c003c0002037831 */ /* 0x001fca000000000f */
[----:B------:R-:W0:Y:S02]  /*5bd0*/  ATOMS.CAST.SPIN P0, [R0+0x4], R2, R3 ;  /* 0x000004020000758d */ /* 0x000e240001800003 */
[----:B0-----:R-:W-:Y:S05]  /*5be0*/  @!P0 BRA `(.L_x_660) ;  /* 0xfffffffc00f08947 */ /* 0x001fea000383ffff */
[----:B------:R-:W-:Y:S05]  /*5bf0*/  BRA `(.L_x_658) ;  /* 0x00000000000c7947 */ /* 0x000fea0003800000 */
.L_x_659:
[----:B------:R-:W0:Y:S02]  /*5c00*/  LD.E R0, desc[UR8][R20.64+0x4] ;  /* 0x0000040814007980 */ /* 0x000e24000c101900 */
[----:B0-----:R-:W-:-:S05]  /*5c10*/  IADD3 R3, PT, PT, R15, R0, RZ ;  /* 0x000000000f037210 */ /* 0x001fca0007ffe0ff */
[----:B------:R1:W-:Y:S02]  /*5c20*/  ST.E desc[UR8][R20.64+0x4], R3 ;  /* 0x0000040314007985 */ /* 0x0003e4000c101908 */
.L_x_658:
[----:B------:R-:W-:Y:S05]  /*5c30*/  BSYNC.RECONVERGENT B0 ;  /* 0x0000000000007941 */ /* 0x000fea0003800200 */
.L_x_657:
        /* <DEDUP_REMOVED lines=8> */
.L_x_664:
[----:B------:R-:W0:Y:S02]  /*5cc0*/  LDS R2, [R0] ;  /* 0x0000000000027984 */ /* 0x000e240000000800 */
[----:B0-----:R-:W-:-:S05]  /*5cd0*/  HADD2 R3, R2, R12 ;  /* 0x0000000c02037230 */ /* 0x001fca0000000000 */
[----:B------:R-:W0:Y:S02]  /*5ce0*/  ATOMS.CAST.SPIN P0, [R0], R2, R3 ;  /* 0x000000020000758d */ /* 0x000e240001800003 */
[----:B0-----:R-:W-:Y:S05]  /*5cf0*/  @!P0 BRA `(.L_x_664) ;  /* 0xfffffffc00f08947 */ /* 0x001fea000383ffff */
[----:B------:R-:W-:Y:S05]  /*5d00*/  BRA `(.L_x_662) ;  /* 0x00000000000c7947 */ /* 0x000fea0003800000 */
.L_x_663:
[----:B------:R-:W2:Y:S02]  /*5d10*/  LD.E R0, desc[UR8][R20.64] ;  /* 0x0000000814007980 */ /* 0x000ea4000c101900 */
[----:B--2---:R-:W-:-:S05]  /*5d20*/  IADD3 R3, PT, PT, R12, R0, RZ ;  /* 0x000000000c037210 */ /* 0x004fca0007ffe0ff */
[----:B------:R0:W-:Y:S02]  /*5d30*/  ST.E desc[UR8][R20.64], R3 ;  /* 0x0000000314007985 */ /* 0x0001e4000c101908 */
.L_x_662:
[----:B------:R-:W-:Y:S05]  /*5d40*/  BSYNC.RECONVERGENT B0 ;  /* 0x0000000000007941 */ /* 0x000fea0003800200 */
.L_x_661:
[----:B------:R1:W-:Y:S01]  /*5d50*/  ATOM.E.ADD.F16x2.RN.STRONG.GPU P0, RZ, desc[UR8][R20.64+0x4], R11 ;  /* 0x8000040b14ff79a2 */ /* 0x0003e2000c10e108 */
[----:B------:R-:W-:Y:S04]  /*5d60*/  BSSY.RECONVERGENT B0, `(.L_x_665) ;  /* 0x000000e000007945 */ /* 0x000fe80003800200 */
[----:B-1----:R-:W-:Y:S05]  /*5d70*/  @P0 BRA `(.L_x_666) ;  /* 0x0000000000300947 */ /* 0x002fea0003800000 */
[----:B------:R-:W1:Y:S02]  /*5d80*/  QSPC.E.S P0, RZ, [R20+0x4] ;  /* 0x0000040014ff73aa */ /* 0x000e640000000500 */
[----:B-1----:R-:W-:Y:S05]  /*5d90*/  @!P0 BRA `(.L_x_667) ;  /* 0x00000000001c8947 */ /* 0x002fea0003800000 */
[----:B------:R-:W-:-:S04]  /*5da0*/  MOV R2, R20 ;  /* 0x0000001400027202 */ /* 0x000fc80000000f00 */
[----:B------:R-:W-:-:S07]  /*5db0*/  MOV R0, R2 ;  /* 0x0000000200007202 */ /* 0x000fce0000000f00 */
.L_x_668:
[----:B------:R-:W0:Y:S02]  /*5dc0*/  LDS R2, [R0+0x4] ;  /* 0x0000040000027984 */ /* 0x000e240000000800 */
[----:B0-----:R-:W-:-:S05]  /*5dd0*/  HFMA2 R3, R2, 1, 1, R11 ;  /* 0x3c003c0002037831 */ /* 0x001fca000000000b */
[----:B------:R-:W0:Y:S02]  /*5de0*/  ATOMS.CAST.SPIN P0, [R0+0x4], R2, R3 ;  /* 0x000004020000758d */ /* 0x000e240001800003 */
[----:B0-----:R-:W-:Y:S05]  /*5df0*/  @!P0 BRA `(.L_x_668) ;  /* 0xfffffffc00f08947 */ /* 0x001fea000383ffff */
[----:B------:R-:W-:Y:S05]  /*5e00*/  BRA `(.L_x_666) ;  /* 0x00000000000c7947 */ /* 0x000fea0003800000 */
.L_x_667:
[----:B------:R-:W0:Y:S02]  /*5e10*/  LD.E R0, desc[UR8][R20.64+0x4] ;  /* 0x0000040814007980 */ /* 0x000e24000c101900 */
[----:B0-----:R-:W-:-:S05]  /*5e20*/  IADD3 R3, PT, PT, R11, R0, RZ ;  /* 0x000000000b037210 */ /* 0x001fca0007ffe0ff */
[----:B------:R1:W-:Y:S02]  /*5e30*/  ST.E desc[UR8][R20.64+0x4], R3 ;  /* 0x0000040314007985 */ /* 0x0003e4000c101908 */
.L_x_666:
[----:B------:R-:W-:Y:S05]  /*5e40*/  BSYNC.RECONVERGENT B0 ;  /* 0x0000000000007941 */ /* 0x000fea0003800200 */
.L_x_665:
        /* <DEDUP_REMOVED lines=8> */
.L_x_672:
[----:B------:R-:W0:Y:S02]  /*5ed0*/  LDS R2, [R0] ;  /* 0x0000000000027984 */ /* 0x000e240000000800 */
[----:B0-----:R-:W-:-:S05]  /*5ee0*/  HADD2 R3, R2, R10 ;  /* 0x0000000a02037230 */ /* 0x001fca0000000000 */
[----:B------:R-:W0:Y:S02]  /*5ef0*/  ATOMS.CAST.SPIN P0, [R0], R2, R3 ;  /* 0x000000020000758d */ /* 0x000e240001800003 */
[----:B0-----:R-:W-:Y:S05]  /*5f00*/  @!P0 BRA `(.L_x_672) ;  /* 0xfffffffc00f08947 */ /* 0x001fea000383ffff */
[----:B------:R-:W-:Y:S05]  /*5f10*/  BRA `(.L_x_670) ;  /* 0x00000000000c7947 */ /* 0x000fea0003800000 */
.L_x_671:
[----:B------:R-:W2:Y:S02]  /*5f20*/  LD.E R0, desc[UR8][R20.64] ;  /* 0x0000000814007980 */ /* 0x000ea4000c101900 */
[----:B--2---:R-:W-:-:S05]  /*5f30*/  IADD3 R3, PT, PT, R10, R0, RZ ;  /* 0x000000000a037210 */ /* 0x004fca0007ffe0ff */
[----:B------:R0:W-:Y:S02]  /*5f40*/  ST.E desc[UR8][R20.64], R3 ;  /* 0x0000000314007985 */ /* 0x0001e4000c101908 */
.L_x_670:
[----:B------:R-:W-:Y:S05]  /*5f50*/  BSYNC.RECONVERGENT B0 ;  /* 0x0000000000007941 */ /* 0x000fea0003800200 */
.L_x_669:
[----:B------:R1:W-:Y:S02]  /*5f60*/  ATOM.E.ADD.F16x2.RN.STRONG.GPU P0, RZ, desc[UR8][R20.64+0x4], R9 ;  /* 0x8000040914ff79a2 */ /* 0x0003e4000c10e108 */
[----:B-1----:R-:W-:Y:S05]  /*5f70*/  @P0 EXIT ;  /* 0x000000000000094d */ /* 0x002fea0003800000 */
[----:B------:R-:W1:Y:S02]  /*5f80*/  QSPC.E.S P0, RZ, [R20+0x4] ;  /* 0x0000040014ff73aa */ /* 0x000e640000000500 */
[----:B-1----:R-:W-:Y:S05]  /*5f90*/  @!P0 BRA `(.L_x_673) ;  /* 0x00000000001c8947 */ /* 0x002fea0003800000 */
[----:B------:R-:W-:-:S04]  /*5fa0*/  MOV R2, R20 ;  /* 0x0000001400027202 */ /* 0x000fc80000000f00 */
[----:B------:R-:W-:-:S07]  /*5fb0*/  MOV R0, R2 ;  /* 0x0000000200007202 */ /* 0x000fce0000000f00 */
.L_x_674:
[----:B------:R-:W0:Y:S02]  /*5fc0*/  LDS R2, [R0+0x4] ;  /* 0x0000040000027984 */ /* 0x000e240000000800 */
[----:B0-----:R-:W-:-:S05]  /*5fd0*/  HFMA2 R3, R2, 1, 1, R9 ;  /* 0x3c003c0002037831 */ /* 0x001fca0000000009 */
[----:B------:R-:W0:Y:S02]  /*5fe0*/  ATOMS.CAST.SPIN P0, [R0+0x4], R2, R3 ;  /* 0x000004020000758d */ /* 0x000e240001800003 */
[----:B0-----:R-:W-:Y:S05]  /*5ff0*/  @!P0 BRA `(.L_x_674) ;  /* 0xfffffffc00f08947 */ /* 0x001fea000383ffff */
[----:B------:R-:W-:Y:S05]  /*6000*/  EXIT ;  /* 0x000000000000794d */ /* 0x000fea0003800000 */
.L_x_673:
[----:B------:R-:W0:Y:S02]  /*6010*/  LD.E R0, desc[UR8][R20.64+0x4] ;  /* 0x0000040814007980 */ /* 0x000e24000c101900 */
[----:B0-----:R-:W-:-:S05]  /*6020*/  IADD3 R3, PT, PT, R9, R0, RZ ;  /* 0x0000000009037210 */ /* 0x001fca0007ffe0ff */
[----:B------:R-:W-:Y:S01]  /*6030*/  ST.E desc[UR8][R20.64+0x4], R3 ;  /* 0x0000040314007985 */ /* 0x000fe2000c101908 */
[----:B------:R-:W-:Y:S05]  /*6040*/  EXIT ;  /* 0x000000000000794d */ /* 0x000fea0003800000 */
.L_x_675:
        /* <DEDUP_REMOVED lines=11> */
.L_x_1859:


//--------------------- .text._ZN4vllm4gptq33gemm_half_q_half_gptq_2bit_kernelILb1ELi8EEEvPK6__halfPKjS6_S4_PS2_iiiibPKi --------------------------
	.section	.text._ZN4vllm4gptq33gemm_half_q_half_gptq_2bit_kernelILb1ELi8EEEvPK6__halfPKjS6_S4_PS2_iiiibPKi,"ax",@progbits
	.align	128
        .global         _ZN4vllm4gptq33gemm_half_q_half_gptq_2bit_kernelILb1ELi8EEEvPK6__halfPKjS6_S4_PS2_iiiibPKi
        .type           _ZN4vllm4gptq33gemm_half_q_half_gptq_2bit_kernelILb1ELi8EEEvPK6__halfPKjS6_S4_PS2_iiiibPKi,@function
        .size           _ZN4vllm4gptq33gemm_half_q_half_gptq_2bit_kernelILb1ELi8EEEvPK6__halfPKjS6_S4_PS2_iiiibPKi,(.L_x_1860 - _ZN4vllm4gptq33gemm_half_q_half_gptq_2bit_kernelILb1ELi8EEEvPK6__halfPKjS6_S4_PS2_iiiibPKi)
        .other          _ZN4vllm4gptq33gemm_half_q_half_gptq_2bit_kernelILb1ELi8EEEvPK6__halfPKjS6_S4_PS2_iiiibPKi,@"STO_CUDA_ENTRY STV_DEFAULT"
_ZN4vllm4gptq33gemm_half_q_half_gptq_2bit_kernelILb1ELi8EEEvPK6__halfPKjS6_S4_PS2_iiiibPKi:
.text._ZN4vllm4gptq33gemm_half_q_half_gptq_2bit_kernelILb1ELi8EEEvPK6__halfPKjS6_S4_PS2_iiiibPKi:
        /* <DEDUP_REMOVED lines=8> */
[CC--:B---3--:R-:W-:Y:S02]  /*0080*/  IADD3 R16, PT, PT, R74.reuse, R17.reuse, RZ ;  /* 0x000000114a107210 */ /* 0x0c8fe40007ffe0ff */
[----:B-1----:R-:W-:Y:S02]  /*0090*/  VIADDMNMX.U32 R89, R74, 0x80, R3, PT ;  /* 0x000000804a597846 */ /* 0x002fe40003800003 */
[----:B----4-:R-:W-:Y:S02]  /*00a0*/  LEA R0, R0, R17, 0x7 ;  /* 0x0000001100007211 */ /* 0x010fe400078e38ff */
        /* <DEDUP_REMOVED lines=25> */
[----:B------:R-:W-:Y:S02]  /*0240*/  IADD3 R12, PT, PT, R5, R3, RZ ;  /* 0x00000003050c7210 */ /* 0x000fe40007ffe0ff */
[----:B------:R-:W-:-:S02]  /*0250*/  LEA.HI.X R9, R9, UR7, R10, 0x1, P1 ;  /* 0x0000000709097c11 */ /* 0x000fc400088f0c0a */
[----:B------:R-:W-:Y:S02]  /*0260*/  LEA.HI.X.SX32 R14, R5, RZ, 0x1, P0 ;  /* 0x000000ff050e7211 */ /* 0x000fe400000f0eff */
[C---:B------:R-:W-:Y:S01]  /*0270*/  LEA R10, P0, R11.reuse, UR6, 0x1 ;  /* 0x000000060b0a7c11 */ /* 0x040fe2000f8008ff */
[----:B------:R0:W2:Y:S01]  /*0280*/  LDG.E.U16.CONSTANT R5, desc[UR8][R6.64] ;  /* 0x0000000806057981 */ /* 0x0000a2000c1e9500 */
[----:B------:R-:W-:Y:S02]  /*0290*/  IADD3 R13, P1, PT, R16, R12, RZ ;  /* 0x0000000c100d7210 */ /* 0x000fe40007f3e0ff */
[C---:B------:R-:W-:Y:S01]  /*02a0*/  IADD3 R15, PT, PT, R12.reuse, R3, RZ ;  /* 0x000000030c0f7210 */ /* 0x040fe20007ffe0ff */
[----:B------:R1:W3:Y:S01]  /*02b0*/  LDG.E.U16.CONSTANT R19, desc[UR8][R8.64] ;  /* 0x0000000808137981 */ /* 0x0002e2000c1e9500 */
[----:B------:R-:W-:Y:S02]  /*02c0*/  LEA.HI.X R11, R11, UR7, R14, 0x1, P0 ;  /* 0x000000070b0b7c11 */ /* 0x000fe400080f0c0e */
[----:B------:R-:W-:-:S02]  /*02d0*/  LEA.HI.X.SX32 R14, R12, RZ, 0x1, P1 ;  /* 0x000000ff0c0e7211 */ /* 0x000fc400008f0eff */
[C---:B------:R-:W-:Y:S01]  /*02e0*/  LEA R12, P0, R13.reuse, UR6, 0x1 ;  /* 0x000000060d0c7c11 */ /* 0x040fe2000f8008ff */
        /* <DEDUP_REMOVED lines=9> */
[C---:B------:R-:W-:Y:S02]  /*0380*/  IADD3 R20, P0, PT, R16.reuse, R18, RZ ;  /* 0x0000001210147210 */ /* 0x040fe40007f1e0ff */
        /* <DEDUP_REMOVED lines=25> */
.L_x_678:
        /* <DEDUP_REMOVED lines=14> */
[-C--:B------:R-:W-:Y:S02]  /*0600*/  IADD3 R13, P2, PT, R20, R5.reuse, RZ ;  /* 0x00000005140d7210 */ /* 0x080fe40007f5e0ff */
[----:B------:R-:W-:Y:S02]  /*0610*/  LEA.HI.X R9, R9, UR7, R10, 0x1, P0 ;  /* 0x0000000709097c11 */ /* 0x000fe400080f0c0a */
[----:B------:R-:W-:Y:S02]  /*0620*/  IADD3 R11, P0, PT, R22, R5, RZ ;  /* 0x00000005160b7210 */ /* 0x000fe40007f1e0ff */
[-C--:B------:R-:W-:Y:S01]  /*0630*/  LEA.HI.X.SX32 R24, R24, R16.reuse, 0x1, P1 ;  /* 0x0000001018187211 */ /* 0x080fe200008f0eff */
[----:B------:R0:W2:Y:S01]  /*0640*/  LDG.E.U16.CONSTANT R21, desc[UR8][R8.64] ;  /* 0x0000000808157981 */ /* 0x0000a2000c1e9500 */
[----:B------:R-:W-:Y:S02]  /*0650*/  LEA.HI.X.SX32 R22, R22, R16, 0x1, P0 ;  /* 0x0000001016167211 */ /* 0x000fe400000f0eff */
[----:B------:R-:W-:-:S02]  /*0660*/  LEA R10, P1, R11, UR6, 0x1 ;  /* 0x000000060b0a7c11 */ /* 0x000fc4000f8208ff */
[----:B------:R-:W-:Y:S02]  /*0670*/  LEA.HI.X.SX32 R20, R20, R16, 0x1, P2 ;  /* 0x0000001014147211 */ /* 0x000fe400010f0eff */
[----:B------:R-:W-:Y:S02]  /*0680*/  LEA R6, P2, R19, UR6, 0x1 ;  /* 0x0000000613067c11 */ /* 0x000fe4000f8408ff */
[----:B------:R-:W-:Y:S02]  /*0690*/  LEA.HI.X R11, R11, UR7, R22, 0x1, P1 ;  /* 0x000000070b0b7c11 */ /* 0x000fe400088f0c16 */
[C---:B------:R-:W-:Y:S02]  /*06a0*/  IADD3 R22, PT, PT, R26.reuse, R3, RZ ;  /* 0x000000031a167210 */ /* 0x040fe40007ffe0ff */
[----:B------:R-:W-:Y:S02]  /*06b0*/  IADD3 R15, P3, PT, R26, R5, RZ ;  /* 0x000000051a0f7210 */ /* 0x000fe40007f7e0ff */
[----:B------:R-:W-:Y:S01]  /*06c0*/  LEA R12, P0, R13, UR6, 0x1 ;  /* 0x000000060d0c7c11 */ /* 0x000fe2000f8008ff */
[----:B------:R-:W3:Y:S01]  /*06d0*/  LDG.E.U16.CONSTANT R11, desc[UR8][R10.64] ;  /* 0x000000080a0b7981 */ /* 0x000ee2000c1e9500 */
[----:B------:R-:W-:-:S02]  /*06e0*/  LEA.HI.X R7, R19, UR7, R24, 0x1, P2 ;  /* 0x0000000713077c11 */ /* 0x000fc400090f0c18 */
[----:B------:R-:W-:Y:S02]  /*06f0*/  IADD3 R24, PT, PT, R22, R3, RZ ;  /* 0x0000000316187210 */ /* 0x000fe40007ffe0ff */
[----:B------:R-:W-:Y:S01]  /*0700*/  LEA.HI.X.SX32 R18, R26, R16, 0x1, P3 ;  /* 0x000000101a127211 */ /* 0x000fe200018f0eff */
[----:B------:R1:W4:Y:S01]  /*0710*/  LDG.E.U16.CONSTANT R23, desc[UR8][R6.64] ;  /* 0x0000000806177981 */ /* 0x000322000c1e9500 */
[----:B------:R-:W-:Y:S02]  /*0720*/  LEA.HI.X R13, R13, UR7, R20, 0x1, P0 ;  /* 0x000000070d0d7c11 */ /* 0x000fe400080f0c14 */
[C---:B------:R-:W-:Y:S02]  /*0730*/  LEA R14, P3, R15.reuse, UR6, 0x1 ;  /* 0x000000060f0e7c11 */ /* 0x040fe4000f8608ff */
[----:B------:R-:W-:Y:S02]  /*0740*/  IADD3 R19, P0, PT, R22, R5, RZ ;  /* 0x0000000516137210 */ /* 0x000fe40007f1e0ff */
[----:B------:R-:W-:Y:S01]  /*0750*/  IADD3 R25, PT, PT, R24, R3, RZ ;  /* 0x0000000318197210 */ /* 0x000fe20007ffe0ff */
[----:B------:R-:W5:Y:S01]  /*0760*/  LDG.E.U16.CONSTANT R13, desc[UR8][R12.64] ;  /* 0x000000080c0d7981 */ /* 0x000f62000c1e9500 */
[----:B------:R-:W-:-:S02]  /*0770*/  LEA.HI.X R15, R15, UR7, R18, 0x1, P3 ;  /* 0x000000070f0f7c11 */ /* 0x000fc400098f0c12 */
[-C--:B------:R-:W-:Y:S02]  /*0780*/  IADD3 R20, P1, PT, R24, R5.reuse, RZ ;  /* 0x0000000518147210 */ /* 0x080fe40007f3e0ff */
[-C--:B------:R-:W-:Y:S02]  /*0790*/  LEA.HI.X.SX32 R22, R22, R16.reuse, 0x1, P0 ;  /* 0x0000001016167211 */ /* 0x080fe400000f0eff */
[----:B------:R-:W-:Y:S01]  /*07a0*/  LEA R18, P0, R19, UR6, 0x1 ;  /* 0x0000000613127c11 */ /* 0x000fe2000f8008ff */
[----:B------:R-:W5:Y:S01]  /*07b0*/  LDG.E.U16.CONSTANT R15, desc[UR8][R14.64] ;  /* 0x000000080e0f7981 */ /* 0x000f62000c1e9500 */
[----:B------:R-:W-:Y:S02]  /*07c0*/  IADD3 R5, P2, PT, R25, R5, RZ ;  /* 0x0000000519057210 */ /* 0x000fe40007f5e0ff */
[----:B0-----:R-:W-:Y:S02]  /*07d0*/  LEA.HI.X.SX32 R9, R24, R16, 0x1, P1 ;  /* 0x0000001018097211 */ /* 0x001fe400008f0eff */
[----:B-1----:R-:W-:-:S02]  /*07e0*/  LEA R6, P1, R20, UR6, 0x1 ;  /* 0x0000000614067c11 */ /* 0x002fc4000f8208ff */
        /* <DEDUP_REMOVED lines=16> */
.L_x_677:
[----:B------:R-:W-:Y:S05]  /*08f0*/  BSYNC.RECONVERGENT B0 ;  /* 0x0000000000007941 */ /* 0x000fea0003800200 */
.L_x_676:
[----:B------:R-:W0:Y:S02]  /*0900*/  LDCU UR4, c[0x0][0x3ac] ;  /* 0x00007580ff0477ac */ /* 0x000e240008000800 */
[----:B01----:R-:W-:-:S04]  /*0910*/  MOV R15, UR4 ;  /* 0x00000004000f7c02 */ /* 0x003fc80008000f00 */
[----:B------:R-:W-:-:S13]  /*0920*/  ISETP.GE.AND P0, PT, R0, R15, PT ;  /* 0x0000000f0000720c */ /* 0x000fda0003f06270 */
[----:B------:R-:W-:Y:S05]  /*0930*/  @P0 EXIT ;  /* 0x000000000000094d */ /* 0x000fea0003800000 */
[----:B------:R-:W0:Y:S01]  /*0940*/  LDC R8, c[0x0][0x3b4] ;  /* 0x0000ed00ff087b82 */ /* 0x000e220000000800 */
[----:B------:R-:W-:Y:S01]  /*0950*/  IMAD R2, R2, R15, RZ ;  /* 0x0000000f02027224 */ /* 0x000fe200078e02ff */
[----:B------:R-:W1:Y:S01]  /*0960*/  LDCU.64 UR4, c[0x0][0x388] ;  /* 0x00007100ff0477ac */ /* 0x000e620008000a00 */
[----:B------:R-:W-:Y:S02]  /*0970*/  PRMT R48, RZ, 0x5410, RZ ;  /* 0x00005410ff307816 */ /* 0x000fe400000000ff */
[----:B------:R-:W-:Y:S02]  /*0980*/  PRMT R47, RZ, 0x5410, RZ ;  /* 0x00005410ff2f7816 */ /* 0x000fe400000000ff */
[----:B------:R-:W-:Y:S01]  /*0990*/  PRMT R46, RZ, 0x5410, RZ ;  /* 0x00005410ff2e7816 */ /* 0x000fe200000000ff */
[----:B------:R-:W2:Y:S01]  /*09a0*/  LDC.64 R18, c[0x0][0x390] ;  /* 0x0000e400ff127b82 */ /* 0x000ea20000000a00 */
[----:B------:R-:W-:Y:S02]  /*09b0*/  PRMT R11, RZ, 0x5410, RZ ;  /* 0x00005410ff0b7816 */ /* 0x000fe400000000ff */
[----:B------:R-:W-:-:S02]  /*09c0*/  PRMT R12, RZ, 0x5410, RZ ;  /* 0x00005410ff0c7816 */ /* 0x000fc400000000ff */
[----:B------:R-:W-:-:S03]  /*09d0*/  PRMT R13, RZ, 0x5410, RZ ;  /* 0x00005410ff0d7816 */ /* 0x000fc600000000ff */
[----:B------:R-:W3:Y:S01]  /*09e0*/  LDC.64 R20, c[0x0][0x398] ;  /* 0x0000e600ff147b82 */ /* 0x000ee20000000a00 */
[----:B0-----:R-:W-:-:S04]  /*09f0*/  IABS R7, R8 ;  /* 0x0000000800077213 */ /* 0x001fc80000000000 */
[----:B------:R-:W0:Y:S08]  /*0a00*/  I2F.RP R6, R7 ;  /* 0x0000000700067306 */ /* 0x000e300000209400 */
[----:B0-----:R-:W0:Y:S02]  /*0a10*/  MUFU.RCP R6, R6 ;  /* 0x0000000600067308 */ /* 0x001e240000001000 */
[----:B0-----:R-:W-:-:S06]  /*0a20*/  IADD3 R4, PT, PT, R6, 0xffffffe, RZ ;  /* 0x0ffffffe06047810 */ /* 0x001fcc0007ffe0ff */
[----:B------:R0:W4:Y:S02]  /*0a30*/  F2I.FTZ.U32.TRUNC.NTZ R5, R4 ;  /* 0x0000000400057305 */ /* 0x000124000021f000 */
[----:B0-----:R-:W-:Y:S01]  /*0a40*/  HFMA2 R4, -RZ, RZ, 0, 0 ;  /* 0x00000000ff047431 */ /* 0x001fe200000001ff */
[----:B----4-:R-:W-:-:S05]  /*0a50*/  IADD3 R10, PT, PT, RZ, -R5, RZ ;  /* 0x80000005ff0a7210 */ /* 0x010fca0007ffe0ff */
[----:B------:R-:W-:Y:S01]  /*0a60*/  IMAD R9, R10, R7, RZ ;  /* 0x000000070a097224 */ /* 0x000fe200078e02ff */
[----:B------:R-:W-:-:S03]  /*0a70*/  IABS R10, R3 ;  /* 0x00000003000a7213 */ /* 0x000fc60000000000 */
[----:B------:R-:W-:Y:S01]  /*0a80*/  IMAD.HI.U32 R5, R5, R9, R4 ;  /* 0x0000000905057227 */ /* 0x000fe200078e0004 */
[----:B------:R-:W-:Y:S02]  /*0a90*/  LOP3.LUT R4, R3, R8, RZ, 0x3c, !PT ;  /* 0x0000000803047212 */ /* 0x000fe400078e3cff */
[----:B------:R-:W-:Y:S01]  /*0aa0*/  SHF.R.S32.HI R9, RZ, 0x1f, R0 ;  /* 0x0000001fff097819 */ /* 0x000fe20000011400 */
[----:B------:R-:W-:Y:S01]  /*0ab0*/  BAR.SYNC.DEFER_BLOCKING 0x0 ;  /* 0x0000000000007b1d */ /* 0x000fe20000010000 */
[----:B------:R-:W-:Y:S01]  /*0ac0*/  ISETP.GE.AND P2, PT, R4, RZ, PT ;  /* 0x000000ff0400720c */ /* 0x000fe20003f46270 */
[----:B------:R-:W-:Y:S01]  /*0ad0*/  IMAD.HI.U32 R5, R5, R10, RZ ;  /* 0x0000000a05057227 */ /* 0x000fe200078e00ff */
[----:B------:R-:W-:-:S04]  /*0ae0*/  LEA.HI R9, R9, R0, RZ, 0x4 ;  /* 0x0000000009097211 */ /* 0x000fc800078f20ff */
[----:B------:R-:W-:Y:S02]  /*0af0*/  IADD3 R6, PT, PT, RZ, -R5, RZ ;  /* 0x80000005ff067210 */ /* 0x000fe40007ffe0ff */
[----:B------:R-:W-:-:S03]  /*0b00*/  SHF.R.S32.HI R72, RZ, 0x4, R9 ;  /* 0x00000004ff487819 */ /* 0x000fc60000011409 */
[----:B------:R-:W-:Y:S01]  /*0b10*/  IMAD R6, R7, R6, R10 ;  /* 0x0000000607067224 */ /* 0x000fe200078e020a */
[----:B------:R-:W-:-:S04]  /*0b20*/  PRMT R10, RZ, 0x5410, RZ ;  /* 0x00005410ff0a7816 */ /* 0x000fc800000000ff */
[----:B------:R-:W-:-:S13]  /*0b30*/  ISETP.GT.U32.AND P1, PT, R7, R6, PT ;  /* 0x000000060700720c */ /* 0x000fda0003f24070 */
[-C--:B------:R-:W-:Y:S02]  /*0b40*/  @!P1 IADD3 R6, PT, PT, R6, -R7.reuse, RZ ;  /* 0x8000000706069210 */ /* 0x080fe40007ffe0ff */
[----:B------:R-:W-:Y:S02]  /*0b50*/  @!P1 IADD3 R5, PT, PT, R5, 0x1, RZ ;  /* 0x0000000105059810 */ /* 0x000fe40007ffe0ff */
[----:B------:R-:W-:Y:S02]  /*0b60*/  ISETP.GE.U32.AND P0, PT, R6, R7, PT ;  /* 0x000000070600720c */ /* 0x000fe40003f06070 */
[----:B------:R-:W-:-:S11]  /*0b70*/  ISETP.NE.AND P1, PT, R8, RZ, PT ;  /* 0x000000ff0800720c */ /* 0x000fd60003f25270 */
[----:B------:R-:W-:-:S04]  /*0b80*/  @P0 IADD3 R5, PT, PT, R5, 0x1, RZ ;  /* 0x0000000105050810 */ /* 0x000fc80007ffe0ff */
[----:B------:R-:W-:-:S04]  /*0b90*/  MOV R70, R5 ;  /* 0x0000000500467202 */ /* 0x000fc80000000f00 */
[----:B------:R-:W-:Y:S02]  /*0ba0*/  @!P2 IADD3 R70, PT, PT, RZ, -R70, RZ ;  /* 0x80000046ff46a210 */ /* 0x000fe40007ffe0ff */
[----:B------:R-:W-:Y:S02]  /*0bb0*/  @!P1 LOP3.LUT R70, RZ, R8, RZ, 0x33, !PT ;  /* 0x00000008ff469212 */ /* 0x000fe400078e33ff */
[----:B------:R-:W-:Y:S02]  /*0bc0*/  PRMT R8, RZ, 0x5410, RZ ;  /* 0x00005410ff087816 */ /* 0x000fe400000000ff */
[----:B------:R-:W0:Y:S01]  /*0bd0*/  I2F.U32.RP R6, R70 ;  /* 0x0000004600067306 */ /* 0x000e220000209000 */
[----:B------:R-:W-:Y:S02]  /*0be0*/  IADD3 R7, PT, PT, RZ, -R70, RZ ;  /* 0x80000046ff077210 */ /* 0x000fe40007ffe0ff */
[----:B------:R-:W-:-:S05]  /*0bf0*/  ISETP.NE.U32.AND P2, PT, R70, RZ, PT ;  /* 0x000000ff4600720c */ /* 0x000fca0003f45070 */
[----:B0-----:R-:W0:Y:S02]  /*0c00*/  MUFU.RCP R6, R6 ;  /* 0x0000000600067308 */ /* 0x001e240000001000 */
[----:B0-----:R-:W-:Y:S02]  /*0c10*/  IADD3 R4, PT, PT, R6, 0xffffffe, RZ ;  /* 0x0ffffffe06047810 */ /* 0x001fe40007ffe0ff */
[----:B------:R-:W-:-:S04]  /*0c20*/  PRMT R6, RZ, 0x5410, RZ ;  /* 0x00005410ff067816 */ /* 0x000fc800000000ff */
[----:B------:R0:W4:Y:S02]  /*0c30*/  F2I.FTZ.U32.TRUNC.NTZ R5, R4 ;  /* 0x0000000400057305 */ /* 0x000124000021f000 */
[----:B0-----:R-:W-:Y:S02]  /*0c40*/  HFMA2 R4, -RZ, RZ, 0, 0 ;  /* 0x00000000ff047431 */ /* 0x001fe400000001ff */
[----:B----4-:R-:W-:-:S04]  /*0c50*/  IMAD R7, R7, R5, RZ ;  /* 0x0000000507077224 */ /* 0x010fc800078e02ff */
[----:B------:R-:W-:Y:S01]  /*0c60*/  IMAD.HI.U32 R5, R5, R7, R4 ;  /* 0x0000000705057227 */ /* 0x000fe200078e0004 */
[----:B------:R-:W-:-:S05]  /*0c70*/  SHF.R.S32.HI R4, RZ, 0x1f, R0 ;  /* 0x0000001fff047819 */ /* 0x000fca0000011400 */
[----:B------:R-:W-:-:S05]  /*0c80*/  IMAD.HI.U32 R71, R5, R74, RZ ;  /* 0x0000004a05477227 */ /* 0x000fca00078e00ff */
[----:B------:R-:W-:-:S05]  /*0c90*/  IADD3 R5, PT, PT, RZ, -R71, RZ ;  /* 0x80000047ff057210 */ /* 0x000fca0007ffe0ff */
[----:B------:R-:W-:-:S05]  /*0ca0*/  IMAD R5, R70, R5, R74 ;  /* 0x0000000546057224 */ /* 0x000fca00078e024a */
[----:B------:R-:W-:-:S13]  /*0cb0*/  ISETP.GE.U32.AND P0, PT, R5, R70, PT ;  /* 0x000000460500720c */ /* 0x000fda0003f06070 */
[----:B------:R-:W-:Y:S02]  /*0cc0*/  @P0 IADD3 R5, PT, PT, -R70, R5, RZ ;  /* 0x0000000546050210 */ /* 0x000fe40007ffe1ff */
[----:B------:R-:W-:Y:S02]  /*0cd0*/  @P0 IADD3 R71, PT, PT, R71, 0x1, RZ ;  /* 0x0000000147470810 */ /* 0x000fe40007ffe0ff */
[----:B------:R-:W-:Y:S02]  /*0ce0*/  ISETP.GE.U32.AND P1, PT, R5, R70, PT ;  /* 0x000000460500720c */ /* 0x000fe40003f26070 */
[----:B------:R-:W-:-:S04]  /*0cf0*/  SHF.L.U32 R5, R2, 0x3, RZ ;  /* 0x0000000302057819 */ /* 0x000fc800000006ff */
[----:B------:R-:W-:-:S04]  /*0d00*/  IADD3 R91, P0, PT, R0, R5, RZ ;  /* 0x00000005005b7210 */ /* 0x000fc80007f1e0ff */
[----:B------:R-:W-:Y:S02]  /*0d10*/  LEA.HI.X.SX32 R4, R5, R4, 0x1, P0 ;  /* 0x0000000405047211 */ /* 0x000fe400000f0eff */
[----:B------:R-:W-:Y:S02]  /*0d20*/  ISETP.GE.U32.AND P0, PT, R74, R3, PT ;  /* 0x000000034a00720c */ /* 0x000fe40003f06070 */
[----:B------:R-:W-:Y:S02]  /*0d30*/  @P1 IADD3 R71, PT, PT, R71, 0x1, RZ ;  /* 0x0000000147471810 */ /* 0x000fe40007ffe0ff */
[----:B------:R-:W-:Y:S02]  /*0d40*/  @!P2 LOP3.LUT R71, RZ, R70, RZ, 0x33, !PT ;  /* 0x00000046ff47a212 */ /* 0x000fe400078e33ff */
[----:B-1----:R-:W-:Y:S02]  /*0d50*/  LEA R90, P1, R91, UR4, 0x2 ;  /* 0x000000045b5a7c11 */ /* 0x002fe4000f8210ff */
[----:B------:R-:W-:Y:S01]  /*0d60*/  PRMT R3, RZ, 0x5410, RZ ;  /* 0x00005410ff037816 */ /* 0x000fe200000000ff */
[----:B------:R-:W-:Y:S01]  /*0d70*/  IMAD R7, R15, R71, RZ ;  /* 0x000000470f077224 */ /* 0x000fe200078e02ff */
[----:B------:R-:W-:-:S02]  /*0d80*/  LEA.HI.X R91, R91, UR5, R4, 0x2, P1 ;  /* 0x000000055b5b7c11 */ /* 0x000fc400088f1404 */
[----:B------:R-:W-:Y:S02]  /*0d90*/  PRMT R4, RZ, 0x5410, RZ ;  /* 0x00005410ff047816 */ /* 0x000fe400000000ff */
[----:B------:R-:W-:Y:S02]  /*0da0*/  SHF.R.S32.HI R2, RZ, 0x1f, R7 ;  /* 0x0000001fff027819 */ /* 0x000fe40000011407 */
[----:B------:R-:W-:Y:S02]  /*0db0*/  PRMT R5, RZ, 0x5410, RZ ;  /* 0x00005410ff057816 */ /* 0x000fe400000000ff */
[-C--:B------:R-:W-:Y:S02]  /*0dc0*/  LEA.HI R9, R2, R7.reuse, RZ, 0x4 ;  /* 0x0000000702097211 */ /* 0x080fe400078f20ff */
[----:B------:R-:W-:Y:S02]  /*0dd0*/  IADD3 R7, PT, PT, R0, R7, RZ ;  /* 0x0000000700077210 */ /* 0x000fe40007ffe0ff */
[----:B------:R-:W-:-:S02]  /*0de0*/  LEA.HI.SX32 R9, R9, R72, 0x1c ;  /* 0x0000004809097211 */ /* 0x000fc400078fe2ff */
[----:B------:R-:W-:Y:S01]  /*0df0*/  PRMT R0, RZ, 0x5410, RZ ;  /* 0x00005410ff007816 */ /* 0x000fe200000000ff */
[----:B---3--:R-:W-:Y:S01]  /*0e00*/  IMAD.WIDE R20, R7, 0x2, R20 ;  /* 0x0000000207147825 */ /* 0x008fe200078e0214 */
[----:B------:R-:W-:Y:S02]  /*0e10*/  PRMT R2, RZ, 0x5410, RZ ;  /* 0x00005410ff027816 */ /* 0x000fe400000000ff */
[----:B------:R-:W-:Y:S01]  /*0e20*/  PRMT R7, RZ, 0x5410, RZ ;  /* 0x00005410ff077816 */ /* 0x000fe200000000ff */
[----:B--2---:R-:W-:Y:S01]  /*0e30*/  IMAD.WIDE R18, R9, 0x4, R18 ;  /* 0x0000000409127825 */ /* 0x004fe200078e0212 */
[----:B------:R-:W-:Y:S01]  /*0e40*/  PRMT R9, RZ, 0x5410, RZ ;  /* 0x00005410ff097816 */ /* 0x000fe200000000ff */
[----:B------:R-:W-:Y:S06]  /*0e50*/  @P0 BRA `(.L_x_679) ;  /* 0x0000002000380947 */ /* 0x000fec0003800000 */
[----:B------:R-:W2:Y:S04]  /*0e60*/  LDG.E.CONSTANT R18, desc[UR8][R18.64] ;  /* 0x0000000812127981 */ /* 0x000ea8000c1e9900 */
[----:B------:R0:W5:Y:S04]  /*0e70*/  LDG.E.CONSTANT R73, desc[UR8][R20.64] ;  /* 0x0000000814497981 */ /* 0x000168000c1e9900 */
[----:B------:R0:W5:Y:S01]  /*0e80*/  LDG.E.CONSTANT R75, desc[UR8][R20.64+0x4] ;  /* 0x00000408144b7981 */ /* 0x000162000c1e9900 */
[----:B------:R-:W1:Y:S01]  /*0e90*/  S2UR UR5, SR_CgaCtaId ;  /* 0x00000000000579c3 */ /* 0x000e620000008800 */
[----:B------:R-:W-:Y:S01]  /*0ea0*/  SHF.L.U32 R17, R17, 0x3, RZ ;  /* 0x0000000311117819 */ /* 0x000fe200000006ff */
[----:B------:R-:W-:Y:S01]  /*0eb0*/  UMOV UR4, 0x400 ;  /* 0x0000040000047882 */ /* 0x000fe20000000000 */
[----:B------:R-:W-:Y:S01]  /*0ec0*/  IADD3 R70, PT, PT, R74, R70, RZ ;  /* 0x000000464a467210 */ /* 0x000fe20007ffe0ff */
[----:B------:R-:W3:Y:S01]  /*0ed0*/  LDCU.U8 UR6, c[0x0][0x3b8] ;  /* 0x00007700ff0677ac */ /* 0x000ee20008000000 */
[----:B------:R-:W-:-:S02]  /*0ee0*/  LOP3.LUT R17, R17, 0x18, RZ, 0xc0, !PT ;  /* 0x0000001811117812 */ /* 0x000fc400078ec0ff */
[----:B------:R-:W-:Y:S02]  /*0ef0*/  PRMT R48, RZ, 0x7610, R48 ;  /* 0x00007610ff307816 */ /* 0x000fe40000000030 */
[----:B------:R-:W-:Y:S01]  /*0f00*/  MOV R65, R70 ;  /* 0x0000004600417202 */ /* 0x000fe20000000f00 */
[----:B-1----:R-:W-:Y:S01]  /*0f10*/  ULEA UR4, UR5, UR4, 0x18 ;  /* 0x0000000405047291 */ /* 0x002fe2000f8ec0ff */
[----:B--2---:R-:W-:-:S04]  /*0f20*/  SHF.R.U32.HI R17, RZ, R17, R18 ;  /* 0x00000011ff117219 */ /* 0x004fc80000011612 */
[--C-:B------:R-:W-:Y:S02]  /*0f30*/  SHF.R.U32.HI R69, RZ, 0x6, R17.reuse ;  /* 0x00000006ff457819 */ /* 0x100fe40000011611 */
[--C-:B------:R-:W-:Y:S02]  /*0f40*/  SHF.R.U32.HI R68, RZ, 0x4, R17.reuse ;  /* 0x00000004ff447819 */ /* 0x100fe40000011611 */
[----:B------:R-:W-:Y:S02]  /*0f50*/  SHF.R.U32.HI R67, RZ, 0x2, R17 ;  /* 0x00000002ff437819 */ /* 0x000fe40000011611 */
[----:B------:R-:W-:Y:S02]  /*0f60*/  LOP3.LUT R66, R17, 0x3, RZ, 0xc0, !PT ;  /* 0x0000000311427812 */ /* 0x000fe400078ec0ff */
[----:B------:R-:W-:Y:S02]  /*0f70*/  LOP3.LUT R69, R69, 0x3, RZ, 0xc0, !PT ;  /* 0x0000000345457812 */ /* 0x000fe400078ec0ff */
[----:B------:R-:W-:-:S02]  /*0f80*/  LOP3.LUT R68, R68, 0x3, RZ, 0xc0, !PT ;  /* 0x0000000344447812 */ /* 0x000fc400078ec0ff */
[----:B0--3--:R-:W-:-:S07]  /*0f90*/  LOP3.LUT R67, R67, 0x3, RZ, 0xc0, !PT ;  /* 0x0000000343437812 */ /* 0x009fce00078ec0ff */
.L_x_681:
[----:B-----5:R0:W5:Y:S01]  /*0fa0*/  LDG.E.128.CONSTANT R16, desc[UR8][R90.64] ;  /* 0x000000085a107981 */ /* 0x020162000c1e9d00 */
[----:B------:R-:W-:Y:S01]  /*0fb0*/  ISETP.NE.AND P0, PT, R74, R65, PT ;  /* 0x000000414a00720c */ /* 0x000fe20003f05270 */
[----:B------:R-:W1:Y:S01]  /*0fc0*/  I2F.F16 R31, -0x100 ;  /* 0xffffff00001f7906 */ /* 0x000e620000200c00 */
[----:B------:R-:W-:-:S04]  /*0fd0*/  UPRMT UR5, UR6, 0x8880, URZ ;  /* 0x0000888006057896 */ /* 0x000fc800080000ff */
[----:B------:R-:W-:-:S03]  /*0fe0*/  UISETP.NE.AND UP0, UPT, UR5, URZ, UPT ;  /* 0x000000ff0500728c */ /* 0x000fc6000bf05270 */
[----:B------:R-:W2:Y:S01]  /*0ff0*/  I2F.F16 R26, -0x40 ;  /* 0xffffffc0001a7906 */ /* 0x000ea20000200c00 */
[----:B------:R-:W-:-:S07]  /*1000*/  USEL UR5, URZ, 0x1, UP0 ;  /* 0x00000001ff057887 */ /* 0x000fce0008000000 */
[----:B------:R-:W3:Y:S01]  /*1010*/  I2F.F16 R45, -0x10 ;  /* 0xfffffff0002d7906 */ /* 0x000ee20000200c00 */
[----:B01----:R-:W-:Y:S05]  /*1020*/  @P0 BRA `(.L_x_680) ;  /* 0x0000000000700947 */ /* 0x003fea0003800000 */
[----:B------:R-:W0:Y:S01]  /*1030*/  LDC R22, c[0x0][0x3ac] ;  /* 0x0000eb00ff167b82 */ /* 0x000e220000000800 */
[----:B------:R-:W1:Y:S01]  /*1040*/  S2R R24, SR_TID.X ;  /* 0x0000000000187919 */ /* 0x000e620000002100 */
[----:B------:R-:W1:Y:S06]  /*1050*/  S2R R25, SR_CTAID.X ;  /* 0x0000000000197919 */ /* 0x000e6c0000002500 */
[----:B------:R-:W4:Y:S08]  /*1060*/  LDC.64 R14, c[0x0][0x390] ;  /* 0x0000e400ff0e7b82 */ /* 0x000f300000000a00 */
[----:B------:R-:W2:Y:S01]  /*1070*/  LDC.64 R20, c[0x0][0x398] ;  /* 0x0000e600ff147b82 */ /* 0x000ea20000000a00 */
[----:B0-----:R-:W-:-:S05]  /*1080*/  IMAD R22, R71, R22, R22 ;  /* 0x0000001647167224 */ /* 0x001fca00078e0216 */
[----:B------:R-:W-:-:S04]  /*1090*/  SHF.R.S32.HI R23, RZ, 0x1f, R22 ;  /* 0x0000001fff177819 */ /* 0x000fc80000011416 */
[----:B------:R-:W-:-:S04]  /*10a0*/  LEA.HI R23, R23, R22, RZ, 0x4 ;  /* 0x0000001617177211 */ /* 0x000fc800078f20ff */
[----:B------:R-:W-:Y:S02]  /*10b0*/  LEA.HI.SX32 R23, R23, R72, 0x1c ;  /* 0x0000004817177211 */ /* 0x000fe400078fe2ff */
[----:B-1----:R-:W-:-:S03]  /*10c0*/  LEA R25, R25, R24, 0x7 ;  /* 0x0000001819197211 */ /* 0x002fc600078e38ff */
[----:B----4-:R-:W-:Y:S01]  /*10d0*/  IMAD.WIDE R14, R23, 0x4, R14 ;  /* 0x00000004170e7825 */ /* 0x010fe200078e020e */
[----:B------:R-:W-:-:S05]  /*10e0*/  LEA R25, R25, R22, 0x2 ;  /* 0x0000001619197211 */ /* 0x000fca00078e10ff */
[----:B------:R-:W4:Y:S01]  /*10f0*/  LDG.E.CONSTANT R14, desc[UR8][R14.64] ;  /* 0x000000080e0e7981 */ /* 0x000f22000c1e9900 */
[----:B--2---:R-:W-:-:S05]  /*1100*/  IMAD.WIDE R20, R25, 0x2, R20 ;  /* 0x0000000219147825 */ /* 0x004fca00078e0214 */
[----:B------:R0:W5:Y:S04]  /*1110*/  LDG.E.CONSTANT R73, desc[UR8][R20.64] ;  /* 0x0000000814497981 */ /* 0x000168000c1e9900 */
[----:B------:R0:W5:Y:S01]  /*1120*/  LDG.E.CONSTANT R75, desc[UR8][R20.64+0x4] ;  /* 0x00000408144b7981 */ /* 0x000162000c1e9900 */
[----:B------:R-:W-:-:S04]  /*1130*/  SHF.L.U32 R24, R24, 0x3, RZ ;  /* 0x0000000318187819 */ /* 0x000fc800000006ff */
[----:B------:R-:W-:Y:S02]  /*1140*/  LOP3.LUT R23, R24, 0x18, RZ, 0xc0, !PT ;  /* 0x0000001818177812 */ /* 0x000fe400078ec0ff */
[----:B------:R-:W-:Y:S02]  /*1150*/  IADD3 R71, PT, PT, R71, 0x1, RZ ;  /* 0x0000000147477810 */ /* 0x000fe40007ffe0ff */
[----:B------:R-:W-:Y:S02]  /*1160*/  MOV R65, R70 ;  /* 0x0000004600417202 */ /* 0x000fe40000000f00 */
[----:B----4-:R-:W-:-:S04]  /*1170*/  SHF.R.U32.HI R66, RZ, R23, R14 ;  /* 0x00000017ff427219 */ /* 0x010fc8000001160e */
[--C-:B------:R-:W-:Y:S02]  /*1180*/  SHF.R.U32.HI R67, RZ, 0x2, R66.reuse ;  /* 0x00000002ff437819 */ /* 0x100fe40000011642 */
[--C-:B------:R-:W-:Y:S02]  /*1190*/  SHF.R.U32.HI R68, RZ, 0x4, R66.reuse ;  /* 0x00000004ff447819 */ /* 0x100fe40000011642 */
[----:B------:R-:W-:Y:S02]  /*11a0*/  SHF.R.U32.HI R69, RZ, 0x6, R66 ;  /* 0x00000006ff457819 */ /* 0x000fe40000011642 */
[----:B------:R-:W-:Y:S02]  /*11b0*/  LOP3.LUT R66, R66, 0x3, RZ, 0xc0, !PT ;  /* 0x0000000342427812 */ /* 0x000fe400078ec0ff */
[----:B------:R-:W-:Y:S02]  /*11c0*/  LOP3.LUT R67, R67, 0x3, RZ, 0xc0, !PT ;  /* 0x0000000343437812 */ /* 0x000fe400078ec0ff */
[----:B------:R-:W-:-:S02]  /*11d0*/  LOP3.LUT R68, R68, 0x3, RZ, 0xc0, !PT ;  /* 0x0000000344447812 */ /* 0x000fc400078ec0ff */
[----:B0-----:R-:W-:-:S07]  /*11e0*/  LOP3.LUT R69, R69, 0x3, RZ, 0xc0, !PT ;  /* 0x0000000345457812 */ /* 0x001fce00078ec0ff */
.L_x_680:
[----:B------:R-:W-:Y:S02]  /*11f0*/  IADD3 R14, PT, PT, R66, UR5, RZ ;  /* 0x00000005420e7c10 */ /* 0x000fe4000fffe0ff */
[----:B------:R-:W-:Y:S02]  /*1200*/  IADD3 R37, PT, PT, R67, UR5, RZ ;  /* 0x0000000543257c10 */ /* 0x000fe4000fffe0ff */
[----:B------:R-:W3:Y:S01]  /*1210*/  I2F.F16 R38, R14 ;  /* 0x0000000e00267306 */ /* 0x000ee20000200c00 */
[----:B-----5:R-:W-:Y:S02]  /*1220*/  SHF.R.U32.HI R25, RZ, 0x8, R16 ;  /* 0x00000008ff197819 */ /* 0x020fe40000011610 */
[C---:B------:R-:W-:Y:S02]  /*1230*/  LOP3.LUT R15, R16.reuse, 0x30003, RZ, 0xc0, !PT ;  /* 0x00030003100f7812 */ /* 0x040fe400078ec0ff */
[----:B--2---:R-:W-:Y:S02]  /*1240*/  PRMT R31, R31, 0x5410, R26 ;  /* 0x000054101f1f7816 */ /* 0x004fe4000000001a */
[C---:B------:R-:W-:Y:S01]  /*1250*/  LOP3.LUT R27, R16.reuse, 0xc000c, RZ, 0xc0, !PT ;  /* 0x000c000c101b7812 */ /* 0x040fe200078ec0ff */
[----:B------:R-:W0:Y:S01]  /*1260*/  I2F.F16 R44, R37 ;  /* 0x00000025002c7306 */ /* 0x000e220000200c00 */
[----:B------:R-:W-:-:S02]  /*1270*/  LOP3.LUT R26, R16, 0x300030, RZ, 0xc0, !PT ;  /* 0x00300030101a7812 */ /* 0x000fc400078ec0ff */
[----:B------:R-:W-:Y:S02]  /*1280*/  LOP3.LUT R24, R16, 0xc000c0, RZ, 0xc0, !PT ;  /* 0x00c000c010187812 */ /* 0x000fe400078ec0ff */
[----:B------:R-:W-:Y:S02]  /*1290*/  LOP3.LUT R16, R25, 0x30003, RZ, 0xc0, !PT ;  /* 0x0003000319107812 */ /* 0x000fe400078ec0ff */
[----:B------:R-:W-:Y:S01]  /*12a0*/  LOP3.LUT R15, R15, 0x64006400, RZ, 0xfc, !PT ;  /* 0x640064000f0f7812 */ /* 0x000fe200078efcff */
[----:B---3--:R-:W-:Y:S01]  /*12b0*/  HADD2 R36, R45.H0_H0, -R38.H0_H0 ;  /* 0xa00000262d247230 */ /* 0x008fe20000000800 */
[----:B------:R-:W-:Y:S02]  /*12c0*/  LOP3.LUT R14, R14, 0xe400, RZ, 0xfc, !PT ;  /* 0x0000e4000e0e7812 */ /* 0x000fe400078efcff */
[C---:B------:R-:W-:Y:S02]  /*12d0*/  LOP3.LUT R43, R17.reuse, 0x30003, RZ, 0xc0, !PT ;  /* 0x00030003112b7812 */ /* 0x040fe400078ec0ff */
[C---:B------:R-:W-:Y:S01]  /*12e0*/  LOP3.LUT R21, R17.reuse, 0xc000c, RZ, 0xc0, !PT ;  /* 0x000c000c11157812 */ /* 0x040fe200078ec0ff */
[----:B------:R-:W-:Y:S01]  /*12f0*/  HADD2 R64, R15, R14.H0_H0 ;  /* 0x2000000e0f407230 */ /* 0x000fe20000000000 */
[C---:B------:R-:W-:Y:S01]  /*1300*/  LOP3.LUT R20, R17.reuse, 0x300030, RZ, 0xc0, !PT ;  /* 0x0030003011147812 */ /* 0x040fe200078ec0ff */
[----:B0-----:R-:W-:Y:S01]  /*1310*/  HADD2 R39, R45.H0_H0, -R44.H0_H0 ;  /* 0xa000002c2d277230 */ /* 0x001fe20000000800 */
[----:B------:R-:W-:-:S02]  /*1320*/  LOP3.LUT R22, R17, 0xc000c0, RZ, 0xc0, !PT ;  /* 0x00c000c011167812 */ /* 0x000fc400078ec0ff */
[----:B------:R-:W-:Y:S02]  /*1330*/  SHF.R.U32.HI R23, RZ, 0x8, R17 ;  /* 0x00000008ff177819 */ /* 0x000fe40000011611 */
[----:B------:R-:W-:Y:S02]  /*1340*/  LOP3.LUT R17, R16, 0x64006400, RZ, 0xfc, !PT ;  /* 0x6400640010117812 */ /* 0x000fe400078efcff */
[----:B------:R-:W-:Y:S02]  /*1350*/  SHF.R.U32.HI R40, RZ, 0x8, R18 ;  /* 0x00000008ff287819 */ /* 0x000fe40000011612 */
[----:B------:R-:W-:Y:S01]  /*1360*/  LOP3.LUT R15, R23, 0x30003, RZ, 0xc0, !PT ;  /* 0x00030003170f7812 */ /* 0x000fe200078ec0ff */
[----:B------:R-:W-:Y:S01]  /*1370*/  HADD2 R14, R17, R14.H0_H0 ;  /* 0x2000000e110e7230 */ /* 0x000fe20000000000 */
[C---:B------:R-:W-:Y:S02]  /*1380*/  LOP3.LUT R51, R18.reuse, 0x30003, RZ, 0xc0, !PT ;  /* 0x0003000312337812 */ /* 0x040fe400078ec0ff */
[----:B------:R-:W-:-:S02]  /*1390*/  LOP3.LUT R33, R18, 0xc000c, RZ, 0xc0, !PT ;  /* 0x000c000c12217812 */ /* 0x000fc400078ec0ff */
[C---:B------:R-:W-:Y:S02]  /*13a0*/  LOP3.LUT R35, R18.reuse, 0x300030, RZ, 0xc0, !PT ;  /* 0x0030003012237812 */ /* 0x040fe400078ec0ff */
[----:B------:R-:W-:Y:S02]  /*13b0*/  LOP3.LUT R34, R18, 0xc000c0, RZ, 0xc0, !PT ;  /* 0x00c000c012227812 */ /* 0x000fe400078ec0ff */
[----:B------:R-:W-:Y:S02]  /*13c0*/  IADD3 R49, PT, PT, R68, UR5, RZ ;  /* 0x0000000544317c10 */ /* 0x000fe4000fffe0ff */
[C---:B------:R-:W-:Y:S02]  /*13d0*/  LOP3.LUT R18, R19.reuse, 0x30003, RZ, 0xc0, !PT ;  /* 0x0003000313127812 */ /* 0x040fe400078ec0ff */
[C---:B------:R-:W-:Y:S01]  /*13e0*/  LOP3.LUT R29, R19.reuse, 0xc000c, RZ, 0xc0, !PT ;  /* 0x000c000c131d7812 */ /* 0x040fe200078ec0ff */
[----:B------:R-:W0:Y:S01]  /*13f0*/  I2F.F16 R50, R49 ;  /* 0x0000003100327306 */ /* 0x000e220000200c00 */
[----:B------:R-:W-:-:S02]  /*1400*/  LOP3.LUT R28, R19, 0x300030, RZ, 0xc0, !PT ;  /* 0x00300030131c7812 */ /* 0x000fc400078ec0ff */
[----:B------:R-:W-:Y:S02]  /*1410*/  LOP3.LUT R30, R19, 0xc000c0, RZ, 0xc0, !PT ;  /* 0x00c000c0131e7812 */ /* 0x000fe400078ec0ff */
[----:B------:R-:W-:Y:S01]  /*1420*/  SHF.R.U32.HI R32, RZ, 0x8, R19 ;  /* 0x00000008ff207819 */ /* 0x000fe20000011613 */
[C---:B------:R-:W-:Y:S01]  /*1430*/  HADD2 R19, R31.reuse, -R38.H0_H0 ;  /* 0xa00000261f137230 */ /* 0x040fe20000000000 */
[----:B------:R-:W-:Y:S01]  /*1440*/  LOP3.LUT R17, R40, 0x30003, RZ, 0xc0, !PT ;  /* 0x0003000328117812 */ /* 0x000fe200078ec0ff */
[----:B------:R-:W-:Y:S01]  /*1450*/  HADD2 R38, R31, -R44.H0_H0 ;  /* 0xa000002c1f267230 */ /* 0x000fe20000000000 */
[----:B------:R-:W-:Y:S02]  /*1460*/  LOP3.LUT R16, R15, 0x64006400, RZ, 0xfc, !PT ;  /* 0x640064000f107812 */ /* 0x000fe400078efcff */
[----:B------:R-:W-:Y:S02]  /*1470*/  LOP3.LUT R60, R43, 0x64006400, RZ, 0xfc, !PT ;  /* 0x640064002b3c7812 */ /* 0x000fe400078efcff */
[----:B------:R-:W-:-:S02]  /*1480*/  LOP3.LUT R15, R37, 0xe400, RZ, 0xfc, !PT ;  /* 0x0000e400250f7812 */ /* 0x000fc400078efcff */
[----:B------:R-:W-:Y:S01]  /*1490*/  LOP3.LUT R44, R18, 0x64006400, RZ, 0xfc, !PT ;  /* 0x64006400122c7812 */ /* 0x000fe200078efcff */
[--C-:B0-----:R-:W-:Y:S01]  /*14a0*/  HADD2 R42, R45.H0_H0, -R50.reuse.H0_H0 ;  /* 0xa00000322d2a7230 */ /* 0x101fe20000000800 */
[----:B------:R-:W-:Y:S01]  /*14b0*/  LOP3.LUT R18, R17, 0x64006400, RZ, 0xfc, !PT ;  /* 0x6400640011127812 */ /* 0x000fe200078efcff */
[--C-:B------:R-:W-:Y:S01]  /*14c0*/  HADD2 R60, R60, R15.reuse.H0_H0 ;  /* 0x2000000f3c3c7230 */ /* 0x100fe20000000000 */
[----:B------:R-:W-:Y:S01]  /*14d0*/  LOP3.LUT R49, R49, 0xe400, RZ, 0xfc, !PT ;  /* 0x0000e40031317812 */ /* 0x000fe200078efcff */
[----:B------:R-:W-:Y:S01]  /*14e0*/  HADD2 R15, R16, R15.H0_H0 ;  /* 0x2000000f100f7230 */ /* 0x000fe20000000000 */
[----:B------:R-:W-:Y:S01]  /*14f0*/  IADD3 R52, PT, PT, R69, UR5, RZ ;  /* 0x0000000545347c10 */ /* 0x000fe2000fffe0ff */
[----:B------:R-:W-:Y:S01]  /*1500*/  HADD2 R41, R31, -R50.H0_H0 ;  /* 0xa00000321f297230 */ /* 0x000fe20000000000 */
[----:B------:R-:W-:Y:S01]  /*1510*/  LOP3.LUT R37, R25, 0x300030, RZ, 0xc0, !PT ;  /* 0x0030003019257812 */ /* 0x000fe200078ec0ff */
[----:B------:R-:W-:Y:S01]  /*1520*/  HADD2 R16, R18, R49.H0_H0 ;  /* 0x2000003112107230 */ /* 0x000fe20000000000 */
[----:B------:R-:W-:Y:S01]  /*1530*/  LOP3.LUT R17, R52, 0xe400, RZ, 0xfc, !PT ;  /* 0x0000e40034117812 */ /* 0x000fe200078efcff */
[----:B------:R-:W0:Y:S01]  /*1540*/  I2F.F16 R54, R52 ;  /* 0x0000003400367306 */ /* 0x000e220000200c00 */
[----:B------:R-:W-:-:S02]  /*1550*/  LOP3.LUT R18, R27, 0x64006400, RZ, 0xfc, !PT ;  /* 0x640064001b127812 */ /* 0x000fc400078efcff */
[C---:B------:R-:W-:Y:S02]  /*1560*/  LOP3.LUT R27, R25.reuse, 0xc000c, RZ, 0xc0, !PT ;  /* 0x000c000c191b7812 */ /* 0x040fe400078ec0ff */
[----:B------:R-:W-:Y:S01]  /*1570*/  LOP3.LUT R25, R25, 0xc000c0, RZ, 0xc0, !PT ;  /* 0x00c000c019197812 */ /* 0x000fe200078ec0ff */
[----:B------:R-:W-:Y:S01]  /*1580*/  HFMA2 R63, R18, 0.25, 0.25, R19.H0_H0 ;  /* 0x34003400123f7831 */ /* 0x000fe20000040013 */
[----:B------:R-:W-:Y:S01]  /*1590*/  LOP3.LUT R56, R51, 0x64006400, RZ, 0xfc, !PT ;  /* 0x6400640033387812 */ /* 0x000fe200078efcff */
[----:B------:R-:W-:Y:S01]  /*15a0*/  HADD2 R51, R44, R17.H0_H0 ;  /* 0x200000112c337230 */ /* 0x000fe20000000000 */
[----:B------:R-:W-:Y:S02]  /*15b0*/  LOP3.LUT R26, R26, 0x64006400, RZ, 0xfc, !PT ;  /* 0x640064001a1a7812 */ /* 0x000fe400078efcff */
[----:B------:R-:W-:Y:S01]  /*15c0*/  LOP3.LUT R44, R27, 0x64006400, RZ, 0xfc, !PT ;  /* 0x640064001b2c7812 */ /* 0x000fe200078efcff */
[----:B------:R-:W-:Y:S01]  /*15d0*/  HADD2 R56, R56, R49.H0_H0 ;  /* 0x2000003138387230 */ /* 0x000fe20000000000 */
[----:B------:R-:W-:Y:S01]  /*15e0*/  LOP3.LUT R61, R24, 0x64006400, RZ, 0xfc, !PT ;  /* 0x64006400183d7812 */ /* 0x000fe200078efcff */
[--C-:B------:R-:W-:Y:S01]  /*15f0*/  HFMA2 R62, R26, 0.0625, 0.0625, R19.reuse.H1_H1 ;  /* 0x2c002c001a3e7831 */ /* 0x100fe20000060013 */
[----:B------:R-:W-:Y:S01]  /*1600*/  LOP3.LUT R24, R37, 0x64006400, RZ, 0xfc, !PT ;  /* 0x6400640025187812 */ /* 0x000fe200078efcff */
[--C-:B------:R-:W-:Y:S01]  /*1610*/  HFMA2 R18, R44, 0.25, 0.25, R19.reuse.H0_H0 ;  /* 0x340034002c127831 */ /* 0x100fe20000040013 */
[----:B------:R-:W-:Y:S01]  /*1620*/  LOP3.LUT R25, R25, 0x64006400, RZ, 0xfc, !PT ;  /* 0x6400640019197812 */ /* 0x000fe200078efcff */
[--C-:B------:R-:W-:Y:S01]  /*1630*/  HFMA2 R61, R61, 0.015625, 0.015625, R36.reuse.H0_H0 ;  /* 0x240024003d3d7831 */ /* 0x100fe20000040024 */
[----:B------:R-:W-:Y:S01]  /*1640*/  LOP3.LUT R44, R23, 0xc000c0, RZ, 0xc0, !PT ;  /* 0x00c000c0172c7812 */ /* 0x000fe200078ec0ff */
[----:B------:R-:W-:Y:S01]  /*1650*/  HFMA2 R19, R24, 0.0625, 0.0625, R19.H1_H1 ;  /* 0x2c002c0018137831 */ /* 0x000fe20000060013 */
[----:B------:R-:W-:Y:S01]  /*1660*/  LOP3.LUT R43, R32, 0x30003, RZ, 0xc0, !PT ;  /* 0x00030003202b7812 */ /* 0x000fe200078ec0ff */
[----:B------:R-:W-:Y:S01]  /*1670*/  HFMA2 R36, R25, 0.015625, 0.015625, R36.H0_H0 ;  /* 0x2400240019247831 */ /* 0x000fe20000040024 */
[----:B------:R-:W-:Y:S01]  /*1680*/  LOP3.LUT R22, R22, 0x64006400, RZ, 0xfc, !PT ;  /* 0x6400640016167812 */ /* 0x000fe200078efcff */
[----:B------:R-:W1:Y:S01]  /*1690*/  LDS.128 R24, [UR4] ;  /* 0x00000004ff187984 */ /* 0x000e620008000c00 */
[----:B------:R-:W-:Y:S01]  /*16a0*/  LOP3.LUT R44, R44, 0x64006400, RZ, 0xfc, !PT ;  /* 0x640064002c2c7812 */ /* 0x000fe200078efcff */
[--C-:B0-----:R-:W-:Y:S01]  /*16b0*/  HADD2 R45, R45.H0_H0, -R54.reuse.H0_H0 ;  /* 0xa00000362d2d7230 */ /* 0x101fe20000000800 */
[----:B------:R-:W-:Y:S01]  /*16c0*/  LOP3.LUT R50, R43, 0x64006400, RZ, 0xfc, !PT ;  /* 0x640064002b327812 */ /* 0x000fe200078efcff */
[--C-:B------:R-:W-:Y:S01]  /*16d0*/  HFMA2 R57, R22, 0.015625, 0.015625, R39.reuse.H0_H0 ;  /* 0x2400240016397831 */ /* 0x100fe20000040027 */
[----:B------:R-:W-:Y:S01]  /*16e0*/  LOP3.LUT R43, R20, 0x64006400, RZ, 0xfc, !PT ;  /* 0x64006400142b7812 */ /* 0x000fe200078efcff */
[----:B------:R-:W-:Y:S01]  /*16f0*/  HFMA2 R39, R44, 0.015625, 0.015625, R39.H0_H0 ;  /* 0x240024002c277831 */ /* 0x000fe20000040027 */
[----:B------:R-:W-:Y:S01]  /*1700*/  LOP3.LUT R44, R33, 0x64006400, RZ, 0xfc, !PT ;  /* 0x64006400212c7812 */ /* 0x000fe200078efcff */
[----:B------:R-:W-:Y:S01]  /*1710*/  HADD2 R31, R31, -R54.H0_H0 ;  /* 0xa00000361f1f7230 */ /* 0x000fe20000000000 */
[C---:B------:R-:W-:Y:S01]  /*1720*/  LOP3.LUT R37, R23.reuse, 0xc000c, RZ, 0xc0, !PT ;  /* 0x000c000c17257812 */ /* 0x040fe200078ec0ff */
[----:B------:R-:W-:Y:S01]  /*1730*/  HFMA2 R58, R43, 0.0625, 0.0625, R38.H1_H1 ;  /* 0x2c002c002b3a7831 */ /* 0x000fe20000060026 */
[----:B------:R-:W-:Y:S01]  /*1740*/  LOP3.LUT R33, R40, 0xc000c, RZ, 0xc0, !PT ;  /* 0x000c000c28217812 */ /* 0x000fe200078ec0ff */
[----:B------:R-:W-:Y:S01]  /*1750*/  HADD2 R17, R50, R17.H0_H0 ;  /* 0x2000001132117230 */ /* 0x000fe20000000000 */
[----:B------:R-:W-:Y:S01]  /*1760*/  LOP3.LUT R20, R23, 0x300030, RZ, 0xc0, !PT ;  /* 0x0030003017147812 */ /* 0x000fe200078ec0ff */
[----:B------:R-:W-:Y:S01]  /*1770*/  HFMA2 R55, R44, 0.25, 0.25, R41.H0_H0 ;  /* 0x340034002c377831 */ /* 0x000fe20000040029 */
[----:B------:R-:W-:-:S02]  /*1780*/  LOP3.LUT R54, R35, 0x64006400, RZ, 0xfc, !PT ;  /* 0x6400640023367812 */ /* 0x000fc400078efcff */
[C---:B------:R-:W-:Y:S02]  /*1790*/  LOP3.LUT R35, R40.reuse, 0x300030, RZ, 0xc0, !PT ;  /* 0x0030003028237812 */ /* 0x040fe400078ec0ff */
[----:B------:R-:W-:Y:S01]  /*17a0*/  LOP3.LUT R43, R40, 0xc000c0, RZ, 0xc0, !PT ;  /* 0x00c000c0282b7812 */ /* 0x000fe200078ec0ff */
[--C-:B------:R-:W-:Y:S01]  /*17b0*/  HFMA2 R54, R54, 0.0625, 0.0625, R41.reuse.H1_H1 ;  /* 0x2c002c0036367831 */ /* 0x100fe20000060029 */
[----:B------:R-:W-:Y:S02]  /*17c0*/  LOP3.LUT R21, R21, 0x64006400, RZ, 0xfc, !PT ;  /* 0x6400640015157812 */ /* 0x000fe400078efcff */
[----:B------:R-:W-:Y:S02]  /*17d0*/  LOP3.LUT R37, R37, 0x64006400, RZ, 0xfc, !PT ;  /* 0x6400640025257812 */ /* 0x000fe400078efcff */
[----:B------:R-:W-:Y:S01]  /*17e0*/  LOP3.LUT R40, R33, 0x64006400, RZ, 0xfc, !PT ;  /* 0x6400640021287812 */ /* 0x000fe200078efcff */
[--C-:B------:R-:W-:Y:S01]  /*17f0*/  HFMA2 R59, R21, 0.25, 0.25, R38.reuse.H0_H0 ;  /* 0x34003400153b7831 */ /* 0x100fe20000040026 */
[----:B------:R-:W-:Y:S01]  /*1800*/  LOP3.LUT R23, R20, 0x64006400, RZ, 0xfc, !PT ;  /* 0x6400640014177812 */ /* 0x000fe200078efcff */
[--C-:B------:R-:W-:Y:S01]  /*1810*/  HFMA2 R37, R37, 0.25, 0.25, R38.reuse.H0_H0 ;  /* 0x3400340025257831 */ /* 0x100fe20000040026 */
[----:B------:R-:W-:Y:S01]  /*1820*/  LOP3.LUT R33, R34, 0x64006400, RZ, 0xfc, !PT ;  /* 0x6400640022217812 */ /* 0x000fe200078efcff */
[--C-:B------:R-:W-:Y:S01]  /*1830*/  HFMA2 R40, R40, 0.25, 0.25, R41.reuse.H0_H0 ;  /* 0x3400340028287831 */ /* 0x100fe20000040029 */
[----:B------:R-:W-:Y:S01]  /*1840*/  LOP3.LUT R34, R35, 0x64006400, RZ, 0xfc, !PT ;  /* 0x6400640023227812 */ /* 0x000fe200078efcff */
[----:B------:R-:W-:Y:S01]  /*1850*/  HFMA2 R38, R23, 0.0625, 0.0625, R38.H1_H1 ;  /* 0x2c002c0017267831 */ /* 0x000fe20000060026 */
[----:B------:R-:W-:Y:S01]  /*1860*/  LOP3.LUT R52, R29, 0x64006400, RZ, 0xfc, !PT ;  /* 0x640064001d347812 */ /* 0x000fe200078efcff */
[----:B------:R-:W0:Y:S01]  /*1870*/  LDS.128 R20, [UR4+0x10] ;  /* 0x00001004ff147984 */ /* 0x000e220008000c00 */
[C---:B------:R-:W-:Y:S01]  /*1880*/  LOP3.LUT R29, R32.reuse, 0xc000c, RZ, 0xc0, !PT ;  /* 0x000c000c201d7812 */ /* 0x040fe200078ec0ff */
[----:B------:R-:W-:Y:S01]  /*1890*/  HFMA2 R41, R34, 0.0625, 0.0625, R41.H1_H1 ;  /* 0x2c002c0022297831 */ /* 0x000fe20000060029 */
[----:B------:R-:W-:Y:S01]  /*18a0*/  LOP3.LUT R43, R43, 0x64006400, RZ, 0xfc, !PT ;  /* 0x640064002b2b7812 */ /* 0x000fe200078efcff */
[--C-:B------:R-:W-:Y:S01]  /*18b0*/  HFMA2 R50, R33, 0.015625, 0.015625, R42.reuse.H0_H0 ;  /* 0x2400240021327831 */ /* 0x100fe2000004002a */
[C---:B------:R-:W-:Y:S01]  /*18c0*/  LOP3.LUT R33, R32.reuse, 0x300030, RZ, 0xc0, !PT ;  /* 0x0030003020217812 */ /* 0x040fe200078ec0ff */
[----:B------:R-:W-:Y:S01]  /*18d0*/  HFMA2 R52, R52, 0.25, 0.25, R31.H0_H0 ;  /* 0x3400340034347831 */ /* 0x000fe2000004001f */
[----:B------:R-:W-:Y:S01]  /*18e0*/  LOP3.LUT R34, R32, 0xc000c0, RZ, 0xc0, !PT ;  /* 0x00c000c020227812 */ /* 0x000fe200078ec0ff */
[----:B------:R-:W-:Y:S01]  /*18f0*/  HFMA2 R42, R43, 0.015625, 0.015625, R42.H0_H0 ;  /* 0x240024002b2a7831 */ /* 0x000fe2000004002a */
[----:B------:R-:W-:-:S02]  /*1900*/  LOP3.LUT R32, R29, 0x64006400, RZ, 0xfc, !PT ;  /* 0x640064001d207812 */ /* 0x000fc400078efcff */
[----:B------:R-:W-:Y:S02]  /*1910*/  LOP3.LUT R30, R30, 0x64006400, RZ, 0xfc, !PT ;  /* 0x640064001e1e7812 */ /* 0x000fe400078efcff */
[----:B------:R-:W-:Y:S01]  /*1920*/  LOP3.LUT R34, R34, 0x64006400, RZ, 0xfc, !PT ;  /* 0x6400640022227812 */ /* 0x000fe200078efcff */
[----:B------:R-:W-:Y:S02]  /*1930*/  HFMA2 R43, R32, 0.25, 0.25, R31.H0_H0 ;  /* 0x34003400202b7831 */ /* 0x000fe4000004001f */
[-C--:B-1----:R-:W-:Y:S02]  /*1940*/  HFMA2 R32, R64, R24.reuse, RZ ;  /* 0x0000001840207231 */ /* 0x082fe400000000ff */
[--C-:B------:R-:W-:Y:S01]  /*1950*/  HFMA2 R49, R30, 0.015625, 0.015625, R45.reuse.H0_H0 ;  /* 0x240024001e317831 */ /* 0x100fe2000004002d */
[----:B------:R-:W-:Y:S01]  /*1960*/  LOP3.LUT R44, R33, 0x64006400, RZ, 0xfc, !PT ;  /* 0x64006400212c7812 */ /* 0x000fe200078efcff */
[----:B------:R-:W-:Y:S02]  /*1970*/  HFMA2 R45, R34, 0.015625, 0.015625, R45.H0_H0 ;  /* 0x24002400222d7831 */ /* 0x000fe4000004002d */
[----:B------:R-:W-:-:S02]  /*1980*/  HFMA2 R34, R56, R24, RZ ;  /* 0x0000001838227231 */ /* 0x000fc400000000ff */
[-C--:B------:R-:W-:Y:S01]  /*1990*/  HFMA2 R33, R60, R24.reuse, RZ.H0_H0 ;  /* 0x000000183c217231 */ /* 0x080fe200000400ff */
[----:B------:R-:W-:Y:S01]  /*19a0*/  LOP3.LUT R28, R28, 0x64006400, RZ, 0xfc, !PT ;  /* 0x640064001c1c7812 */ /* 0x000fe200078efcff */
[----:B------:R-:W-:Y:S02]  /*19b0*/  HFMA2 R24, R51, R24, RZ.H0_H0 ;  /* 0x0000001833187231 */ /* 0x000fe400000400ff */
[-C--:B------:R-:W-:Y:S02]  /*19c0*/  HFMA2 R32, R63, R25.reuse, R32 ;  /* 0x000000193f207231 */ /* 0x080fe40000000020 */
[-C--:B------:R-:W-:Y:S01]  /*19d0*/  HFMA2 R33, R59, R25.reuse, R33 ;  /* 0x000000193b217231 */ /* 0x080fe20000000021 */
[----:B------:R-:W-:Y:S01]  /*19e0*/  IADD3 R74, PT, PT, R74, 0x10, RZ ;  /* 0x000000104a4a7810 */ /* 0x000fe20007ffe0ff */
[-C--:B------:R-:W-:Y:S02]  /*19f0*/  HFMA2 R24, R52, R25.reuse, R24 ;  /* 0x0000001934187231 */ /* 0x080fe40000000018 */
[----:B------:R-:W-:-:S02]  /*1a00*/  HFMA2 R34, R55, R25, R34 ;  /* 0x0000001937227231 */ /* 0x000fc40000000022 */
[--C-:B------:R-:W-:Y:S01]  /*1a10*/  HFMA2 R53, R28, 0.0625, 0.0625, R31.reuse.H1_H1 ;  /* 0x2c002c001c357831 */ /* 0x100fe2000006001f */
[----:B------:R-:W-:Y:S01]  /*1a20*/  ISETP.GE.U32.AND P0, PT, R74, R89, PT ;  /* 0x000000594a00720c */ /* 0x000fe20003f06070 */
[----:B------:R-:W-:Y:S02]  /*1a30*/  HFMA2 R44, R44, 0.0625, 0.0625, R31.H1_H1 ;  /* 0x2c002c002c2c7831 */ /* 0x000fe4000006001f */
[-C--:B------:R-:W-:Y:S01]  /*1a40*/  HFMA2 R32, R62, R26.reuse, R32 ;  /* 0x0000001a3e207231 */ /* 0x080fe20000000020 */
[----:B------:R-:W1:Y:S01]  /*1a50*/  LDS.128 R28, [UR4+0x100] ;  /* 0x00010004ff1c7984 */ /* 0x000e620008000c00 */
[-C--:B------:R-:W-:Y:S01]  /*1a60*/  HFMA2 R33, R58, R26.reuse, R33 ;  /* 0x0000001a3a217231 */ /* 0x080fe20000000021 */
[----:B------:R-:W-:Y:S01]  /*1a70*/  IADD3 R70, PT, PT, R70, 0x10, RZ ;  /* 0x0000001046467810 */ /* 0x000fe20007ffe0ff */
[-C--:B------:R-:W-:Y:S02]  /*1a80*/  HFMA2 R25, R54, R26.reuse, R34 ;  /* 0x0000001a36197231 */ /* 0x080fe40000000022 */
[----:B------:R-:W-:-:S02]  /*1a90*/  HFMA2 R24, R53, R26, R24 ;  /* 0x0000001a35187231 */ /* 0x000fc40000000018 */
[-C--:B------:R-:W-:Y:S02]  /*1aa0*/  HFMA2 R33, R57, R27.reuse, R33 ;  /* 0x0000001b39217231 */ /* 0x080fe40000000021 */
[-C--:B------:R-:W-:Y:S02]  /*1ab0*/  HFMA2 R32, R61, R27.reuse, R32 ;  /* 0x0000001b3d207231 */ /* 0x080fe40000000020 */
[-C--:B------:R-:W-:Y:S02]  /*1ac0*/  HFMA2 R24, R49, R27.reuse, R24 ;  /* 0x0000001b31187231 */ /* 0x080fe40000000018 */
[----:B0-----:R-:W-:Y:S02]  /*1ad0*/  HFMA2 R33, R15, R20, R33 ;  /* 0x000000140f217231 */ /* 0x001fe40000000021 */
[----:B------:R-:W-:Y:S02]  /*1ae0*/  HFMA2 R25, R50, R27, R25 ;  /* 0x0000001b32197231 */ /* 0x000fe40000000019 */
[----:B------:R-:W-:-:S02]  /*1af0*/  HFMA2 R33, R37, R21, R33 ;  /* 0x0000001525217231 */ /* 0x000fc40000000021 */
[----:B------:R-:W-:Y:S02]  /*1b00*/  HFMA2 R32, R14, R20, R32 ;  /* 0x000000140e207231 */ /* 0x000fe40000000020 */
[----:B------:R-:W-:Y:S02]  /*1b10*/  HFMA2 R33, R38, R22, R33 ;  /* 0x0000001626217231 */ /* 0x000fe40000000021 */
[-C--:B------:R-:W-:Y:S02]  /*1b20*/  HFMA2 R34, R16, R20.reuse, R25 ;  /* 0x0000001410227231 */ /* 0x080fe40000000019 */
[----:B------:R-:W-:Y:S02]  /*1b30*/  HFMA2 R20, R17, R20, R24 ;  /* 0x0000001411147231 */ /* 0x000fe40000000018 */
[----:B------:R-:W-:Y:S02]  /*1b40*/  HFMA2 R33, R39, R23, R33 ;  /* 0x0000001727217231 */ /* 0x000fe40000000021 */
[----:B------:R-:W-:-:S02]  /*1b50*/  HFMA2 R32, R18, R21, R32 ;  /* 0x0000001512207231 */ /* 0x000fc40000000020 */
[-C--:B------:R-:W-:Y:S01]  /*1b60*/  HFMA2 R20, R43, R21.reuse, R20 ;  /* 0x000000152b147231 */ /* 0x080fe20000000014 */
[----:B------:R-:W0:Y:S01]  /*1b70*/  LDS.128 R24, [UR4+0x110] ;  /* 0x00011004ff187984 */ /* 0x000e220008000c00 */
[----:B------:R-:W-:Y:S02]  /*1b80*/  HFMA2 R34, R40, R21, R34 ;  /* 0x0000001528227231 */ /* 0x000fe40000000022 */
[-C--:B------:R-:W-:Y:S02]  /*1b90*/  HFMA2 R20, R44, R22.reuse, R20 ;  /* 0x000000162c147231 */ /* 0x080fe40000000014 */
[-C--:B------:R-:W-:Y:S02]  /*1ba0*/  HFMA2 R32, R19, R22.reuse, R32 ;  /* 0x0000001613207231 */ /* 0x080fe40000000020 */
[----:B------:R-:W-:Y:S02]  /*1bb0*/  HFMA2 R20, R45, R23, R20 ;  /* 0x000000172d147231 */ /* 0x000fe40000000014 */
[----:B------:R-:W-:-:S02]  /*1bc0*/  HFMA2 R21, R41, R22, R34 ;  /* 0x0000001629157231 */ /* 0x000fc40000000022 */
[-C--:B------:R-:W-:Y:S02]  /*1bd0*/  HFMA2 R32, R36, R23.reuse, R32 ;  /* 0x0000001724207231 */ /* 0x080fe40000000020 */
[-C--:B-1----:R-:W-:Y:S02]  /*1be0*/  HFMA2 R35, R56, R28.reuse, RZ.H0_H0 ;  /* 0x0000001c38237231 */ /* 0x082fe400000400ff */
[----:B------:R-:W-:Y:S02]  /*1bf0*/  HFMA2 R34, R60, R28, RZ ;  /* 0x0000001c3c227231 */ /* 0x000fe400000000ff */
[----:B------:R-:W-:Y:S01]  /*1c00*/  HFMA2 R21, R42, R23, R21 ;  /* 0x000000172a157231 */ /* 0x000fe20000000015 */
[----:B------:R-:W-:Y:S01]  /*1c10*/  MOV R23, R48 ;  /* 0x0000003000177202 */ /* 0x000fe20000000f00 */
[-C--:B------:R-:W-:Y:S01]  /*1c20*/  HFMA2 R35, R55, R29.reuse, R35 ;  /* 0x0000001d37237231 */ /* 0x080fe20000000023 */
[C-C-:B------:R-:W-:Y:S01]  /*1c30*/  PRMT R48, R32.reuse, 0x5410, R33.reuse ;  /* 0x0000541020307816 */ /* 0x140fe20000000021 */
[----:B------:R-:W-:Y:S01]  /*1c40*/  HFMA2 R34, R59, R29, R34 ;  /* 0x0000001d3b227231 */ /* 0x000fe20000000022 */
[----:B------:R-:W-:Y:S01]  /*1c50*/  PRMT R33, R32, 0x7632, R33 ;  /* 0x0000763220217816 */ /* 0x000fe20000000021 */
[----:B------:R-:W-:Y:S01]  /*1c60*/  HFMA2 R35, R54, R30, R35 ;  /* 0x0000001e36237231 */ /* 0x000fe20000000023 */
[----:B------:R-:W-:-:S02]  /*1c70*/  PRMT R32, R21, 0x5410, R20 ;  /* 0x0000541015207816 */ /* 0x000fc40000000014 */
[----:B------:R-:W-:Y:S01]  /*1c80*/  PRMT R20, R21, 0x7632, R20 ;  /* 0x0000763215147816 */ /* 0x000fe20000000014 */
[----:B------:R-:W-:Y:S02]  /*1c90*/  HADD2 R48, R48, R33 ;  /* 0x0000002130307230 */ /* 0x000fe40000000000 */
[-C--:B------:R-:W-:Y:S02]  /*1ca0*/  HFMA2 R33, R64, R28.reuse, RZ.H0_H0 ;  /* 0x0000001c40217231 */ /* 0x080fe400000400ff */
[----:B------:R-:W-:Y:S02]  /*1cb0*/  HFMA2 R28, R51, R28, RZ ;  /* 0x0000001c331c7231 */ /* 0x000fe400000000ff */
[----:B------:R-:W-:Y:S02]  /*1cc0*/  HFMA2 R35, R50, R31, R35 ;  /* 0x0000001f32237231 */ /* 0x000fe40000000023 */
[----:B------:R-:W-:Y:S02]  /*1cd0*/  HFMA2 R34, R58, R30, R34 ;  /* 0x0000001e3a227231 */ /* 0x000fe40000000022 */
[----:B------:R-:W-:-:S02]  /*1ce0*/  HFMA2 R33, R63, R29, R33 ;  /* 0x0000001d3f217231 */ /* 0x000fc40000000021 */
[----:B------:R-:W-:Y:S02]  /*1cf0*/  HFMA2 R32, R32, 1, 1, R20 ;  /* 0x3c003c0020207831 */ /* 0x000fe40000000014 */
[----:B------:R-:W-:Y:S02]  /*1d00*/  HFMA2 R48, R48, R73, R23 ;  /* 0x0000004930307231 */ /* 0x000fe40000000017 */
[----:B------:R-:W-:Y:S02]  /*1d10*/  HFMA2 R33, R62, R30, R33 ;  /* 0x0000001e3e217231 */ /* 0x000fe40000000021 */
[----:B------:R-:W-:Y:S01]  /*1d20*/  HFMA2 R28, R52, R29, R28 ;  /* 0x0000001d341c7231 */ /* 0x000fe2000000001c */
[----:B------:R-:W1:Y:S01]  /*1d30*/  LDS.128 R20, [UR4+0x200] ;  /* 0x00020004ff147984 */ /* 0x000e620008000c00 */
[-C--:B------:R-:W-:Y:S02]  /*1d40*/  HFMA2 R34, R57, R31.reuse, R34 ;  /* 0x0000001f39227231 */ /* 0x080fe40000000022 */
[----:B------:R-:W-:-:S02]  /*1d50*/  HFMA2 R33, R61, R31, R33 ;  /* 0x0000001f3d217231 */ /* 0x000fc40000000021 */
[-C--:B0-----:R-:W-:Y:S02]  /*1d60*/  HFMA2 R35, R16, R24.reuse, R35 ;  /* 0x0000001810237231 */ /* 0x081fe40000000023 */
[----:B------:R-:W-:Y:S02]  /*1d70*/  HFMA2 R33, R14, R24, R33 ;  /* 0x000000180e217231 */ /* 0x000fe40000000021 */
[----:B------:R-:W-:Y:S02]  /*1d80*/  HFMA2 R28, R53, R30, R28 ;  /* 0x0000001e351c7231 */ /* 0x000fe4000000001c */
        /* <DEDUP_REMOVED lines=13> */
[----:B------:R-:W-:Y:S02]  /*1e60*/  HFMA2 R76, R43, R25, R76 ;  /* 0x000000192b4c7231 */ /* 0x000fe4000000004c */
[----:B------:R-:W-:Y:S02]  /*1e70*/  HFMA2 R34, R39, R27, R34 ;  /* 0x0000001b27227231 */ /* 0x000fe40000000022 */
[----:B------:R-:W-:-:S03]  /*1e80*/  HFMA2 R76, R44, R26, R76 ;  /* 0x0000001a2c4c7231 */ /* 0x000fc6000000004c */
[C-C-:B------:R-:W-:Y:S02]  /*1e90*/  PRMT R24, R33.reuse, 0x5410, R34.reuse ;  /* 0x0000541021187816 */ /* 0x140fe40000000022 */
[----:B------:R-:W-:Y:S01]  /*1ea0*/  PRMT R34, R33, 0x7632, R34 ;  /* 0x0000763221227816 */ /* 0x000fe20000000022 */
[----:B------:R-:W-:-:S04]  /*1eb0*/  HFMA2 R76, R45, R27, R76 ;  /* 0x0000001b2d4c7231 */ /* 0x000fc8000000004c */
[----:B------:R-:W-:Y:S02]  /*1ec0*/  HADD2 R33, R24, R34 ;  /* 0x0000002218217230 */ /* 0x000fe40000000000 */
[-C--:B-1----:R-:W-:Y:S01]  /*1ed0*/  HFMA2 R34, R64, R20.reuse, RZ ;  /* 0x0000001440227231 */ /* 0x082fe200000000ff */
[----:B------:R-:W1:Y:S01]  /*1ee0*/  LDS.128 R24, [UR4+0x300] ;  /* 0x00030004ff187984 */ /* 0x000e620008000c00 */
[----:B------:R-:W-:Y:S01]  /*1ef0*/  HFMA2 R46, R33, R73, R46 ;  /* 0x00000049212e7231 */ /* 0x000fe2000000002e */
[C-C-:B------:R-:W-:Y:S02]  /*1f00*/  PRMT R32, R35.reuse, 0x5410, R76.reuse ;  /* 0x0000541023207816 */ /* 0x140fe4000000004c */
[----:B------:R-:W-:Y:S01]  /*1f10*/  PRMT R76, R35, 0x7632, R76 ;  /* 0x00007632234c7816 */ /* 0x000fe2000000004c */
[----:B------:R-:W-:Y:S02]  /*1f20*/  HFMA2 R34, R63, R21, R34 ;  /* 0x000000153f227231 */ /* 0x000fe40000000022 */
[----:B------:R-:W-:-:S02]  /*1f30*/  HFMA2 R35, R60, R20, RZ.H0_H0 ;  /* 0x000000143c237231 */ /* 0x000fc400000400ff */
[----:B------:R-:W-:Y:S02]  /*1f40*/  HFMA2 R32, R32, 1, 1, R76 ;  /* 0x3c003c0020207831 */ /* 0x000fe4000000004c */
[----:B------:R-:W-:Y:S02]  /*1f50*/  HFMA2 R35, R59, R21, R35 ;  /* 0x000000153b237231 */ /* 0x000fe40000000023 */
[-C--:B------:R-:W-:Y:S02]  /*1f60*/  HFMA2 R76, R56, R20.reuse, RZ ;  /* 0x00000014384c7231 */ /* 0x080fe400000000ff */
[----:B------:R-:W-:Y:S02]  /*1f70*/  HFMA2 R20, R51, R20, RZ.H0_H0 ;  /* 0x0000001433147231 */ /* 0x000fe400000400ff */
[-C--:B------:R-:W-:Y:S02]  /*1f80*/  HFMA2 R34, R62, R22.reuse, R34 ;  /* 0x000000163e227231 */ /* 0x080fe40000000022 */
[----:B------:R-:W-:-:S02]  /*1f90*/  HFMA2 R35, R58, R22, R35 ;  /* 0x000000163a237231 */ /* 0x000fc40000000023 */
[----:B------:R-:W-:Y:S02]  /*1fa0*/  HFMA2 R20, R52, R21, R20 ;  /* 0x0000001534147231 */ /* 0x000fe40000000014 */
[----:B------:R-:W-:Y:S02]  /*1fb0*/  HFMA2 R35, R57, R23, R35 ;  /* 0x0000001739237231 */ /* 0x000fe40000000023 */
[----:B------:R-:W-:Y:S02]  /*1fc0*/  HFMA2 R76, R55, R21, R76 ;  /* 0x00000015374c7231 */ /* 0x000fe4000000004c */
        /* <DEDUP_REMOVED lines=8> */
[----:B------:R-:W-:-:S04]  /*2050*/  HFMA2 R35, R38, R30, R35 ;  /* 0x0000001e26237231 */ /* 0x000fc80000000023 */
[----:B------:R-:W-:Y:S02]  /*2060*/  HFMA2 R35, R39, R31, R35 ;  /* 0x0000001f27237231 */ /* 0x000fe40000000023 */
[----:B------:R-:W-:Y:S02]  /*2070*/  HFMA2 R76, R50, R23, R76 ;  /* 0x00000017324c7231 */ /* 0x000fe4000000004c */
[-C--:B-1----:R-:W-:Y:S02]  /*2080*/  HFMA2 R32, R60, R24.reuse, RZ.H0_H0 ;  /* 0x000000183c207231 */ /* 0x082fe400000400ff */
[----:B------:R-:W-:Y:S02]  /*2090*/  HFMA2 R34, R18, R29, R34 ;  /* 0x0000001d12227231 */ /* 0x000fe40000000022 */
[----:B------:R-:W-:Y:S02]  /*20a0*/  HFMA2 R33, R56, R24, RZ ;  /* 0x0000001838217231 */ /* 0x000fe400000000ff */
[----:B------:R-:W-:-:S02]  /*20b0*/  HFMA2 R76, R16, R28, R76 ;  /* 0x0000001c104c7231 */ /* 0x000fc4000000004c */
[----:B------:R-:W-:Y:S02]  /*20c0*/  HFMA2 R28, R17, R28, R20 ;  /* 0x0000001c111c7231 */ /* 0x000fe40000000014 */
[-C--:B------:R-:W-:Y:S01]  /*20d0*/  HFMA2 R34, R19, R30.reuse, R34 ;  /* 0x0000001e13227231 */ /* 0x080fe20000000022 */
[----:B------:R-:W0:Y:S01]  /*20e0*/  LDS.128 R20, [UR4+0x310] ;  /* 0x00031004ff147984 */ /* 0x000e220008000c00 */
[-C--:B------:R-:W-:Y:S02]  /*20f0*/  HFMA2 R28, R43, R29.reuse, R28 ;  /* 0x0000001d2b1c7231 */ /* 0x080fe4000000001c */
[----:B------:R-:W-:Y:S02]  /*2100*/  HFMA2 R76, R40, R29, R76 ;  /* 0x0000001d284c7231 */ /* 0x000fe4000000004c */
[----:B------:R-:W-:Y:S02]  /*2110*/  HFMA2 R28, R44, R30, R28 ;  /* 0x0000001e2c1c7231 */ /* 0x000fe4000000001c */
[----:B------:R-:W-:-:S02]  /*2120*/  HFMA2 R34, R36, R31, R34 ;  /* 0x0000001f24227231 */ /* 0x000fc40000000022 */
[-C--:B------:R-:W-:Y:S02]  /*2130*/  HFMA2 R28, R45, R31.reuse, R28 ;  /* 0x0000001f2d1c7231 */ /* 0x080fe4000000001c */
[----:B------:R-:W-:Y:S01]  /*2140*/  HFMA2 R76, R41, R30, R76 ;  /* 0x0000001e294c7231 */ /* 0x000fe2000000004c */
[C-C-:B------:R-:W-:Y:S02]  /*2150*/  PRMT R29, R34.reuse, 0x5410, R35.reuse ;  /* 0x00005410221d7816 */ /* 0x140fe40000000023 */
[----:B------:R-:W-:Y:S01]  /*2160*/  PRMT R35, R34, 0x7632, R35 ;  /* 0x0000763222237816 */ /* 0x000fe20000000023 */
[----:B------:R-:W-:Y:S02]  /*2170*/  HFMA2 R34, R51, R24, RZ.H0_H0 ;  /* 0x0000001833227231 */ /* 0x000fe400000400ff */
[----:B------:R-:W-:-:S05]  /*2180*/  HFMA2 R76, R42, R31, R76 ;  /* 0x0000001f2a4c7231 */ /* 0x000fca000000004c */
[C-C-:B------:R-:W-:Y:S02]  /*2190*/  PRMT R30, R76.reuse, 0x5410, R28.reuse ;  /* 0x000054104c1e7816 */ /* 0x140fe4000000001c */
[----:B------:R-:W-:Y:S01]  /*21a0*/  PRMT R31, R76, 0x7632, R28 ;  /* 0x000076324c1f7816 */ /* 0x000fe2000000001c */
[----:B------:R-:W-:Y:S02]  /*21b0*/  HADD2 R28, R29, R35 ;  /* 0x000000231d1c7230 */ /* 0x000fe40000000000 */
[----:B------:R-:W-:Y:S02]  /*21c0*/  HFMA2 R76, R52, R25, R34 ;  /* 0x00000019344c7231 */ /* 0x000fe40000000022 */
[----:B------:R-:W-:Y:S02]  /*21d0*/  HFMA2 R29, R30, 1, 1, R31 ;  /* 0x3c003c001e1d7831 */ /* 0x000fe4000000001f */
[----:B------:R-:W-:Y:S02]  /*21e0*/  HFMA2 R76, R53, R26, R76 ;  /* 0x0000001a354c7231 */ /* 0x000fe4000000004c */
[----:B------:R-:W-:-:S02]  /*21f0*/  HFMA2 R30, R64, R24, RZ ;  /* 0x00000018401e7231 */ /* 0x000fc400000000ff */
[----:B------:R-:W-:Y:S02]  /*2200*/  HFMA2 R24, R59, R25, R32 ;  /* 0x000000193b187231 */ /* 0x000fe40000000020 */
[----:B------:R-:W-:Y:S02]  /*2210*/  HFMA2 R2, R28, R73, R2 ;  /* 0x000000491c027231 */ /* 0x000fe40000000002 */
[----:B------:R-:W-:Y:S02]  /*2220*/  HFMA2 R76, R49, R27, R76 ;  /* 0x0000001b314c7231 */ /* 0x000fe4000000004c */
[----:B------:R-:W-:Y:S02]  /*2230*/  HFMA2 R24, R58, R26, R24 ;  /* 0x0000001a3a187231 */ /* 0x000fe40000000018 */
[----:B0-----:R-:W-:Y:S02]  /*2240*/  HFMA2 R76, R17, R20, R76 ;  /* 0x00000014114c7231 */ /* 0x001fe4000000004c */
[----:B------:R-:W-:-:S02]  /*2250*/  HFMA2 R31, R63, R25, R30 ;  /* 0x000000193f1f7231 */ /* 0x000fc4000000001e */
[----:B------:R-:W-:Y:S02]  /*2260*/  HFMA2 R24, R57, R27, R24 ;  /* 0x0000001b39187231 */ /* 0x000fe40000000018 */
[----:B------:R-:W-:Y:S02]  /*2270*/  HFMA2 R30, R55, R25, R33 ;  /* 0x00000019371e7231 */ /* 0x000fe40000000021 */
[----:B------:R-:W-:Y:S01]  /*2280*/  HFMA2 R76, R43, R21, R76 ;  /* 0x000000152b4c7231 */ /* 0x000fe2000000004c */
[----:B------:R-:W0:Y:S01]  /*2290*/  LDS.128 R32, [UR4+0x400] ;  /* 0x00040004ff207984 */ /* 0x000e220008000c00 */
[----:B------:R-:W-:Y:S02]  /*22a0*/  HFMA2 R24, R15, R20, R24 ;  /* 0x000000140f187231 */ /* 0x000fe40000000018 */
[----:B------:R-:W-:Y:S02]  /*22b0*/  HFMA2 R76, R44, R22, R76 ;  /* 0x000000162c4c7231 */ /* 0x000fe4000000004c */
[----:B------:R-:W-:-:S02]  /*22c0*/  HFMA2 R31, R62, R26, R31 ;  /* 0x0000001a3e1f7231 */ /* 0x000fc4000000001f */
[----:B------:R-:W-:Y:S02]  /*22d0*/  HFMA2 R3, R29, R75, R3 ;  /* 0x0000004b1d037231 */ /* 0x000fe40000000003 */
[----:B------:R-:W-:Y:S02]  /*22e0*/  HFMA2 R25, R54, R26, R30 ;  /* 0x0000001a36197231 */ /* 0x000fe4000000001e */
[----:B------:R-:W-:Y:S02]  /*22f0*/  HFMA2 R76, R45, R23, R76 ;  /* 0x000000172d4c7231 */ /* 0x000fe4000000004c */
[-C--:B------:R-:W-:Y:S02]  /*2300*/  HFMA2 R31, R61, R27.reuse, R31 ;  /* 0x0000001b3d1f7231 */ /* 0x080fe4000000001f */
[----:B------:R-:W-:Y:S02]  /*2310*/  HFMA2 R25, R50, R27, R25 ;  /* 0x0000001b32197231 */ /* 0x000fe40000000019 */
[----:B------:R-:W-:-:S02]  /*2320*/  HFMA2 R31, R14, R20, R31 ;  /* 0x000000140e1f7231 */ /* 0x000fc4000000001f */
[----:B------:R-:W-:Y:S02]  /*2330*/  HFMA2 R25, R16, R20, R25 ;  /* 0x0000001410197231 */ /* 0x000fe40000000019 */
[----:B------:R-:W-:-:S04]  /*2340*/  HFMA2 R20, R37, R21, R24 ;  /* 0x0000001525147231 */ /* 0x000fc80000000018 */
[-C--:B------:R-:W-:Y:S02]  /*2350*/  HFMA2 R20, R38, R22.reuse, R20 ;  /* 0x0000001626147231 */ /* 0x080fe40000000014 */
[-C--:B------:R-:W-:Y:S02]  /*2360*/  HFMA2 R31, R18, R21.reuse, R31 ;  /* 0x00000015121f7231 */ /* 0x080fe4000000001f */
[----:B------:R-:W-:Y:S02]  /*2370*/  HFMA2 R30, R40, R21, R25 ;  /* 0x00000015281e7231 */ /* 0x000fe40000000019 */
[----:B------:R-:W-:Y:S01]  /*2380*/  HFMA2 R20, R39, R23, R20 ;  /* 0x0000001727147231 */ /* 0x000fe20000000014 */
[----:B------:R-:W1:Y:S01]  /*2390*/  LDS.128 R24, [UR4+0x500] ;  /* 0x00050004ff187984 */ /* 0x000e620008000c00 */
[-C--:B------:R-:W-:Y:S02]  /*23a0*/  HFMA2 R31, R19, R22.reuse, R31 ;  /* 0x00000016131f7231 */ /* 0x080fe4000000001f */
[----:B------:R-:W-:-:S02]  /*23b0*/  HFMA2 R21, R41, R22, R30 ;  /* 0x0000001629157231 */ /* 0x000fc4000000001e */
[-C--:B------:R-:W-:Y:S02]  /*23c0*/  HFMA2 R31, R36, R23.reuse, R31 ;  /* 0x00000017241f7231 */ /* 0x080fe4000000001f */
[----:B------:R-:W-:-:S03]  /*23d0*/  HFMA2 R21, R42, R23, R21 ;  /* 0x000000172a157231 */ /* 0x000fc60000000015 */
[C-C-:B------:R-:W-:Y:S02]  /*23e0*/  PRMT R22, R31.reuse, 0x5410, R20.reuse ;  /* 0x000054101f167816 */ /* 0x140fe40000000014 */
[----:B------:R-:W-:Y:S02]  /*23f0*/  PRMT R20, R31, 0x7632, R20 ;  /* 0x000076321f147816 */ /* 0x000fe40000000014 */
[C-C-:B------:R-:W-:Y:S01]  /*2400*/  PRMT R23, R21.reuse, 0x5410, R76.reuse ;  /* 0x0000541015177816 */ /* 0x140fe2000000004c */
[----:B------:R-:W2:Y:S01]  /*2410*/  LDS.128 R28, [UR4+0x600] ;  /* 0x00060004ff1c7984 */ /* 0x000ea20008000c00 */
[----:B------:R-:W-:Y:S01]  /*2420*/  PRMT R76, R21, 0x7632, R76 ;  /* 0x00007632154c7816 */ /* 0x000fe2000000004c */
[----:B------:R-:W-:Y:S02]  /*2430*/  HADD2 R20, R22, R20 ;  /* 0x0000001416147230 */ /* 0x000fe40000000000 */
[----:B0-----:R-:W-:Y:S02]  /*2440*/  HFMA2 R22, R56, R32, RZ ;  /* 0x0000002038167231 */ /* 0x001fe400000000ff */
[----:B------:R-:W-:-:S02]  /*2450*/  HFMA2 R21, R23, 1, 1, R76 ;  /* 0x3c003c0017157831 */ /* 0x000fc4000000004c */
[-C--:B------:R-:W-:Y:S02]  /*2460*/  HFMA2 R23, R51, R32.reuse, RZ.H0_H0 ;  /* 0x0000002033177231 */ /* 0x080fe400000400ff */
[----:B------:R-:W-:Y:S02]  /*2470*/  HFMA2 R4, R20, R73, R4 ;  /* 0x0000004914047231 */ /* 0x000fe40000000004 */
[-C--:B------:R-:W-:Y:S02]  /*2480*/  HFMA2 R20, R64, R32.reuse, RZ ;  /* 0x0000002040147231 */ /* 0x080fe400000000ff */
[----:B------:R-:W-:Y:S02]  /*2490*/  HFMA2 R77, R55, R33, R22 ;  /* 0x00000021374d7231 */ /* 0x000fe40000000016 */
[----:B------:R-:W-:Y:S02]  /*24a0*/  HFMA2 R5, R21, R75, R5 ;  /* 0x0000004b15057231 */ /* 0x000fe40000000005 */
[----:B------:R-:W-:-:S02]  /*24b0*/  HFMA2 R21, R60, R32, RZ.H0_H0 ;  /* 0x000000203c157231 */ /* 0x000fc400000400ff */
[-C--:B------:R-:W-:Y:S02]  /*24c0*/  HFMA2 R32, R63, R33.reuse, R20 ;  /* 0x000000213f207231 */ /* 0x080fe40000000014 */
[-C--:B------:R-:W-:Y:S02]  /*24d0*/  HFMA2 R77, R54, R34.reuse, R77 ;  /* 0x00000022364d7231 */ /* 0x080fe4000000004d */
[-C--:B------:R-:W-:Y:S02]  /*24e0*/  HFMA2 R76, R59, R33.reuse, R21 ;  /* 0x000000213b4c7231 */ /* 0x080fe40000000015 */
[----:B------:R-:W-:Y:S02]  /*24f0*/  HFMA2 R33, R52, R33, R23 ;  /* 0x0000002134217231 */ /* 0x000fe40000000017 */
[-C--:B------:R-:W-:Y:S02]  /*2500*/  HFMA2 R76, R58, R34.reuse, R76 ;  /* 0x000000223a4c7231 */ /* 0x080fe4000000004c */
[----:B------:R-:W-:-:S02]  /*2510*/  HFMA2 R32, R62, R34, R32 ;  /* 0x000000223e207231 */ /* 0x000fc40000000020 */
[----:B------:R-:W-:Y:S02]  /*2520*/  HFMA2 R33, R53, R34, R33 ;  /* 0x0000002235217231 */ /* 0x000fe40000000021 */
[-C--:B------:R-:W-:Y:S02]  /*2530*/  HFMA2 R78, R50, R35.reuse, R77 ;  /* 0x00000023324e7231 */ /* 0x080fe4000000004d */
[-C--:B------:R-:W-:Y:S02]  /*2540*/  HFMA2 R84, R57, R35.reuse, R76 ;  /* 0x0000002339547231 */ /* 0x080fe4000000004c */
[-C--:B-1----:R-:W-:Y:S02]  /*2550*/  HFMA2 R34, R56, R24.reuse, RZ ;  /* 0x0000001838227231 */ /* 0x082fe400000000ff */
[----:B------:R-:W-:Y:S01]  /*2560*/  HFMA2 R85, R49, R35, R33 ;  /* 0x0000002331557231 */ /* 0x000fe20000000021 */
[----:B------:R-:W0:Y:S01]  /*2570*/  LDS.128 R20, [UR4+0x700] ;  /* 0x00070004ff147984 */ /* 0x000e220008000c00 */
[----:B------:R-:W-:-:S02]  /*2580*/  HFMA2 R33, R60, R24, RZ.H0_H0 ;  /* 0x000000183c217231 */ /* 0x000fc400000400ff */
[----:B------:R-:W-:Y:S02]  /*2590*/  HFMA2 R79, R61, R35, R32 ;  /* 0x000000233d4f7231 */ /* 0x000fe40000000020 */
[-C--:B------:R-:W-:Y:S02]  /*25a0*/  HFMA2 R35, R51, R24.reuse, RZ.H0_H0 ;  /* 0x0000001833237231 */ /* 0x080fe400000400ff */
[----:B------:R-:W-:Y:S02]  /*25b0*/  HFMA2 R32, R64, R24, RZ ;  /* 0x0000001840207231 */ /* 0x000fe400000000ff */
[-C--:B------:R-:W-:Y:S02]  /*25c0*/  HFMA2 R76, R59, R25.reuse, R33 ;  /* 0x000000193b4c7231 */ /* 0x080fe40000000021 */
[-C--:B------:R-:W-:Y:S02]  /*25d0*/  HFMA2 R77, R55, R25.reuse, R34 ;  /* 0x00000019374d7231 */ /* 0x080fe40000000022 */
[----:B------:R-:W-:-:S02]  /*25e0*/  HFMA2 R80, R52, R25, R35 ;  /* 0x0000001934507231 */ /* 0x000fc40000000023 */
[-C--:B------:R-:W-:Y:S02]  /*25f0*/  HFMA2 R83, R58, R26.reuse, R76 ;  /* 0x0000001a3a537231 */ /* 0x080fe4000000004c */
[-C--:B------:R-:W-:Y:S02]  /*2600*/  HFMA2 R80, R53, R26.reuse, R80 ;  /* 0x0000001a35507231 */ /* 0x080fe40000000050 */
[----:B------:R-:W-:Y:S02]  /*2610*/  HFMA2 R24, R63, R25, R32 ;  /* 0x000000193f187231 */ /* 0x000fe40000000020 */
[-C--:B------:R-:W-:Y:S01]  /*2620*/  HFMA2 R83, R57, R27.reuse, R83 ;  /* 0x0000001b39537231 */ /* 0x080fe20000000053 */
[----:B------:R-:W1:Y:S01]  /*2630*/  LDS.128 R32, [UR4+0x410] ;  /* 0x00041004ff207984 */ /* 0x000e620008000c00 */
[----:B------:R-:W-:Y:S02]  /*2640*/  HFMA2 R25, R54, R26, R77 ;  /* 0x0000001a36197231 */ /* 0x000fe4000000004d */
[----:B------:R-:W-:-:S02]  /*2650*/  HFMA2 R86, R49, R27, R80 ;  /* 0x0000001b31567231 */ /* 0x000fc40000000050 */
[----:B------:R-:W-:Y:S02]  /*2660*/  HFMA2 R24, R62, R26, R24 ;  /* 0x0000001a3e187231 */ /* 0x000fe40000000018 */
[-C--:B--2---:R-:W-:Y:S02]  /*2670*/  HFMA2 R26, R56, R28.reuse, RZ ;  /* 0x0000001c381a7231 */ /* 0x084fe400000000ff */
[-C--:B------:R-:W-:Y:S02]  /*2680*/  HFMA2 R82, R50, R27.reuse, R25 ;  /* 0x0000001b32527231 */ /* 0x080fe40000000019 */
[----:B------:R-:W-:Y:S02]  /*2690*/  HFMA2 R25, R60, R28, RZ.H0_H0 ;  /* 0x0000001c3c197231 */ /* 0x000fe400000400ff */
[----:B------:R-:W-:Y:S02]  /*26a0*/  HFMA2 R76, R61, R27, R24 ;  /* 0x0000001b3d4c7231 */ /* 0x000fe40000000018 */
[----:B------:R-:W-:-:S02]  /*26b0*/  HFMA2 R25, R59, R29, R25 ;  /* 0x0000001d3b197231 */ /* 0x000fc40000000019 */
[-C--:B------:R-:W-:Y:S02]  /*26c0*/  HFMA2 R24, R64, R28.reuse, RZ ;  /* 0x0000001c40187231 */ /* 0x080fe400000000ff */
[----:B------:R-:W-:Y:S02]  /*26d0*/  HFMA2 R28, R51, R28, RZ.H0_H0 ;  /* 0x0000001c331c7231 */ /* 0x000fe400000400ff */
[-C--:B------:R-:W-:Y:S02]  /*26e0*/  HFMA2 R27, R55, R29.reuse, R26 ;  /* 0x0000001d371b7231 */ /* 0x080fe4000000001a */
[----:B------:R-:W-:Y:S02]  /*26f0*/  HFMA2 R25, R58, R30, R25 ;  /* 0x0000001e3a197231 */ /* 0x000fe40000000019 */
[----:B------:R-:W-:Y:S02]  /*2700*/  HFMA2 R28, R52, R29, R28 ;  /* 0x0000001d341c7231 */ /* 0x000fe4000000001c */
[----:B------:R-:W-:-:S02]  /*2710*/  HFMA2 R81, R57, R31, R25 ;  /* 0x0000001f39517231 */ /* 0x000fc40000000019 */
[----:B------:R-:W-:Y:S02]  /*2720*/  HFMA2 R24, R63, R29, R24 ;  /* 0x0000001d3f187231 */ /* 0x000fe40000000018 */
[-C--:B------:R-:W-:Y:S02]  /*2730*/  HFMA2 R28, R53, R30.reuse, R28 ;  /* 0x0000001e351c7231 */ /* 0x080fe4000000001c */
[----:B------:R-:W-:Y:S02]  /*2740*/  HFMA2 R27, R54, R30, R27 ;  /* 0x0000001e361b7231 */ /* 0x000fe4000000001b */
[-C--:B0-----:R-:W-:Y:S02]  /*2750*/  HFMA2 R60, R60, R20.reuse, RZ.H0_H0 ;  /* 0x000000143c3c7231 */ /* 0x081fe400000400ff */
[----:B------:R-:W-:Y:S02]  /*2760*/  HFMA2 R64, R64, R20, RZ ;  /* 0x0000001440407231 */ /* 0x000fe400000000ff */
[----:B------:R-:W-:-:S02]  /*2770*/  HFMA2 R87, R49, R31, R28 ;  /* 0x0000001f31577231 */ /* 0x000fc4000000001c */
[-C--:B------:R-:W-:Y:S02]  /*2780*/  HFMA2 R56, R56, R20.reuse, RZ ;  /* 0x0000001438387231 */ /* 0x080fe400000000ff */
[----:B------:R-:W-:Y:S02]  /*2790*/  HFMA2 R20, R51, R20, RZ.H0_H0 ;  /* 0x0000001433147231 */ /* 0x000fe400000400ff */
[----:B------:R-:W-:Y:S02]  /*27a0*/  HFMA2 R24, R62, R30, R24 ;  /* 0x0000001e3e187231 */ /* 0x000fe40000000018 */
[----:B------:R-:W-:Y:S02]  /*27b0*/  HFMA2 R29, R59, R21, R60 ;  /* 0x000000153b1d7231 */ /* 0x000fe4000000003c */
[----:B------:R-:W-:Y:S02]  /*27c0*/  HFMA2 R80, R50, R31, R27 ;  /* 0x0000001f32507231 */ /* 0x000fe4000000001b */
[----:B------:R-:W-:-:S02]  /*27d0*/  HFMA2 R20, R52, R21, R20 ;  /* 0x0000001534147231 */ /* 0x000fc40000000014 */
[----:B------:R-:W-:Y:S02]  /*27e0*/  HFMA2 R29, R58, R22, R29 ;  /* 0x000000163a1d7231 */ /* 0x000fe4000000001d */
[----:B------:R-:W-:Y:S02]  /*27f0*/  HFMA2 R56, R55, R21, R56 ;  /* 0x0000001537387231 */ /* 0x000fe40000000038 */
[----:B------:R-:W-:Y:S02]  /*2800*/  HFMA2 R77, R61, R31, R24 ;  /* 0x0000001f3d4d7231 */ /* 0x000fe40000000018 */
[-C--:B-1----:R-:W-:Y:S01]  /*2810*/  HFMA2 R84, R15, R32.reuse, R84 ;  /* 0x000000200f547231 */ /* 0x082fe20000000054 */
[----:B------:R-:W0:Y:S01]  /*2820*/  LDS.128 R24, [UR4+0x510] ;  /* 0x00051004ff187984 */ /* 0x000e220008000c00 */
[-C--:B------:R-:W-:Y:S02]  /*2830*/  HFMA2 R79, R14, R32.reuse, R79 ;  /* 0x000000200e4f7231 */ /* 0x080fe4000000004f */
[----:B------:R-:W-:-:S02]  /*2840*/  HFMA2 R85, R17, R32, R85 ;  /* 0x0000002011557231 */ /* 0x000fc40000000055 */
[----:B------:R-:W-:Y:S02]  /*2850*/  HFMA2 R31, R63, R21, R64 ;  /* 0x000000153f1f7231 */ /* 0x000fe40000000040 */
[-C--:B------:R-:W-:Y:S02]  /*2860*/  HFMA2 R84, R37, R33.reuse, R84 ;  /* 0x0000002125547231 */ /* 0x080fe40000000054 */
[----:B------:R-:W-:Y:S02]  /*2870*/  HFMA2 R54, R54, R22, R56 ;  /* 0x0000001636367231 */ /* 0x000fe40000000038 */
[-C--:B------:R-:W-:Y:S02]  /*2880*/  HFMA2 R85, R43, R33.reuse, R85 ;  /* 0x000000212b557231 */ /* 0x080fe40000000055 */
[----:B------:R-:W-:Y:S02]  /*2890*/  HFMA2 R84, R38, R34, R84 ;  /* 0x0000002226547231 */ /* 0x000fe40000000054 */
[----:B------:R-:W-:-:S02]  /*28a0*/  HFMA2 R79, R18, R33, R79 ;  /* 0x00000021124f7231 */ /* 0x000fc4000000004f */
[----:B------:R-:W-:Y:S02]  /*28b0*/  HFMA2 R85, R44, R34, R85 ;  /* 0x000000222c557231 */ /* 0x000fe40000000055 */
[-C--:B------:R-:W-:Y:S02]  /*28c0*/  HFMA2 R31, R62, R22.reuse, R31 ;  /* 0x000000163e1f7231 */ /* 0x080fe4000000001f */
[----:B------:R-:W-:Y:S02]  /*28d0*/  HFMA2 R22, R53, R22, R20 ;  /* 0x0000001635167231 */ /* 0x000fe40000000014 */
[----:B------:R-:W-:Y:S02]  /*28e0*/  HFMA2 R20, R16, R32, R78 ;  /* 0x0000002010147231 */ /* 0x000fe4000000004e */
[----:B------:R-:W-:Y:S02]  /*28f0*/  HFMA2 R84, R39, R35, R84 ;  /* 0x0000002327547231 */ /* 0x000fe40000000054 */
[----:B------:R-:W-:-:S02]  /*2900*/  HFMA2 R54, R50, R23, R54 ;  /* 0x0000001732367231 */ /* 0x000fc40000000036 */
[-C--:B------:R-:W-:Y:S02]  /*2910*/  HFMA2 R57, R57, R23.reuse, R29 ;  /* 0x0000001739397231 */ /* 0x080fe4000000001d */
[----:B------:R-:W-:Y:S02]  /*2920*/  HFMA2 R79, R19, R34, R79 ;  /* 0x00000022134f7231 */ /* 0x000fe4000000004f */
[-C--:B------:R-:W-:Y:S02]  /*2930*/  HFMA2 R49, R49, R23.reuse, R22 ;  /* 0x0000001731317231 */ /* 0x080fe40000000016 */
[----:B------:R-:W-:Y:S01]  /*2940*/  HFMA2 R61, R61, R23, R31 ;  /* 0x000000173d3d7231 */ /* 0x000fe2000000001f */
[----:B------:R-:W-:Y:S01]  /*2950*/  MOV R23, R6 ;  /* 0x0000000600177202 */ /* 0x000fe20000000f00 */
[----:B------:R-:W-:Y:S01]  /*2960*/  HFMA2 R20, R40, R33, R20 ;  /* 0x0000002128147231 */ /* 0x000fe20000000014 */
[----:B------:R-:W1:Y:S01]  /*2970*/  LDS.128 R28, [UR4+0x610] ;  /* 0x00061004ff1c7984 */ /* 0x000e620008000c00 */
[----:B------:R-:W-:-:S02]  /*2980*/  HFMA2 R85, R45, R35, R85 ;  /* 0x000000232d557231 */ /* 0x000fc40000000055 */
[----:B------:R-:W-:Y:S02]  /*2990*/  HFMA2 R79, R36, R35, R79 ;  /* 0x00000023244f7231 */ /* 0x000fe4000000004f */
[----:B------:R-:W-:-:S03]  /*29a0*/  HFMA2 R21, R41, R34, R20 ;  /* 0x0000002229157231 */ /* 0x000fc60000000014 */
[C-C-:B------:R-:W-:Y:S02]  /*29b0*/  PRMT R6, R79.reuse, 0x5410, R84.reuse ;  /* 0x000054104f067816 */ /* 0x140fe40000000054 */
[----:B------:R-:W-:Y:S01]  /*29c0*/  PRMT R84, R79, 0x7632, R84 ;  /* 0x000076324f547816 */ /* 0x000fe20000000054 */
[----:B------:R-:W-:Y:S02]  /*29d0*/  HFMA2 R21, R42, R35, R21 ;  /* 0x000000232a157231 */ /* 0x000fe40000000015 */
[-C--:B0-----:R-:W-:Y:S02]  /*29e0*/  HFMA2 R83, R15, R24.reuse, R83 ;  /* 0x000000180f537231 */ /* 0x081fe40000000053 */
[-C--:B------:R-:W-:Y:S02]  /*29f0*/  HFMA2 R76, R14, R24.reuse, R76 ;  /* 0x000000180e4c7231 */ /* 0x080fe4000000004c */
[-C--:B------:R-:W-:Y:S02]  /*2a00*/  HFMA2 R86, R17, R24.reuse, R86 ;  /* 0x0000001811567231 */ /* 0x080fe40000000056 */
[----:B------:R-:W-:Y:S01]  /*2a10*/  HFMA2 R20, R16, R24, R82 ;  /* 0x0000001810147231 */ /* 0x000fe20000000052 */
[C-C-:B------:R-:W-:Y:S01]  /*2a20*/  PRMT R32, R21.reuse, 0x5410, R85.reuse ;  /* 0x0000541015207816 */ /* 0x140fe20000000055 */
[----:B------:R-:W-:Y:S01]  /*2a30*/  HADD2 R6, R6, R84 ;  /* 0x0000005406067230 */ /* 0x000fe20000000000 */
[----:B------:R-:W-:Y:S01]  /*2a40*/  PRMT R85, R21, 0x7632, R85 ;  /* 0x0000763215557816 */ /* 0x000fe20000000055 */
[----:B------:R-:W-:-:S02]  /*2a50*/  HFMA2 R76, R18, R25, R76 ;  /* 0x00000019124c7231 */ /* 0x000fc4000000004c */
[-C--:B------:R-:W-:Y:S02]  /*2a60*/  HFMA2 R83, R37, R25.reuse, R83 ;  /* 0x0000001925537231 */ /* 0x080fe40000000053 */
[-C--:B------:R-:W-:Y:S02]  /*2a70*/  HFMA2 R20, R40, R25.reuse, R20 ;  /* 0x0000001928147231 */ /* 0x080fe40000000014 */
[----:B------:R-:W-:Y:S02]  /*2a80*/  HFMA2 R22, R43, R25, R86 ;  /* 0x000000192b167231 */ /* 0x000fe40000000056 */
[-C--:B------:R-:W-:Y:S02]  /*2a90*/  HFMA2 R76, R19, R26.reuse, R76 ;  /* 0x0000001a134c7231 */ /* 0x080fe4000000004c */
[----:B------:R-:W-:Y:S02]  /*2aa0*/  HFMA2 R6, R6, R73, R23 ;  /* 0x0000004906067231 */ /* 0x000fe40000000017 */
[----:B------:R-:W-:Y:S01]  /*2ab0*/  HFMA2 R24, R41, R26, R20 ;  /* 0x0000001a29187231 */ /* 0x000fe20000000014 */
[----:B------:R-:W-:Y:S01]  /*2ac0*/  MOV R25, R8 ;  /* 0x0000000800197202 */ /* 0x000fe20000000f00 */
[----:B------:R-:W-:-:S02]  /*2ad0*/  HFMA2 R76, R36, R27, R76 ;  /* 0x0000001b244c7231 */ /* 0x000fc4000000004c */
[-C--:B------:R-:W-:Y:S02]  /*2ae0*/  HFMA2 R83, R38, R26.reuse, R83 ;  /* 0x0000001a26537231 */ /* 0x080fe40000000053 */
[----:B------:R-:W-:Y:S02]  /*2af0*/  HFMA2 R24, R42, R27, R24 ;  /* 0x0000001b2a187231 */ /* 0x000fe40000000018 */
[----:B------:R-:W-:Y:S02]  /*2b00*/  HFMA2 R26, R44, R26, R22 ;  /* 0x0000001a2c1a7231 */ /* 0x000fe40000000016 */
[----:B------:R-:W0:Y:S01]  /*2b10*/  LDS.128 R20, [UR4+0x710] ;  /* 0x00071004ff147984 */ /* 0x000e220008000c00 */
[----:B------:R-:W-:Y:S02]  /*2b20*/  HFMA2 R32, R32, 1, 1, R85 ;  /* 0x3c003c0020207831 */ /* 0x000fe40000000055 */
[-C--:B-1----:R-:W-:Y:S02]  /*2b30*/  HFMA2 R80, R16, R28.reuse, R80 ;  /* 0x0000001c10507231 */ /* 0x082fe40000000050 */
        /* <DEDUP_REMOVED lines=8> */
[-C--:B------:R-:W-:Y:S02]  /*2bc0*/  HFMA2 R87, R43, R29.reuse, R87 ;  /* 0x0000001d2b577231 */ /* 0x080fe40000000057 */
[----:B------:R-:W-:Y:S02]  /*2bd0*/  HFMA2 R77, R19, R30, R77 ;  /* 0x0000001e134d7231 */ /* 0x000fe4000000004d */
[----:B------:R-:W-:Y:S02]  /*2be0*/  HFMA2 R81, R37, R29, R81 ;  /* 0x0000001d25517231 */ /* 0x000fe40000000051 */
[-C--:B------:R-:W-:Y:S01]  /*2bf0*/  HFMA2 R80, R42, R31.reuse, R80 ;  /* 0x0000001f2a507231 */ /* 0x080fe20000000050 */
[----:B------:R-:W-:Y:S01]  /*2c00*/  UIADD3 UR4, UPT, UPT, UR4, 0x20, URZ ;  /* 0x0000002004047890 */ /* 0x000fe2000fffe0ff */
[----:B------:R-:W-:Y:S01]  /*2c10*/  HFMA2 R77, R36, R31, R77 ;  /* 0x0000001f244d7231 */ /* 0x000fe2000000004d */
[----:B------:R-:W-:Y:S01]  /*2c20*/  PRMT R27, R24, 0x5410, R26 ;  /* 0x00005410181b7816 */ /* 0x000fe2000000001a */
[----:B------:R-:W-:-:S02]  /*2c30*/  HFMA2 R7, R32, R75, R7 ;  /* 0x0000004b20077231 */ /* 0x000fc40000000007 */
[-C--:B------:R-:W-:Y:S01]  /*2c40*/  HFMA2 R87, R44, R30.reuse, R87 ;  /* 0x0000001e2c577231 */ /* 0x080fe20000000057 */
[----:B------:R-:W-:Y:S01]  /*2c50*/  PRMT R26, R24, 0x7632, R26 ;  /* 0x00007632181a7816 */ /* 0x000fe2000000001a */
[----:B------:R-:W-:Y:S01]  /*2c60*/  HFMA2 R81, R38, R30, R81 ;  /* 0x0000001e26517231 */ /* 0x000fe20000000051 */
[C-C-:B------:R-:W-:Y:S02]  /*2c70*/  PRMT R8, R76.reuse, 0x5410, R83.reuse ;  /* 0x000054104c087816 */ /* 0x140fe40000000053 */
[----:B------:R-:W-:Y:S01]  /*2c80*/  PRMT R83, R76, 0x7632, R83 ;  /* 0x000076324c537816 */ /* 0x000fe20000000053 */
[----:B------:R-:W-:Y:S02]  /*2c90*/  HFMA2 R24, R27, 1, 1, R26 ;  /* 0x3c003c001b187831 */ /* 0x000fe4000000001a */
[----:B------:R-:W-:Y:S02]  /*2ca0*/  HFMA2 R87, R45, R31, R87 ;  /* 0x0000001f2d577231 */ /* 0x000fe40000000057 */
[----:B------:R-:W-:-:S02]  /*2cb0*/  HADD2 R8, R8, R83 ;  /* 0x0000005308087230 */ /* 0x000fc40000000000 */
[----:B------:R-:W-:Y:S02]  /*2cc0*/  HFMA2 R81, R39, R31, R81 ;  /* 0x0000001f27517231 */ /* 0x000fe40000000051 */
[----:B------:R-:W-:Y:S02]  /*2cd0*/  HFMA2 R8, R8, R73, R25 ;  /* 0x0000004908087231 */ /* 0x000fe40000000019 */
[----:B------:R-:W-:Y:S01]  /*2ce0*/  HFMA2 R9, R24, R75, R9 ;  /* 0x0000004b18097231 */ /* 0x000fe20000000009 */
[----:B------:R-:W-:Y:S02]  /*2cf0*/  MOV R25, R10 ;  /* 0x0000000a00197202 */ /* 0x000fe40000000f00 */
[----:B------:R-:W-:Y:S01]  /*2d00*/  PRMT R24, R80, 0x5410, R87 ;  /* 0x0000541050187816 */ /* 0x000fe20000000057 */
[-C--:B0-----:R-:W-:Y:S02]  /*2d10*/  HFMA2 R49, R17, R20.reuse, R49 ;  /* 0x0000001411317231 */ /* 0x081fe40000000031 */
[----:B------:R-:W-:-:S02]  /*2d20*/  HFMA2 R54, R16, R20, R54 ;  /* 0x0000001410367231 */ /* 0x000fc40000000036 */
[-C--:B------:R-:W-:Y:S02]  /*2d30*/  HFMA2 R57, R15, R20.reuse, R57 ;  /* 0x000000140f397231 */ /* 0x080fe40000000039 */
[----:B------:R-:W-:Y:S01]  /*2d40*/  HFMA2 R61, R14, R20, R61 ;  /* 0x000000140e3d7231 */ /* 0x000fe2000000003d */
[----:B------:R-:W0:Y:S01]  /*2d50*/  LDC R15, c[0x0][0x3ac] ;  /* 0x0000eb00ff0f7b82 */ /* 0x000e220000000800 */
[-C--:B------:R-:W-:Y:S01]  /*2d60*/  HFMA2 R54, R40, R21.reuse, R54 ;  /* 0x0000001528367231 */ /* 0x080fe20000000036 */
[----:B------:R-:W-:Y:S01]  /*2d70*/  PRMT R87, R80, 0x7632, R87 ;  /* 0x0000763250577816 */ /* 0x000fe20000000057 */
[-C--:B------:R-:W-:Y:S02]  /*2d80*/  HFMA2 R61, R18, R21.reuse, R61 ;  /* 0x00000015123d7231 */ /* 0x080fe4000000003d */
[-C--:B------:R-:W-:Y:S01]  /*2d90*/  HFMA2 R49, R43, R21.reuse, R49 ;  /* 0x000000152b317231 */ /* 0x080fe20000000031 */
[----:B------:R-:W-:Y:S01]  /*2da0*/  MOV R17, R12 ;  /* 0x0000000c00117202 */ /* 0x000fe20000000f00 */
[----:B------:R-:W-:-:S02]  /*2db0*/  HFMA2 R57, R37, R21, R57 ;  /* 0x0000001525397231 */ /* 0x000fc40000000039 */
[-C--:B------:R-:W-:Y:S01]  /*2dc0*/  HFMA2 R21, R41, R22.reuse, R54 ;  /* 0x0000001629157231 */ /* 0x080fe20000000036 */
[C-C-:B------:R-:W-:Y:S01]  /*2dd0*/  PRMT R10, R77.reuse, 0x5410, R81.reuse ;  /* 0x000054104d0a7816 */ /* 0x140fe20000000051 */
[-C--:B------:R-:W-:Y:S01]  /*2de0*/  HFMA2 R18, R19, R22.reuse, R61 ;  /* 0x0000001613127231 */ /* 0x080fe2000000003d */
[----:B------:R-:W-:Y:S01]  /*2df0*/  PRMT R81, R77, 0x7632, R81 ;  /* 0x000076324d517816 */ /* 0x000fe20000000051 */
[-C--:B------:R-:W-:Y:S02]  /*2e00*/  HFMA2 R21, R42, R23.reuse, R21 ;  /* 0x000000172a157231 */ /* 0x080fe40000000015 */
[-C--:B------:R-:W-:Y:S02]  /*2e10*/  HFMA2 R49, R44, R22.reuse, R49 ;  /* 0x000000162c317231 */ /* 0x080fe40000000031 */
[----:B------:R-:W-:Y:S02]  /*2e20*/  HFMA2 R18, R36, R23, R18 ;  /* 0x0000001724127231 */ /* 0x000fe40000000012 */
[----:B------:R-:W-:-:S02]  /*2e30*/  HFMA2 R57, R38, R22, R57 ;  /* 0x0000001626397231 */ /* 0x000fc40000000039 */
[----:B------:R-:W-:Y:S02]  /*2e40*/  HADD2 R10, R10, R81 ;  /* 0x000000510a0a7230 */ /* 0x000fe40000000000 */
[----:B------:R-:W-:Y:S02]  /*2e50*/  HFMA2 R24, R24, 1, 1, R87 ;  /* 0x3c003c0018187831 */ /* 0x000fe40000000057 */
[-C--:B------:R-:W-:Y:S02]  /*2e60*/  HFMA2 R49, R45, R23.reuse, R49 ;  /* 0x000000172d317231 */ /* 0x080fe40000000031 */
[----:B------:R-:W-:Y:S02]  /*2e70*/  HFMA2 R57, R39, R23, R57 ;  /* 0x0000001727397231 */ /* 0x000fe40000000039 */
[----:B------:R-:W-:Y:S02]  /*2e80*/  HFMA2 R10, R10, R73, R25 ;  /* 0x000000490a0a7231 */ /* 0x000fe40000000019 */
[----:B0-----:R-:W-:-:S04]  /*2e90*/  IMAD.WIDE R90, R15, 0x4, R90 ;  /* 0x000000040f5a7825 */ /* 0x001fc800078e025a */
[----:B------:R-:W-:Y:S01]  /*2ea0*/  HFMA2 R11, R24, R75, R11 ;  /* 0x0000004b180b7231 */ /* 0x000fe2000000000b */
        /* <DEDUP_REMOVED lines=9> */
.L_x_679:
        /* <DEDUP_REMOVED lines=16> */
.L_x_685:
[----:B------:R-:W0:Y:S02]  /*3040*/  LDS R16, [R14] ;  /* 0x000000000e107984 */ /* 0x000e240000000800 */
[----:B0-----:R-:W-:-:S05]  /*3050*/  HADD2 R17, R16, R48 ;  /* 0x0000003010117230 */ /* 0x001fca0000000000 */
[----:B------:R-:W0:Y:S02]  /*3060*/  ATOMS.CAST.SPIN P0, [R14], R16, R17 ;  /* 0x000000100e00758d */ /* 0x000e240001800011 */
[----:B0-----:R-:W-:Y:S05]  /*3070*/  @!P0 BRA `(.L_x_685) ;  /* 0xfffffffc00f08947 */ /* 0x001fea000383ffff */
[----:B------:R-:W-:Y:S05]  /*3080*/  BRA `(.L_x_683) ;  /* 0x00000000000c7947 */ /* 0x000fea0003800000 */
.L_x_684:
[----:B------:R-:W2:Y:S02]  /*3090*/  LD.E R14, desc[UR8][R18.64] ;  /* 0x00000008120e7980 */ /* 0x000ea4000c101900 */
[----:B--2---:R-:W-:-:S05]  /*30a0*/  IADD3 R17, PT, PT, R48, R14, RZ ;  /* 0x0000000e30117210 */ /* 0x004fca0007ffe0ff */
[----:B------:R0:W-:Y:S02]  /*30b0*/  ST.E desc[UR8][R18.64], R17 ;  /* 0x0000001112007985 */ /* 0x0001e4000c101908 */
.L_x_683:
[----:B------:R-:W-:Y:S05]  /*30c0*/  BSYNC.RECONVERGENT B0 ;  /* 0x0000000000007941 */ /* 0x000fea0003800200 */
.L_x_682:
[----:B------:R1:W-:Y:S01]  /*30d0*/  ATOM.E.ADD.F16x2.RN.STRONG.GPU P0, RZ, desc[UR8][R18.64+0x4], R47 ;  /* 0x8000042f12ff79a2 */ /* 0x0003e2000c10e108 */
[----:B------:R-:W-:Y:S04]  /*30e0*/  BSSY.RECONVERGENT B0, `(.L_x_686) ;  /* 0x000000e000007945 */ /* 0x000fe80003800200 */
[----:B-1----:R-:W-:Y:S05]  /*30f0*/  @P0 BRA `(.L_x_687) ;  /* 0x0000000000300947 */ /* 0x002fea0003800000 */
[----:B------:R-:W1:Y:S02]  /*3100*/  QSPC.E.S P0, RZ, [R18+0x4] ;  /* 0x0000040012ff73aa */ /* 0x000e640000000500 */
[----:B-1----:R-:W-:Y:S05]  /*3110*/  @!P0 BRA `(.L_x_688) ;  /* 0x00000000001c8947 */ /* 0x002fea0003800000 */
[----:B------:R-:W-:-:S04]  /*3120*/  MOV R16, R18 ;  /* 0x0000001200107202 */ /* 0x000fc80000000f00 */
[----:B------:R-:W-:-:S07]  /*3130*/  MOV R14, R16 ;  /* 0x00000010000e7202 */ /* 0x000fce0000000f00 */
.L_x_689:
[----:B------:R-:W0:Y:S02]  /*3140*/  LDS R16, [R14+0x4] ;  /* 0x000004000e107984 */ /* 0x000e240000000800 */
[----:B0-----:R-:W-:-:S05]  /*3150*/  HFMA2 R17, R16, 1, 1, R47 ;  /* 0x3c003c0010117831 */ /* 0x001fca000000002f */
[----:B------:R-:W0:Y:S02]  /*3160*/  ATOMS.CAST.SPIN P0, [R14+0x4], R16, R17 ;  /* 0x000004100e00758d */ /* 0x000e240001800011 */
[----:B0-----:R-:W-:Y:S05]  /*3170*/  @!P0 BRA `(.L_x_689) ;  /* 0xfffffffc00f08947 */ /* 0x001fea000383ffff */
[----:B------:R-:W-:Y:S05]  /*3180*/  BRA `(.L_x_687) ;  /* 0x00000000000c7947 */ /* 0x000fea0003800000 */
.L_x_688:
[----:B------:R-:W0:Y:S02]  /*3190*/  LD.E R14, desc[UR8][R18.64+0x4] ;  /* 0x00000408120e7980 */ /* 0x000e24000c101900 */
[----:B0-----:R-:W-:-:S05]  /*31a0*/  IADD3 R17, PT, PT, R47, R14, RZ ;  /* 0x0000000e2f117210 */ /* 0x001fca0007ffe0ff */
[----:B------:R1:W-:Y:S02]  /*31b0*/  ST.E desc[UR8][R18.64+0x4], R17 ;  /* 0x0000041112007985 */ /* 0x0003e4000c101908 */
.L_x_687:
[----:B------:R-:W-:Y:S05]  /*31c0*/  BSYNC.RECONVERGENT B0 ;  /* 0x0000000000007941 */ /* 0x000fea0003800200 */
.L_x_686:
[----:B01----:R-:W-:-:S05]  /*31d0*/  IMAD.WIDE R18, R15, 0x2, R18 ;  /* 0x000000020f127825 */ /* 0x003fca00078e0212 */
[----:B------:R0:W-:Y:S01]  /*31e0*/  ATOM.E.ADD.F16x2.RN.STRONG.GPU P0, RZ, desc[UR8][R18.64], R46 ;  /* 0x8000002e12ff79a2 */ /* 0x0001e2000c10e108 */
[----:B------:R-:W-:Y:S01]  /*31f0*/  BSSY.RECONVERGENT B0, `(.L_x_690) ;  /* 0x000000f000007945 */ /* 0x000fe20003800200 */
[----:B------:R-:W-:-:S03]  /*3200*/  MOV R21, R0 ;  /* 0x0000000000157202 */ /* 0x000fc60000000f00 */
[----:B0-----:R-:W-:Y:S05]  /*3210*/  @P0 BRA `(.L_x_691) ;  /* 0x0000000000300947 */ /* 0x001fea0003800000 */
[----:B------:R-:W0:Y:S02]  /*3220*/  QSPC.E.S P0, RZ, [R18] ;  /* 0x0000000012ff73aa */ /* 0x000e240000000500 */
[----:B0-----:R-:W-:Y:S05]  /*3230*/  @!P0 BRA `(.L_x_692) ;  /* 0x00000000001c8947 */ /* 0x001fea0003800000 */
[----:B------:R-:W-:-:S04]  /*3240*/  MOV R16, R18 ;  /* 0x0000001200107202 */ /* 0x000fc80000000f00 */
[----:B------:R-:W-:-:S07]  /*3250*/  MOV R14, R16 ;  /* 0x00000010000e7202 */ /* 0x000fce0000000f00 */
.L_x_693:
[----:B------:R-:W0:Y:S02]  /*3260*/  LDS R16, [R14] ;  /* 0x000000000e107984 */ /* 0x000e240000000800 */
[----:B0-----:R-:W-:-:S05]  /*3270*/  HADD2 R17, R16, R46 ;  /* 0x0000002e10117230 */ /* 0x001fca0000000000 */
[----:B------:R-:W0:Y:S02]  /*3280*/  ATOMS.CAST.SPIN P0, [R14], R16, R17 ;  /* 0x000000100e00758d */ /* 0x000e240001800011 */
[----:B0-----:R-:W-:Y:S05]  /*3290*/  @!P0 BRA `(.L_x_693) ;  /* 0xfffffffc00f08947 */ /* 0x001fea000383ffff */
[----:B------:R-:W-:Y:S05]  /*32a0*/  BRA `(.L_x_691) ;  /* 0x00000000000c7947 */ /* 0x000fea0003800000 */
.L_x_692:
[----:B------:R-:W2:Y:S02]  /*32b0*/  LD.E R14, desc[UR8][R18.64] ;  /* 0x00000008120e7980 */ /* 0x000ea4000c101900 */
[----:B--2---:R-:W-:-:S05]  /*32c0*/  IADD3 R17, PT, PT, R46, R14, RZ ;  /* 0x0000000e2e117210 */ /* 0x004fca0007ffe0ff */
[----:B------:R0:W-:Y:S02]  /*32d0*/  ST.E desc[UR8][R18.64], R17 ;  /* 0x0000001112007985 */ /* 0x0001e4000c101908 */
.L_x_691:
[----:B------:R-:W-:Y:S05]  /*32e0*/  BSYNC.RECONVERGENT B0 ;  /* 0x0000000000007941 */ /* 0x000fea0003800200 */
.L_x_690:
[----:B------:R1:W-:Y:S01]  /*32f0*/  ATOM.E.ADD.F16x2.RN.STRONG.GPU P0, RZ, desc[UR8][R18.64+0x4], R21 ;  /* 0x8000041512ff79a2 */ /* 0x0003e2000c10e108 */
[----:B------:R-:W-:Y:S04]  /*3300*/  BSSY.RECONVERGENT B0, `(.L_x_694) ;  /* 0x000000e000007945 */ /* 0x000fe80003800200 */
[----:B-1----:R-:W-:Y:S05]  /*3310*/  @P0 BRA `(.L_x_695) ;  /* 0x0000000000300947 */ /* 0x002fea0003800000 */
[----:B------:R-:W1:Y:S02]  /*3320*/  QSPC.E.S P0, RZ, [R18+0x4] ;  /* 0x0000040012ff73aa */ /* 0x000e640000000500 */
[----:B-1----:R-:W-:Y:S05]  /*3330*/  @!P0 BRA `(.L_x_696) ;  /* 0x00000000001c8947 */ /* 0x002fea0003800000 */
[----:B------:R-:W-:-:S04]  /*3340*/  MOV R16, R18 ;  /* 0x0000001200107202 */ /* 0x000fc80000000f00 */
[----:B------:R-:W-:-:S07]  /*3350*/  MOV R14, R16 ;  /* 0x00000010000e7202 */ /* 0x000fce0000000f00 */
.L_x_697:
[----:B------:R-:W0:Y:S02]  /*3360*/  LDS R16, [R14+0x4] ;  /* 0x000004000e107984 */ /* 0x000e240000000800 */
[----:B0-----:R-:W-:-:S05]  /*3370*/  HFMA2 R17, R16, 1, 1, R0 ;  /* 0x3c003c0010117831 */ /* 0x001fca0000000000 */
[----:B------:R-:W0:Y:S02]  /*3380*/  ATOMS.CAST.SPIN P0, [R14+0x4], R16, R17 ;  /* 0x000004100e00758d */ /* 0x000e240001800011 */
[----:B0-----:R-:W-:Y:S05]  /*3390*/  @!P0 BRA `(.L_x_697) ;  /* 0xfffffffc00f08947 */ /* 0x001fea000383ffff */
[----:B------:R-:W-:Y:S05]  /*33a0*/  BRA `(.L_x_695) ;  /* 0x00000000000c7947 */ /* 0x000fea0003800000 */
.L_x_696:
[----:B------:R-:W0:Y:S02]  /*33b0*/  LD.E R0, desc[UR8][R18.64+0x4] ;  /* 0x0000040812007980 */ /* 0x000e24000c101900 */
[----:B0-----:R-:W-:-:S05]  /*33c0*/  IADD3 R17, PT, PT, R21, R0, RZ ;  /* 0x0000000015117210 */ /* 0x001fca0007ffe0ff */
[----:B------:R1:W-:Y:S02]  /*33d0*/  ST.E desc[UR8][R18.64+0x4], R17 ;  /* 0x0000041112007985 */ /* 0x0003e4000c101908 */
.L_x_695:
[----:B------:R-:W-:Y:S05]  /*33e0*/  BSYNC.RECONVERGENT B0 ;  /* 0x0000000000007941 */ /* 0x000fea0003800200 */
.L_x_694:
        /* <DEDUP_REMOVED lines=8> */
.L_x_701:
[----:B------:R-:W0:Y:S02]  /*3470*/  LDS R16, [R0] ;  /* 0x0000000000107984 */ /* 0x000e240000000800 */
[----:B0-----:R-:W-:-:S05]  /*3480*/  HADD2 R17, R16, R2 ;  /* 0x0000000210117230 */ /* 0x001fca0000000000 */
[----:B------:R-:W0:Y:S02]  /*3490*/  ATOMS.CAST.SPIN P0, [R0], R16, R17 ;  /* 0x000000100000758d */ /* 0x000e240001800011 */
[----:B0-----:R-:W-:Y:S05]  /*34a0*/  @!P0 BRA `(.L_x_701) ;  /* 0xfffffffc00f08947 */ /* 0x001fea000383ffff */
[----:B------:R-:W-:Y:S05]  /*34b0*/  BRA `(.L_x_699) ;  /* 0x00000000000c7947 */ /* 0x000fea0003800000 */
.L_x_700:
[----:B------:R-:W2:Y:S02]  /*34c0*/  LD.E R0, desc[UR8][R18.64] ;  /* 0x0000000812007980 */ /* 0x000ea4000c101900 */
[----:B--2---:R-:W-:-:S05]  /*34d0*/  IADD3 R17, PT, PT, R2, R0, RZ ;  /* 0x0000000002117210 */ /* 0x004fca0007ffe0ff */
[----:B------:R0:W-:Y:S02]  /*34e0*/  ST.E desc[UR8][R18.64], R17 ;  /* 0x0000001112007985 */ /* 0x0001e4000c101908 */
.L_x_699:
[----:B------:R-:W-:Y:S05]  /*34f0*/  BSYNC.RECONVERGENT B0 ;  /* 0x0000000000007941 */ /* 0x000fea0003800200 */
.L_x_698:
[----:B------:R1:W-:Y:S01]  /*3500*/  ATOM.E.ADD.F16x2.RN.STRONG.GPU P0, RZ, desc[UR8][R18.64+0x4], R3 ;  /* 0x8000040312ff79a2 */ /* 0x0003e2000c10e108 */
[----:B------:R-:W-:Y:S04]  /*3510*/  BSSY.RECONVERGENT B0, `(.L_x_702) ;  /* 0x000000f000007945 */ /* 0x000fe80003800200 */
[----:B-1----:R-:W-:Y:S05]  /*3520*/  @P0 BRA `(.L_x_703) ;  /* 0x0000000000340947 */ /* 0x002fea0003800000 */
[----:B------:R-:W1:Y:S02]  /*3530*/  QSPC.E.S P0, RZ, [R18+0x4] ;  /* 0x0000040012ff73aa */ /* 0x000e640000000500 */
[----:B-1----:R-:W-:Y:S05]  /*3540*/  @!P0 BRA `(.L_x_704) ;  /* 0x0000000000208947 */ /* 0x002fea0003800000 */
[----:B------:R-:W-:-:S04]  /*3550*/  MOV R16, R18 ;  /* 0x0000001200107202 */ /* 0x000fc80000000f00 */
[----:B------:R-:W-:Y:S02]  /*3560*/  MOV R16, R16 ;  /* 0x0000001000107202 */ /* 0x000fe40000000f00 */
[----:B0-----:R-:W-:-:S07]  /*3570*/  MOV R17, R3 ;  /* 0x0000000300117202 */ /* 0x001fce0000000f00 */
.L_x_705:
[----:B------:R-:W0:Y:S02]  /*3580*/  LDS R2, [R16+0x4] ;  /* 0x0000040010027984 */ /* 0x000e240000000800 */
[----:B0-----:R-:W-:-:S05]  /*3590*/  HFMA2 R3, R2, 1, 1, R17 ;  /* 0x3c003c0002037831 */ /* 0x001fca0000000011 */
[----:B------:R-:W0:Y:S02]  /*35a0*/  ATOMS.CAST.SPIN P0, [R16+0x4], R2, R3 ;  /* 0x000004021000758d */ /* 0x000e240001800003 */
[----:B0-----:R-:W-:Y:S05]  /*35b0*/  @!P0 BRA `(.L_x_705) ;  /* 0xfffffffc00f08947 */ /* 0x001fea000383ffff */
[----:B------:R-:W-:Y:S05]  /*35c0*/  BRA `(.L_x_703) ;  /* 0x00000000000c7947 */ /* 0x000fea0003800000 */
.L_x_704:
[----:B------:R-:W2:Y:S02]  /*35d0*/  LD.E R0, desc[UR8][R18.64+0x4] ;  /* 0x0000040812007980 */ /* 0x000ea4000c101900 */
[----:B--2---:R-:W-:-:S05]  /*35e0*/  IADD3 R3, PT, PT, R3, R0, RZ ;  /* 0x0000000003037210 */ /* 0x004fca0007ffe0ff */
[----:B------:R1:W-:Y:S02]  /*35f0*/  ST.E desc[UR8][R18.64+0x4], R3 ;  /* 0x0000040312007985 */ /* 0x0003e4000c101908 */
.L_x_703:
[----:B------:R-:W-:Y:S05]  /*3600*/  BSYNC.RECONVERGENT B0 ;  /* 0x0000000000007941 */ /* 0x000fea0003800200 */
.L_x_702:
        /* <DEDUP_REMOVED lines=8> */
.L_x_709:
[----:B------:R-:W0:Y:S02]  /*3690*/  LDS R2, [R0] ;  /* 0x0000000000027984 */ /* 0x000e240000000800 */
[----:B0-----:R-:W-:-:S05]  /*36a0*/  HADD2 R3, R2, R4 ;  /* 0x0000000402037230 */ /* 0x001fca0000000000 */
[----:B------:R-:W0:Y:S02]  /*36b0*/  ATOMS.CAST.SPIN P0, [R0], R2, R3 ;  /* 0x000000020000758d */ /* 0x000e240001800003 */
[----:B0-----:R-:W-:Y:S05]  /*36c0*/  @!P0 BRA `(.L_x_709) ;  /* 0xfffffffc00f08947 */ /* 0x001fea000383ffff */
[----:B------:R-:W-:Y:S05]  /*36d0*/  BRA `(.L_x_707) ;  /* 0x00000000000c7947 */ /* 0x000fea0003800000 */
.L_x_708:
[----:B------:R-:W2:Y:S02]  /*36e0*/  LD.E R0, desc[UR8][R18.64] ;  /* 0x0000000812007980 */ /* 0x000ea4000c101900 */
[----:B--2---:R-:W-:-:S05]  /*36f0*/  IADD3 R3, PT, PT, R4, R0, RZ ;  /* 0x0000000004037210 */ /* 0x004fca0007ffe0ff */
[----:B------:R0:W-:Y:S02]  /*3700*/  ST.E desc[UR8][R18.64], R3 ;  /* 0x0000000312007985 */ /* 0x0001e4000c101908 */
.L_x_707:
[----:B------:R-:W-:Y:S05]  /*3710*/  BSYNC.RECONVERGENT B0 ;  /* 0x0000000000007941 */ /* 0x000fea0003800200 */
.L_x_706:
[----:B------:R1:W-:Y:S01]  /*3720*/  ATOM.E.ADD.F16x2.RN.STRONG.GPU P0, RZ, desc[UR8][R18.64+0x4], R5 ;  /* 0x8000040512ff79a2 */ /* 0x0003e2000c10e108 */
[----:B------:R-:W-:Y:S04]  /*3730*/  BSSY.RECONVERGENT B0, `(.L_x_710) ;  /* 0x000000e000007945 */ /* 0x000fe80003800200 */
[----:B-1----:R-:W-:Y:S05]  /*3740*/  @P0 BRA `(.L_x_711) ;  /* 0x0000000000300947 */ /* 0x002fea0003800000 */
[----:B------:R-:W1:Y:S02]  /*3750*/  QSPC.E.S P0, RZ, [R18+0x4] ;  /* 0x0000040012ff73aa */ /* 0x000e640000000500 */
[----:B-1----:R-:W-:Y:S05]  /*3760*/  @!P0 BRA `(.L_x_712) ;  /* 0x00000000001c8947 */ /* 0x002fea0003800000 */
[----:B------:R-:W-:-:S04]  /*3770*/  MOV R2, R18 ;  /* 0x0000001200027202 */ /* 0x000fc80000000f00 */
[----:B------:R-:W-:-:S07]  /*3780*/  MOV R0, R2 ;  /* 0x0000000200007202 */ /* 0x000fce0000000f00 */
.L_x_713:
[----:B------:R-:W0:Y:S02]  /*3790*/  LDS R2, [R0+0x4] ;  /* 0x0000040000027984 */ /* 0x000e240000000800 */
[----:B0-----:R-:W-:-:S05]  /*37a0*/  HFMA2 R3, R2, 1, 1, R5 ;  /* 0x3c003c0002037831 */ /* 0x001fca0000000005 */
[----:B------:R-:W0:Y:S02]  /*37b0*/  ATOMS.CAST.SPIN P0, [R0+0x4], R2, R3 ;  /* 0x000004020000758d */ /* 0x000e240001800003 */
[----:B0-----:R-:W-:Y:S05]  /*37c0*/  @!P0 BRA `(.L_x_713) ;  /* 0xfffffffc00f08947 */ /* 0x001fea000383ffff */
[----:B------:R-:W-:Y:S05]  /*37d0*/  BRA `(.L_x_711) ;  /* 0x00000000000c7947 */ /* 0x000fea0003800000 */
.L_x_712:
[----:B------:R-:W0:Y:S02]  /*37e0*/  LD.E R0, desc[UR8][R18.64+0x4] ;  /* 0x0000040812007980 */ /* 0x000e24000c101900 */
[----:B0-----:R-:W-:-:S05]  /*37f0*/  IADD3 R3, PT, PT, R5, R0, RZ ;  /* 0x0000000005037210 */ /* 0x001fca0007ffe0ff */
[----:B------:R1:W-:Y:S02]  /*3800*/  ST.E desc[UR8][R18.64+0x4], R3 ;  /* 0x0000040312007985 */ /* 0x0003e4000c101908 */
.L_x_711:
[----:B------:R-:W-:Y:S05]  /*3810*/  BSYNC.RECONVERGENT B0 ;  /* 0x0000000000007941 */ /* 0x000fea0003800200 */
.L_x_710:
        /* <DEDUP_REMOVED lines=8> */
.L_x_717:
[----:B------:R-:W0:Y:S02]  /*38a0*/  LDS R2, [R0] ;  /* 0x0000000000027984 */ /* 0x000e240000000800 */
[----:B0-----:R-:W-:-:S05]  /*38b0*/  HADD2 R3, R2, R6 ;  /* 0x0000000602037230 */ /* 0x001fca0000000000 */
[----:B------:R-:W0:Y:S02]  /*38c0*/  ATOMS.CAST.SPIN P0, [R0], R2, R3 ;  /* 0x000000020000758d */ /* 0x000e240001800003 */
[----:B0-----:R-:W-:Y:S05]  /*38d0*/  @!P0 BRA `(.L_x_717) ;  /* 0xfffffffc00f08947 */ /* 0x001fea000383ffff */
[----:B------:R-:W-:Y:S05]  /*38e0*/  BRA `(.L_x_715) ;  /* 0x00000000000c7947 */ /* 0x000fea0003800000 */
.L_x_716:
[----:B------:R-:W2:Y:S02]  /*38f0*/  LD.E R0, desc[UR8][R18.64] ;  /* 0x0000000812007980 */ /* 0x000ea4000c101900 */
[----:B--2---:R-:W-:-:S05]  /*3900*/  IADD3 R3, PT, PT, R6, R0, RZ ;  /* 0x0000000006037210 */ /* 0x004fca0007ffe0ff */
[----:B------:R0:W-:Y:S02]  /*3910*/  ST.E desc[UR8][R18.64], R3 ;  /* 0x0000000312007985 */ /* 0x0001e4000c101908 */
.L_x_715:
[----:B------:R-:W-:Y:S05]  /*3920*/  BSYNC.RECONVERGENT B0 ;  /* 0x0000000000007941 */ /* 0x000fea0003800200 */
.L_x_714:
[----:B------:R1:W-:Y:S01]  /*3930*/  ATOM.E.ADD.F16x2.RN.STRONG.GPU P0, RZ, desc[UR8][R18.64+0x4], R7 ;  /* 0x8000040712ff79a2 */ /* 0x0003e2000c10e108 */
[----:B------:R-:W-:Y:S04]  /*3940*/  BSSY.RECONVERGENT B0, `(.L_x_718) ;  /* 0x000000e000007945 */ /* 0x000fe80003800200 */
[----:B-1----:R-:W-:Y:S05]  /*3950*/  @P0 BRA `(.L_x_719) ;  /* 0x0000000000300947 */ /* 0x002fea0003800000 */
[----:B------:R-:W1:Y:S02]  /*3960*/  QSPC.E.S P0, RZ, [R18+0x4] ;  /* 0x0000040012ff73aa */ /* 0x000e640000000500 */
[----:B-1----:R-:W-:Y:S05]  /*3970*/  @!P0 BRA `(.L_x_720) ;  /* 0x00000000001c8947 */ /* 0x002fea0003800000 */
[----:B------:R-:W-:-:S04]  /*3980*/  MOV R2, R18 ;  /* 0x0000001200027202 */ /* 0x000fc80000000f00 */
[----:B------:R-:W-:-:S07]  /*3990*/  MOV R0, R2 ;  /* 0x0000000200007202 */ /* 0x000fce0000000f00 */
.L_x_721:
[----:B------:R-:W0:Y:S02]  /*39a0*/  LDS R2, [R0+0x4] ;  /* 0x0000040000027984 */ /* 0x000e240000000800 */
[----:B0-----:R-:W-:-:S05]  /*39b0*/  HFMA2 R3, R2, 1, 1, R7 ;  /* 0x3c003c0002037831 */ /* 0x001fca0000000007 */
[----:B------:R-:W0:Y:S02]  /*39c0*/  ATOMS.CAST.SPIN P0, [R0+0x4], R2, R3 ;  /* 0x000004020000758d */ /* 0x000e240001800003 */
[----:B0-----:R-:W-:Y:S05]  /*39d0*/  @!P0 BRA `(.L_x_721) ;  /* 0xfffffffc00f08947 */ /* 0x001fea000383ffff */
[----:B------:R-:W-:Y:S05]  /*39e0*/  BRA `(.L_x_719) ;  /* 0x00000000000c7947 */ /* 0x000fea0003800000 */
.L_x_720:
[----:B------:R-:W0:Y:S02]  /*39f0*/  LD.E R0, desc[UR8][R18.64+0x4] ;  /* 0x0000040812007980 */ /* 0x000e24000c101900 */
[----:B0-----:R-:W-:-:S05]  /*3a00*/  IADD3 R3, PT, PT, R7, R0, RZ ;  /* 0x0000000007037210 */ /* 0x001fca0007ffe0ff */
[----:B------:R1:W-:Y:S02]  /*3a10*/  ST.E desc[UR8][R18.64+0x4], R3 ;  /* 0x0000040312007985 */ /* 0x0003e4000c101908 */
.L_x_719:
[----:B------:R-:W-:Y:S05]  /*3a20*/  BSYNC.RECONVERGENT B0 ;  /* 0x0000000000007941 */ /* 0x000fea0003800200 */
.L_x_718:
        /* <DEDUP_REMOVED lines=8> */
.L_x_725:
[----:B------:R-:W0:Y:S02]  /*3ab0*/  LDS R2, [R0] ;  /* 0x0000000000027984 */ /* 0x000e240000000800 */
[----:B0-----:R-:W-:-:S05]  /*3ac0*/  HADD2 R3, R2, R8 ;  /* 0x0000000802037230 */ /* 0x001fca0000000000 */
[----:B------:R-:W0:Y:S02]  /*3ad0*/  ATOMS.CAST.SPIN P0, [R0], R2, R3 ;  /* 0x000000020000758d */ /* 0x000e240001800003 */
[----:B0-----:R-:W-:Y:S05]  /*3ae0*/  @!P0 BRA `(.L_x_725) ;  /* 0xfffffffc00f08947 */ /* 0x001fea000383ffff */
[----:B------:R-:W-:Y:S05]  /*3af0*/  BRA `(.L_x_723) ;  /* 0x00000000000c7947 */ /* 0x000fea0003800000 */
.L_x_724:
[----:B------:R-:W2:Y:S02]  /*3b00*/  LD.E R0, desc[UR8][R18.64] ;  /* 0x0000000812007980 */ /* 0x000ea4000c101900 */
[----:B--2---:R-:W-:-:S05]  /*3b10*/  IADD3 R3, PT, PT, R8, R0, RZ ;  /* 0x0000000008037210 */ /* 0x004fca0007ffe0ff */
[----:B------:R0:W-:Y:S02]  /*3b20*/  ST.E desc[UR8][R18.64], R3 ;  /* 0x0000000312007985 */ /* 0x0001e4000c101908 */
.L_x_723:
[----:B------:R-:W-:Y:S05]  /*3b30*/  BSYNC.RECONVERGENT B0 ;  /* 0x0000000000007941 */ /* 0x000fea0003800200 */
.L_x_722:
[----:B------:R1:W-:Y:S01]  /*3b40*/  ATOM.E.ADD.F16x2.RN.STRONG.GPU P0, RZ, desc[UR8][R18.64+0x4], R9 ;  /* 0x8000040912ff79a2 */ /* 0x0003e2000c10e108 */
[----:B------:R-:W-:Y:S04]  /*3b50*/  BSSY.RECONVERGENT B0, `(.L_x_726) ;  /* 0x000000e000007945 */ /* 0x000fe80003800200 */
[----:B-1----:R-:W-:Y:S05]  /*3b60*/  @P0 BRA `(.L_x_727) ;  /* 0x0000000000300947 */ /* 0x002fea0003800000 */
[----:B------:R-:W1:Y:S02]  /*3b70*/  QSPC.E.S P0, RZ, [R18+0x4] ;  /* 0x0000040012ff73aa */ /* 0x000e640000000500 */
[----:B-1----:R-:W-:Y:S05]  /*3b80*/  @!P0 BRA `(.L_x_728) ;  /* 0x00000000001c8947 */ /* 0x002fea0003800000 */
[----:B------:R-:W-:-:S04]  /*3b90*/  MOV R2, R18 ;  /* 0x0000001200027202 */ /* 0x000fc80000000f00 */
[----:B------:R-:W-:-:S07]  /*3ba0*/  MOV R0, R2 ;  /* 0x0000000200007202 */ /* 0x000fce0000000f00 */
.L_x_729:
[----:B------:R-:W0:Y:S02]  /*3bb0*/  LDS R2, [R0+0x4] ;  /* 0x0000040000027984 */ /* 0x000e240000000800 */
[----:B0-----:R-:W-:-:S05]  /*3bc0*/  HFMA2 R3, R2, 1, 1, R9 ;  /* 0x3c003c0002037831 */ /* 0x001fca0000000009 */
[----:B------:R-:W0:Y:S02]  /*3bd0*/  ATOMS.CAST.SPIN P0, [R0+0x4], R2, R3 ;  /* 0x000004020000758d */ /* 0x000e240001800003 */
[----:B0-----:R-:W-:Y:S05]  /*3be0*/  @!P0 BRA `(.L_x_729) ;  /* 0xfffffffc00f08947 */ /* 0x001fea000383ffff */
[----:B------:R-:W-:Y:S05]  /*3bf0*/  BRA `(.L_x_727) ;  /* 0x00000000000c7947 */ /* 0x000fea0003800000 */
.L_x_728:
[----:B------:R-:W0:Y:S02]  /*3c00*/  LD.E R0, desc[UR8][R18.64+0x4] ;  /* 0x0000040812007980 */ /* 0x000e24000c101900 */
[----:B0-----:R-:W-:-:S05]  /*3c10*/  IADD3 R3, PT, PT, R9, R0, RZ ;  /* 0x0000000009037210 */ /* 0x001fca0007ffe0ff */
[----:B------:R1:W-:Y:S02]  /*3c20*/  ST.E desc[UR8][R18.64+0x4], R3 ;  /* 0x0000040312007985 */ /* 0x0003e4000c101908 */
.L_x_727:
[----:B------:R-:W-:Y:S05]  /*3c30*/  BSYNC.RECONVERGENT B0 ;  /* 0x0000000000007941 */ /* 0x000fea0003800200 */
.L_x_726:
        /* <DEDUP_REMOVED lines=8> */
.L_x_733:
[----:B------:R-:W0:Y:S02]  /*3cc0*/  LDS R2, [R0] ;  /* 0x0000000000027984 */ /* 0x000e240000000800 */
[----:B0-----:R-:W-:-:S05]  /*3cd0*/  HADD2 R3, R2, R10 ;  /* 0x0000000a02037230 */ /* 0x001fca0000000000 */
[----:B------:R-:W0:Y:S02]  /*3ce0*/  ATOMS.CAST.SPIN P0, [R0], R2, R3 ;  /* 0x000000020000758d */ /* 0x000e240001800003 */
[----:B0-----:R-:W-:Y:S05]  /*3cf0*/  @!P0 BRA `(.L_x_733) ;  /* 0xfffffffc00f08947 */ /* 0x001fea000383ffff */
[----:B------:R-:W-:Y:S05]  /*3d00*/  BRA `(.L_x_731) ;  /* 0x00000000000c7947 */ /* 0x000fea0003800000 */
.L_x_732:
[----:B------:R-:W2:Y:S02]  /*3d10*/  LD.E R0, desc[UR8][R18.64] ;  /* 0x0000000812007980 */ /* 0x000ea4000c101900 */
[----:B--2---:R-:W-:-:S05]  /*3d20*/  IADD3 R3, PT, PT, R10, R0, RZ ;  /* 0x000000000a037210 */ /* 0x004fca0007ffe0ff */
[----:B------:R0:W-:Y:S02]  /*3d30*/  ST.E desc[UR8][R18.64], R3 ;  /* 0x0000000312007985 */ /* 0x0001e4000c101908 */
.L_x_731:
[----:B------:R-:W-:Y:S05]  /*3d40*/  BSYNC.RECONVERGENT B0 ;  /* 0x0000000000007941 */ /* 0x000fea0003800200 */
.L_x_730:
[----:B------:R1:W-:Y:S01]  /*3d50*/  ATOM.E.ADD.F16x2.RN.STRONG.GPU P0, RZ, desc[UR8][R18.64+0x4], R11 ;  /* 0x8000040b12ff79a2 */ /* 0x0003e2000c10e108 */
[----:B------:R-:W-:Y:S04]  /*3d60*/  BSSY.RECONVERGENT B0, `(.L_x_734) ;  /* 0x000000e000007945 */ /* 0x000fe80003800200 */
[----:B-1----:R-:W-:Y:S05]  /*3d70*/  @P0 BRA `(.L_x_735) ;  /* 0x0000000000300947 */ /* 0x002fea0003800000 */
[----:B------:R-:W1:Y:S02]  /*3d80*/  QSPC.E.S P0, RZ, [R18+0x4] ;  /* 0x0000040012ff73aa */ /* 0x000e640000000500 */
[----:B-1----:R-:W-:Y:S05]  /*3d90*/  @!P0 BRA `(.L_x_736) ;  /* 0x00000000001c8947 */ /* 0x002fea0003800000 */
[----:B------:R-:W-:-:S04]  /*3da0*/  MOV R2, R18 ;  /* 0x0000001200027202 */ /* 0x000fc80000000f00 */
[----:B------:R-:W-:-:S07]  /*3db0*/  MOV R0, R2 ;  /* 0x0000000200007202 */ /* 0x000fce0000000f00 */
.L_x_737:
[----:B------:R-:W0:Y:S02]  /*3dc0*/  LDS R2, [R0+0x4] ;  /* 0x0000040000027984 */ /* 0x000e240000000800 */
[----:B0-----:R-:W-:-:S05]  /*3dd0*/  HFMA2 R3, R2, 1, 1, R11 ;  /* 0x3c003c0002037831 */ /* 0x001fca000000000b */
[----:B------:R-:W0:Y:S02]  /*3de0*/  ATOMS.CAST.SPIN P0, [R0+0x4], R2, R3 ;  /* 0x000004020000758d */ /* 0x000e240001800003 */
[----:B0-----:R-:W-:Y:S05]  /*3df0*/  @!P0 BRA `(.L_x_737) ;  /* 0xfffffffc00f08947 */ /* 0x001fea000383ffff */
[----:B------:R-:W-:Y:S05]  /*3e00*/  BRA `(.L_x_735) ;  /* 0x00000000000c7947 */ /* 0x000fea0003800000 */
.L_x_736:
[----:B------:R-:W0:Y:S02]  /*3e10*/  LD.E R0, desc[UR8][R18.64+0x4] ;  /* 0x0000040812007980 */ /* 0x000e24000c101900 */
[----:B0-----:R-:W-:-:S05]  /*3e20*/  IADD3 R3, PT, PT, R11, R0, RZ ;  /* 0x000000000b037210 */ /* 0x001fca0007ffe0ff */
[----:B------:R1:W-:Y:S02]  /*3e30*/  ST.E desc[UR8][R18.64+0x4], R3 ;  /* 0x0000040312007985 */ /* 0x0003e4000c101908 */
.L_x_735:
[----:B------:R-:W-:Y:S05]  /*3e40*/  BSYNC.RECONVERGENT B0 ;  /* 0x0000000000007941 */ /* 0x000fea0003800200 */
.L_x_734:
        /* <DEDUP_REMOVED lines=8> */
.L_x_741:
[----:B------:R-:W0:Y:S02]  /*3ed0*/  LDS R2, [R0] ;  /* 0x0000000000027984 */ /* 0x000e240000000800 */
[----:B0-----:R-:W-:-:S05]  /*3ee0*/  HADD2 R3, R2, R12 ;  /* 0x0000000c02037230 */ /* 0x001fca0000000000 */
[----:B------:R-:W0:Y:S02]  /*3ef0*/  ATOMS.CAST.SPIN P0, [R0], R2, R3 ;  /* 0x000000020000758d */ /* 0x000e240001800003 */
[----:B0-----:R-:W-:Y:S05]  /*3f00*/  @!P0 BRA `(.L_x_741) ;  /* 0xfffffffc00f08947 */ /* 0x001fea000383ffff */
[----:B------:R-:W-:Y:S05]  /*3f10*/  BRA `(.L_x_739) ;  /* 0x00000000000c7947 */ /* 0x000fea0003800000 */
.L_x_740:
[----:B------:R-:W2:Y:S02]  /*3f20*/  LD.E R0, desc[UR8][R18.64] ;  /* 0x0000000812007980 */ /* 0x000ea4000c101900 */
[----:B--2---:R-:W-:-:S05]  /*3f30*/  IADD3 R3, PT, PT, R12, R0, RZ ;  /* 0x000000000c037210 */ /* 0x004fca0007ffe0ff */
[----:B------:R0:W-:Y:S02]  /*3f40*/  ST.E desc[UR8][R18.64], R3 ;  /* 0x0000000312007985 */ /* 0x0001e4000c101908 */
.L_x_739:
[----:B------:R-:W-:Y:S05]  /*3f50*/  BSYNC.RECONVERGENT B0 ;  /* 0x0000000000007941 */ /* 0x000fea0003800200 */
.L_x_738:
[----:B------:R1:W-:Y:S02]  /*3f60*/  ATOM.E.ADD.F16x2.RN.STRONG.GPU P0, RZ, desc[UR8][R18.64+0x4], R13 ;  /* 0x8000040d12ff79a2 */ /* 0x0003e4000c10e108 */
[----:B-1----:R-:W-:Y:S05]  /*3f70*/  @P0 EXIT ;  /* 0x000000000000094d */ /* 0x002fea0003800000 */
[----:B------:R-:W1:Y:S02]  /*3f80*/  QSPC.E.S P0, RZ, [R18+0x4] ;  /* 0x0000040012ff73aa */ /* 0x000e640000000500 */
[----:B-1----:R-:W-:Y:S05]  /*3f90*/  @!P0 BRA `(.L_x_742) ;  /* 0x00000000001c8947 */ /* 0x002fea0003800000 */
[----:B------:R-:W-:-:S04]  /*3fa0*/  MOV R2, R18 ;  /* 0x0000001200027202 */ /* 0x000fc80000000f00 */
[----:B------:R-:W-:-:S07]  /*3fb0*/  MOV R0, R2 ;  /* 0x0000000200007202 */ /* 0x000fce0000000f00 */
.L_x_743:
[----:B------:R-:W0:Y:S02]  /*3fc0*/  LDS R2, [R0+0x4] ;  /* 0x0000040000027984 */ /* 0x000e240000000800 */
[----:B0-----:R-:W-:-:S05]  /*3fd0*/  HFMA2 R3, R2, 1, 1, R13 ;  /* 0x3c003c0002037831 */ /* 0x001fca000000000d */
[----:B------:R-:W0:Y:S02]  /*3fe0*/  ATOMS.CAST.SPIN P0, [R0+0x4], R2, R3 ;  /* 0x000004020000758d */ /* 0x000e240001800003 */
[----:B0-----:R-:W-:Y:S05]  /*3ff0*/  @!P0 BRA `(.L_x_743) ;  /* 0xfffffffc00f08947 */ /* 0x001fea000383ffff */
[----:B------:R-:W-:Y:S05]  /*4000*/  EXIT ;  /* 0x000000000000794d */ /* 0x000fea0003800000 */
.L_x_742:
[----:B------:R-:W0:Y:S02]  /*4010*/  LD.E R0, desc[UR8][R18.64+0x4] ;  /* 0x0000040812007980 */ /* 0x000e24000c101900 */
[----:B0-----:R-:W-:-:S05]  /*4020*/  IADD3 R3, PT, PT, R13, R0, RZ ;  /* 0x000000000d037210 */ /* 0x001fca0007ffe0ff */
[----:B------:R-:W-:Y:S01]  /*4030*/  ST.E desc[UR8][R18.64+0x4], R3 ;  /* 0x0000040312007985 */ /* 0x000fe2000c101908 */
[----:B------:R-:W-:Y:S05]  /*4040*/  EXIT ;  /* 0x000000000000794d */ /* 0x000fea0003800000 */
.L_x_744:
        /* <DEDUP_REMOVED lines=11> */
.L_x_1860:


//--------------------- .text._ZN4vllm4gptq33gemm_half_q_half_gptq_8bit_kernelILb1ELi7EEEvPK6__halfPKjS6_S4_PS2_iiiibPKi --------------------------
	.section	.text._ZN4vllm4gptq33gemm_half_q_half_gptq_8bit_kernelILb1ELi7EEEvPK6__halfPKjS6_S4_PS2_iiiibPKi,"ax",@progbits
	.align	128
        .global         _ZN4vllm4gptq33gemm_half_q_half_gptq_8bit_kernelILb1ELi7EEEvPK6__halfPKjS6_S4_PS2_iiiibPKi
        .type           _ZN4vllm4gptq33gemm_half_q_half_gptq_8bit_kernelILb1ELi7EEEvPK6__halfPKjS6_S4_PS2_iiiibPKi,@function
        .size           _ZN4vllm4gptq33gemm_half_q_half_gptq_8bit_kernelILb1ELi7EEEvPK6__halfPKjS6_S4_PS2_iiiibPKi,(.L_x_1861 - _ZN4vllm4gptq33gemm_half_q_half_gptq_8bit_kernelILb1ELi7EEEvPK6__halfPKjS6_S4_PS2_iiiibPKi)
        .other          _ZN4vllm4gptq33gemm_half_q_half_gptq_8bit_kernelILb1ELi7EEEvPK6__halfPKjS6_S4_PS2_iiiibPKi,@"STO_CUDA_ENTRY STV_DEFAULT"
_ZN4vllm4gptq33gemm_half_q_half_gptq_8bit_kernelILb1ELi7EEEvPK6__halfPKjS6_S4_PS2_iiiibPKi:
.text._ZN4vllm4gptq33gemm_half_q_half_gptq_8bit_kernelILb1ELi7EEEvPK6__halfPKjS6_S4_PS2_iiiibPKi:
        /* <DEDUP_REMOVED lines=23> */
[----:B--2---:R-:W-:Y:S01]  /*0170*/  UIMAD UR4, UR4, 0x7, URZ ;  /* 0x00000007040478a4 */ /* 0x004fe2000f8e02ff */
        /* <DEDUP_REMOVED lines=11> */
[----:B------:R-:W-:Y:S02]  /*0230*/  IADD3 R9, P2, PT, R13, R8, RZ ;  /* 0x000000080d097210 */ /* 0x000fe40007f5e0ff */
[----:B------:R-:W-:Y:S02]  /*0240*/  LEA.HI.X R5, R11, UR11, R12, 0x1, P0 ;  /* 0x0000000b0b057c11 */ /* 0x000fe400080f0c0c */
[C---:B------:R-:W-:Y:S02]  /*0250*/  IADD3 R11, PT, PT, R8.reuse, R0, RZ ;  /* 0x00000000080b7210 */ /* 0x040fe40007ffe0ff */
[----:B------:R-:W-:Y:S01]  /*0260*/  LEA.HI.X R7, R7, UR11, R10, 0x1, P1 ;  /* 0x0000000b07077c11 */ /* 0x000fe200088f0c0a */
[----:B------:R0:W2:Y:S01]  /*0270*/  LDG.E.U16.CONSTANT R14, desc[UR12][R4.64] ;  /* 0x0000000c040e7981 */ /* 0x0000a2000c1e9500 */
[----:B------:R-:W-:-:S02]  /*0280*/  LEA.HI.X.SX32 R10, R8, RZ, 0x1, P2 ;  /* 0x000000ff080a7211 */ /* 0x000fc400010f0eff */
[----:B------:R-:W-:Y:S01]  /*0290*/  LEA R8, P0, R9, UR10, 0x1 ;  /* 0x0000000a09087c11 */ /* 0x000fe2000f8008ff */
[----:B------:R1:W3:Y:S01]  /*02a0*/  LDG.E.U16.CONSTANT R18, desc[UR12][R6.64] ;  /* 0x0000000c06127981 */ /* 0x0002e2000c1e9500 */
[----:B------:R-:W-:Y:S02]  /*02b0*/  IADD3 R15, P1, PT, R13, R11, RZ ;  /* 0x0000000b0d0f7210 */ /* 0x000fe40007f3e0ff */
[----:B------:R-:W-:Y:S02]  /*02c0*/  LEA.HI.X R9, R9, UR11, R10, 0x1, P0 ;  /* 0x0000000b09097c11 */ /* 0x000fe400080f0c0a */
[----:B------:R-:W-:Y:S02]  /*02d0*/  LEA.HI.X.SX32 R20, R11, RZ, 0x1, P1 ;  /* 0x000000ff0b147211 */ /* 0x000fe400008f0eff */
[----:B------:R-:W-:Y:S01]  /*02e0*/  LEA R10, P0, R15, UR10, 0x1 ;  /* 0x0000000a0f0a7c11 */ /* 0x000fe2000f8008ff */
[----:B------:R-:W4:Y:S01]  /*02f0*/  LDG.E.U16.CONSTANT R8, desc[UR12][R8.64] ;  /* 0x0000000c08087981 */ /* 0x000f22000c1e9500 */
[----:B------:R-:W-:-:S02]  /*0300*/  IADD3 R12, PT, PT, R11, R0, RZ ;  /* 0x000000000b0c7210 */ /* 0x000fc40007ffe0ff */
[----:B------:R-:W-:Y:S02]  /*0310*/  LEA.HI.X R11, R15, UR11, R20, 0x1, P0 ;  /* 0x0000000b0f0b7c11 */ /* 0x000fe400080f0c14 */
[C---:B------:R-:W-:Y:S02]  /*0320*/  IADD3 R15, PT, PT, R12.reuse, R0, RZ ;  /* 0x000000000c0f7210 */ /* 0x040fe40007ffe0ff */
[----:B------:R-:W-:Y:S01]  /*0330*/  IADD3 R19, P0, PT, R13, R12, RZ ;  /* 0x0000000c0d137210 */ /* 0x000fe20007f1e0ff */
[----:B------:R-:W5:Y:S01]  /*0340*/  LDG.E.U16.CONSTANT R10, desc[UR12][R10.64] ;  /* 0x0000000c0a0a7981 */ /* 0x000f62000c1e9500 */
[----:B------:R-:W-:Y:S02]  /*0350*/  IADD3 R20, PT, PT, R15, R0, RZ ;  /* 0x000000000f147210 */ /* 0x000fe40007ffe0ff */
[----:B------:R-:W-:Y:S02]  /*0360*/  IADD3 R17, P2, PT, R13, R15, RZ ;  /* 0x0000000f0d117210 */ /* 0x000fe40007f5e0ff */
[----:B------:R-:W-:-:S02]  /*0370*/  LEA.HI.X.SX32 R12, R12, RZ, 0x1, P0 ;  /* 0x000000ff0c0c7211 */ /* 0x000fc400000f0eff */
[----:B0-----:R-:W-:Y:S02]  /*0380*/  LEA R4, P1, R19, UR10, 0x1 ;  /* 0x0000000a13047c11 */ /* 0x001fe4000f8208ff */
[----:B------:R-:W-:Y:S02]  /*0390*/  IADD3 R13, P0, PT, R13, R20, RZ ;  /* 0x000000140d0d7210 */ /* 0x000fe40007f1e0ff */
[----:B------:R-:W-:Y:S02]  /*03a0*/  LEA.HI.X.SX32 R22, R15, RZ, 0x1, P2 ;  /* 0x000000ff0f167211 */ /* 0x000fe400010f0eff */
[----:B------:R-:W-:Y:S02]  /*03b0*/  LEA.HI.X R5, R19, UR11, R12, 0x1, P1 ;  /* 0x0000000b13057c11 */ /* 0x000fe400088f0c0c */
[----:B------:R-:W-:Y:S02]  /*03c0*/  LEA.HI.X.SX32 R20, R20, RZ, 0x1, P0 ;  /* 0x000000ff14147211 */ /* 0x000fe400000f0eff */
[----:B-1----:R-:W-:Y:S01]  /*03d0*/  LEA R6, P2, R17, UR10, 0x1 ;  /* 0x0000000a11067c11 */ /* 0x002fe2000f8408ff */
[----:B------:R-:W5:Y:S01]  /*03e0*/  LDG.E.U16.CONSTANT R4, desc[UR12][R4.64] ;  /* 0x0000000c04047981 */ /* 0x000f62000c1e9500 */
[----:B------:R-:W-:-:S02]  /*03f0*/  LEA R12, P0, R13, UR10, 0x1 ;  /* 0x0000000a0d0c7c11 */ /* 0x000fc4000f8008ff */
        /* <DEDUP_REMOVED lines=10> */
[----:B------:R0:W-:Y:S01]  /*04a0*/  STS.U16 [R3+0x600], R12 ;  /* 0x0006000c03007388 */ /* 0x0001e20000000400 */
[----:B------:R-:W-:Y:S05]  /*04b0*/  BRA `(.L_x_746) ;  /* 0x0000000000d87947 */ /* 0x000fea0003800000 */
.L_x_747:
[----:B------:R-:W-:-:S04]  /*04c0*/  LEA R4, P0, R13, UR10, 0x2 ;  /* 0x0000000a0d047c11 */ /* 0x000fc8000f8010ff */
[----:B------:R-:W-:Y:S01]  /*04d0*/  LEA.HI.X R5, R13, UR11, RZ, 0x2, P0 ;  /* 0x0000000b0d057c11 */ /* 0x000fe200080f14ff */
[----:B------:R-:W0:Y:S04]  /*04e0*/  LDCU.64 UR10, c[0x0][0x380] ;  /* 0x00007000ff0a77ac */ /* 0x000e280008000a00 */
[----:B------:R-:W2:Y:S01]  /*04f0*/  LDG.E.CONSTANT R14, desc[UR12][R4.64] ;  /* 0x0000000c040e7981 */ /* 0x000ea2000c1e9900 */
[----:B------:R-:W-:-:S05]  /*0500*/  IMAD R9, R0, UR4, RZ ;  /* 0x0000000400097c24 */ /* 0x000fca000f8e02ff */
[----:B------:R-:W-:-:S04]  /*0510*/  IADD3 R11, PT, PT, R9, R0, RZ ;  /* 0x00000000090b7210 */ /* 0x000fc80007ffe0ff */
        /* <DEDUP_REMOVED lines=9> */
[----:B------:R-:W-:Y:S02]  /*05b0*/  LEA.HI.X.SX32 R5, R11, R15, 0x1, P1 ;  /* 0x0000000f0b057211 */ /* 0x000fe400008f0eff */
[----:B------:R-:W-:Y:S02]  /*05c0*/  LEA.HI.X R7, R7, UR11, R10, 0x1, P0 ;  /* 0x0000000b07077c11 */ /* 0x000fe400080f0c0a */
[C---:B------:R-:W-:Y:S02]  /*05d0*/  LEA R4, P0, R8.reuse, UR10, 0x1 ;  /* 0x0000000a08047c11 */ /* 0x040fe4000f8008ff */
[-C--:B------:R-:W-:Y:S01]  /*05e0*/  IADD3 R9, P2, PT, R13, R14.reuse, RZ ;  /* 0x0000000e0d097210 */ /* 0x080fe20007f5e0ff */
[----:B------:R-:W2:Y:S01]  /*05f0*/  LDG.E.U16.CONSTANT R6, desc[UR12][R6.64] ;  /* 0x0000000c06067981 */ /* 0x000ea2000c1e9500 */
[----:B------:R-:W-:Y:S02]  /*0600*/  IADD3 R11, P1, PT, R17, R14, RZ ;  /* 0x0000000e110b7210 */ /* 0x000fe40007f3e0ff */
[----:B------:R-:W-:-:S02]  /*0610*/  LEA.HI.X R5, R8, UR11, R5, 0x1, P0 ;  /* 0x0000000b08057c11 */ /* 0x000fc400080f0c05 */
[-C--:B------:R-:W-:Y:S02]  /*0620*/  LEA.HI.X.SX32 R22, R13, R15.reuse, 0x1, P2 ;  /* 0x0000000f0d167211 */ /* 0x080fe400010f0eff */
[----:B------:R-:W-:Y:S01]  /*0630*/  IADD3 R13, P0, PT, R19, R14, RZ ;  /* 0x0000000e130d7210 */ /* 0x000fe20007f1e0ff */
[----:B------:R-:W3:Y:S01]  /*0640*/  LDG.E.U16.CONSTANT R4, desc[UR12][R4.64] ;  /* 0x0000000c04047981 */ /* 0x000ee2000c1e9500 */
[-C--:B------:R-:W-:Y:S02]  /*0650*/  LEA.HI.X.SX32 R20, R17, R15.reuse, 0x1, P1 ;  /* 0x0000000f11147211 */ /* 0x080fe400008f0eff */
[----:B------:R-:W-:Y:S02]  /*0660*/  LEA R10, P1, R11, UR10, 0x1 ;  /* 0x0000000a0b0a7c11 */ /* 0x000fe4000f8208ff */
[----:B------:R-:W-:Y:S02]  /*0670*/  LEA.HI.X.SX32 R18, R19, R15, 0x1, P0 ;  /* 0x0000000f13127211 */ /* 0x000fe400000f0eff */
[----:B------:R-:W-:-:S02]  /*0680*/  LEA R12, P0, R13, UR10, 0x1 ;  /* 0x0000000a0d0c7c11 */ /* 0x000fc4000f8008ff */
[----:B------:R-:W-:Y:S02]  /*0690*/  LEA.HI.X R11, R11, UR11, R20, 0x1, P1 ;  /* 0x0000000b0b0b7c11 */ /* 0x000fe400088f0c14 */
[----:B------:R-:W-:Y:S02]  /*06a0*/  IADD3 R20, PT, PT, R21, R0, RZ ;  /* 0x0000000015147210 */ /* 0x000fe40007ffe0ff */
[----:B------:R-:W-:Y:S01]  /*06b0*/  LEA R8, P2, R9, UR10, 0x1 ;  /* 0x0000000a09087c11 */ /* 0x000fe2000f8408ff */
[----:B------:R-:W4:Y:S01]  /*06c0*/  LDG.E.U16.CONSTANT R10, desc[UR12][R10.64] ;  /* 0x0000000c0a0a7981 */ /* 0x000f22000c1e9500 */
[----:B------:R-:W-:Y:S02]  /*06d0*/  LEA.HI.X R13, R13, UR11, R18, 0x1, P0 ;  /* 0x0000000b0d0d7c11 */ /* 0x000fe400080f0c12 */
[-C--:B------:R-:W-:Y:S02]  /*06e0*/  IADD3 R19, P0, PT, R21, R14.reuse, RZ ;  /* 0x0000000e15137210 */ /* 0x080fe40007f1e0ff */
[----:B------:R-:W-:Y:S01]  /*06f0*/  IADD3 R17, P1, PT, R20, R14, RZ ;  /* 0x0000000e14117210 */ /* 0x000fe20007f3e0ff */
[----:B------:R-:W5:Y:S01]  /*0700*/  LDG.E.U16.CONSTANT R12, desc[UR12][R12.64] ;  /* 0x0000000c0c0c7981 */ /* 0x000f62000c1e9500 */
[----:B------:R-:W-:-:S02]  /*0710*/  LEA.HI.X R9, R9, UR11, R22, 0x1, P2 ;  /* 0x0000000b09097c11 */ /* 0x000fc400090f0c16 */
[-C--:B------:R-:W-:Y:S02]  /*0720*/  LEA.HI.X.SX32 R22, R21, R15.reuse, 0x1, P0 ;  /* 0x0000000f15167211 */ /* 0x080fe400000f0eff */
[----:B------:R-:W-:Y:S01]  /*0730*/  LEA R14, P0, R19, UR10, 0x1 ;  /* 0x0000000a130e7c11 */ /* 0x000fe2000f8008ff */
[----:B------:R-:W5:Y:S01]  /*0740*/  LDG.E.U16.CONSTANT R8, desc[UR12][R8.64] ;  /* 0x0000000c08087981 */ /* 0x000f62000c1e9500 */
[----:B------:R-:W-:Y:S02]  /*0750*/  LEA.HI.X.SX32 R20, R20, R15, 0x1, P1 ;  /* 0x0000000f14147211 */ /* 0x000fe400008f0eff */
        /* <DEDUP_REMOVED lines=11> */
[----:B------:R1:W-:Y:S02]  /*0810*/  STS.U16 [R3+0x600], R18 ;  /* 0x0006001203007388 */ /* 0x0003e40000000400 */
.L_x_746:
[----:B------:R-:W-:Y:S05]  /*0820*/  BSYNC.RECONVERGENT B0 ;  /* 0x0000000000007941 */ /* 0x000fea0003800200 */
.L_x_745:
[----:B------:R-:W2:Y:S02]  /*0830*/  LDCU UR6, c[0x0][0x3ac] ;  /* 0x00007580ff0677ac */ /* 0x000ea40008000800 */
[----:B--2---:R-:W-:-:S13]  /*0840*/  ISETP.GE.AND P0, PT, R2, UR6, PT ;  /* 0x0000000602007c0c */ /* 0x004fda000bf06270 */
        /* <DEDUP_REMOVED lines=22> */
[----:B------:R-:W-:Y:S01]  /*09b0*/  PRMT R54, RZ, 0x5410, RZ ;  /* 0x00005410ff367816 */ /* 0x000fe200000000ff */
[----:B-1----:R-:W1:Y:S02]  /*09c0*/  MUFU.RCP R3, R3 ;  /* 0x0000000300037308 */ /* 0x002e640000001000 */
[----:B-1----:R-:W-:-:S06]  /*09d0*/  IADD3 R4, PT, PT, R3, 0xffffffe, RZ ;  /* 0x0ffffffe03047810 */ /* 0x002fcc0007ffe0ff */
        /* <DEDUP_REMOVED lines=17> */
[----:B------:R-:W-:-:S04]  /*0af0*/  LOP3.LUT R3, R0, UR5, RZ, 0x3c, !PT ;  /* 0x0000000500037c12 */ /* 0x000fc8000f8e3cff */
[----:B------:R-:W-:-:S07]  /*0b00*/  ISETP.GE.AND P1, PT, R3, RZ, PT ;  /* 0x000000ff0300720c */ /* 0x000fce0003f26270 */
[----:B------:R-:W-:-:S05]  /*0b10*/  VOTEU.ANY UP0, P0 ;  /* 0x0000000000ff7886 */ /* 0x000fca0000000100 */
[----:B------:R-:W-:Y:S02]  /*0b20*/  @UP0 UIADD3 UR4, UPT, UPT, UR4, 0x1, URZ ;  /* 0x0000000104040890 */ /* 0x000fe4000fffe0ff */
[----:B------:R-:W-:Y:S01]  /*0b30*/  UISETP.NE.AND UP0, UPT, UR5, URZ, UPT ;  /* 0x000000ff0500728c */ /* 0x000fe2000bf05270 */
[----:B------:R-:W-:-:S04]  /*0b40*/  VOTEU.ANY UP1, P1 ;  /* 0x0000000000ff7886 */ /* 0x000fc80000820100 */
[----:B------:R-:W-:Y:S02]  /*0b50*/  UMOV UR8, UR4 ;  /* 0x0000000400087c82 */ /* 0x000fe40008000000 */
[----:B------:R-:W-:-:S04]  /*0b60*/  @!UP1 UIADD3 UR8, UPT, UPT, URZ, -UR8, URZ ;  /* 0x80000008ff089290 */ /* 0x000fc8000fffe0ff */
[----:B------:R-:W-:-:S06]  /*0b70*/  @!UP0 ULOP3.LUT UR8, URZ, UR5, URZ, 0x33, !UPT ;  /* 0x00000005ff088292 */ /* 0x000fcc000f8e33ff */
[----:B------:R-:W-:Y:S02]  /*0b80*/  IADD3 R7, PT, PT, RZ, -UR8, RZ ;  /* 0x80000008ff077c10 */ /* 0x000fe4000fffe0ff */
[----:B------:R-:W-:Y:S01]  /*0b90*/  ISETP.NE.U32.AND P1, PT, RZ, UR8, PT ;  /* 0x00000008ff007c0c */ /* 0x000fe2000bf25070 */
[----:B------:R-:W1:Y:S08]  /*0ba0*/  I2F.U32.RP R3, UR8 ;  /* 0x0000000800037d06 */ /* 0x000e700008209000 */
[----:B-1----:R-:W1:Y:S02]  /*0bb0*/  MUFU.RCP R3, R3 ;  /* 0x0000000300037308 */ /* 0x002e640000001000 */
[----:B-1----:R-:W-:-:S06]  /*0bc0*/  IADD3 R4, PT, PT, R3, 0xffffffe, RZ ;  /* 0x0ffffffe03047810 */ /* 0x002fcc0007ffe0ff */
[----:B------:R1:W2:Y:S02]  /*0bd0*/  F2I.FTZ.U32.TRUNC.NTZ R5, R4 ;  /* 0x0000000400057305 */ /* 0x0002a4000021f000 */
[----:B-1----:R-:W-:Y:S02]  /*0be0*/  HFMA2 R4, -RZ, RZ, 0, 0 ;  /* 0x00000000ff047431 */ /* 0x002fe400000001ff */
[----:B--2---:R-:W-:-:S04]  /*0bf0*/  IMAD R7, R7, R5, RZ ;  /* 0x0000000507077224 */ /* 0x004fc800078e02ff */
[----:B------:R-:W-:Y:S02]  /*0c00*/  IMAD.HI.U32 R5, R5, R7, R4 ;  /* 0x0000000705057227 */ /* 0x000fe400078e0004 */
[----:B------:R-:W1:Y:S04]  /*0c10*/  LDC.64 R6, c[0x0][0x398] ;  /* 0x0000e600ff067b82 */ /* 0x000e680000000a00 */
[----:B------:R-:W-:-:S05]  /*0c20*/  IMAD.HI.U32 R5, R5, UR9, RZ ;  /* 0x0000000905057c27 */ /* 0x000fca000f8e00ff */
[----:B------:R-:W-:-:S13]  /*0c30*/  R2UR UR10, R5 ;  /* 0x00000000050a72ca */ /* 0x000fda00000e0000 */
[----:B------:R-:W-:Y:S02]  /*0c40*/  UIADD3 UR4, UPT, UPT, URZ, -UR10, URZ ;  /* 0x8000000aff047290 */ /* 0x000fe4000fffe0ff */
[----:B------:R-:W-:Y:S02]  /*0c50*/  MOV R4, UR10 ;  /* 0x0000000a00047c02 */ /* 0x000fe40008000f00 */
[----:B------:R-:W-:-:S06]  /*0c60*/  UIMAD UR4, UR8, UR4, UR9 ;  /* 0x00000004080472a4 */ /* 0x000fcc000f8e0209 */
[----:B------:R-:W-:Y:S01]  /*0c70*/  MOV R3, UR4 ;  /* 0x0000000400037c02 */ /* 0x000fe20008000f00 */
[----:B------:R-:W-:-:S03]  /*0c80*/  UIMAD UR4, UR7, UR6, URZ ;  /* 0x00000006070472a4 */ /* 0x000fc6000f8e02ff */
[----:B------:R-:W-:Y:S01]  /*0c90*/  ISETP.GE.U32.AND P0, PT, R3, UR8, PT ;  /* 0x0000000803007c0c */ /* 0x000fe2000bf06070 */
[----:B------:R-:W-:-:S06]  /*0ca0*/  USHF.L.U32 UR4, UR4, 0x5, URZ ;  /* 0x0000000504047899 */ /* 0x000fcc00080006ff */
[----:B------:R-:W-:-:S06]  /*0cb0*/  MOV R11, UR4 ;  /* 0x00000004000b7c02 */ /* 0x000fcc0008000f00 */
[----:B------:R-:W-:Y:S02]  /*0cc0*/  @P0 IADD3 R4, PT, PT, R4, 0x1, RZ ;  /* 0x0000000104040810 */ /* 0x000fe40007ffe0ff */
[----:B------:R-:W-:Y:S02]  /*0cd0*/  @P0 IADD3 R3, PT, PT, R3, -UR8, RZ ;  /* 0x8000000803030c10 */ /* 0x000fe4000fffe0ff */
[----:B------:R-:W-:Y:S02]  /*0ce0*/  @P0 R2UR UR10, R4 ;  /* 0x00000000040a02ca */ /* 0x000fe400000e0000 */
[----:B------:R-:W-:Y:S02]  /*0cf0*/  ISETP.GE.U32.AND P0, PT, R3, UR8, PT ;  /* 0x0000000803007c0c */ /* 0x000fe4000bf06070 */
[----:B------:R-:W-:-:S09]  /*0d00*/  @!P1 LOP3.LUT R4, RZ, UR8, RZ, 0x33, !PT ;  /* 0x00000008ff049c12 */ /* 0x000fd2000f8e33ff */
[----:B------:R-:W-:-:S04]  /*0d10*/  MOV R3, UR10 ;  /* 0x0000000a00037c02 */ /* 0x000fc80008000f00 */
[----:B------:R-:W-:-:S04]  /*0d20*/  @P0 IADD3 R3, PT, PT, R3, 0x1, RZ ;  /* 0x0000000103030810 */ /* 0x000fc80007ffe0ff */
[----:B------:R-:W-:Y:S02]  /*0d30*/  @P0 R2UR UR10, R3 ;  /* 0x00000000030a02ca */ /* 0x000fe400000e0000 */
[----:B------:R-:W-:Y:S02]  /*0d40*/  @!P1 R2UR UR10, R4 ;  /* 0x00000000040a92ca */ /* 0x000fe400000e0000 */
[----:B------:R-:W2:Y:S01]  /*0d50*/  LDC.64 R4, c[0x0][0x390] ;  /* 0x0000e400ff047b82 */ /* 0x000ea20000000a00 */
[----:B------:R-:W-:-:S04]  /*0d60*/  IADD3 R69, P0, PT, R2, UR4, RZ ;  /* 0x0000000402457c10 */ /* 0x000fc8000ff1e0ff */
[----:B------:R-:W-:Y:S02]  /*0d70*/  LEA.HI.X.SX32 R10, R11, R10, 0x1, P0 ;  /* 0x0000000a0b0a7211 */ /* 0x000fe400000f0eff */
[----:B------:R-:W-:Y:S02]  /*0d80*/  ISETP.LE.U32.AND P0, PT, R0, UR9, PT ;  /* 0x0000000900007c0c */ /* 0x000fe4000bf03070 */
[C---:B0-----:R-:W-:Y:S02]  /*0d90*/  LEA R68, P1, R69.reuse, UR14, 0x2 ;  /* 0x0000000e45447c11 */ /* 0x041fe4000f8210ff */
[----:B------:R-:W-:Y:S02]  /*0da0*/  MOV R3, UR10 ;  /* 0x0000000a00037c02 */ /* 0x000fe40008000f00 */
[----:B------:R-:W-:-:S03]  /*0db0*/  LEA.HI.X R69, R69, UR15, R10, 0x2, P1 ;  /* 0x0000000f45457c11 */ /* 0x000fc600088f140a */
[----:B------:R-:W-:-:S05]  /*0dc0*/  IMAD R3, R3, UR6, RZ ;  /* 0x0000000603037c24 */ /* 0x000fca000f8e02ff */
[----:B------:R-:W-:Y:S02]  /*0dd0*/  SHF.R.S32.HI R8, RZ, 0x1f, R3 ;  /* 0x0000001fff087819 */ /* 0x000fe40000011403 */
[-C--:B------:R-:W-:Y:S02]  /*0de0*/  IADD3 R11, PT, PT, R2, R3.reuse, RZ ;  /* 0x00000003020b7210 */ /* 0x080fe40007ffe0ff */
[----:B------:R-:W-:-:S04]  /*0df0*/  LEA.HI R8, R8, R3, RZ, 0x2 ;  /* 0x0000000308087211 */ /* 0x000fc800078f10ff */
[----:B------:R-:W-:-:S05]  /*0e00*/  LEA.HI.SX32 R9, R8, R9, 0x1e ;  /* 0x0000000908097211 */ /* 0x000fca00078ff2ff */
[----:B--2---:R-:W-:-:S04]  /*0e10*/  IMAD.WIDE R2, R9, 0x4, R4 ;  /* 0x0000000409027825 */ /* 0x004fc800078e0204 */
[----:B-1----:R-:W-:Y:S01]  /*0e20*/  IMAD.WIDE R4, R11, 0x2, R6 ;  /* 0x000000020b047825 */ /* 0x002fe200078e0206 */
[----:B------:R-:W-:Y:S06]  /*0e30*/  @P0 BRA `(.L_x_748) ;  /* 0x0000008400700947 */ /* 0x000fec0003800000 */
[----:B------:R-:W2:Y:S04]  /*0e40*/  LDG.E.CONSTANT R2, desc[UR12][R2.64] ;  /* 0x0000000c02027981 */ /* 0x000ea8000c1e9900 */
[----:B------:R0:W5:Y:S04]  /*0e50*/  LDG.E.CONSTANT R0, desc[UR12][R4.64] ;  /* 0x0000000c04007981 */ /* 0x000168000c1e9900 */
[----:B------:R0:W5:Y:S01]  /*0e60*/  LDG.E.CONSTANT R61, desc[UR12][R4.64+0x4] ;  /* 0x0000040c043d7981 */ /* 0x000162000c1e9900 */
[----:B------:R-:W1:Y:S01]  /*0e70*/  S2UR UR5, SR_CgaCtaId ;  /* 0x00000000000579c3 */ /* 0x000e620000008800 */
[----:B------:R-:W-:Y:S01]  /*0e80*/  MOV R20, UR10 ;  /* 0x0000000a00147c02 */ /* 0x000fe20008000f00 */
[----:B------:R-:W-:Y:S01]  /*0e90*/  UMOV UR4, 0x400 ;  /* 0x0000040000047882 */ /* 0x000fe20000000000 */
[----:B------:R-:W-:Y:S01]  /*0ea0*/  PRMT R57, R57, 0x5410, RZ ;  /* 0x0000541039397816 */ /* 0x000fe200000000ff */
[----:B------:R-:W3:Y:S01]  /*0eb0*/  LDCU UR6, c[0x0][0x3ac] ;  /* 0x00007580ff0677ac */ /* 0x000ee20008000800 */
[----:B------:R-:W4:Y:S01]  /*0ec0*/  LDCU.U8 UR11, c[0x0][0x3b8] ;  /* 0x00007700ff0b77ac */ /* 0x000f220008000000 */
[----:B------:R-:W-:-:S02]  /*0ed0*/  UIADD3 UR7, UPT, UPT, UR9, UR8, URZ ;  /* 0x0000000809077290 */ /* 0x000fc4000fffe0ff */
[----:B-1----:R-:W-:Y:S01]  /*0ee0*/  ULEA UR4, UR5, UR4, 0x18 ;  /* 0x0000000405047291 */ /* 0x002fe2000f8ec0ff */
[--C-:B--2---:R-:W-:Y:S02]  /*0ef0*/  SHF.R.U32.HI R19, RZ, 0x10, R2.reuse ;  /* 0x00000010ff137819 */ /* 0x104fe40000011602 */
[--C-:B------:R-:W-:Y:S02]  /*0f00*/  SHF.R.U32.HI R17, RZ, 0x8, R2.reuse ;  /* 0x00000008ff117819 */ /* 0x100fe40000011602 */
[----:B------:R-:W-:Y:S02]  /*0f10*/  SHF.R.U32.HI R21, RZ, 0x18, R2 ;  /* 0x00000018ff157819 */ /* 0x000fe40000011602 */
[----:B------:R-:W-:Y:S02]  /*0f20*/  LOP3.LUT R22, R2, 0xff, RZ, 0xc0, !PT ;  /* 0x000000ff02167812 */ /* 0x000fe400078ec0ff */
[----:B------:R-:W-:Y:S02]  /*0f30*/  LOP3.LUT R19, R19, 0xff, RZ, 0xc0, !PT ;  /* 0x000000ff13137812 */ /* 0x000fe400078ec0ff */
[----:B0--34-:R-:W-:-:S07]  /*0f40*/  LOP3.LUT R17, R17, 0xff, RZ, 0xc0, !PT ;  /* 0x000000ff11117812 */ /* 0x019fce00078ec0ff */
.L_x_750:
[----:B------:R-:W-:Y:S01]  /*0f50*/  MOV R77, UR6 ;  /* 0x00000006004d7c02 */ /* 0x000fe20008000f00 */
[----:B------:R-:W2:Y:S04]  /*0f60*/  LDG.E.128.CONSTANT R4, desc[UR12][R68.64] ;  /* 0x0000000c44047981 */ /* 0x000ea8000c1e9d00 */
[----:B------:R-:W-:-:S05]  /*0f70*/  IMAD.WIDE R76, R77, 0x4, R68 ;  /* 0x000000044d4c7825 */ /* 0x000fca00078e0244 */
        /* <DEDUP_REMOVED lines=12> */
[----:B0-----:R-:W-:Y:S01]  /*1040*/  LEA R21, R0, R21, 0x7 ;  /* 0x0000001500157211 */ /* 0x001fe200078e38ff */
[----:B-1----:R-:W-:-:S03]  /*1050*/  IMAD R0, R20, R17, R17 ;  /* 0x0000001114007224 */ /* 0x002fc600078e0211 */
[----:B------:R-:W-:Y:S02]  /*1060*/  SHF.L.U32 R23, R21, 0x2, RZ ;  /* 0x0000000215177819 */ /* 0x000fe400000006ff */
[----:B------:R-:W-:Y:S02]  /*1070*/  SHF.R.S32.HI R17, RZ, 0x1f, R0 ;  /* 0x0000001fff117819 */ /* 0x000fe40000011400 */
[-C--:B------:R-:W-:Y:S02]  /*1080*/  IADD3 R21, PT, PT, R23, R0.reuse, RZ ;  /* 0x0000000017157210 */ /* 0x080fe40007ffe0ff */
[----:B------:R-:W-:Y:S02]  /*1090*/  LEA.HI R17, R17, R0, RZ, 0x2 ;  /* 0x0000000011117211 */ /* 0x000fe400078f10ff */
[----:B------:R-:W-:Y:S01]  /*10a0*/  SHF.R.S32.HI R0, RZ, 0x2, R23 ;  /* 0x00000002ff007819 */ /* 0x000fe20000011417 */
[----:B---3--:R-:W-:-:S03]  /*10b0*/  IMAD.WIDE R18, R21, 0x2, R18 ;  /* 0x0000000215127825 */ /* 0x008fc600078e0212 */
[----:B------:R-:W-:Y:S02]  /*10c0*/  LEA.HI.SX32 R17, R17, R0, 0x1e ;  /* 0x0000000011117211 */ /* 0x000fe400078ff2ff */
[----:B------:R-:W5:Y:S03]  /*10d0*/  LDG.E.CONSTANT R0, desc[UR12][R18.64] ;  /* 0x0000000c12007981 */ /* 0x000f66000c1e9900 */
[----:B--2---:R-:W-:Y:S01]  /*10e0*/  IMAD.WIDE R2, R17, 0x4, R2 ;  /* 0x0000000411027825 */ /* 0x004fe200078e0202 */
[----:B------:R0:W5:Y:S05]  /*10f0*/  LDG.E.CONSTANT R61, desc[UR12][R18.64+0x4] ;  /* 0x0000040c123d7981 */ /* 0x00016a000c1e9900 */
[----:B------:R-:W2:Y:S01]  /*1100*/  LDG.E.CONSTANT R2, desc[UR12][R2.64] ;  /* 0x0000000c02027981 */ /* 0x000ea2000c1e9900 */
[----:B------:R-:W-:Y:S01]  /*1110*/  IADD3 R20, PT, PT, R20, 0x1, RZ ;  /* 0x0000000114147810 */ /* 0x000fe20007ffe0ff */
[----:B------:R-:W-:Y:S01]  /*1120*/  UIADD3 UR7, UPT, UPT, UR8, UR9, URZ ;  /* 0x0000000908077290 */ /* 0x000fe2000fffe0ff */
[----:B--2---:R-:W-:-:S02]  /*1130*/  SHF.R.U32.HI R17, RZ, 0x8, R2 ;  /* 0x00000008ff117819 */ /* 0x004fc40000011602 */
[--C-:B------:R-:W-:Y:S02]  /*1140*/  SHF.R.U32.HI R23, RZ, 0x10, R2.reuse ;  /* 0x00000010ff177819 */ /* 0x100fe40000011602 */
[----:B------:R-:W-:Y:S02]  /*1150*/  LOP3.LUT R22, R2, 0xff, RZ, 0xc0, !PT ;  /* 0x000000ff02167812 */ /* 0x000fe400078ec0ff */
[----:B------:R-:W-:Y:S02]  /*1160*/  SHF.R.U32.HI R21, RZ, 0x18, R2 ;  /* 0x00000018ff157819 */ /* 0x000fe40000011602 */
[----:B------:R-:W-:Y:S02]  /*1170*/  LOP3.LUT R17, R17, 0xff, RZ, 0xc0, !PT ;  /* 0x000000ff11117812 */ /* 0x000fe400078ec0ff */
[----:B0-----:R-:W-:-:S07]  /*1180*/  LOP3.LUT R19, R23, 0xff, RZ, 0xc0, !PT ;  /* 0x000000ff17137812 */ /* 0x001fce00078ec0ff */
.L_x_749:
[----:B------:R-:W-:Y:S02]  /*1190*/  LOP3.LUT R2, R4, 0xff, RZ, 0xc0, !PT ;  /* 0x000000ff04027812 */ /* 0x000fe400078ec0ff */
[----:B------:R-:W-:Y:S02]  /*11a0*/  IADD3 R29, PT, PT, R22, UR5, RZ ;  /* 0x00000005161d7c10 */ /* 0x000fe4000fffe0ff */
[----:B------:R-:W-:Y:S02]  /*11b0*/  SHF.R.U32.HI R23, RZ, 0x8, R6 ;  /* 0x00000008ff177819 */ /* 0x000fe40000011606 */
[----:B------:R-:W-:Y:S02]  /*11c0*/  IADD3 R2, PT, PT, -R29, R2, RZ ;  /* 0x000000021d027210 */ /* 0x000fe40007ffe1ff */
[----:B------:R-:W-:Y:S02]  /*11d0*/  IADD3 R24, PT, PT, R17, UR5, RZ ;  /* 0x0000000511187c10 */ /* 0x000fe4000fffe0ff */
[----:B------:R-:W-:Y:S01]  /*11e0*/  LOP3.LUT R3, R7, 0xff, RZ, 0xc0, !PT ;  /* 0x000000ff07037812 */ /* 0x000fe200078ec0ff */
[----:B------:R0:W1:Y:S01]  /*11f0*/  I2F.F16 R74, R2 ;  /* 0x00000002004a7306 */ /* 0x0000620000200c00 */
[----:B------:R-:W-:-:S02]  /*1200*/  IADD3 R18, PT, PT, R21, UR5, RZ ;  /* 0x0000000515127c10 */ /* 0x000fc4000fffe0ff */
[----:B------:R-:W-:Y:S02]  /*1210*/  IADD3 R31, PT, PT, R19, UR5, RZ ;  /* 0x00000005131f7c10 */ /* 0x000fe4000fffe0ff */
[----:B------:R-:W-:Y:S02]  /*1220*/  IADD3 R72, PT, PT, -R24, R25, RZ ;  /* 0x0000001918487210 */ /* 0x000fe40007ffe1ff */
[----:B------:R-:W-:Y:S02]  /*1230*/  IADD3 R25, PT, PT, -R18, R3, RZ ;  /* 0x0000000312197210 */ /* 0x000fe40007ffe1ff */
[----:B0-----:R-:W-:Y:S02]  /*1240*/  LOP3.LUT R2, R23, 0xff, RZ, 0xc0, !PT ;  /* 0x000000ff17027812 */ /* 0x001fe400078ec0ff */
[----:B------:R-:W-:Y:S01]  /*1250*/  SHF.R.U32.HI R3, RZ, 0x8, R4 ;  /* 0x00000008ff037819 */ /* 0x000fe20000011604 */
[----:B------:R-:W0:Y:S01]  /*1260*/  I2F.F16 R72, R72 ;  /* 0x0000004800487306 */ /* 0x000e220000200c00 */
[----:B------:R-:W-:-:S02]  /*1270*/  IADD3 R69, PT, PT, -R31, R2, RZ ;  /* 0x000000021f457210 */ /* 0x000fc40007ffe1ff */
[----:B------:R-:W-:Y:S01]  /*1280*/  SHF.R.U32.HI R2, RZ, 0x10, R4 ;  /* 0x00000010ff027819 */ /* 0x000fe20000011604 */
[----:B-1----:R-:W-:Y:S01]  /*1290*/  HADD2.F32 R74, -RZ, R74.H0_H0 ;  /* 0x2000004aff4a7230 */ /* 0x002fe20000004100 */
[----:B------:R-:W-:Y:S02]  /*12a0*/  LOP3.LUT R26, R3, 0xff, RZ, 0xc0, !PT ;  /* 0x000000ff031a7812 */ /* 0x000fe400078ec0ff */
[----:B------:R-:W-:Y:S01]  /*12b0*/  SHF.R.U32.HI R3, RZ, 0x8, R5 ;  /* 0x00000008ff037819 */ /* 0x000fe20000011605 */
[----:B------:R-:W-:Y:S01]  /*12c0*/  I2F.F16 R25, R25 ;  /* 0x0000001900197306 */ /* 0x000fe20000200c00 */
[----:B------:R-:W-:Y:S02]  /*12d0*/  LOP3.LUT R2, R2, 0xff, RZ, 0xc0, !PT ;  /* 0x000000ff02027812 */ /* 0x000fe400078ec0ff */
[----:B------:R-:W-:Y:S02]  /*12e0*/  LOP3.LUT R3, R3, 0xff, RZ, 0xc0, !PT ;  /* 0x000000ff03037812 */ /* 0x000fe400078ec0ff */
[----:B------:R-:W-:-:S02]  /*12f0*/  IADD3 R2, PT, PT, -R29, R2, RZ ;  /* 0x000000021d027210 */ /* 0x000fc40007ffe1ff */
[----:B------:R-:W-:Y:S01]  /*1300*/  LEA.HI R45, R4, -R29, RZ, 0x8 ;  /* 0x8000001d042d7211 */ /* 0x000fe200078f40ff */
[----:B------:R-:W1:Y:S01]  /*1310*/  I2F.F16 R69, R69 ;  /* 0x0000004500457306 */ /* 0x000e620000200c00 */
[----:B------:R-:W-:Y:S01]  /*1320*/  SHF.R.U32.HI R4, RZ, 0x10, R6 ;  /* 0x00000010ff047819 */ /* 0x000fe20000011606 */
[----:B0-----:R-:W-:Y:S01]  /*1330*/  HADD2.F32 R72, -RZ, R72.H0_H0 ;  /* 0x20000048ff487230 */ /* 0x001fe20000004100 */
[----:B------:R-:W-:Y:S02]  /*1340*/  IADD3 R3, PT, PT, -R24, R3, RZ ;  /* 0x0000000318037210 */ /* 0x000fe40007ffe1ff */
[----:B------:R-:W-:Y:S02]  /*1350*/  LOP3.LUT R4, R4, 0xff, RZ, 0xc0, !PT ;  /* 0x000000ff04047812 */ /* 0x000fe400078ec0ff */
[----:B------:R-:W-:Y:S01]  /*1360*/  LEA.HI R43, R5, -R24, RZ, 0x8 ;  /* 0x80000018052b7211 */ /* 0x000fe200078f40ff */
[----:B------:R0:W2:Y:S01]  /*1370*/  I2F.F16 R68, R2 ;  /* 0x0000000200447306 */ /* 0x0000a20000200c00 */
[----:B------:R-:W-:-:S02]  /*1380*/  IADD3 R4, PT, PT, -R31, R4, RZ ;  /* 0x000000041f047210 */ /* 0x000fc40007ffe1ff */
[--C-:B------:R-:W-:Y:S02]  /*1390*/  SHF.R.U32.HI R23, RZ, 0x8, R7.reuse ;  /* 0x00000008ff177819 */ /* 0x100fe40000011607 */
[----:B------:R-:W-:Y:S02]  /*13a0*/  LOP3.LUT R34, R6, 0xff, RZ, 0xc0, !PT ;  /* 0x000000ff06227812 */ /* 0x000fe400078ec0ff */
[----:B------:R-:W-:Y:S01]  /*13b0*/  LOP3.LUT R23, R23, 0xff, RZ, 0xc0, !PT ;  /* 0x000000ff17177812 */ /* 0x000fe200078ec0ff */
[----:B------:R3:W4:Y:S01]  /*13c0*/  I2F.F16 R71, R3 ;  /* 0x0000000300477306 */ /* 0x0007220000200c00 */
[----:B0-----:R-:W-:Y:S01]  /*13d0*/  SHF.R.U32.HI R2, RZ, 0x10, R7 ;  /* 0x00000010ff027819 */ /* 0x001fe20000011607 */
[----:B-1----:R-:W-:Y:S01]  /*13e0*/  HADD2.F32 R69, -RZ, R69.H0_H0 ;  /* 0x20000045ff457230 */ /* 0x002fe20000004100 */
[----:B------:R-:W-:Y:S02]  /*13f0*/  IADD3 R34, PT, PT, -R31, R34, RZ ;  /* 0x000000221f227210 */ /* 0x000fe40007ffe1ff */
[----:B------:R-:W-:-:S02]  /*1400*/  LEA.HI R42, R7, -R18, RZ, 0x8 ;  /* 0x80000012072a7211 */ /* 0x000fc400078f40ff */
[----:B-----5:R-:W-:Y:S01]  /*1410*/  LOP3.LUT R7, R11, 0xff, RZ, 0xc0, !PT ;  /* 0x000000ff0b077812 */ /* 0x020fe200078ec0ff */
[----:B------:R0:W1:Y:S01]  /*1420*/  I2F.F16 R66, R4 ;  /* 0x0000000400427306 */ /* 0x0000620000200c00 */
[----:B---3--:R-:W-:Y:S01]  /*1430*/  SHF.R.U32.HI R3, RZ, 0x10, R5 ;  /* 0x00000010ff037819 */ /* 0x008fe20000011605 */
[----:B--2---:R-:W-:Y:S01]  /*1440*/  HADD2.F32 R68, -RZ, R68.H0_H0 ;  /* 0x20000044ff447230 */ /* 0x004fe20000004100 */
[----:B------:R-:W-:Y:S02]  /*1450*/  LOP3.LUT R5, R2, 0xff, RZ, 0xc0, !PT ;  /* 0x000000ff02057812 */ /* 0x000fe400078ec0ff */
[----:B------:R-:W-:Y:S02]  /*1460*/  LOP3.LUT R3, R3, 0xff, RZ, 0xc0, !PT ;  /* 0x000000ff03037812 */ /* 0x000fe400078ec0ff */
[----:B------:R-:W-:Y:S01]  /*1470*/  IADD3 R65, PT, PT, -R18, R5, RZ ;  /* 0x0000000512417210 */ /* 0x000fe20007ffe1ff */
[----:B------:R-:W2:Y:S01]  /*1480*/  I2F.F16 R70, R34 ;  /* 0x0000002200467306 */ /* 0x000ea20000200c00 */
[----:B0-----:R-:W0:Y:S01]  /*1490*/  LDS.64 R4, [UR4+0x100] ;  /* 0x00010004ff047984 */ /* 0x001e220008000a00 */
[----:B------:R-:W-:Y:S01]  /*14a0*/  IADD3 R3, PT, PT, -R24, R3, RZ ;  /* 0x0000000318037210 */ /* 0x000fe20007ffe1ff */
[----:B----4-:R-:W-:Y:S01]  /*14b0*/  HADD2.F32 R71, -RZ, R71.H0_H0 ;  /* 0x20000047ff477230 */ /* 0x010fe20000004100 */
[----:B------:R-:W-:-:S02]  /*14c0*/  LOP3.LUT R2, R8, 0xff, RZ, 0xc0, !PT ;  /* 0x000000ff08027812 */ /* 0x000fc400078ec0ff */
[----:B------:R-:W-:Y:S01]  /*14d0*/  IADD3 R23, PT, PT, -R18, R23, RZ ;  /* 0x0000001712177210 */ /* 0x000fe20007ffe1ff */
[----:B-1----:R-:W-:Y:S01]  /*14e0*/  HADD2.F32 R66, -RZ, R66.H0_H0 ;  /* 0x20000042ff427230 */ /* 0x002fe20000004100 */
[----:B------:R1:W3:Y:S01]  /*14f0*/  I2F.F16 R67, R3 ;  /* 0x0000000300437306 */ /* 0x0002e20000200c00 */
[----:B------:R-:W-:Y:S02]  /*1500*/  LEA.HI R44, R6, -R31, RZ, 0x8 ;  /* 0x8000001f062c7211 */ /* 0x000fe400078f40ff */
[C---:B------:R-:W-:Y:S02]  /*1510*/  IADD3 R2, PT, PT, -R29.reuse, R2, RZ ;  /* 0x000000021d027210 */ /* 0x040fe40007ffe1ff */
[----:B------:R-:W-:Y:S02]  /*1520*/  IADD3 R26, PT, PT, -R29, R26, RZ ;  /* 0x0000001a1d1a7210 */ /* 0x000fe40007ffe1ff */
[----:B------:R-:W-:Y:S01]  /*1530*/  LOP3.LUT R6, R10, 0xff, RZ, 0xc0, !PT ;  /* 0x000000ff0a067812 */ /* 0x000fe200078ec0ff */
[----:B------:R4:W3:Y:S01]  /*1540*/  I2F.F16 R64, R2 ;  /* 0x0000000200407306 */ /* 0x0008e20000200c00 */
[----:B-1----:R-:W-:Y:S01]  /*1550*/  LOP3.LUT R3, R9, 0xff, RZ, 0xc0, !PT ;  /* 0x000000ff09037812 */ /* 0x002fe200078ec0ff */
[----:B--2---:R-:W-:Y:S01]  /*1560*/  HADD2.F32 R70, -RZ, R70.H0_H0 ;  /* 0x20000046ff467230 */ /* 0x004fe20000004100 */
[----:B------:R-:W-:-:S02]  /*1570*/  IADD3 R7, PT, PT, -R18, R7, RZ ;  /* 0x0000000712077210 */ /* 0x000fc40007ffe1ff */
[----:B------:R-:W-:Y:S02]  /*1580*/  IADD3 R3, PT, PT, -R24, R3, RZ ;  /* 0x0000000318037210 */ /* 0x000fe40007ffe1ff */
[----:B------:R-:W-:Y:S01]  /*1590*/  IADD3 R6, PT, PT, -R31, R6, RZ ;  /* 0x000000061f067210 */ /* 0x000fe20007ffe1ff */
[----:B------:R1:W2:Y:S01]  /*15a0*/  I2F.F16 R73, R26 ;  /* 0x0000001a00497306 */ /* 0x0002a20000200c00 */
[--C-:B----4-:R-:W-:Y:S01]  /*15b0*/  SHF.R.U32.HI R2, RZ, 0x8, R8.reuse ;  /* 0x00000008ff027819 */ /* 0x110fe20000011608 */
[----:B---3--:R-:W-:Y:S01]  /*15c0*/  HADD2.F32 R67, -RZ, R67.H0_H0 ;  /* 0x20000043ff437230 */ /* 0x008fe20000004100 */
[----:B------:R-:W-:Y:S02]  /*15d0*/  LEA.HI R36, R8, -R29, RZ, 0x8 ;  /* 0x8000001d08247211 */ /* 0x000fe400078f40ff */
[----:B------:R-:W-:Y:S02]  /*15e0*/  SHF.R.U32.HI R35, RZ, 0x8, R11 ;  /* 0x00000008ff237819 */ /* 0x000fe4000001160b */
[----:B------:R-:W-:Y:S01]  /*15f0*/  SHF.R.U32.HI R8, RZ, 0x10, R8 ;  /* 0x00000010ff087819 */ /* 0x000fe20000011608 */
[----:B------:R-:W-:Y:S01]  /*1600*/  I2F.F16 R23, R23 ;  /* 0x0000001700177306 */ /* 0x000fe20000200c00 */
[----:B-1----:R-:W-:Y:S01]  /*1610*/  SHF.R.U32.HI R26, RZ, 0x8, R10 ;  /* 0x00000008ff1a7819 */ /* 0x002fe2000001160a */
[----:B------:R-:W-:Y:S01]  /*1620*/  HADD2.F32 R64, -RZ, R64.H0_H0 ;  /* 0x20000040ff407230 */ /* 0x000fe20000004100 */
[----:B------:R-:W-:-:S02]  /*1630*/  LOP3.LUT R35, R35, 0xff, RZ, 0xc0, !PT ;  /* 0x000000ff23237812 */ /* 0x000fc400078ec0ff */
[----:B------:R-:W-:Y:S01]  /*1640*/  LOP3.LUT R26, R26, 0xff, RZ, 0xc0, !PT ;  /* 0x000000ff1a1a7812 */ /* 0x000fe200078ec0ff */
[----:B--2---:R-:W-:Y:S02]  /*1650*/  HADD2.F32 R73, -RZ, R73.H0_H0 ;  /* 0x20000049ff497230 */ /* 0x004fe40000004100 */
[----:B------:R1:W2:Y:S01]  /*1660*/  I2F.F16 R47, R7 ;  /* 0x00000007002f7306 */ /* 0x0002a20000200c00 */
[--C-:B0-----:R-:W-:Y:S01]  /*1670*/  HADD2.F32 R27, -RZ, R4.reuse.H0_H0 ;  /* 0x20000004ff1b7230 */ /* 0x101fe20000004100 */
[----:B------:R-:W-:Y:S01]  /*1680*/  IADD3 R48, PT, PT, -R31, R26, RZ ;  /* 0x0000001a1f307210 */ /* 0x000fe20007ffe1ff */
[----:B------:R-:W-:Y:S01]  /*1690*/  HADD2.F32 R4, -RZ, R4.H1_H1 ;  /* 0x30000004ff047230 */ /* 0x000fe20000004100 */
[----:B------:R-:W-:Y:S02]  /*16a0*/  LOP3.LUT R8, R8, 0xff, RZ, 0xc0, !PT ;  /* 0x000000ff08087812 */ /* 0x000fe400078ec0ff */
[-C--:B------:R-:W-:Y:S01]  /*16b0*/  FFMA.FTZ R26, R74, R27.reuse, RZ ;  /* 0x0000001b4a1a7223 */ /* 0x080fe200000100ff */
[-C--:B------:R-:W-:Y:S01]  /*16c0*/  FFMA.FTZ R34, R72, R27.reuse, RZ ;  /* 0x0000001b48227223 */ /* 0x080fe200000100ff */
[----:B------:R0:W3:Y:S01]  /*16d0*/  I2F.F16 R49, R6 ;  /* 0x0000000600317306 */ /* 0x0000e20000200c00 */
[----:B-1----:R-:W-:Y:S01]  /*16e0*/  SHF.R.U32.HI R7, RZ, 0x8, R9 ;  /* 0x00000008ff077819 */ /* 0x002fe20000011609 */
[----:B------:R-:W-:Y:S01]  /*16f0*/  FFMA.FTZ R40, R70, R27, RZ ;  /* 0x0000001b46287223 */ /* 0x000fe200000100ff */
[----:B------:R-:W-:Y:S01]  /*1700*/  FFMA.FTZ R34, R71, R4, R34 ;  /* 0x0000000447227223 */ /* 0x000fe20000010022 */
[----:B------:R-:W-:-:S02]  /*1710*/  LEA.HI R38, R10, -R31, RZ, 0x8 ;  /* 0x8000001f0a267211 */ /* 0x000fc400078f40ff */
[----:B------:R-:W-:Y:S01]  /*1720*/  LOP3.LUT R7, R7, 0xff, RZ, 0xc0, !PT ;  /* 0x000000ff07077812 */ /* 0x000fe200078ec0ff */
[----:B--2---:R-:W-:Y:S01]  /*1730*/  HADD2.F32 R47, -RZ, R47.H0_H0 ;  /* 0x2000002fff2f7230 */ /* 0x004fe20000004100 */
[----:B------:R1:W2:Y:S01]  /*1740*/  I2F.F16 R51, R3 ;  /* 0x0000000300337306 */ /* 0x0002a20000200c00 */
[----:B0-----:R-:W-:Y:S02]  /*1750*/  LOP3.LUT R6, R2, 0xff, RZ, 0xc0, !PT ;  /* 0x000000ff02067812 */ /* 0x001fe400078ec0ff */
[----:B------:R-:W-:Y:S01]  /*1760*/  IADD3 R50, PT, PT, -R24, R7, RZ ;  /* 0x0000000718327210 */ /* 0x000fe20007ffe1ff */
[----:B------:R-:W-:Y:S01]  /*1770*/  HADD2.F32 R7, -RZ, R25.H0_H0 ;  /* 0x20000019ff077230 */ /* 0x000fe20000004100 */
[----:B------:R-:W-:Y:S02]  /*1780*/  IADD3 R6, PT, PT, -R29, R6, RZ ;  /* 0x000000061d067210 */ /* 0x000fe40007ffe1ff */
[----:B------:R-:W-:Y:S01]  /*1790*/  IADD3 R46, PT, PT, -R18, R35, RZ ;  /* 0x00000023122e7210 */ /* 0x000fe20007ffe1ff */
[----:B------:R-:W0:Y:S01]  /*17a0*/  I2F.F16 R45, R45 ;  /* 0x0000002d002d7306 */ /* 0x000e220000200c00 */
[----:B-1----:R-:W1:Y:S01]  /*17b0*/  LDS.64 R2, [UR4+0x108] ;  /* 0x00010804ff027984 */ /* 0x002e620008000a00 */
[----:B------:R-:W-:Y:S01]  /*17c0*/  FFMA.FTZ R25, R7, R27, RZ ;  /* 0x0000001b07197223 */ /* 0x000fe200000100ff */
[----:B------:R-:W-:Y:S01]  /*17d0*/  FFMA.FTZ R27, R73, R4, R26 ;  /* 0x00000004491b7223 */ /* 0x000fe2000001001a */
[----:B------:R-:W-:Y:S01]  /*17e0*/  IADD3 R35, PT, PT, -R29, R8, RZ ;  /* 0x000000081d237210 */ /* 0x000fe20007ffe1ff */
[----:B---3--:R-:W-:Y:S01]  /*17f0*/  HADD2.F32 R49, -RZ, R49.H0_H0 ;  /* 0x20000031ff317230 */ /* 0x008fe20000004100 */
[----:B------:R-:W-:Y:S01]  /*1800*/  LEA.HI R39, R9, -R24, RZ, 0x8 ;  /* 0x8000001809277211 */ /* 0x000fe200078f40ff */
[----:B--2---:R-:W-:Y:S01]  /*1810*/  HADD2.F32 R51, -RZ, R51.H0_H0 ;  /* 0x20000033ff337230 */ /* 0x004fe20000004100 */
[----:B------:R-:W2:Y:S01]  /*1820*/  I2F.F16 R65, R65 ;  /* 0x0000004100417306 */ /* 0x000ea20000200c00 */
[----:B------:R-:W-:Y:S01]  /*1830*/  LEA.HI R37, R11, -R18, RZ, 0x8 ;  /* 0x800000120b257211 */ /* 0x000fe200078f40ff */
[----:B0-----:R-:W-:-:S06]  /*1840*/  HADD2.F32 R45, -RZ, R45.H0_H0 ;  /* 0x2000002dff2d7230 */ /* 0x001fcc0000004100 */
[----:B------:R-:W0:Y:S01]  /*1850*/  I2F.F16 R44, R44 ;  /* 0x0000002c002c7306 */ /* 0x000e220000200c00 */
[----:B--2---:R-:W-:-:S07]  /*1860*/  HADD2.F32 R65, -RZ, R65.H0_H0 ;  /* 0x20000041ff417230 */ /* 0x004fce0000004100 */
[----:B------:R2:W3:Y:S01]  /*1870*/  I2F.F16 R52, R6 ;  /* 0x0000000600347306 */ /* 0x0004e20000200c00 */
[----:B0-----:R-:W-:-:S07]  /*1880*/  HADD2.F32 R44, -RZ, R44.H0_H0 ;  /* 0x2000002cff2c7230 */ /* 0x001fce0000004100 */
[----:B------:R-:W0:Y:S01]  /*1890*/  I2F.F16 R43, R43 ;  /* 0x0000002b002b7306 */ /* 0x000e220000200c00 */
[----:B--2---:R-:W-:Y:S02]  /*18a0*/  HADD2.F32 R6, -RZ, R23.H0_H0 ;  /* 0x20000017ff067230 */ /* 0x004fe40000004100 */
[-C--:B------:R-:W-:Y:S01]  /*18b0*/  FFMA.FTZ R23, R69, R4.reuse, R40 ;  /* 0x0000000445177223 */ /* 0x080fe20000010028 */
[----:B------:R-:W-:Y:S02]  /*18c0*/  SHF.R.U32.HI R40, RZ, 0x10, R10 ;  /* 0x00000010ff287819 */ /* 0x000fe4000001160a */
[----:B------:R-:W-:Y:S01]  /*18d0*/  FFMA.FTZ R26, R6, R4, R25 ;  /* 0x00000004061a7223 */ /* 0x000fe20000010019 */
[--C-:B------:R-:W-:Y:S01]  /*18e0*/  HADD2.F32 R25, -RZ, R5.reuse.H0_H0 ;  /* 0x20000005ff197230 */ /* 0x100fe20000004100 */
[----:B------:R-:W2:Y:S01]  /*18f0*/  I2F.F16 R42, R42 ;  /* 0x0000002a002a7306 */ /* 0x000ea20000200c00 */
[----:B------:R-:W-:Y:S01]  /*1900*/  HADD2.F32 R4, -RZ, R5.H1_H1 ;  /* 0x30000005ff047230 */ /* 0x000fe20000004100 */
[----:B------:R-:W-:Y:S01]  /*1910*/  SHF.R.U32.HI R5, RZ, 0x10, R9 ;  /* 0x00000010ff057819 */ /* 0x000fe20000011609 */
[----:B---3--:R-:W-:-:S02]  /*1920*/  HADD2.F32 R52, -RZ, R52.H0_H0 ;  /* 0x20000034ff347230 */ /* 0x008fc40000004100 */
[-C--:B------:R-:W-:Y:S01]  /*1930*/  FFMA.FTZ R10, R68, R25.reuse, R27 ;  /* 0x00000019440a7223 */ /* 0x080fe2000001001b */
[-C--:B------:R-:W-:Y:S01]  /*1940*/  FFMA.FTZ R23, R66, R25.reuse, R23 ;  /* 0x0000001942177223 */ /* 0x080fe20000010017 */
[----:B------:R-:W-:Y:S01]  /*1950*/  LOP3.LUT R5, R5, 0xff, RZ, 0xc0, !PT ;  /* 0x000000ff05057812 */ /* 0x000fe200078ec0ff */
[-C--:B------:R-:W-:Y:S01]  /*1960*/  FFMA.FTZ R8, R67, R25.reuse, R34 ;  /* 0x0000001943087223 */ /* 0x080fe20000010022 */
[----:B------:R-:W-:Y:S01]  /*1970*/  FFMA.FTZ R9, R65, R25, R26 ;  /* 0x0000001941097223 */ /* 0x000fe2000001001a */
[----:B------:R-:W-:Y:S01]  /*1980*/  LOP3.LUT R26, R40, 0xff, RZ, 0xc0, !PT ;  /* 0x000000ff281a7812 */ /* 0x000fe200078ec0ff */
[----:B------:R-:W3:Y:S01]  /*1990*/  I2F.F16 R50, R50 ;  /* 0x0000003200327306 */ /* 0x000ee20000200c00 */
[----:B------:R-:W-:Y:S01]  /*19a0*/  IADD3 R34, PT, PT, -R24, R5, RZ ;  /* 0x0000000518227210 */ /* 0x000fe20007ffe1ff */
[-C--:B------:R-:W-:Y:S01]  /*19b0*/  FFMA.FTZ R5, R45, R4.reuse, R10 ;  /* 0x000000042d057223 */ /* 0x080fe2000001000a */
[----:B------:R-:W-:Y:S01]  /*19c0*/  FFMA.FTZ R10, R44, R4, R23 ;  /* 0x000000042c0a7223 */ /* 0x000fe20000010017 */
[----:B------:R-:W-:Y:S01]  /*19d0*/  SHF.R.U32.HI R23, RZ, 0x10, R11 ;  /* 0x00000010ff177819 */ /* 0x000fe2000001160b */
[----:B0-----:R-:W-:Y:S01]  /*19e0*/  HADD2.F32 R43, -RZ, R43.H0_H0 ;  /* 0x2000002bff2b7230 */ /* 0x001fe20000004100 */
[----:B------:R-:W-:Y:S01]  /*19f0*/  IADD3 R26, PT, PT, -R31, R26, RZ ;  /* 0x0000001a1f1a7210 */ /* 0x000fe20007ffe1ff */
[----:B--2---:R-:W-:Y:S01]  /*1a00*/  HADD2.F32 R42, -RZ, R42.H0_H0 ;  /* 0x2000002aff2a7230 */ /* 0x004fe20000004100 */
[----:B------:R-:W0:Y:S01]  /*1a10*/  I2F.F16 R48, R48 ;  /* 0x0000003000307306 */ /* 0x000e220000200c00 */
[----:B------:R-:W-:Y:S01]  /*1a20*/  LOP3.LUT R23, R23, 0xff, RZ, 0xc0, !PT ;  /* 0x000000ff17177812 */ /* 0x000fe200078ec0ff */
[----:B------:R-:W-:Y:S01]  /*1a30*/  FFMA.FTZ R8, R43, R4, R8 ;  /* 0x000000042b087223 */ /* 0x000fe20000010008 */
[----:B-1----:R-:W-:-:S02]  /*1a40*/  HADD2.F32 R11, -RZ, R2.H1_H1 ;  /* 0x30000002ff0b7230 */ /* 0x002fc40000004100 */
[----:B------:R-:W-:Y:S01]  /*1a50*/  FFMA.FTZ R4, R42, R4, R9 ;  /* 0x000000042a047223 */ /* 0x000fe20000010009 */
[----:B------:R-:W-:Y:S01]  /*1a60*/  IADD3 R23, PT, PT, -R18, R23, RZ ;  /* 0x0000001712177210 */ /* 0x000fe20007ffe1ff */
[----:B------:R-:W-:Y:S01]  /*1a70*/  HADD2.F32 R9, -RZ, R2.H0_H0 ;  /* 0x20000002ff097230 */ /* 0x000fe20000004100 */
[----:B------:R-:W1:Y:S01]  /*1a80*/  I2F.F16 R35, R35 ;  /* 0x0000002300237306 */ /* 0x000e620000200c00 */
[----:B---3--:R-:W-:-:S03]  /*1a90*/  HADD2.F32 R50, -RZ, R50.H0_H0 ;  /* 0x20000032ff327230 */ /* 0x008fc60000004100 */
[-C--:B------:R-:W-:Y:S01]  /*1aa0*/  FFMA.FTZ R5, R64, R9.reuse, R5 ;  /* 0x0000000940057223 */ /* 0x080fe20000010005 */
[-C--:B------:R-:W-:Y:S01]  /*1ab0*/  FFMA.FTZ R25, R51, R9.reuse, R8 ;  /* 0x0000000933197223 */ /* 0x080fe20000010008 */
[-C--:B------:R-:W-:Y:S01]  /*1ac0*/  FFMA.FTZ R27, R49, R9.reuse, R10 ;  /* 0x00000009311b7223 */ /* 0x080fe2000001000a */
[--C-:B------:R-:W-:Y:S02]  /*1ad0*/  HADD2.F32 R2, -RZ, R3.reuse.H0_H0 ;  /* 0x20000003ff027230 */ /* 0x100fe40000004100 */
[----:B------:R-:W-:Y:S01]  /*1ae0*/  FFMA.FTZ R59, R47, R9, R4 ;  /* 0x000000092f3b7223 */ /* 0x000fe20000010004 */
[----:B------:R-:W2:Y:S01]  /*1af0*/  I2F.F16 R34, R34 ;  /* 0x0000002200227306 */ /* 0x000ea20000200c00 */
[----:B0-----:R-:W-:Y:S02]  /*1b00*/  HADD2.F32 R48, -RZ, R48.H0_H0 ;  /* 0x20000030ff307230 */ /* 0x001fe40000004100 */
[-C--:B------:R-:W-:Y:S01]  /*1b10*/  FFMA.FTZ R8, R52, R11.reuse, R5 ;  /* 0x0000000b34087223 */ /* 0x080fe20000010005 */
[----:B------:R-:W-:Y:S01]  /*1b20*/  FFMA.FTZ R9, R50, R11, R25 ;  /* 0x0000000b32097223 */ /* 0x000fe20000010019 */
[----:B------:R-:W0:Y:S01]  /*1b30*/  LDS.64 R4, [UR4+0x200] ;  /* 0x00020004ff047984 */ /* 0x000e220008000a00 */
[----:B------:R-:W-:-:S02]  /*1b40*/  HADD2.F32 R3, -RZ, R3.H1_H1 ;  /* 0x30000003ff037230 */ /* 0x000fc40000004100 */
[----:B------:R-:W-:Y:S01]  /*1b50*/  FFMA.FTZ R10, R48, R11, R27 ;  /* 0x0000000b300a7223 */ /* 0x000fe2000001001b */
[----:B-1----:R-:W-:Y:S01]  /*1b60*/  HADD2.F32 R35, -RZ, R35.H0_H0 ;  /* 0x20000023ff237230 */ /* 0x002fe20000004100 */
[----:B------:R1:W3:Y:S01]  /*1b70*/  I2F.F16 R41, R26 ;  /* 0x0000001a00297306 */ /* 0x0002e20000200c00 */
[----:B------:R-:W-:Y:S02]  /*1b80*/  HADD2.F32 R27, -RZ, R0.H0_H0 ;  /* 0x20000000ff1b7230 */ /* 0x000fe40000004100 */
[----:B--2---:R-:W-:-:S05]  /*1b90*/  HADD2.F32 R34, -RZ, R34.H0_H0 ;  /* 0x20000022ff227230 */ /* 0x004fca0000004100 */
[----:B------:R-:W2:Y:S01]  /*1ba0*/  I2F.F16 R46, R46 ;  /* 0x0000002e002e7306 */ /* 0x000ea20000200c00 */
[----:B-1----:R-:W-:Y:S02]  /*1bb0*/  HADD2.F32 R26, -RZ, R0.H1_H1 ;  /* 0x30000000ff1a7230 */ /* 0x002fe40000004100 */
[----:B---3--:R-:W-:-:S05]  /*1bc0*/  HADD2.F32 R41, -RZ, R41.H0_H0 ;  /* 0x20000029ff297230 */ /* 0x008fca0000004100 */
[----:B------:R-:W1:Y:S01]  /*1bd0*/  I2F.F16 R39, R39 ;  /* 0x0000002700277306 */ /* 0x000e620000200c00 */
[----:B------:R-:W-:Y:S01]  /*1be0*/  FFMA.FTZ R25, R41, R2, R10 ;  /* 0x0000000229197223 */ /* 0x000fe2000001000a */
[----:B--2---:R-:W-:-:S06]  /*1bf0*/  HADD2.F32 R46, -RZ, R46.H0_H0 ;  /* 0x2000002eff2e7230 */ /* 0x004fcc0000004100 */
[----:B------:R-:W2:Y:S01]  /*1c00*/  I2F.F16 R38, R38 ;  /* 0x0000002600267306 */ /* 0x000ea20000200c00 */
[----:B------:R-:W-:Y:S01]  /*1c10*/  FFMA.FTZ R11, R46, R11, R59 ;  /* 0x0000000b2e0b7223 */ /* 0x000fe2000001003b */
[----:B-1----:R-:W-:-:S06]  /*1c20*/  HADD2.F32 R39, -RZ, R39.H0_H0 ;  /* 0x20000027ff277230 */ /* 0x002fcc0000004100 */
[----:B------:R1:W3:Y:S01]  /*1c30*/  I2F.F16 R40, R23 ;  /* 0x0000001700287306 */ /* 0x0002e20000200c00 */
[----:B--2---:R-:W-:-:S07]  /*1c40*/  HADD2.F32 R38, -RZ, R38.H0_H0 ;  /* 0x20000026ff267230 */ /* 0x004fce0000004100 */
[----:B------:R-:W2:Y:S01]  /*1c50*/  I2F.F16 R36, R36 ;  /* 0x0000002400247306 */ /* 0x000ea20000200c00 */
[-C--:B-1----:R-:W-:Y:S01]  /*1c60*/  FFMA.FTZ R23, R35, R2.reuse, R8 ;  /* 0x0000000223177223 */ /* 0x082fe20000010008 */
[----:B------:R-:W-:-:S04]  /*1c70*/  FFMA.FTZ R8, R34, R2, R9 ;  /* 0x0000000222087223 */ /* 0x000fc80000010009 */
[-C--:B------:R-:W-:Y:S01]  /*1c80*/  FFMA.FTZ R9, R39, R3.reuse, R8 ;  /* 0x0000000327097223 */ /* 0x080fe20000010008 */
[----:B---3--:R-:W-:Y:S01]  /*1c90*/  HADD2.F32 R40, -RZ, R40.H0_H0 ;  /* 0x20000028ff287230 */ /* 0x008fe20000004100 */
[----:B------:R-:W1:Y:S01]  /*1ca0*/  I2F.F16 R37, R37 ;  /* 0x0000002500257306 */ /* 0x000e620000200c00 */
[----:B------:R-:W-:Y:S01]  /*1cb0*/  FFMA.FTZ R8, R38, R3, R25 ;  /* 0x0000000326087223 */ /* 0x000fe20000010019 */
[----:B------:R-:W-:Y:S02]  /*1cc0*/  HADD2.F32 R25, -RZ, R61.H0_H0 ;  /* 0x2000003dff197230 */ /* 0x000fe40000004100 */
[----:B------:R-:W-:Y:S01]  /*1cd0*/  FMUL.FTZ R9, R26, R9 ;  /* 0x000000091a097220 */ /* 0x000fe20000410000 */
[----:B------:R-:W-:Y:S01]  /*1ce0*/  FFMA.FTZ R10, R40, R2, R11 ;  /* 0x00000002280a7223 */ /* 0x000fe2000001000b */
[----:B--2---:R-:W-:-:S03]  /*1cf0*/  HADD2.F32 R36, -RZ, R36.H0_H0 ;  /* 0x20000024ff247230 */ /* 0x004fc60000004100 */
[----:B------:R-:W-:Y:S02]  /*1d00*/  F2FP.F16.F32.PACK_AB R9, RZ, R9 ;  /* 0x00000009ff09723e */ /* 0x000fe400000000ff */
[----:B------:R-:W-:Y:S01]  /*1d10*/  FFMA.FTZ R2, R36, R3, R23 ;  /* 0x0000000324027223 */ /* 0x000fe20000010017 */
[----:B------:R-:W-:Y:S02]  /*1d20*/  HADD2.F32 R23, -RZ, R61.H1_H1 ;  /* 0x3000003dff177230 */ /* 0x000fe40000004100 */
[----:B-1----:R-:W-:Y:S02]  /*1d30*/  HADD2.F32 R37, -RZ, R37.H0_H0 ;  /* 0x20000025ff257230 */ /* 0x002fe40000004100 */
[----:B------:R-:W-:-:S03]  /*1d40*/  FMUL.FTZ R2, R27, R2 ;  /* 0x000000021b027220 */ /* 0x000fc60000410000 */
[----:B------:R-:W-:Y:S01]  /*1d50*/  FFMA.FTZ R10, R37, R3, R10 ;  /* 0x00000003250a7223 */ /* 0x000fe2000001000a */
[----:B------:R-:W-:Y:S01]  /*1d60*/  FMUL.FTZ R3, R25, R8 ;  /* 0x0000000819037220 */ /* 0x000fe20000410000 */
[----:B------:R-:W-:Y:S02]  /*1d70*/  F2FP.F16.F32.PACK_AB R8, RZ, R2 ;  /* 0x00000002ff08723e */ /* 0x000fe400000000ff */
[----:B------:R-:W-:Y:S02]  /*1d80*/  FMUL.FTZ R11, R23, R10 ;  /* 0x0000000a170b7220 */ /* 0x000fe40000410000 */
[----:B------:R-:W-:Y:S02]  /*1d90*/  F2FP.F16.F32.PACK_AB R10, RZ, R3 ;  /* 0x00000003ff0a723e */ /* 0x000fe400000000ff */
[----:B------:R-:W1:Y:S01]  /*1da0*/  LDS.64 R2, [UR4+0x208] ;  /* 0x00020804ff027984 */ /* 0x000e620008000a00 */
[----:B------:R-:W-:Y:S02]  /*1db0*/  F2FP.F16.F32.PACK_AB R11, RZ, R11 ;  /* 0x0000000bff0b723e */ /* 0x000fe400000000ff */
[----:B------:R-:W-:Y:S01]  /*1dc0*/  PRMT R8, R8, 0x5410, R9 ;  /* 0x0000541008087816 */ /* 0x000fe20000000009 */
[----:B0-----:R-:W-:Y:S01]  /*1dd0*/  HADD2.F32 R9, -RZ, R4.H0_H0 ;  /* 0x20000004ff097230 */ /* 0x001fe20000004100 */
[----:B------:R-:W-:-:S03]  /*1de0*/  PRMT R10, R10, 0x5410, R11 ;  /* 0x000054100a0a7816 */ /* 0x000fc6000000000b */
[----:B------:R-:W-:Y:S02]  /*1df0*/  HFMA2 R55, R8, 1, 1, R55 ;  /* 0x3c003c0008377831 */ /* 0x000fe40000000037 */
[----:B------:R-:W-:Y:S02]  /*1e00*/  HADD2 R56, R10, R56 ;  /* 0x000000380a387230 */ /* 0x000fe40000000000 */
        /* <DEDUP_REMOVED lines=19> */
[----:B-1----:R-:W-:-:S02]  /*1f40*/  HADD2.F32 R10, -RZ, R2.H0_H0 ;  /* 0x20000002ff0a7230 */ /* 0x002fc40000004100 */
[----:B------:R-:W-:-:S03]  /*1f50*/  HADD2.F32 R11, -RZ, R2.H1_H1 ;  /* 0x30000002ff0b7230 */ /* 0x000fc60000004100 */
[-C--:B------:R-:W-:Y:S01]  /*1f60*/  FFMA.FTZ R9, R64, R10.reuse, R9 ;  /* 0x0000000a40097223 */ /* 0x080fe20000010009 */
[-C--:B------:R-:W-:Y:S01]  /*1f70*/  FFMA.FTZ R5, R51, R10.reuse, R8 ;  /* 0x0000000a33057223 */ /* 0x080fe20000010008 */
[-C--:B------:R-:W-:Y:S01]  /*1f80*/  FFMA.FTZ R63, R47, R10.reuse, R60 ;  /* 0x0000000a2f3f7223 */ /* 0x080fe2000001003c */
[----:B------:R-:W-:Y:S01]  /*1f90*/  FFMA.FTZ R59, R49, R10, R4 ;  /* 0x0000000a313b7223 */ /* 0x000fe20000010004 */
[-C--:B------:R-:W-:Y:S01]  /*1fa0*/  FFMA.FTZ R60, R52, R11.reuse, R9 ;  /* 0x0000000b343c7223 */ /* 0x080fe20000010009 */
[-C--:B------:R-:W-:Y:S01]  /*1fb0*/  FFMA.FTZ R9, R50, R11.reuse, R5 ;  /* 0x0000000b32097223 */ /* 0x080fe20000010005 */
[--C-:B------:R-:W-:Y:S01]  /*1fc0*/  HADD2.F32 R10, -RZ, R3.reuse.H0_H0 ;  /* 0x20000003ff0a7230 */ /* 0x100fe20000004100 */
[----:B------:R-:W0:Y:S01]  /*1fd0*/  LDS.64 R4, [UR4+0x300] ;  /* 0x00030004ff047984 */ /* 0x000e220008000a00 */
        /* <DEDUP_REMOVED lines=14> */
[----:B------:R-:W1:Y:S01]  /*20c0*/  LDS.64 R2, [UR4+0x308] ;  /* 0x00030804ff027984 */ /* 0x000e620008000a00 */
[----:B------:R-:W-:Y:S01]  /*20d0*/  FMUL.FTZ R9, R23, R10 ;  /* 0x0000000a17097220 */ /* 0x000fe20000410000 */
[----:B------:R-:W-:-:S02]  /*20e0*/  F2FP.F16.F32.PACK_AB R11, RZ, R11 ;  /* 0x0000000bff0b723e */ /* 0x000fc400000000ff */
[----:B------:R-:W-:Y:S02]  /*20f0*/  F2FP.F16.F32.PACK_AB R59, RZ, R59 ;  /* 0x0000003bff3b723e */ /* 0x000fe400000000ff */
[----:B------:R-:W-:Y:S02]  /*2100*/  F2FP.F16.F32.PACK_AB R8, RZ, R8 ;  /* 0x00000008ff08723e */ /* 0x000fe400000000ff */
[----:B------:R-:W-:Y:S02]  /*2110*/  PRMT R11, R11, 0x5410, R59 ;  /* 0x000054100b0b7816 */ /* 0x000fe4000000003b */
[----:B------:R-:W-:-:S03]  /*2120*/  F2FP.F16.F32.PACK_AB R9, RZ, R9 ;  /* 0x00000009ff09723e */ /* 0x000fc600000000ff */
[----:B------:R-:W-:Y:S01]  /*2130*/  HFMA2 R58, R11, 1, 1, R58 ;  /* 0x3c003c000b3a7831 */ /* 0x000fe2000000003a */
[----:B------:R-:W-:-:S05]  /*2140*/  PRMT R59, R8, 0x5410, R9 ;  /* 0x00005410083b7816 */ /* 0x000fca0000000009 */
[----:B------:R-:W-:Y:S02]  /*2150*/  HFMA2 R59, R59, 1, 1, R57 ;  /* 0x3c003c003b3b7831 */ /* 0x000fe40000000039 */
[--C-:B0-----:R-:W-:Y:S02]  /*2160*/  HADD2.F32 R11, -RZ, R4.reuse.H0_H0 ;  /* 0x20000004ff0b7230 */ /* 0x101fe40000004100 */
[----:B------:R-:W-:Y:S02]  /*2170*/  HADD2.F32 R62, -RZ, R4.H1_H1 ;  /* 0x30000004ff3e7230 */ /* 0x000fe40000004100 */
[----:B------:R-:W-:Y:S02]  /*2180*/  HADD2.F32 R8, -RZ, R5.H1_H1 ;  /* 0x30000005ff087230 */ /* 0x000fe40000004100 */
[----:B------:R-:W-:-:S04]  /*2190*/  FFMA.FTZ R4, R74, R11, RZ ;  /* 0x0000000b4a047223 */ /* 0x000fc800000100ff */
[----:B------:R-:W-:Y:S01]  /*21a0*/  FFMA.FTZ R63, R73, R62, R4 ;  /* 0x0000003e493f7223 */ /* 0x000fe20000010004 */
[----:B------:R-:W-:-:S05]  /*21b0*/  HADD2.F32 R4, -RZ, R5.H0_H0 ;  /* 0x20000005ff047230 */ /* 0x000fca0000004100 */
[----:B------:R-:W-:Y:S01]  /*21c0*/  FFMA.FTZ R10, R68, R4, R63 ;  /* 0x00000004440a7223 */ /* 0x000fe2000001003f */
[--C-:B-1----:R-:W-:Y:S02]  /*21d0*/  HADD2.F32 R60, -RZ, R2.reuse.H0_H0 ;  /* 0x20000002ff3c7230 */ /* 0x102fe40000004100 */
[----:B------:R-:W-:Y:S02]  /*21e0*/  HADD2.F32 R9, -RZ, R2.H1_H1 ;  /* 0x30000002ff097230 */ /* 0x000fe40000004100 */
[----:B------:R-:W-:Y:S01]  /*21f0*/  FFMA.FTZ R5, R45, R8, R10 ;  /* 0x000000082d057223 */ /* 0x000fe2000001000a */
[----:B------:R-:W-:Y:S01]  /*2200*/  FFMA.FTZ R10, R72, R11, RZ ;  /* 0x0000000b480a7223 */ /* 0x000fe200000100ff */
[----:B------:R-:W-:Y:S02]  /*2210*/  HADD2.F32 R57, -RZ, R3.H1_H1 ;  /* 0x30000003ff397230 */ /* 0x000fe40000004100 */
[----:B------:R-:W-:Y:S01]  /*2220*/  FFMA.FTZ R5, R64, R60, R5 ;  /* 0x0000003c40057223 */ /* 0x000fe20000010005 */
[----:B------:R-:W-:-:S03]  /*2230*/  FFMA.FTZ R10, R71, R62, R10 ;  /* 0x0000003e470a7223 */ /* 0x000fc6000001000a */
[----:B------:R-:W-:Y:S01]  /*2240*/  FFMA.FTZ R78, R52, R9, R5 ;  /* 0x00000009344e7223 */ /* 0x000fe20000010005 */
[----:B------:R-:W-:Y:S01]  /*2250*/  FFMA.FTZ R2, R67, R4, R10 ;  /* 0x0000000443027223 */ /* 0x000fe2000001000a */
[----:B------:R-:W-:-:S03]  /*2260*/  HADD2.F32 R10, -RZ, R3.H0_H0 ;  /* 0x20000003ff0a7230 */ /* 0x000fc60000004100 */
[----:B------:R-:W-:Y:S02]  /*2270*/  FFMA.FTZ R2, R43, R8, R2 ;  /* 0x000000082b027223 */ /* 0x000fe40000010002 */
[----:B------:R-:W-:Y:S02]  /*2280*/  FFMA.FTZ R3, R35, R10, R78 ;  /* 0x0000000a23037223 */ /* 0x000fe4000001004e */
[----:B------:R-:W-:Y:S02]  /*2290*/  FFMA.FTZ R5, R51, R60, R2 ;  /* 0x0000003c33057223 */ /* 0x000fe40000010002 */
[----:B------:R-:W-:Y:S02]  /*22a0*/  FFMA.FTZ R2, R36, R57, R3 ;  /* 0x0000003924027223 */ /* 0x000fe40000010003 */
[----:B------:R-:W-:Y:S02]  /*22b0*/  FFMA.FTZ R5, R50, R9, R5 ;  /* 0x0000000932057223 */ /* 0x000fe40000010005 */
[----:B------:R-:W-:-:S02]  /*22c0*/  FMUL.FTZ R2, R27, R2 ;  /* 0x000000021b027220 */ /* 0x000fc40000410000 */
[----:B------:R-:W-:-:S03]  /*22d0*/  FFMA.FTZ R78, R34, R10, R5 ;  /* 0x0000000a224e7223 */ /* 0x000fc60000010005 */
[----:B------:R-:W-:Y:S01]  /*22e0*/  F2FP.F16.F32.PACK_AB R2, RZ, R2 ;  /* 0x00000002ff02723e */ /* 0x000fe200000000ff */
[----:B------:R-:W-:-:S04]  /*22f0*/  FFMA.FTZ R3, R39, R57, R78 ;  /* 0x0000003927037223 */ /* 0x000fc8000001004e */
[----:B------:R-:W-:-:S05]  /*2300*/  FMUL.FTZ R3, R26, R3 ;  /* 0x000000031a037220 */ /* 0x000fca0000410000 */
[----:B------:R-:W-:-:S04]  /*2310*/  F2FP.F16.F32.PACK_AB R3, RZ, R3 ;  /* 0x00000003ff03723e */ /* 0x000fc800000000ff */
[----:B------:R-:W-:-:S05]  /*2320*/  PRMT R2, R2, 0x5410, R3 ;  /* 0x0000541002027816 */ /* 0x000fca0000000003 */
[----:B------:R-:W-:Y:S02]  /*2330*/  HFMA2 R63, R2, 1, 1, R33 ;  /* 0x3c003c00023f7831 */ /* 0x000fe40000000021 */
[-C--:B------:R-:W-:Y:S01]  /*2340*/  FFMA.FTZ R2, R70, R11.reuse, RZ ;  /* 0x0000000b46027223 */ /* 0x080fe200000100ff */
[----:B------:R-:W-:-:S03]  /*2350*/  FFMA.FTZ R11, R7, R11, RZ ;  /* 0x0000000b070b7223 */ /* 0x000fc600000100ff */
[-C--:B------:R-:W-:Y:S01]  /*2360*/  FFMA.FTZ R3, R69, R62.reuse, R2 ;  /* 0x0000003e45037223 */ /* 0x080fe20000010002 */
[----:B------:R-:W-:-:S03]  /*2370*/  FFMA.FTZ R62, R6, R62, R11 ;  /* 0x0000003e063e7223 */ /* 0x000fc6000001000b */
[-C--:B------:R-:W-:Y:S01]  /*2380*/  FFMA.FTZ R3, R66, R4.reuse, R3 ;  /* 0x0000000442037223 */ /* 0x080fe20000010003 */
[----:B------:R-:W-:Y:S02]  /*2390*/  FFMA.FTZ R11, R65, R4, R62 ;  /* 0x00000004410b7223 */ /* 0x000fe4000001003e */
[----:B------:R-:W0:Y:S01]  /*23a0*/  LDS.64 R4, [UR4] ;  /* 0x00000004ff047984 */ /* 0x000e220008000a00 */
[-C--:B------:R-:W-:Y:S01]  /*23b0*/  FFMA.FTZ R2, R44, R8.reuse, R3 ;  /* 0x000000082c027223 */ /* 0x080fe20000010003 */
[----:B------:R-:W-:-:S03]  /*23c0*/  FFMA.FTZ R8, R42, R8, R11 ;  /* 0x000000082a087223 */ /* 0x000fc6000001000b */
[-C--:B------:R-:W-:Y:S01]  /*23d0*/  FFMA.FTZ R11, R49, R60.reuse, R2 ;  /* 0x0000003c310b7223 */ /* 0x080fe20000010002 */
[----:B------:R-:W-:Y:S01]  /*23e0*/  FFMA.FTZ R33, R47, R60, R8 ;  /* 0x0000003c2f217223 */ /* 0x000fe20000010008 */
[----:B------:R-:W1:Y:S02]  /*23f0*/  LDS.64 R2, [UR4+0x8] ;  /* 0x00000804ff027984 */ /* 0x000e640008000a00 */
[-C--:B------:R-:W-:Y:S01]  /*2400*/  FFMA.FTZ R8, R48, R9.reuse, R11 ;  /* 0x0000000930087223 */ /* 0x080fe2000001000b */
[----:B------:R-:W-:-:S03]  /*2410*/  FFMA.FTZ R33, R46, R9, R33 ;  /* 0x000000092e217223 */ /* 0x000fc60000010021 */
        /* <DEDUP_REMOVED lines=8> */
[----:B------:R-:W-:-:S05]  /*24a0*/  PRMT R33, R33, 0x5410, R60 ;  /* 0x0000541021217816 */ /* 0x000fca000000003c */
[----:B------:R-:W-:Y:S02]  /*24b0*/  HFMA2 R12, R33, 1, 1, R12 ;  /* 0x3c003c00210c7831 */ /* 0x000fe4000000000c */
[--C-:B0-----:R-:W-:Y:S02]  /*24c0*/  HADD2.F32 R9, -RZ, R4.reuse.H0_H0 ;  /* 0x20000004ff097230 */ /* 0x101fe40000004100 */
[----:B------:R-:W-:Y:S02]  /*24d0*/  HADD2.F32 R8, -RZ, R4.H1_H1 ;  /* 0x30000004ff087230 */ /* 0x000fe40000004100 */
[----:B------:R-:W-:Y:S02]  /*24e0*/  HADD2.F32 R10, -RZ, R5.H1_H1 ;  /* 0x30000005ff0a7230 */ /* 0x000fe40000004100 */
[----:B------:R-:W-:Y:S01]  /*24f0*/  FFMA.FTZ R4, R74, R9, RZ ;  /* 0x000000094a047223 */ /* 0x000fe200000100ff */
[----:B-1----:R-:W-:-:S03]  /*2500*/  HADD2.F32 R33, -RZ, R3.H1_H1 ;  /* 0x30000003ff217230 */ /* 0x002fc60000004100 */
[----:B------:R-:W-:Y:S01]  /*2510*/  FFMA.FTZ R11, R73, R8, R4 ;  /* 0x00000008490b7223 */ /* 0x000fe20000010004 */
[----:B------:R-:W-:Y:S02]  /*2520*/  HADD2.F32 R4, -RZ, R5.H0_H0 ;  /* 0x20000005ff047230 */ /* 0x000fe40000004100 */
[----:B------:R-:W-:-:S03]  /*2530*/  HADD2.F32 R5, -RZ, R2.H1_H1 ;  /* 0x30000002ff057230 */ /* 0x000fc60000004100 */
[----:B------:R-:W-:-:S04]  /*2540*/  FFMA.FTZ R62, R68, R4, R11 ;  /* 0x00000004443e7223 */ /* 0x000fc8000001000b */
[----:B------:R-:W-:Y:S01]  /*2550*/  FFMA.FTZ R11, R45, R10, R62 ;  /* 0x0000000a2d0b7223 */ /* 0x000fe2000001003e */
[----:B------:R-:W-:-:S05]  /*2560*/  HADD2.F32 R62, -RZ, R2.H0_H0 ;  /* 0x20000002ff3e7230 */ /* 0x000fca0000004100 */
[----:B------:R-:W-:-:S04]  /*2570*/  FFMA.FTZ R11, R64, R62, R11 ;  /* 0x0000003e400b7223 */ /* 0x000fc8000001000b */
[----:B------:R-:W-:Y:S01]  /*2580*/  FFMA.FTZ R2, R52, R5, R11 ;  /* 0x0000000534027223 */ /* 0x000fe2000001000b */
[----:B------:R-:W-:-:S05]  /*2590*/  HADD2.F32 R11, -RZ, R3.H0_H0 ;  /* 0x20000003ff0b7230 */ /* 0x000fca0000004100 */
        /* <DEDUP_REMOVED lines=17> */
[C---:B------:R-:W-:Y:S01]  /*26b0*/  FFMA.FTZ R3, R8.reuse, R69, R3 ;  /* 0x0000004508037223 */ /* 0x040fe20000010003 */
[----:B------:R-:W-:Y:S01]  /*26c0*/  FFMA.FTZ R8, R8, R6, R9 ;  /* 0x0000000608087223 */ /* 0x000fe20000010009 */
[----:B------:R-:W-:Y:S02]  /*26d0*/  HFMA2 R60, R2, 1, 1, R32 ;  /* 0x3c003c00023c7831 */ /* 0x000fe40000000020 */
[C---:B------:R-:W-:Y:S01]  /*26e0*/  FFMA.FTZ R3, R4.reuse, R66, R3 ;  /* 0x0000004204037223 */ /* 0x040fe20000010003 */
[----:B------:R-:W-:-:S03]  /*26f0*/  FFMA.FTZ R9, R4, R65, R8 ;  /* 0x0000004104097223 */ /* 0x000fc60000010008 */
[C---:B------:R-:W-:Y:S01]  /*2700*/  FFMA.FTZ R3, R10.reuse, R44, R3 ;  /* 0x0000002c0a037223 */ /* 0x040fe20000010003 */
[----:B------:R-:W-:-:S03]  /*2710*/  FFMA.FTZ R10, R10, R42, R9 ;  /* 0x0000002a0a0a7223 */ /* 0x000fc60000010009 */
[C---:B------:R-:W-:Y:S01]  /*2720*/  FFMA.FTZ R4, R62.reuse, R49, R3 ;  /* 0x000000313e047223 */ /* 0x040fe20000010003 */
[----:B------:R-:W-:Y:S01]  /*2730*/  FFMA.FTZ R9, R62, R47, R10 ;  /* 0x0000002f3e097223 */ /* 0x000fe2000001000a */
[----:B------:R-:W0:Y:S02]  /*2740*/  LDS.64 R2, [UR4+0x400] ;  /* 0x00040004ff027984 */ /* 0x000e240008000a00 */
[C---:B------:R-:W-:Y:S01]  /*2750*/  FFMA.FTZ R4, R5.reuse, R48, R4 ;  /* 0x0000003005047223 */ /* 0x040fe20000010004 */
[----:B------:R-:W-:-:S03]  /*2760*/  FFMA.FTZ R9, R5, R46, R9 ;  /* 0x0000002e05097223 */ /* 0x000fc60000010009 */
[C---:B------:R-:W-:Y:S01]  /*2770*/  FFMA.FTZ R4, R11.reuse, R41, R4 ;  /* 0x000000290b047223 */ /* 0x040fe20000010004 */
[----:B------:R-:W-:-:S03]  /*2780*/  FFMA.FTZ R8, R11, R40, R9 ;  /* 0x000000280b087223 */ /* 0x000fc60000010009 */
[C---:B------:R-:W-:Y:S01]  /*2790*/  FFMA.FTZ R4, R33.reuse, R38, R4 ;  /* 0x0000002621047223 */ /* 0x040fe20000010004 */
[----:B------:R-:W-:-:S03]  /*27a0*/  FFMA.FTZ R10, R33, R37, R8 ;  /* 0x00000025210a7223 */ /* 0x000fc60000010008 */
[----:B------:R-:W-:Y:S01]  /*27b0*/  FMUL.FTZ R4, R25, R4 ;  /* 0x0000000419047220 */ /* 0x000fe20000410000 */
[----:B------:R-:W-:-:S04]  /*27c0*/  FMUL.FTZ R10, R23, R10 ;  /* 0x0000000a170a7220 */ /* 0x000fc80000410000 */
[----:B------:R-:W-:Y:S02]  /*27d0*/  F2FP.F16.F32.PACK_AB R8, RZ, R4 ;  /* 0x00000004ff08723e */ /* 0x000fe400000000ff */
[----:B------:R-:W1:Y:S01]  /*27e0*/  LDS.64 R4, [UR4+0x408] ;  /* 0x00040804ff047984 */ /* 0x000e620008000a00 */
        /* <DEDUP_REMOVED lines=21> */
[--C-:B-1----:R-:W-:Y:S02]  /*2940*/  HADD2.F32 R10, -RZ, R4.reuse.H0_H0 ;  /* 0x20000004ff0a7230 */ /* 0x102fe40000004100 */
        /* <DEDUP_REMOVED lines=11> */
[--C-:B------:R-:W-:Y:S01]  /*2a00*/  HADD2.F32 R11, -RZ, R5.reuse.H0_H0 ;  /* 0x20000005ff0b7230 */ /* 0x100fe20000004100 */
[----:B------:R-:W0:Y:S01]  /*2a10*/  LDS.64 R2, [UR4+0x500] ;  /* 0x00050004ff027984 */ /* 0x000e220008000a00 */
        /* <DEDUP_REMOVED lines=9> */
[----:B------:R-:W1:Y:S01]  /*2ab0*/  LDS.64 R32, [UR4+0x508] ;  /* 0x00050804ff207984 */ /* 0x000e620008000a00 */
        /* <DEDUP_REMOVED lines=11> */
[----:B------:R-:W2:Y:S01]  /*2b70*/  LDS.64 R14, [UR4+0x600] ;  /* 0x00060004ff0e7984 */ /* 0x000ea20008000a00 */
        /* <DEDUP_REMOVED lines=11> */
[----:B------:R-:W-:Y:S02]  /*2c30*/  HADD2.F32 R3, -RZ, R3.H1_H1 ;  /* 0x30000003ff037230 */ /* 0x000fe40000004100 */
[----:B------:R-:W-:Y:S01]  /*2c40*/  FFMA.FTZ R8, R6, R8, R11 ;  /* 0x0000000806087223 */ /* 0x000fe2000001000b */
[----:B-1----:R-:W-:-:S02]  /*2c50*/  HADD2.F32 R75, -RZ, R32.H0_H0 ;  /* 0x20000020ff4b7230 */ /* 0x002fc40000004100 */
[-C--:B------:R-:W-:Y:S01]  /*2c60*/  FFMA.FTZ R10, R68, R4.reuse, R9 ;  /* 0x00000004440a7223 */ /* 0x080fe20000010009 */
[-C--:B------:R-:W-:Y:S01]  /*2c70*/  FFMA.FTZ R2, R67, R4.reuse, R2 ;  /* 0x0000000443027223 */ /* 0x080fe20000010002 */
[-C--:B------:R-:W-:Y:S01]  /*2c80*/  FFMA.FTZ R5, R66, R4.reuse, R5 ;  /* 0x0000000442057223 */ /* 0x080fe20000010005 */
[----:B------:R-:W-:Y:S01]  /*2c90*/  FFMA.FTZ R9, R65, R4, R8 ;  /* 0x0000000441097223 */ /* 0x000fe20000010008 */
[-C--:B------:R-:W-:Y:S01]  /*2ca0*/  FFMA.FTZ R81, R45, R3.reuse, R10 ;  /* 0x000000032d517223 */ /* 0x080fe2000001000a */
[-C--:B------:R-:W-:Y:S01]  /*2cb0*/  FFMA.FTZ R10, R43, R3.reuse, R2 ;  /* 0x000000032b0a7223 */ /* 0x080fe20000010002 */
[-C--:B------:R-:W-:Y:S01]  /*2cc0*/  FFMA.FTZ R2, R44, R3.reuse, R5 ;  /* 0x000000032c027223 */ /* 0x080fe20000010005 */
[----:B------:R-:W-:Y:S01]  /*2cd0*/  MOV R5, UR6 ;  /* 0x0000000600057c02 */ /* 0x000fe20008000f00 */
[----:B------:R-:W-:Y:S01]  /*2ce0*/  FFMA.FTZ R8, R42, R3, R9 ;  /* 0x000000032a087223 */ /* 0x000fe20000010009 */
[-C--:B------:R-:W-:Y:S01]  /*2cf0*/  FFMA.FTZ R81, R64, R75.reuse, R81 ;  /* 0x0000004b40517223 */ /* 0x080fe20000010051 */
[----:B------:R-:W-:-:S02]  /*2d00*/  FFMA.FTZ R79, R51, R75, R10 ;  /* 0x0000004b334f7223 */ /* 0x000fc4000001000a */
[----:B------:R-:W-:-:S04]  /*2d10*/  IMAD.WIDE R4, R5, 0x4, R76 ;  /* 0x0000000405047825 */ /* 0x000fc800078e024c */
[-C--:B------:R-:W-:Y:S01]  /*2d20*/  FFMA.FTZ R77, R49, R75.reuse, R2 ;  /* 0x0000004b314d7223 */ /* 0x080fe20000010002 */
[----:B------:R-:W-:Y:S02]  /*2d30*/  FFMA.FTZ R75, R47, R75, R8 ;  /* 0x0000004b2f4b7223 */ /* 0x000fe40000010008 */
[----:B------:R-:W3:Y:S01]  /*2d40*/  LDG.E.128.CONSTANT R8, desc[UR12][R4.64] ;  /* 0x0000000c04087981 */ /* 0x000ee2000c1e9d00 */
[--C-:B--2---:R-:W-:Y:S02]  /*2d50*/  HADD2.F32 R3, -RZ, R14.reuse.H0_H0 ;  /* 0x2000000eff037230 */ /* 0x104fe40000004100 */
[----:B------:R-:W-:-:S03]  /*2d60*/  HADD2.F32 R14, -RZ, R14.H1_H1 ;  /* 0x3000000eff0e7230 */ /* 0x000fc60000004100 */
[-C--:B------:R-:W-:Y:S01]  /*2d70*/  FFMA.FTZ R74, R74, R3.reuse, RZ ;  /* 0x000000034a4a7223 */ /* 0x080fe200000100ff */
[-C--:B------:R-:W-:Y:S01]  /*2d80*/  FFMA.FTZ R72, R72, R3.reuse, RZ ;  /* 0x0000000348487223 */ /* 0x080fe200000100ff */
[-C--:B------:R-:W-:Y:S01]  /*2d90*/  FFMA.FTZ R70, R70, R3.reuse, RZ ;  /* 0x0000000346467223 */ /* 0x080fe200000100ff */
[----:B------:R-:W-:Y:S01]  /*2da0*/  FFMA.FTZ R7, R7, R3, RZ ;  /* 0x0000000307077223 */ /* 0x000fe200000100ff */
[-C--:B------:R-:W-:Y:S01]  /*2db0*/  FFMA.FTZ R3, R73, R14.reuse, R74 ;  /* 0x0000000e49037223 */ /* 0x080fe2000001004a */
[----:B------:R-:W-:Y:S01]  /*2dc0*/  MOV R73, UR6 ;  /* 0x0000000600497c02 */ /* 0x000fe20008000f00 */
[-C--:B------:R-:W-:Y:S01]  /*2dd0*/  FFMA.FTZ R2, R71, R14.reuse, R72 ;  /* 0x0000000e47027223 */ /* 0x080fe20000010048 */
[-C--:B------:R-:W-:Y:S01]  /*2de0*/  FFMA.FTZ R69, R69, R14.reuse, R70 ;  /* 0x0000000e45457223 */ /* 0x080fe20000010046 */
[----:B------:R-:W-:Y:S02]  /*2df0*/  FFMA.FTZ R14, R6, R14, R7 ;  /* 0x0000000e060e7223 */ /* 0x000fe40000010007 */
[----:B------:R-:W-:-:S05]  /*2e00*/  IMAD.WIDE R72, R73, 0x4, R4 ;  /* 0x0000000449487825 */ /* 0x000fca00078e0204 */
[----:B------:R-:W2:Y:S01]  /*2e10*/  LDG.E.128.CONSTANT R4, desc[UR12][R72.64] ;  /* 0x0000000c48047981 */ /* 0x000ea2000c1e9d00 */
        /* <DEDUP_REMOVED lines=17> */
[----:B------:R-:W-:Y:S02]  /*2f30*/  HADD2.F32 R14, -RZ, R32.H1_H1 ;  /* 0x30000020ff0e7230 */ /* 0x000fe40000004100 */
[----:B------:R-:W-:-:S03]  /*2f40*/  FFMA.FTZ R51, R50, R2, R51 ;  /* 0x0000000232337223 */ /* 0x000fc60000010033 */
[-C--:B------:R-:W-:Y:S01]  /*2f50*/  FFMA.FTZ R32, R52, R14.reuse, R81 ;  /* 0x0000000e34207223 */ /* 0x080fe20000010051 */
[----:B------:R-:W-:Y:S01]  /*2f60*/  FFMA.FTZ R79, R50, R14, R79 ;  /* 0x0000000e324f7223 */ /* 0x000fe2000001004f */
[-C--:B------:R-:W-:Y:S01]  /*2f70*/  FFMA.FTZ R52, R52, R2.reuse, R65 ;  /* 0x0000000234347223 */ /* 0x080fe20000010041 */
[-C--:B------:R-:W-:Y:S01]  /*2f80*/  FFMA.FTZ R50, R48, R2.reuse, R45 ;  /* 0x0000000230327223 */ /* 0x080fe2000001002d */
[----:B------:R-:W-:Y:S01]  /*2f90*/  FFMA.FTZ R65, R46, R2, R15 ;  /* 0x000000022e417223 */ /* 0x000fe2000001000f */
[--C-:B------:R-:W-:Y:S02]  /*2fa0*/  HADD2.F32 R2, -RZ, R33.reuse.H0_H0 ;  /* 0x20000021ff027230 */ /* 0x100fe40000004100 */
[-C--:B------:R-:W-:Y:S01]  /*2fb0*/  FFMA.FTZ R44, R48, R14.reuse, R77 ;  /* 0x0000000e302c7223 */ /* 0x080fe2000001004d */
[----:B------:R-:W-:Y:S01]  /*2fc0*/  FFMA.FTZ R75, R46, R14, R75 ;  /* 0x0000000e2e4b7223 */ /* 0x000fe2000001004b */
[----:B------:R-:W-:Y:S02]  /*2fd0*/  HADD2.F32 R33, -RZ, R33.H1_H1 ;  /* 0x30000021ff217230 */ /* 0x000fe40000004100 */
[-C--:B------:R-:W-:Y:S01]  /*2fe0*/  FFMA.FTZ R45, R35, R2.reuse, R32 ;  /* 0x00000002232d7223 */ /* 0x080fe20000010020 */
[----:B------:R-:W-:Y:S01]  /*2ff0*/  FFMA.FTZ R32, R34, R2, R79 ;  /* 0x0000000222207223 */ /* 0x000fe2000001004f */
[----:B---3--:R-:W-:-:S02]  /*3000*/  SHF.R.U32.HI R15, RZ, 0x8, R8 ;  /* 0x00000008ff0f7819 */ /* 0x008fc40000011608 */
[----:B------:R-:W-:Y:S02]  /*3010*/  LOP3.LUT R69, R11, 0xff, RZ, 0xc0, !PT ;  /* 0x000000ff0b457812 */ /* 0x000fe400078ec0ff */
[----:B------:R-:W-:Y:S01]  /*3020*/  LOP3.LUT R46, R15, 0xff, RZ, 0xc0, !PT ;  /* 0x000000ff0f2e7812 */ /* 0x000fe200078ec0ff */
[-C--:B------:R-:W-:Y:S01]  /*3030*/  FFMA.FTZ R15, R41, R2.reuse, R44 ;  /* 0x00000002290f7223 */ /* 0x080fe2000001002c */
[----:B------:R-:W-:Y:S01]  /*3040*/  FFMA.FTZ R44, R40, R2, R75 ;  /* 0x00000002282c7223 */ /* 0x000fe2000001004b */
[----:B------:R-:W-:Y:S01]  /*3050*/  FFMA.FTZ R2, R36, R33, R45 ;  /* 0x0000002124027223 */ /* 0x000fe2000001002d */
[----:B------:R-:W-:Y:S01]  /*3060*/  LEA.HI R64, R10, -R31, RZ, 0x8 ;  /* 0x8000001f0a407211 */ /* 0x000fe200078f40ff */
[----:B------:R-:W-:Y:S01]  /*3070*/  FFMA.FTZ R45, R39, R33, R32 ;  /* 0x00000021272d7223 */ /* 0x000fe20000010020 */
[----:B------:R-:W-:Y:S01]  /*3080*/  IADD3 R14, PT, PT, -R18, R69, RZ ;  /* 0x00000045120e7210 */ /* 0x000fe20007ffe1ff */
[----:B------:R-:W-:Y:S01]  /*3090*/  FMUL.FTZ R2, R27, R2 ;  /* 0x000000021b027220 */ /* 0x000fe20000410000 */
[----:B------:R-:W-:Y:S01]  /*30a0*/  IADD3 R69, PT, PT, -R29, R46, RZ ;  /* 0x0000002e1d457210 */ /* 0x000fe20007ffe1ff */
[----:B------:R0:W-:Y:S01]  /*30b0*/  I2F.F16 R49, R64 ;  /* 0x0000004000317306 */ /* 0x0001e20000200c00 */
[-C--:B------:R-:W-:Y:S01]  /*30c0*/  FFMA.FTZ R32, R38, R33.reuse, R15 ;  /* 0x0000002126207223 */ /* 0x080fe2000001000f */
[----:B------:R-:W-:Y:S01]  /*30d0*/  FFMA.FTZ R46, R37, R33, R44 ;  /* 0x00000021252e7223 */ /* 0x000fe2000001002c */
[----:B------:R-:W-:Y:S01]  /*30e0*/  SHF.R.U32.HI R33, RZ, 0x8, R10 ;  /* 0x00000008ff217819 */ /* 0x000fe2000001160a */
[----:B------:R-:W-:Y:S01]  /*30f0*/  FMUL.FTZ R45, R26, R45 ;  /* 0x0000002d1a2d7220 */ /* 0x000fe20000410000 */
[----:B------:R-:W-:Y:S01]  /*3100*/  F2FP.F16.F32.PACK_AB R15, RZ, R2 ;  /* 0x00000002ff0f723e */ /* 0x000fe200000000ff */
[----:B------:R-:W-:Y:S01]  /*3110*/  FMUL.FTZ R44, R25, R32 ;  /* 0x00000020192c7220 */ /* 0x000fe20000410000 */
[----:B------:R-:W-:Y:S01]  /*3120*/  LOP3.LUT R67, R9, 0xff, RZ, 0xc0, !PT ;  /* 0x000000ff09437812 */ /* 0x000fe200078ec0ff */
[----:B------:R-:W-:Y:S01]  /*3130*/  FMUL.FTZ R46, R23, R46 ;  /* 0x0000002e172e7220 */ /* 0x000fe20000410000 */
[----:B0-----:R-:W-:Y:S01]  /*3140*/  LOP3.LUT R64, R8, 0xff, RZ, 0xc0, !PT ;  /* 0x000000ff08407812 */ /* 0x001fe200078ec0ff */
[----:B------:R-:W-:Y:S01]  /*3150*/  I2F.F16 R14, R14 ;  /* 0x0000000e000e7306 */ /* 0x000fe20000200c00 */
[----:B------:R-:W-:-:S02]  /*3160*/  LOP3.LUT R2, R33, 0xff, RZ, 0xc0, !PT ;  /* 0x000000ff21027812 */ /* 0x000fc400078ec0ff */
[----:B------:R-:W-:Y:S02]  /*3170*/  IADD3 R64, PT, PT, -R29, R64, RZ ;  /* 0x000000401d407210 */ /* 0x000fe40007ffe1ff */
[----:B------:R-:W-:Y:S02]  /*3180*/  SHF.R.U32.HI R33, RZ, 0x8, R11 ;  /* 0x00000008ff217819 */ /* 0x000fe4000001160b */
[----:B------:R-:W-:Y:S01]  /*3190*/  IADD3 R67, PT, PT, -R24, R67, RZ ;  /* 0x0000004318437210 */ /* 0x000fe20007ffe1ff */
[----:B------:R0:W1:Y:S01]  /*31a0*/  I2F.F16 R70, R64 ;  /* 0x0000004000467306 */ /* 0x0000620000200c00 */
[----:B------:R-:W-:Y:S02]  /*31b0*/  F2FP.F16.F32.PACK_AB R32, RZ, R45 ;  /* 0x0000002dff20723e */ /* 0x000fe400000000ff */
[----:B------:R-:W-:Y:S02]  /*31c0*/  LOP3.LUT R33, R33, 0xff, RZ, 0xc0, !PT ;  /* 0x000000ff21217812 */ /* 0x000fe400078ec0ff */
[----:B------:R-:W-:-:S02]  /*31d0*/  PRMT R15, R15, 0x5410, R32 ;  /* 0x000054100f0f7816 */ /* 0x000fc40000000020 */
[----:B------:R-:W-:Y:S01]  /*31e0*/  LEA.HI R43, R8, -R29, RZ, 0x8 ;  /* 0x8000001d082b7211 */ /* 0x000fe200078f40ff */
[----:B------:R3:W4:Y:S01]  /*31f0*/  I2F.F16 R68, R67 ;  /* 0x0000004300447306 */ /* 0x0007220000200c00 */
[----:B0-----:R-:W-:Y:S02]  /*3200*/  SHF.R.U32.HI R64, RZ, 0x8, R9 ;  /* 0x00000008ff407819 */ /* 0x001fe40000011609 */
[----:B------:R-:W-:Y:S01]  /*3210*/  SHF.R.U32.HI R8, RZ, 0x10, R8 ;  /* 0x00000010ff087819 */ /* 0x000fe20000011608 */
[----:B------:R-:W-:Y:S01]  /*3220*/  HFMA2 R28, R15, 1, 1, R28 ;  /* 0x3c003c000f1c7831 */ /* 0x000fe2000000001c */
[----:B------:R-:W-:Y:S02]  /*3230*/  LEA.HI R42, R9, -R24, RZ, 0x8 ;  /* 0x80000018092a7211 */ /* 0x000fe400078f40ff */
[----:B------:R-:W-:Y:S01]  /*3240*/  LOP3.LUT R48, R10, 0xff, RZ, 0xc0, !PT ;  /* 0x000000ff0a307812 */ /* 0x000fe200078ec0ff */
[----:B------:R-:W0:Y:S01]  /*3250*/  I2F.F16 R69, R69 ;  /* 0x0000004500457306 */ /* 0x000e220000200c00 */
[----:B---3--:R-:W-:Y:S01]  /*3260*/  LOP3.LUT R67, R64, 0xff, RZ, 0xc0, !PT ;  /* 0x000000ff40437812 */ /* 0x008fe200078ec0ff */
[----:B-1----:R-:W-:Y:S01]  /*3270*/  HADD2.F32 R70, -RZ, R70.H0_H0 ;  /* 0x20000046ff467230 */ /* 0x002fe20000004100 */
[----:B------:R-:W-:-:S02]  /*3280*/  IADD3 R64, PT, PT, -R18, R33, RZ ;  /* 0x0000002112407210 */ /* 0x000fc40007ffe1ff */
[----:B------:R-:W1:Y:S01]  /*3290*/  LDS.64 R32, [UR4+0x110] ;  /* 0x00011004ff207984 */ /* 0x000e620008000a00 */
[----:B------:R-:W-:Y:S01]  /*32a0*/  SHF.R.U32.HI R9, RZ, 0x10, R9 ;  /* 0x00000010ff097819 */ /* 0x000fe20000011609 */
[----:B----4-:R-:W-:Y:S01]  /*32b0*/  HADD2.F32 R68, -RZ, R68.H0_H0 ;  /* 0x20000044ff447230 */ /* 0x010fe20000004100 */
[----:B------:R-:W-:Y:S01]  /*32c0*/  F2FP.F16.F32.PACK_AB R45, RZ, R46 ;  /* 0x0000002eff2d723e */ /* 0x000fe200000000ff */
[----:B------:R-:W-:Y:S01]  /*32d0*/  I2F.F16 R43, R43 ;  /* 0x0000002b002b7306 */ /* 0x000fe20000200c00 */
[----:B------:R-:W-:Y:S02]  /*32e0*/  LOP3.LUT R46, R8, 0xff, RZ, 0xc0, !PT ;  /* 0x000000ff082e7812 */ /* 0x000fe400078ec0ff */
[----:B------:R-:W-:Y:S02]  /*32f0*/  IADD3 R48, PT, PT, -R31, R48, RZ ;  /* 0x000000301f307210 */ /* 0x000fe40007ffe1ff */
[----:B------:R-:W-:Y:S01]  /*3300*/  LOP3.LUT R9, R9, 0xff, RZ, 0xc0, !PT ;  /* 0x000000ff09097812 */ /* 0x000fe200078ec0ff */
[----:B0-----:R-:W-:Y:S01]  /*3310*/  HADD2.F32 R69, -RZ, R69.H0_H0 ;  /* 0x20000045ff457230 */ /* 0x001fe20000004100 */
[----:B------:R-:W-:Y:S01]  /*3320*/  F2FP.F16.F32.PACK_AB R44, RZ, R44 ;  /* 0x0000002cff2c723e */ /* 0x000fe200000000ff */
[----:B------:R-:W0:Y:S01]  /*3330*/  I2F.F16 R8, R64 ;  /* 0x0000004000087306 */ /* 0x000e220000200c00 */
[----:B------:R-:W-:-:S02]  /*3340*/  IADD3 R15, PT, PT, -R29, R46, RZ ;  /* 0x0000002e1d0f7210 */ /* 0x000fc40007ffe1ff */
[----:B------:R-:W-:Y:S02]  /*3350*/  SHF.R.U32.HI R46, RZ, 0x10, R10 ;  /* 0x00000010ff2e7819 */ /* 0x000fe4000001160a */
[----:B------:R-:W-:Y:S02]  /*3360*/  IADD3 R2, PT, PT, -R31, R2, RZ ;  /* 0x000000021f027210 */ /* 0x000fe40007ffe1ff */
[C---:B------:R-:W-:Y:S01]  /*3370*/  IADD3 R10, PT, PT, -R24.reuse, R9, RZ ;  /* 0x00000009180a7210 */ /* 0x040fe20007ffe1ff */
[----:B------:R-:W3:Y:S01]  /*3380*/  I2F.F16 R48, R48 ;  /* 0x0000003000307306 */ /* 0x000ee20000200c00 */
[----:B------:R-:W-:Y:S02]  /*3390*/  IADD3 R67, PT, PT, -R24, R67, RZ ;  /* 0x0000004318437210 */ /* 0x000fe40007ffe1ff */
[----:B------:R-:W-:Y:S02]  /*33a0*/  PRMT R9, R44, 0x5410, R45 ;  /* 0x000054102c097816 */ /* 0x000fe4000000002d */
[----:B------:R-:W-:-:S02]  /*33b0*/  LEA.HI R47, R11, -R18, RZ, 0x8 ;  /* 0x800000120b2f7211 */ /* 0x000fc400078f40ff */
[----:B------:R-:W-:Y:S01]  /*33c0*/  SHF.R.U32.HI R11, RZ, 0x10, R11 ;  /* 0x00000010ff0b7819 */ /* 0x000fe2000001160b */
[----:B------:R-:W-:Y:S01]  /*33d0*/  I2F.F16 R2, R2 ;  /* 0x0000000200027306 */ /* 0x000fe20000200c00 */
[----:B------:R-:W-:Y:S02]  /*33e0*/  HADD2 R30, R9, R30 ;  /* 0x0000001e091e7230 */ /* 0x000fe40000000000 */
[--C-:B------:R-:W-:Y:S01]  /*33f0*/  HADD2.F32 R9, -RZ, R3.reuse.H0_H0 ;  /* 0x20000003ff097230 */ /* 0x100fe20000004100 */
[----:B------:R-:W-:Y:S01]  /*3400*/  LOP3.LUT R46, R46, 0xff, RZ, 0xc0, !PT ;  /* 0x000000ff2e2e7812 */ /* 0x000fe200078ec0ff */
[----:B------:R-:W-:Y:S01]  /*3410*/  HADD2.F32 R3, -RZ, R3.H1_H1 ;  /* 0x30000003ff037230 */ /* 0x000fe20000004100 */
[----:B------:R-:W-:Y:S01]  /*3420*/  LOP3.LUT R71, R11, 0xff, RZ, 0xc0, !PT ;  /* 0x000000ff0b477812 */ /* 0x000fe200078ec0ff */
[----:B0-----:R-:W-:Y:S02]  /*3430*/  HADD2.F32 R8, -RZ, R8.H0_H0 ;  /* 0x20000008ff087230 */ /* 0x001fe40000004100 */
[-C--:B------:R-:W-:Y:S01]  /*3440*/  FFMA.FTZ R11, R35, R9.reuse, R52 ;  /* 0x00000009230b7223 */ /* 0x080fe20000010034 */
[----:B------:R-:W0:Y:S01]  /*3450*/  I2F.F16 R67, R67 ;  /* 0x0000004300437306 */ /* 0x000e220000200c00 */
[-C--:B------:R-:W-:Y:S01]  /*3460*/  FFMA.FTZ R34, R34, R9.reuse, R51 ;  /* 0x0000000922227223 */ /* 0x080fe20000010033 */
[-C--:B------:R-:W-:Y:S01]  /*3470*/  FFMA.FTZ R41, R41, R9.reuse, R50 ;  /* 0x0000000929297223 */ /* 0x080fe20000010032 */
[----:B------:R-:W-:Y:S01]  /*3480*/  FFMA.FTZ R74, R40, R9, R65 ;  /* 0x00000009284a7223 */ /* 0x000fe20000010041 */
[----:B--2---:R-:W-:Y:S01]  /*3490*/  LOP3.LUT R9, R5, 0xff, RZ, 0xc0, !PT ;  /* 0x000000ff05097812 */ /* 0x004fe200078ec0ff */
[-C--:B------:R-:W-:Y:S01]  /*34a0*/  FFMA.FTZ R51, R39, R3.reuse, R34 ;  /* 0x0000000327337223 */ /* 0x080fe20000010022 */
[----:B------:R-:W-:Y:S01]  /*34b0*/  IADD3 R45, PT, PT, -R31, R46, RZ ;  /* 0x0000002e1f2d7210 */ /* 0x000fe20007ffe1ff */
[-C--:B------:R-:W-:Y:S01]  /*34c0*/  FFMA.FTZ R46, R36, R3.reuse, R11 ;  /* 0x00000003242e7223 */ /* 0x080fe2000001000b */
[----:B------:R2:W4:Y:S01]  /*34d0*/  I2F.F16 R44, R10 ;  /* 0x0000000a002c7306 */ /* 0x0005220000200c00 */
[-C--:B------:R-:W-:Y:S01]  /*34e0*/  FFMA.FTZ R66, R38, R3.reuse, R41 ;  /* 0x0000000326427223 */ /* 0x080fe20000010029 */
[----:B------:R-:W-:Y:S01]  /*34f0*/  FFMA.FTZ R74, R37, R3, R74 ;  /* 0x00000003254a7223 */ /* 0x000fe2000001004a */
[----:B-1----:R-:W-:Y:S01]  /*3500*/  HADD2.F32 R3, -RZ, R32.H0_H0 ;  /* 0x20000020ff037230 */ /* 0x002fe20000004100 */
[----:B------:R-:W-:Y:S01]  /*3510*/  IADD3 R37, PT, PT, -R24, R9, RZ ;  /* 0x0000000918257210 */ /* 0x000fe20007ffe1ff */
[----:B---3--:R-:W-:Y:S01]  /*3520*/  HADD2.F32 R11, -RZ, R48.H0_H0 ;  /* 0x20000030ff0b7230 */ /* 0x008fe20000004100 */
[----:B------:R-:W-:Y:S01]  /*3530*/  IADD3 R35, PT, PT, -R18, R71, RZ ;  /* 0x0000004712237210 */ /* 0x000fe20007ffe1ff */
[----:B------:R-:W-:-:S02]  /*3540*/  HADD2.F32 R9, -RZ, R14.H0_H0 ;  /* 0x2000000eff097230 */ /* 0x000fc40000004100 */
[-C--:B------:R-:W-:Y:S01]  /*3550*/  FFMA.FTZ R36, R70, R3.reuse, RZ ;  /* 0x0000000346247223 */ /* 0x080fe200000100ff */
[----:B--2---:R-:W-:Y:S01]  /*3560*/  LOP3.LUT R10, R4, 0xff, RZ, 0xc0, !PT ;  /* 0x000000ff040a7812 */ /* 0x004fe200078ec0ff */
[----:B------:R-:W-:Y:S02]  /*3570*/  HADD2.F32 R41, -RZ, R32.H1_H1 ;  /* 0x30000020ff297230 */ /* 0x000fe40000004100 */
[----:B------:R-:W-:Y:S01]  /*3580*/  FFMA.FTZ R39, R11, R3, RZ ;  /* 0x000000030b277223 */ /* 0x000fe200000100ff */
[----:B0-----:R-:W-:Y:S01]  /*3590*/  HADD2.F32 R67, -RZ, R67.H0_H0 ;  /* 0x20000043ff437230 */ /* 0x001fe20000004100 */
[----:B------:R-:W-:Y:S01]  /*35a0*/  IADD3 R10, PT, PT, -R29, R10, RZ ;  /* 0x0000000a1d0a7210 */ /* 0x000fe20007ffe1ff */
[----:B------:R-:W0:Y:S01]  /*35b0*/  I2F.F16 R15, R15 ;  /* 0x0000000f000f7306 */ /* 0x000e220000200c00 */
[----:B------:R-:W-:Y:S01]  /*35c0*/  FFMA.FTZ R36, R69, R41, R36 ;  /* 0x0000002945247223 */ /* 0x000fe20000010024 */
[----:B------:R-:W-:Y:S01]  /*35d0*/  LOP3.LUT R32, R6, 0xff, RZ, 0xc0, !PT ;  /* 0x000000ff06207812 */ /* 0x000fe200078ec0ff */
[----:B------:R-:W-:Y:S01]  /*35e0*/  HADD2.F32 R38, -RZ, R33.H0_H0 ;  /* 0x20000021ff267230 */ /* 0x000fe20000004100 */
[----:B------:R-:W-:Y:S01]  /*35f0*/  LOP3.LUT R65, R7, 0xff, RZ, 0xc0, !PT ;  /* 0x000000ff07417812 */ /* 0x000fe200078ec0ff */
[----:B----4-:R-:W-:-:S02]  /*3600*/  HADD2.F32 R44, -RZ, R44.H0_H0 ;  /* 0x2000002cff2c7230 */ /* 0x010fc40000004100 */
[----:B------:R-:W-:Y:S01]  /*3610*/  FMUL.FTZ R51, R26, R51 ;  /* 0x000000331a337220 */ /* 0x000fe20000410000 */
[----:B------:R-:W-:Y:S01]  /*3620*/  HADD2.F32 R71, -RZ, R33.H1_H1 ;  /* 0x30000021ff477230 */ /* 0x000fe20000004100 */
[----:B------:R1:W2:Y:S01]  /*3630*/  I2F.F16 R34, R10 ;  /* 0x0000000a00227306 */ /* 0x0002a20000200c00 */
[----:B------:R-:W-:Y:S01]  /*3640*/  IADD3 R48, PT, PT, -R18, R65, RZ ;  /* 0x0000004112307210 */ /* 0x000fe20007ffe1ff */
[----:B------:R-:W-:Y:S02]  /*3650*/  HADD2.F32 R33, -RZ, R49.H0_H0 ;  /* 0x20000031ff217230 */ /* 0x000fe40000004100 */
[----:B------:R-:W-:Y:S01]  /*3660*/  FMUL.FTZ R66, R25, R66 ;  /* 0x0000004219427220 */ /* 0x000fe20000410000 */
[----:B------:R-:W-:Y:S01]  /*3670*/  FMUL.FTZ R74, R23, R74 ;  /* 0x0000004a174a7220 */ /* 0x000fe20000410000 */
[----:B0-----:R-:W-:Y:S02]  /*3680*/  HADD2.F32 R15, -RZ, R15.H0_H0 ;  /* 0x2000000fff0f7230 */ /* 0x001fe40000004100 */
[----:B------:R-:W0:Y:S01]  /*3690*/  I2F.F16 R45, R45 ;  /* 0x0000002d002d7306 */ /* 0x000e220000200c00 */
[----:B-1----:R-:W-:-:S02]  /*36a0*/  HADD2.F32 R10, -RZ, R2.H0_H0 ;  /* 0x20000002ff0a7230 */ /* 0x002fc40000004100 */
[-C--:B------:R-:W-:Y:S01]  /*36b0*/  FFMA.FTZ R2, R68, R3.reuse, RZ ;  /* 0x0000000344027223 */ /* 0x080fe200000100ff */
[----:B------:R-:W-:Y:S01]  /*36c0*/  FFMA.FTZ R3, R9, R3, RZ ;  /* 0x0000000309037223 */ /* 0x000fe200000100ff */
[----:B------:R-:W-:Y:S01]  /*36d0*/  FFMA.FTZ R65, R15, R38, R36 ;  /* 0x000000260f417223 */ /* 0x000fe20000010024 */
[----:B------:R-:W-:Y:S01]  /*36e0*/  SHF.R.U32.HI R36, RZ, 0x8, R5 ;  /* 0x00000008ff247819 */ /* 0x000fe20000011605 */
[-C--:B------:R-:W-:Y:S01]  /*36f0*/  FFMA.FTZ R75, R67, R41.reuse, R2 ;  /* 0x00000029434b7223 */ /* 0x080fe20000010002 */
[-C--:B------:R-:W-:Y:S01]  /*3700*/  FFMA.FTZ R50, R10, R41.reuse, R39 ;  /* 0x000000290a327223 */ /* 0x080fe20000010027 */
[----:B------:R-:W-:Y:S01]  /*3710*/  FFMA.FTZ R41, R8, R41, R3 ;  /* 0x0000002908297223 */ /* 0x000fe20000010003 */
[----:B------:R-:W1:Y:S01]  /*3720*/  I2F.F16 R35, R35 ;  /* 0x0000002300237306 */ /* 0x000e620000200c00 */
[----:B------:R-:W3:Y:S01]  /*3730*/  LDS.64 R2, [UR4+0x118] ;  /* 0x00011804ff027984 */ /* 0x000ee20008000a00 */
[----:B------:R-:W-:Y:S01]  /*3740*/  IADD3 R39, PT, PT, -R31, R32, RZ ;  /* 0x000000201f277210 */ /* 0x000fe20007ffe1ff */
[----:B------:R-:W-:Y:S01]  /*3750*/  FFMA.FTZ R75, R44, R38, R75 ;  /* 0x000000262c4b7223 */ /* 0x000fe2000001004b */
[----:B------:R-:W-:Y:S01]  /*3760*/  SHF.R.U32.HI R32, RZ, 0x8, R4 ;  /* 0x00000008ff207819 */ /* 0x000fe20000011604 */
[----:B--2---:R-:W-:Y:S01]  /*3770*/  HADD2.F32 R34, -RZ, R34.H0_H0 ;  /* 0x20000022ff227230 */ /* 0x004fe20000004100 */
[----:B------:R-:W-:Y:S01]  /*3780*/  F2FP.F16.F32.PACK_AB R66, RZ, R66 ;  /* 0x00000042ff42723e */ /* 0x000fe200000000ff */
[----:B0-----:R-:W-:Y:S01]  /*3790*/  HADD2.F32 R45, -RZ, R45.H0_H0 ;  /* 0x2000002dff2d7230 */ /* 0x001fe20000004100 */
[----:B------:R-:W-:Y:S01]  /*37a0*/  LOP3.LUT R32, R32, 0xff, RZ, 0xc0, !PT ;  /* 0x000000ff20207812 */ /* 0x000fe200078ec0ff */
[----:B------:R-:W0:Y:S01]  /*37b0*/  I2F.F16 R47, R47 ;  /* 0x0000002f002f7306 */ /* 0x000e220000200c00 */
[----:B------:R-:W-:-:S02]  /*37c0*/  F2FP.F16.F32.PACK_AB R74, RZ, R74 ;  /* 0x0000004aff4a723e */ /* 0x000fc400000000ff */
[----:B------:R-:W-:Y:S01]  /*37d0*/  IADD3 R40, PT, PT, -R29, R32, RZ ;  /* 0x000000201d287210 */ /* 0x000fe20007ffe1ff */
[-C--:B------:R-:W-:Y:S01]  /*37e0*/  FFMA.FTZ R50, R45, R38.reuse, R50 ;  /* 0x000000262d327223 */ /* 0x080fe20000010032 */
[----:B------:R-:W-:Y:S01]  /*37f0*/  SHF.R.U32.HI R32, RZ, 0x8, R6 ;  /* 0x00000008ff207819 */ /* 0x000fe20000011606 */
[----:B-1----:R-:W-:Y:S01]  /*3800*/  HADD2.F32 R14, -RZ, R35.H0_H0 ;  /* 0x20000023ff0e7230 */ /* 0x002fe20000004100 */
[----:B------:R-:W-:Y:S01]  /*3810*/  PRMT R66, R66, 0x5410, R74 ;  /* 0x0000541042427816 */ /* 0x000fe2000000004a */
[----:B------:R-:W1:Y:S03]  /*3820*/  I2F.F16 R42, R42 ;  /* 0x0000002a002a7306 */ /* 0x000e660000200c00 */
[----:B------:R-:W-:Y:S01]  /*3830*/  FFMA.FTZ R35, R14, R38, R41 ;  /* 0x000000260e237223 */ /* 0x000fe20000010029 */
[----:B------:R-:W-:Y:S01]  /*3840*/  LOP3.LUT R38, R32, 0xff, RZ, 0xc0, !PT ;  /* 0x000000ff20267812 */ /* 0x000fe200078ec0ff */
[----:B------:R-:W-:Y:S01]  /*3850*/  HADD2.F32 R32, -RZ, R43.H0_H0 ;  /* 0x2000002bff207230 */ /* 0x000fe20000004100 */
[----:B------:R-:W-:Y:S01]  /*3860*/  SHF.R.U32.HI R43, RZ, 0x8, R7 ;  /* 0x00000008ff2b7819 */ /* 0x000fe20000011607 */
[----:B------:R-:W-:Y:S01]  /*3870*/  HADD2 R54, R66, R54 ;  /* 0x0000003642367230 */ /* 0x000fe20000000000 */
[----:B------:R-:W2:Y:S01]  /*3880*/  I2F.F16 R39, R39 ;  /* 0x0000002700277306 */ /* 0x000ea20000200c00 */
[----:B------:R-:W-:Y:S01]  /*3890*/  IADD3 R64, PT, PT, -R31, R38, RZ ;  /* 0x000000261f407210 */ /* 0x000fe20007ffe1ff */
[----:B0-----:R-:W-:Y:S01]  /*38a0*/  HADD2.F32 R38, -RZ, R47.H0_H0 ;  /* 0x2000002fff267230 */ /* 0x001fe20000004100 */
[----:B------:R-:W-:Y:S01]  /*38b0*/  LOP3.LUT R41, R36, 0xff, RZ, 0xc0, !PT ;  /* 0x000000ff24297812 */ /* 0x000fe200078ec0ff */
[----:B------:R-:W-:Y:S01]  /*38c0*/  FFMA.FTZ R65, R32, R71, R65 ;  /* 0x0000004720417223 */ /* 0x000fe20000010041 */
[----:B------:R-:W-:-:S02]  /*38d0*/  LOP3.LUT R43, R43, 0xff, RZ, 0xc0, !PT ;  /* 0x000000ff2b2b7812 */ /* 0x000fc400078ec0ff */
[----:B------:R-:W-:Y:S01]  /*38e0*/  IADD3 R41, PT, PT, -R24, R41, RZ ;  /* 0x0000002918297210 */ /* 0x000fe20007ffe1ff */
[----:B------:R-:W0:Y:S01]  /*38f0*/  I2F.F16 R48, R48 ;  /* 0x0000003000307306 */ /* 0x000e220000200c00 */
[----:B------:R-:W-:Y:S01]  /*3900*/  IADD3 R43, PT, PT, -R18, R43, RZ ;  /* 0x0000002b122b7210 */ /* 0x000fe20007ffe1ff */
[----:B-1----:R-:W-:Y:S02]  /*3910*/  HADD2.F32 R36, -RZ, R42.H0_H0 ;  /* 0x2000002aff247230 */ /* 0x002fe40000004100 */
[-C--:B------:R-:W-:Y:S01]  /*3920*/  FFMA.FTZ R42, R33, R71.reuse, R50 ;  /* 0x00000047212a7223 */ /* 0x080fe20000010032 */
[----:B------:R-:W-:Y:S01]  /*3930*/  FFMA.FTZ R50, R38, R71, R35 ;  /* 0x0000004726327223 */ /* 0x000fe20000010023 */
[----:B--2---:R-:W-:Y:S02]  /*3940*/  HADD2.F32 R35, -RZ, R39.H0_H0 ;  /* 0x20000027ff237230 */ /* 0x004fe40000004100 */
[----:B------:R-:W1:Y:S01]  /*3950*/  I2F.F16 R40, R40 ;  /* 0x0000002800287306 */ /* 0x000e620000200c00 */
[----:B---3--:R-:W-:-:S02]  /*3960*/  HADD2.F32 R49, -RZ, R2.H0_H0 ;  /* 0x20000002ff317230 */ /* 0x008fc40000004100 */
[----:B------:R-:W-:Y:S01]  /*3970*/  FFMA.FTZ R52, R36, R71, R75 ;  /* 0x0000004724347223 */ /* 0x000fe2000001004b */
[----:B------:R-:W-:Y:S02]  /*3980*/  HADD2.F32 R2, -RZ, R2.H1_H1 ;  /* 0x30000002ff027230 */ /* 0x000fe40000004100 */
[-C--:B------:R-:W-:Y:S01]  /*3990*/  FFMA.FTZ R71, R35, R49.reuse, R42 ;  /* 0x0000003123477223 */ /* 0x080fe2000001002a */
[----:B0-----:R-:W-:Y:S01]  /*39a0*/  HADD2.F32 R39, -RZ, R48.H0_H0 ;  /* 0x20000030ff277230 */ /* 0x001fe20000004100 */
[----:B------:R0:W2:Y:S01]  /*39b0*/  I2F.F16 R47, R64 ;  /* 0x00000040002f7306 */ /* 0x0000a20000200c00 */
[----:B------:R-:W-:Y:S01]  /*39c0*/  LEA.HI R48, R5, -R24, RZ, 0x8 ;  /* 0x8000001805307211 */ /* 0x000fe200078f40ff */
[-C--:B------:R-:W-:Y:S01]  /*39d0*/  FFMA.FTZ R65, R34, R49.reuse, R65 ;  /* 0x0000003122417223 */ /* 0x080fe20000010041 */
[----:B------:R-:W-:Y:S01]  /*39e0*/  SHF.R.U32.HI R5, RZ, 0x10, R5 ;  /* 0x00000010ff057819 */ /* 0x000fe20000011605 */
[----:B------:R-:W-:-:S03]  /*39f0*/  FFMA.FTZ R50, R39, R49, R50 ;  /* 0x0000003127327223 */ /* 0x000fc60000010032 */
[----:B------:R-:W-:Y:S01]  /*3a00*/  LOP3.LUT R5, R5, 0xff, RZ, 0xc0, !PT ;  /* 0x000000ff05057812 */ /* 0x000fe200078ec0ff */
[----:B------:R-:W3:Y:S01]  /*3a10*/  I2F.F16 R37, R37 ;  /* 0x0000002500257306 */ /* 0x000ee20000200c00 */
[----:B-1----:R-:W-:Y:S01]  /*3a20*/  HADD2.F32 R42, -RZ, R40.H0_H0 ;  /* 0x20000028ff2a7230 */ /* 0x002fe20000004100 */
[----:B0-----:R-:W-:Y:S02]  /*3a30*/  LEA.HI R64, R4, -R29, RZ, 0x8 ;  /* 0x8000001d04407211 */ /* 0x001fe400078f40ff */
[----:B------:R-:W-:Y:S02]  /*3a40*/  SHF.R.U32.HI R4, RZ, 0x10, R4 ;  /* 0x00000010ff047819 */ /* 0x000fe40000011604 */
[----:B------:R-:W-:Y:S01]  /*3a50*/  FFMA.FTZ R65, R42, R2, R65 ;  /* 0x000000022a417223 */ /* 0x000fe20000010041 */
[----:B--2---:R-:W-:Y:S01]  /*3a60*/  HADD2.F32 R40, -RZ, R47.H0_H0 ;  /* 0x2000002fff287230 */ /* 0x004fe20000004100 */
[----:B------:R-:W0:Y:S01]  /*3a70*/  I2F.F16 R41, R41 ;  /* 0x0000002900297306 */ /* 0x000e220000200c00 */
[----:B------:R-:W-:-:S02]  /*3a80*/  IADD3 R47, PT, PT, -R24, R5, RZ ;  /* 0x00000005182f7210 */ /* 0x000fc40007ffe1ff */
[----:B------:R-:W-:Y:S01]  /*3a90*/  SHF.R.U32.HI R5, RZ, 0x10, R6 ;  /* 0x00000010ff057819 */ /* 0x000fe20000011606 */
[----:B------:R-:W-:Y:S01]  /*3aa0*/  FFMA.FTZ R71, R40, R2, R71 ;  /* 0x0000000228477223 */ /* 0x000fe20000010047 */
[----:B---3--:R-:W-:-:S03]  /*3ab0*/  HADD2.F32 R37, -RZ, R37.H0_H0 ;  /* 0x20000025ff257230 */ /* 0x008fc60000004100 */
[----:B------:R-:W1:Y:S01]  /*3ac0*/  I2F.F16 R43, R43 ;  /* 0x0000002b002b7306 */ /* 0x000e620000200c00 */
[----:B------:R-:W-:Y:S02]  /*3ad0*/  LOP3.LUT R76, R5, 0xff, RZ, 0xc0, !PT ;  /* 0x000000ff054c7812 */ /* 0x000fe400078ec0ff */
[----:B------:R-:W-:Y:S01]  /*3ae0*/  SHF.R.U32.HI R5, RZ, 0x10, R7 ;  /* 0x00000010ff057819 */ /* 0x000fe20000011607 */
[----:B------:R-:W-:Y:S01]  /*3af0*/  FFMA.FTZ R52, R37, R49, R52 ;  /* 0x0000003125347223 */ /* 0x000fe20000010034 */
[----:B------:R-:W-:Y:S01]  /*3b00*/  IADD3 R76, PT, PT, -R31, R76, RZ ;  /* 0x0000004c1f4c7210 */ /* 0x000fe20007ffe1ff */
[----:B0-----:R-:W-:Y:S01]  /*3b10*/  HADD2.F32 R41, -RZ, R41.H0_H0 ;  /* 0x20000029ff297230 */ /* 0x001fe20000004100 */
[----:B------:R-:W-:Y:S01]  /*3b20*/  LOP3.LUT R5, R5, 0xff, RZ, 0xc0, !PT ;  /* 0x000000ff05057812 */ /* 0x000fe200078ec0ff */
[----:B------:R-:W0:Y:S03]  /*3b30*/  I2F.F16 R47, R47 ;  /* 0x0000002f002f7306 */ /* 0x000e260000200c00 */
[----:B------:R-:W-:Y:S01]  /*3b40*/  FFMA.FTZ R52, R41, R2, R52 ;  /* 0x0000000229347223 */ /* 0x000fe20000010034 */
[----:B------:R-:W-:Y:S01]  /*3b50*/  IADD3 R49, PT, PT, -R18, R5, RZ ;  /* 0x0000000512317210 */ /* 0x000fe20007ffe1ff */
[----:B-1----:R-:W-:Y:S01]  /*3b60*/  HADD2.F32 R43, -RZ, R43.H0_H0 ;  /* 0x2000002bff2b7230 */ /* 0x002fe20000004100 */
[----:B------:R-:W-:-:S02]  /*3b70*/  LEA.HI R5, R6, -R31, RZ, 0x8 ;  /* 0x8000001f06057211 */ /* 0x000fc400078f40ff */
[----:B------:R-:W1:Y:S01]  /*3b80*/  I2F.F16 R64, R64 ;  /* 0x0000004000407306 */ /* 0x000e620000200c00 */
[----:B------:R-:W-:Y:S01]  /*3b90*/  LEA.HI R6, R7, -R18, RZ, 0x8 ;  /* 0x8000001207067211 */ /* 0x000fe200078f40ff */
[--C-:B------:R-:W-:Y:S02]  /*3ba0*/  HADD2.F32 R7, -RZ, R3.reuse.H0_H0 ;  /* 0x20000003ff077230 */ /* 0x100fe40000004100 */
[----:B------:R-:W-:Y:S01]  /*3bb0*/  FFMA.FTZ R50, R43, R2, R50 ;  /* 0x000000022b327223 */ /* 0x000fe20000010032 */
[----:B------:R-:W-:Y:S01]  /*3bc0*/  LOP3.LUT R2, R4, 0xff, RZ, 0xc0, !PT ;  /* 0x000000ff04027812 */ /* 0x000fe200078ec0ff */
[----:B------:R-:W-:Y:S02]  /*3bd0*/  HADD2.F32 R3, -RZ, R3.H1_H1 ;  /* 0x30000003ff037230 */ /* 0x000fe40000004100 */
[----:B0-----:R-:W-:Y:S01]  /*3be0*/  HADD2.F32 R47, -RZ, R47.H0_H0 ;  /* 0x2000002fff2f7230 */ /* 0x001fe20000004100 */
[----:B------:R-:W-:Y:S01]  /*3bf0*/  IADD3 R2, PT, PT, -R29, R2, RZ ;  /* 0x000000021d027210 */ /* 0x000fe20007ffe1ff */
[----:B------:R-:W-:Y:S01]  /*3c00*/  I2F.F16 R4, R48 ;  /* 0x0000003000047306 */ /* 0x000fe20000200c00 */
[----:B-1----:R-:W-:-:S07]  /*3c10*/  HADD2.F32 R64, -RZ, R64.H0_H0 ;  /* 0x20000040ff407230 */ /* 0x002fce0000004100 */
[----:B------:R-:W0:Y:S08]  /*3c20*/  I2F.F16 R48, R76 ;  /* 0x0000004c00307306 */ /* 0x000e300000200c00 */
[----:B------:R1:W2:Y:S01]  /*3c30*/  I2F.F16 R75, R2 ;  /* 0x00000002004b7306 */ /* 0x0002a20000200c00 */
[----:B0-----:R-:W-:-:S07]  /*3c40*/  HADD2.F32 R48, -RZ, R48.H0_H0 ;  /* 0x20000030ff307230 */ /* 0x001fce0000004100 */
[----:B------:R-:W0:Y:S01]  /*3c50*/  I2F.F16 R49, R49 ;  /* 0x0000003100317306 */ /* 0x000e220000200c00 */
[----:B-1----:R-:W-:Y:S01]  /*3c60*/  FMUL.FTZ R2, R27, R46 ;  /* 0x0000002e1b027220 */ /* 0x002fe20000410000 */
[----:B------:R-:W-:-:S04]  /*3c70*/  FFMA.FTZ R76, R48, R7, R71 ;  /* 0x00000007304c7223 */ /* 0x000fc80000010047 */
[----:B------:R-:W-:Y:S01]  /*3c80*/  F2FP.F16.F32.PACK_AB R2, RZ, R2 ;  /* 0x00000002ff02723e */ /* 0x000fe200000000ff */
[----:B--2---:R-:W-:Y:S01]  /*3c90*/  HADD2.F32 R46, -RZ, R75.H0_H0 ;  /* 0x2000004bff2e7230 */ /* 0x004fe20000004100 */
[----:B------:R-:W1:Y:S01]  /*3ca0*/  I2F.F16 R5, R5 ;  /* 0x0000000500057306 */ /* 0x000e620000200c00 */
[----:B------:R-:W-:-:S03]  /*3cb0*/  FFMA.FTZ R75, R47, R7, R52 ;  /* 0x000000072f4b7223 */ /* 0x000fc60000010034 */
[----:B------:R-:W-:Y:S01]  /*3cc0*/  FFMA.FTZ R65, R46, R7, R65 ;  /* 0x000000072e417223 */ /* 0x000fe20000010041 */
[----:B0-----:R-:W-:-:S03]  /*3cd0*/  HADD2.F32 R49, -RZ, R49.H0_H0 ;  /* 0x20000031ff317230 */ /* 0x001fc60000004100 */
[----:B------:R-:W0:Y:S02]  /*3ce0*/  I2F.F16 R6, R6 ;  /* 0x0000000600067306 */ /* 0x000e240000200c00 */
[----:B------:R-:W-:Y:S01]  /*3cf0*/  FFMA.FTZ R71, R49, R7, R50 ;  /* 0x0000000731477223 */ /* 0x000fe20000010032 */
[----:B------:R-:W-:Y:S01]  /*3d00*/  F2FP.F16.F32.PACK_AB R7, RZ, R51 ;  /* 0x00000033ff07723e */ /* 0x000fe200000000ff */
[----:B------:R-:W-:Y:S02]  /*3d10*/  HADD2.F32 R50, -RZ, R4.H0_H0 ;  /* 0x20000004ff327230 */ /* 0x000fe40000004100 */
[----:B-1----:R-:W-:Y:S01]  /*3d20*/  HADD2.F32 R51, -RZ, R5.H0_H0 ;  /* 0x20000005ff337230 */ /* 0x002fe20000004100 */
[----:B------:R-:W-:Y:S01]  /*3d30*/  PRMT R2, R2, 0x5410, R7 ;  /* 0x0000541002027816 */ /* 0x000fe20000000007 */
[----:B------:R-:W1:Y:S01]  /*3d40*/  LDS.64 R4, [UR4+0x210] ;  /* 0x00021004ff047984 */ /* 0x000e620008000a00 */
[-C--:B------:R-:W-:Y:S02]  /*3d50*/  FFMA.FTZ R75, R50, R3.reuse, R75 ;  /* 0x00000003324b7223 */ /* 0x080fe4000001004b */
[----:B------:R-:W-:Y:S01]  /*3d60*/  FFMA.FTZ R76, R51, R3, R76 ;  /* 0x00000003334c7223 */ /* 0x000fe2000001004c */
[----:B0-----:R-:W-:-:S02]  /*3d70*/  HADD2.F32 R52, -RZ, R6.H0_H0 ;  /* 0x20000006ff347230 */ /* 0x001fc40000004100 */
[----:B------:R-:W-:Y:S01]  /*3d80*/  FFMA.FTZ R6, R64, R3, R65 ;  /* 0x0000000340067223 */ /* 0x000fe20000010041 */
[----:B------:R-:W-:Y:S02]  /*3d90*/  HFMA2 R53, R2, 1, 1, R53 ;  /* 0x3c003c0002357831 */ /* 0x000fe40000000035 */
[----:B------:R-:W-:Y:S01]  /*3da0*/  FMUL.FTZ R65, R26, R75 ;  /* 0x0000004b1a417220 */ /* 0x000fe20000410000 */
[----:B------:R-:W-:Y:S01]  /*3db0*/  FMUL.FTZ R7, R25, R76 ;  /* 0x0000004c19077220 */ /* 0x000fe20000410000 */
[----:B------:R-:W-:Y:S01]  /*3dc0*/  FFMA.FTZ R78, R52, R3, R71 ;  /* 0x00000003344e7223 */ /* 0x000fe20000010047 */
[----:B------:R-:W-:Y:S01]  /*3dd0*/  FMUL.FTZ R71, R27, R6 ;  /* 0x000000061b477220 */ /* 0x000fe20000410000 */
[----:B------:R-:W0:Y:S01]  /*3de0*/  LDS.64 R2, [UR4+0x218] ;  /* 0x00021804ff027984 */ /* 0x000e220008000a00 */
[----:B------:R-:W-:Y:S01]  /*3df0*/  F2FP.F16.F32.PACK_AB R65, RZ, R65 ;  /* 0x00000041ff41723e */ /* 0x000fe200000000ff */
[----:B------:R-:W-:Y:S01]  /*3e00*/  FMUL.FTZ R6, R23, R78 ;  /* 0x0000004e17067220 */ /* 0x000fe20000410000 */
[----:B------:R-:W-:-:S02]  /*3e10*/  F2FP.F16.F32.PACK_AB R7, RZ, R7 ;  /* 0x00000007ff07723e */ /* 0x000fc400000000ff */
[----:B------:R-:W-:Y:S02]  /*3e20*/  F2FP.F16.F32.PACK_AB R71, RZ, R71 ;  /* 0x00000047ff47723e */ /* 0x000fe400000000ff */
[----:B------:R-:W-:Y:S02]  /*3e30*/  F2FP.F16.F32.PACK_AB R6, RZ, R6 ;  /* 0x00000006ff06723e */ /* 0x000fe400000000ff */
[----:B------:R-:W-:Y:S02]  /*3e40*/  PRMT R71, R71, 0x5410, R65 ;  /* 0x0000541047477816 */ /* 0x000fe40000000041 */
[----:B------:R-:W-:-:S03]  /*3e50*/  PRMT R7, R7, 0x5410, R6 ;  /* 0x0000541007077816 */ /* 0x000fc60000000006 */
[----:B------:R-:W-:Y:S02]  /*3e60*/  HFMA2 R55, R71, 1, 1, R55 ;  /* 0x3c003c0047377831 */ /* 0x000fe40000000037 */
[----:B------:R-:W-:Y:S02]  /*3e70*/  HADD2 R56, R7, R56 ;  /* 0x0000003807387230 */ /* 0x000fe40000000000 */
        /* <DEDUP_REMOVED lines=12> */
[-C--:B------:R-:W-:Y:S01]  /*3f40*/  FFMA.FTZ R4, R45, R65.reuse, R4 ;  /* 0x000000412d047223 */ /* 0x080fe20000010004 */
[-C--:B------:R-:W-:Y:S01]  /*3f50*/  FFMA.FTZ R75, R15, R65.reuse, R6 ;  /* 0x000000410f4b7223 */ /* 0x080fe20000010006 */
[----:B------:R-:W-:Y:S01]  /*3f60*/  FFMA.FTZ R7, R44, R65, R7 ;  /* 0x000000412c077223 */ /* 0x000fe20000010007 */
[----:B0-----:R-:W-:-:S02]  /*3f70*/  HADD2.F32 R6, -RZ, R2.H0_H0 ;  /* 0x20000002ff067230 */ /* 0x001fc40000004100 */
[----:B------:R-:W-:Y:S01]  /*3f80*/  FFMA.FTZ R4, R33, R5, R4 ;  /* 0x0000000521047223 */ /* 0x000fe20000010004 */
[----:B------:R-:W-:Y:S01]  /*3f90*/  FFMA.FTZ R71, R14, R65, R71 ;  /* 0x000000410e477223 */ /* 0x000fe20000010047 */
[-C--:B------:R-:W-:Y:S01]  /*3fa0*/  FFMA.FTZ R66, R36, R5.reuse, R7 ;  /* 0x0000000524427223 */ /* 0x080fe20000010007 */
[-C--:B------:R-:W-:Y:S01]  /*3fb0*/  FFMA.FTZ R65, R32, R5.reuse, R75 ;  /* 0x0000000520417223 */ /* 0x080fe2000001004b */
[-C--:B------:R-:W-:Y:S01]  /*3fc0*/  FFMA.FTZ R7, R35, R6.reuse, R4 ;  /* 0x0000000623077223 */ /* 0x080fe20000010004 */
[----:B------:R-:W-:Y:S01]  /*3fd0*/  FFMA.FTZ R74, R38, R5, R71 ;  /* 0x00000005264a7223 */ /* 0x000fe20000010047 */
[-C--:B------:R-:W-:Y:S01]  /*3fe0*/  FFMA.FTZ R66, R37, R6.reuse, R66 ;  /* 0x0000000625427223 */ /* 0x080fe20000010042 */
[----:B------:R-:W0:Y:S01]  /*3ff0*/  LDS.64 R4, [UR4+0x10] ;  /* 0x00001004ff047984 */ /* 0x000e220008000a00 */
[-C--:B------:R-:W-:Y:S01]  /*4000*/  FFMA.FTZ R65, R34, R6.reuse, R65 ;  /* 0x0000000622417223 */ /* 0x080fe20000010041 */
[----:B------:R-:W-:Y:S02]  /*4010*/  HADD2.F32 R2, -RZ, R2.H1_H1 ;  /* 0x30000002ff027230 */ /* 0x000fe40000004100 */
[----:B------:R-:W-:-:S03]  /*4020*/  FFMA.FTZ R6, R39, R6, R74 ;  /* 0x0000000627067223 */ /* 0x000fc6000001004a */
[-C--:B------:R-:W-:Y:S01]  /*4030*/  FFMA.FTZ R65, R42, R2.reuse, R65 ;  /* 0x000000022a417223 */ /* 0x080fe20000010041 */
[-C--:B------:R-:W-:Y:S01]  /*4040*/  FFMA.FTZ R66, R41, R2.reuse, R66 ;  /* 0x0000000229427223 */ /* 0x080fe20000010042 */
[-C--:B------:R-:W-:Y:S01]  /*4050*/  FFMA.FTZ R7, R40, R2.reuse, R7 ;  /* 0x0000000228077223 */ /* 0x080fe20000010007 */
[----:B------:R-:W-:Y:S01]  /*4060*/  FFMA.FTZ R74, R43, R2, R6 ;  /* 0x000000022b4a7223 */ /* 0x000fe20000010006 */
[----:B------:R-:W-:-:S05]  /*4070*/  HADD2.F32 R2, -RZ, R3.H0_H0 ;  /* 0x20000003ff027230 */ /* 0x000fca0000004100 */
[-C--:B------:R-:W-:Y:S01]  /*4080*/  FFMA.FTZ R75, R46, R2.reuse, R65 ;  /* 0x000000022e4b7223 */ /* 0x080fe20000010041 */
[-C--:B------:R-:W-:Y:S01]  /*4090*/  FFMA.FTZ R6, R48, R2.reuse, R7 ;  /* 0x0000000230067223 */ /* 0x080fe20000010007 */
[-C--:B------:R-:W-:Y:S01]  /*40a0*/  FFMA.FTZ R71, R47, R2.reuse, R66 ;  /* 0x000000022f477223 */ /* 0x080fe20000010042 */
[----:B------:R-:W-:Y:S01]  /*40b0*/  FFMA.FTZ R7, R49, R2, R74 ;  /* 0x0000000231077223 */ /* 0x000fe2000001004a */
[----:B------:R-:W-:Y:S02]  /*40c0*/  HADD2.F32 R65, -RZ, R3.H1_H1 ;  /* 0x30000003ff417230 */ /* 0x000fe40000004100 */
[----:B------:R-:W1:Y:S03]  /*40d0*/  LDS.64 R2, [UR4+0x18] ;  /* 0x00001804ff027984 */ /* 0x000e660008000a00 */
        /* <DEDUP_REMOVED lines=10> */
[----:B------:R-:W-:Y:S01]  /*4180*/  F2FP.F16.F32.PACK_AB R7, RZ, R7 ;  /* 0x00000007ff07723e */ /* 0x000fe200000000ff */
[--C-:B0-----:R-:W-:Y:S01]  /*4190*/  HADD2.F32 R6, -RZ, R4.reuse.H0_H0 ;  /* 0x20000004ff067230 */ /* 0x101fe20000004100 */
[----:B------:R-:W-:Y:S01]  /*41a0*/  F2FP.F16.F32.PACK_AB R65, RZ, R65 ;  /* 0x00000041ff41723e */ /* 0x000fe200000000ff */
[----:B------:R-:W-:Y:S01]  /*41b0*/  HADD2.F32 R71, -RZ, R4.H1_H1 ;  /* 0x30000004ff477230 */ /* 0x000fe20000004100 */
[----:B------:R-:W-:Y:S01]  /*41c0*/  PRMT R74, R74, 0x5410, R66 ;  /* 0x000054104a4a7816 */ /* 0x000fe20000000042 */
[--C-:B------:R-:W-:Y:S02]  /*41d0*/  HADD2.F32 R4, -RZ, R5.reuse.H0_H0 ;  /* 0x20000005ff047230 */ /* 0x100fe40000004100 */
[----:B------:R-:W-:Y:S01]  /*41e0*/  FFMA.FTZ R76, R70, R6, RZ ;  /* 0x00000006464c7223 */ /* 0x000fe200000100ff */
[----:B------:R-:W-:Y:S01]  /*41f0*/  PRMT R7, R7, 0x5410, R65 ;  /* 0x0000541007077816 */ /* 0x000fe20000000041 */
[----:B------:R-:W-:-:S02]  /*4200*/  HADD2.F32 R5, -RZ, R5.H1_H1 ;  /* 0x30000005ff057230 */ /* 0x000fc40000004100 */
[----:B------:R-:W-:Y:S01]  /*4210*/  FFMA.FTZ R76, R69, R71, R76 ;  /* 0x00000047454c7223 */ /* 0x000fe2000001004c */
[----:B------:R-:W-:Y:S02]  /*4220*/  HFMA2 R58, R74, 1, 1, R58 ;  /* 0x3c003c004a3a7831 */ /* 0x000fe4000000003a */
[----:B------:R-:W-:Y:S02]  /*4230*/  HFMA2 R59, R7, 1, 1, R59 ;  /* 0x3c003c00073b7831 */ /* 0x000fe4000000003b */
[----:B------:R-:W-:Y:S01]  /*4240*/  FFMA.FTZ R75, R15, R4, R76 ;  /* 0x000000040f4b7223 */ /* 0x000fe2000001004c */
[----:B------:R-:W-:-:S03]  /*4250*/  FFMA.FTZ R76, R6, R68, RZ ;  /* 0x00000044064c7223 */ /* 0x000fc600000100ff */
[----:B------:R-:W-:Y:S01]  /*4260*/  FFMA.FTZ R75, R32, R5, R75 ;  /* 0x00000005204b7223 */ /* 0x000fe2000001004b */
[--C-:B-1----:R-:W-:Y:S02]  /*4270*/  HADD2.F32 R7, -RZ, R3.reuse.H0_H0 ;  /* 0x20000003ff077230 */ /* 0x102fe40000004100 */
[----:B------:R-:W-:Y:S02]  /*4280*/  HADD2.F32 R65, -RZ, R3.H1_H1 ;  /* 0x30000003ff417230 */ /* 0x000fe40000004100 */
[----:B------:R-:W-:Y:S01]  /*4290*/  FFMA.FTZ R3, R71, R67, R76 ;  /* 0x0000004347037223 */ /* 0x000fe2000001004c */
[--C-:B------:R-:W-:Y:S02]  /*42a0*/  HADD2.F32 R66, -RZ, R2.reuse.H0_H0 ;  /* 0x20000002ff427230 */ /* 0x100fe40000004100 */
        /* <DEDUP_REMOVED lines=8> */
[----:B------:R-:W-:Y:S01]  /*4330*/  FFMA.FTZ R2, R64, R65, R75 ;  /* 0x0000004140027223 */ /* 0x000fe2000001004b */
[----:B------:R-:W-:Y:S02]  /*4340*/  FFMA.FTZ R75, R6, R9, RZ ;  /* 0x00000009064b7223 */ /* 0x000fe400000100ff */
[----:B------:R-:W-:Y:S01]  /*4350*/  FFMA.FTZ R76, R7, R47, R76 ;  /* 0x0000002f074c7223 */ /* 0x000fe2000001004c */
[----:B------:R-:W-:Y:S01]  /*4360*/  FMUL.FTZ R2, R27, R2 ;  /* 0x000000021b027220 */ /* 0x000fe20000410000 */
[----:B------:R-:W-:Y:S02]  /*4370*/  FFMA.FTZ R75, R71, R8, R75 ;  /* 0x00000008474b7223 */ /* 0x000fe4000001004b */
[----:B------:R-:W-:Y:S02]  /*4380*/  FFMA.FTZ R3, R65, R50, R76 ;  /* 0x0000003241037223 */ /* 0x000fe4000001004c */
[----:B------:R-:W-:-:S02]  /*4390*/  F2FP.F16.F32.PACK_AB R2, RZ, R2 ;  /* 0x00000002ff02723e */ /* 0x000fc400000000ff */
[----:B------:R-:W-:Y:S01]  /*43a0*/  FMUL.FTZ R3, R26, R3 ;  /* 0x000000031a037220 */ /* 0x000fe20000410000 */
[----:B------:R-:W-:-:S04]  /*43b0*/  FFMA.FTZ R75, R4, R14, R75 ;  /* 0x0000000e044b7223 */ /* 0x000fc8000001004b */
[----:B------:R-:W-:-:S04]  /*43c0*/  F2FP.F16.F32.PACK_AB R3, RZ, R3 ;  /* 0x00000003ff03723e */ /* 0x000fc800000000ff */
[----:B------:R-:W-:-:S05]  /*43d0*/  PRMT R2, R2, 0x5410, R3 ;  /* 0x0000541002027816 */ /* 0x000fca0000000003 */
[----:B------:R-:W-:Y:S02]  /*43e0*/  HFMA2 R60, R2, 1, 1, R60 ;  /* 0x3c003c00023c7831 */ /* 0x000fe4000000003c */
[----:B------:R-:W-:-:S04]  /*43f0*/  FFMA.FTZ R2, R6, R11, RZ ;  /* 0x0000000b06027223 */ /* 0x000fc800000100ff */
[----:B------:R-:W-:-:S04]  /*4400*/  FFMA.FTZ R3, R71, R10, R2 ;  /* 0x0000000a47037223 */ /* 0x000fc80000010002 */
[----:B------:R-:W-:Y:S01]  /*4410*/  FFMA.FTZ R6, R4, R45, R3 ;  /* 0x0000002d04067223 */ /* 0x000fe20000010003 */
[C---:B------:R-:W-:Y:S01]  /*4420*/  FFMA.FTZ R4, R5.reuse, R38, R75 ;  /* 0x0000002605047223 */ /* 0x040fe2000001004b */
[----:B------:R-:W0:Y:S02]  /*4430*/  LDS.64 R2, [UR4+0x310] ;  /* 0x00031004ff027984 */ /* 0x000e240008000a00 */
[----:B------:R-:W-:Y:S01]  /*4440*/  FFMA.FTZ R71, R5, R33, R6 ;  /* 0x0000002105477223 */ /* 0x000fe20000010006 */
[----:B------:R-:W-:-:S03]  /*4450*/  FFMA.FTZ R4, R66, R39, R4 ;  /* 0x0000002742047223 */ /* 0x000fc60000010004 */
[----:B------:R-:W-:-:S04]  /*4460*/  FFMA.FTZ R71, R66, R35, R71 ;  /* 0x0000002342477223 */ /* 0x000fc80000010047 */
[C---:B------:R-:W-:Y:S01]  /*4470*/  FFMA.FTZ R6, R74.reuse, R40, R71 ;  /* 0x000000284a067223 */ /* 0x040fe20000010047 */
[----:B------:R-:W-:Y:S02]  /*4480*/  FFMA.FTZ R74, R74, R43, R4 ;  /* 0x0000002b4a4a7223 */ /* 0x000fe40000010004 */
[----:B------:R-:W1:Y:S01]  /*4490*/  LDS.64 R4, [UR4+0x318] ;  /* 0x00031804ff047984 */ /* 0x000e620008000a00 */
[C---:B------:R-:W-:Y:S01]  /*44a0*/  FFMA.FTZ R6, R7.reuse, R48, R6 ;  /* 0x0000003007067223 */ /* 0x040fe20000010006 */
[----:B------:R-:W-:-:S03]  /*44b0*/  FFMA.FTZ R7, R7, R49, R74 ;  /* 0x0000003107077223 */ /* 0x000fc6000001004a */
[C---:B------:R-:W-:Y:S01]  /*44c0*/  FFMA.FTZ R6, R65.reuse, R51, R6 ;  /* 0x0000003341067223 */ /* 0x040fe20000010006 */
        /* <DEDUP_REMOVED lines=10> */
[----:B------:R-:W-:-:S04]  /*4570*/  FFMA.FTZ R2, R70, R6, RZ ;  /* 0x0000000646027223 */ /* 0x000fc800000100ff */
[----:B------:R-:W-:Y:S01]  /*4580*/  FFMA.FTZ R74, R69, R65, R2 ;  /* 0x00000041454a7223 */ /* 0x000fe20000010002 */
[----:B------:R-:W-:Y:S02]  /*4590*/  HADD2.F32 R2, -RZ, R3.H0_H0 ;  /* 0x20000003ff027230 */ /* 0x000fe40000004100 */
[----:B-1----:R-:W-:-:S03]  /*45a0*/  HADD2.F32 R66, -RZ, R4.H0_H0 ;  /* 0x20000004ff427230 */ /* 0x002fc60000004100 */
[----:B------:R-:W-:Y:S01]  /*45b0*/  FFMA.FTZ R3, R15, R2, R74 ;  /* 0x000000020f037223 */ /* 0x000fe2000001004a */
[----:B------:R-:W-:Y:S01]  /*45c0*/  FFMA.FTZ R74, R68, R6, RZ ;  /* 0x00000006444a7223 */ /* 0x000fe200000100ff */
[----:B------:R-:W-:Y:S02]  /*45d0*/  HADD2.F32 R4, -RZ, R4.H1_H1 ;  /* 0x30000004ff047230 */ /* 0x000fe40000004100 */
[----:B------:R-:W-:Y:S01]  /*45e0*/  FFMA.FTZ R3, R32, R7, R3 ;  /* 0x0000000720037223 */ /* 0x000fe20000010003 */
[----:B------:R-:W-:-:S03]  /*45f0*/  FFMA.FTZ R71, R67, R65, R74 ;  /* 0x0000004143477223 */ /* 0x000fc6000001004a */
[----:B------:R-:W-:Y:S01]  /*4600*/  FFMA.FTZ R3, R34, R66, R3 ;  /* 0x0000004222037223 */ /* 0x000fe20000010003 */
        /* <DEDUP_REMOVED lines=8> */
[----:B------:R-:W-:-:S03]  /*4690*/  FFMA.FTZ R76, R41, R4, R76 ;  /* 0x00000004294c7223 */ /* 0x000fc6000001004c */
[----:B------:R-:W-:Y:S01]  /*46a0*/  FMUL.FTZ R3, R27, R74 ;  /* 0x0000004a1b037220 */ /* 0x000fe20000410000 */
[----:B------:R-:W-:-:S04]  /*46b0*/  FFMA.FTZ R75, R47, R71, R76 ;  /* 0x000000472f4b7223 */ /* 0x000fc8000001004c */
[----:B------:R-:W-:Y:S01]  /*46c0*/  FFMA.FTZ R75, R50, R5, R75 ;  /* 0x00000005324b7223 */ /* 0x000fe2000001004b */
[----:B------:R-:W-:-:S03]  /*46d0*/  F2FP.F16.F32.PACK_AB R3, RZ, R3 ;  /* 0x00000003ff03723e */ /* 0x000fc600000000ff */
        /* <DEDUP_REMOVED lines=15> */
[----:B------:R-:W-:-:S04]  /*47d0*/  FFMA.FTZ R7, R35, R66, R6 ;  /* 0x0000004223077223 */ /* 0x000fc80000010006 */
[----:B------:R-:W-:-:S04]  /*47e0*/  FFMA.FTZ R7, R40, R4, R7 ;  /* 0x0000000428077223 */ /* 0x000fc80000010007 */
        /* <DEDUP_REMOVED lines=46> */
[----:B------:R-:W0:Y:S03]  /*4ad0*/  LDS.64 R4, [UR4+0x510] ;  /* 0x00051004ff047984 */ /* 0x000e260008000a00 */
[-C--:B------:R-:W-:Y:S01]  /*4ae0*/  FFMA.FTZ R2, R51, R65.reuse, R2 ;  /* 0x0000004133027223 */ /* 0x080fe20000010002 */
[-C--:B------:R-:W-:Y:S01]  /*4af0*/  FFMA.FTZ R74, R64, R65.reuse, R71 ;  /* 0x00000041404a7223 */ /* 0x080fe20000010047 */
[-C--:B------:R-:W-:Y:S01]  /*4b00*/  FFMA.FTZ R76, R52, R65.reuse, R3 ;  /* 0x00000041344c7223 */ /* 0x080fe20000010003 */
[----:B------:R-:W-:Y:S01]  /*4b10*/  FFMA.FTZ R7, R50, R65, R7 ;  /* 0x0000004132077223 */ /* 0x000fe20000010007 */
[----:B------:R-:W-:Y:S01]  /*4b20*/  FMUL.FTZ R71, R25, R2 ;  /* 0x0000000219477220 */ /* 0x000fe20000410000 */
[----:B------:R-:W-:Y:S01]  /*4b30*/  FMUL.FTZ R74, R27, R74 ;  /* 0x0000004a1b4a7220 */ /* 0x000fe20000410000 */
[----:B------:R-:W1:Y:S01]  /*4b40*/  LDS.64 R2, [UR4+0x518] ;  /* 0x00051804ff027984 */ /* 0x000e620008000a00 */
[----:B------:R-:W-:Y:S01]  /*4b50*/  FMUL.FTZ R76, R23, R76 ;  /* 0x0000004c174c7220 */ /* 0x000fe20000410000 */
[----:B------:R-:W-:Y:S01]  /*4b60*/  FMUL.FTZ R65, R26, R7 ;  /* 0x000000071a417220 */ /* 0x000fe20000410000 */
[----:B------:R-:W-:-:S02]  /*4b70*/  F2FP.F16.F32.PACK_AB R71, RZ, R71 ;  /* 0x00000047ff47723e */ /* 0x000fc400000000ff */
[----:B------:R-:W-:Y:S02]  /*4b80*/  F2FP.F16.F32.PACK_AB R7, RZ, R74 ;  /* 0x0000004aff07723e */ /* 0x000fe400000000ff */
[----:B------:R-:W-:Y:S02]  /*4b90*/  F2FP.F16.F32.PACK_AB R74, RZ, R76 ;  /* 0x0000004cff4a723e */ /* 0x000fe400000000ff */
[----:B------:R-:W-:Y:S02]  /*4ba0*/  F2FP.F16.F32.PACK_AB R65, RZ, R65 ;  /* 0x00000041ff41723e */ /* 0x000fe400000000ff */
[----:B------:R-:W-:Y:S02]  /*4bb0*/  PRMT R71, R71, 0x5410, R74 ;  /* 0x0000541047477816 */ /* 0x000fe4000000004a */
[----:B------:R-:W-:Y:S01]  /*4bc0*/  PRMT R7, R7, 0x5410, R65 ;  /* 0x0000541007077816 */ /* 0x000fe20000000041 */
[----:B------:R-:W-:Y:S02]  /*4bd0*/  HFMA2 R65, R6, 1, 1, R12 ;  /* 0x3c003c0006417831 */ /* 0x000fe4000000000c */
[----:B------:R-:W-:-:S02]  /*4be0*/  HFMA2 R57, R71, 1, 1, R57 ;  /* 0x3c003c0047397831 */ /* 0x000fc40000000039 */
        /* <DEDUP_REMOVED lines=18> */
[----:B------:R-:W-:Y:S01]  /*4d10*/  MOV R77, UR6 ;  /* 0x00000006004d7c02 */ /* 0x000fe20008000f00 */
[-C--:B------:R-:W-:Y:S01]  /*4d20*/  FFMA.FTZ R7, R32, R5.reuse, R75 ;  /* 0x0000000520077223 */ /* 0x080fe2000001004b */
[-C--:B------:R-:W-:Y:S01]  /*4d30*/  FFMA.FTZ R4, R33, R5.reuse, R4 ;  /* 0x0000000521047223 */ /* 0x080fe20000010004 */
[----:B------:R-:W-:Y:S01]  /*4d40*/  FFMA.FTZ R6, R38, R5, R71 ;  /* 0x0000000526067223 */ /* 0x000fe20000010047 */
[----:B-1----:R-:W-:Y:S01]  /*4d50*/  HADD2.F32 R5, -RZ, R2.H0_H0 ;  /* 0x20000002ff057230 */ /* 0x002fe20000004100 */
[----:B------:R-:W0:Y:S01]  /*4d60*/  LDS.64 R12, [UR4+0x610] ;  /* 0x00061004ff0c7984 */ /* 0x000e220008000a00 */
[----:B------:R-:W-:-:S04]  /*4d70*/  IMAD.WIDE R76, R77, 0x4, R72 ;  /* 0x000000044d4c7825 */ /* 0x000fc800078e0248 */
[-C--:B------:R-:W-:Y:S01]  /*4d80*/  FFMA.FTZ R73, R34, R5.reuse, R7 ;  /* 0x0000000522497223 */ /* 0x080fe20000010007 */
[-C--:B------:R-:W-:Y:S01]  /*4d90*/  FFMA.FTZ R74, R37, R5.reuse, R74 ;  /* 0x00000005254a7223 */ /* 0x080fe2000001004a */
[-C--:B------:R-:W-:Y:S01]  /*4da0*/  FFMA.FTZ R71, R35, R5.reuse, R4 ;  /* 0x0000000523477223 */ /* 0x080fe20000010004 */
[----:B------:R-:W-:Y:S02]  /*4db0*/  FFMA.FTZ R72, R39, R5, R6 ;  /* 0x0000000527487223 */ /* 0x000fe40000010006 */
[----:B------:R1:W2:Y:S01]  /*4dc0*/  LDG.E.128.CONSTANT R4, desc[UR12][R76.64] ;  /* 0x0000000c4c047981 */ /* 0x0002a2000c1e9d00 */
[----:B0-----:R-:W-:-:S05]  /*4dd0*/  HADD2.F32 R75, -RZ, R12.H0_H0 ;  /* 0x2000000cff4b7230 */ /* 0x001fca0000004100 */
[-C--:B------:R-:W-:Y:S01]  /*4de0*/  FFMA.FTZ R70, R70, R75.reuse, RZ ;  /* 0x0000004b46467223 */ /* 0x080fe200000100ff */
[-C--:B------:R-:W-:Y:S01]  /*4df0*/  FFMA.FTZ R68, R68, R75.reuse, RZ ;  /* 0x0000004b44447223 */ /* 0x080fe200000100ff */
[-C--:B------:R-:W-:Y:S01]  /*4e00*/  FFMA.FTZ R11, R11, R75.reuse, RZ ;  /* 0x0000004b0b0b7223 */ /* 0x080fe200000100ff */
[----:B------:R-:W-:Y:S01]  /*4e10*/  FFMA.FTZ R9, R9, R75, RZ ;  /* 0x0000004b09097223 */ /* 0x000fe200000100ff */
[----:B------:R-:W-:-:S05]  /*4e20*/  HADD2.F32 R75, -RZ, R12.H1_H1 ;  /* 0x3000000cff4b7230 */ /* 0x000fca0000004100 */
[-C--:B------:R-:W-:Y:S01]  /*4e30*/  FFMA.FTZ R12, R69, R75.reuse, R70 ;  /* 0x0000004b450c7223 */ /* 0x080fe20000010046 */
[----:B------:R-:W-:Y:S01]  /*4e40*/  MOV R69, UR6 ;  /* 0x0000000600457c02 */ /* 0x000fe20008000f00 */
[-C--:B------:R-:W-:Y:S01]  /*4e50*/  FFMA.FTZ R67, R67, R75.reuse, R68 ;  /* 0x0000004b43437223 */ /* 0x080fe20000010044 */
[-C--:B------:R-:W-:Y:S01]  /*4e60*/  FFMA.FTZ R70, R10, R75.reuse, R11 ;  /* 0x0000004b0a467223 */ /* 0x080fe2000001000b */
[----:B------:R-:W-:Y:S02]  /*4e70*/  FFMA.FTZ R75, R8, R75, R9 ;  /* 0x0000004b084b7223 */ /* 0x000fe40000010009 */
[----:B------:R-:W-:-:S05]  /*4e80*/  IMAD.WIDE R68, R69, 0x4, R76 ;  /* 0x0000000445447825 */ /* 0x000fca00078e024c */
[----:B------:R-:W3:Y:S01]  /*4e90*/  LDG.E.128.CONSTANT R8, desc[UR12][R68.64] ;  /* 0x0000000c44087981 */ /* 0x000ee2000c1e9d00 */
[--C-:B-1----:R-:W-:Y:S01]  /*4ea0*/  HADD2.F32 R76, -RZ, R13.reuse.H0_H0 ;  /* 0x2000000dff4c7230 */ /* 0x102fe20000004100 */
[----:B------:R-:W-:Y:S01]  /*4eb0*/  MOV R83, UR6 ;  /* 0x0000000600537c02 */ /* 0x000fe20008000f00 */
        /* <DEDUP_REMOVED lines=10> */
[----:B------:R-:W-:-:S04]  /*4f60*/  IMAD.WIDE R82, R83, 0x4, R68 ;  /* 0x0000000453527825 */ /* 0x000fc800078e0244 */
[----:B0-----:R-:W-:-:S05]  /*4f70*/  HADD2.F32 R32, -RZ, R14.H0_H0 ;  /* 0x2000000eff207230 */ /* 0x001fca0000004100 */
[-C--:B------:R-:W-:Y:S01]  /*4f80*/  FFMA.FTZ R36, R37, R32.reuse, R36 ;  /* 0x0000002025247223 */ /* 0x080fe20000010024 */
[-C--:B------:R-:W-:Y:S01]  /*4f90*/  FFMA.FTZ R37, R35, R32.reuse, R70 ;  /* 0x0000002023257223 */ /* 0x080fe20000010046 */
[-C--:B------:R-:W-:Y:S01]  /*4fa0*/  FFMA.FTZ R45, R34, R32.reuse, R45 ;  /* 0x00000020222d7223 */ /* 0x080fe2000001002d */
[----:B------:R-:W-:Y:S01]  /*4fb0*/  FFMA.FTZ R34, R39, R32, R38 ;  /* 0x0000002027227223 */ /* 0x000fe20000010026 */
[----:B------:R-:W-:Y:S02]  /*4fc0*/  HADD2.F32 R39, -RZ, R14.H1_H1 ;  /* 0x3000000eff277230 */ /* 0x000fe40000004100 */
[----:B------:R-:W-:-:S03]  /*4fd0*/  HADD2.F32 R38, -RZ, R2.H1_H1 ;  /* 0x30000002ff267230 */ /* 0x000fc60000004100 */
[-C--:B------:R-:W-:Y:S01]  /*4fe0*/  FFMA.FTZ R14, R41, R39.reuse, R36 ;  /* 0x00000027290e7223 */ /* 0x080fe20000010024 */
[CC--:B------:R-:W-:Y:S01]  /*4ff0*/  FFMA.FTZ R37, R40.reuse, R39.reuse, R37 ;  /* 0x0000002728257223 */ /* 0x0c0fe20000010025 */
[----:B------:R-:W-:Y:S01]  /*5000*/  FFMA.FTZ R34, R43, R39, R34 ;  /* 0x000000272b227223 */ /* 0x000fe20000010022 */
[-C--:B------:R-:W-:Y:S01]  /*5010*/  FFMA.FTZ R2, R41, R38.reuse, R74 ;  /* 0x0000002629027223 */ /* 0x080fe2000001004a */
[-C--:B------:R-:W-:Y:S01]  /*5020*/  FFMA.FTZ R71, R40, R38.reuse, R71 ;  /* 0x0000002628477223 */ /* 0x080fe20000010047 */
[-C--:B------:R-:W-:Y:S01]  /*5030*/  FFMA.FTZ R73, R42, R38.reuse, R73 ;  /* 0x000000262a497223 */ /* 0x080fe20000010049 */
[----:B------:R-:W-:Y:S01]  /*5040*/  FFMA.FTZ R38, R43, R38, R72 ;  /* 0x000000262b267223 */ /* 0x000fe20000010048 */
[----:B--2---:R-:W-:Y:S02]  /*5050*/  LOP3.LUT R35, R5, 0xff, RZ, 0xc0, !PT ;  /* 0x000000ff05237812 */ /* 0x004fe400078ec0ff */
[----:B------:R-:W-:Y:S02]  /*5060*/  LOP3.LUT R40, R6, 0xff, RZ, 0xc0, !PT ;  /* 0x000000ff06287812 */ /* 0x000fe400078ec0ff */
[----:B------:R-:W-:-:S02]  /*5070*/  IADD3 R44, PT, PT, -R24, R35, RZ ;  /* 0x00000023182c7210 */ /* 0x000fc40007ffe1ff */
[----:B------:R-:W-:Y:S02]  /*5080*/  LOP3.LUT R35, R7, 0xff, RZ, 0xc0, !PT ;  /* 0x000000ff07237812 */ /* 0x000fe400078ec0ff */
[----:B------:R-:W-:Y:S01]  /*5090*/  SHF.R.U32.HI R36, RZ, 0x8, R4 ;  /* 0x00000008ff247819 */ /* 0x000fe20000011604 */
[----:B------:R-:W-:Y:S01]  /*50a0*/  I2F.F16 R74, R44 ;  /* 0x0000002c004a7306 */ /* 0x000fe20000200c00 */
[----:B------:R-:W-:Y:S01]  /*50b0*/  IADD3 R70, PT, PT, -R18, R35, RZ ;  /* 0x0000002312467210 */ /* 0x000fe20007ffe1ff */
[----:B------:R-:W-:Y:S01]  /*50c0*/  FFMA.FTZ R35, R42, R39, R45 ;  /* 0x000000272a237223 */ /* 0x000fe2000001002d */
[--C-:B------:R-:W-:Y:S01]  /*50d0*/  HADD2.F32 R39, -RZ, R3.reuse.H0_H0 ;  /* 0x20000003ff277230 */ /* 0x100fe20000004100 */
[----:B------:R-:W-:Y:S01]  /*50e0*/  IADD3 R40, PT, PT, -R31, R40, RZ ;  /* 0x000000281f287210 */ /* 0x000fe20007ffe1ff */
[----:B------:R-:W-:Y:S01]  /*50f0*/  HADD2.F32 R3, -RZ, R3.H1_H1 ;  /* 0x30000003ff037230 */ /* 0x000fe20000004100 */
[----:B------:R-:W-:Y:S02]  /*5100*/  LOP3.LUT R36, R36, 0xff, RZ, 0xc0, !PT ;  /* 0x000000ff24247812 */ /* 0x000fe400078ec0ff */
[-C--:B------:R-:W-:Y:S01]  /*5110*/  FFMA.FTZ R43, R47, R39.reuse, R2 ;  /* 0x000000272f2b7223 */ /* 0x080fe20000010002 */
[-C--:B------:R-:W-:Y:S01]  /*5120*/  FFMA.FTZ R2, R48, R39.reuse, R71 ;  /* 0x0000002730027223 */ /* 0x080fe20000010047 */
[-C--:B------:R-:W-:Y:S01]  /*5130*/  FFMA.FTZ R73, R46, R39.reuse, R73 ;  /* 0x000000272e497223 */ /* 0x080fe20000010049 */
[----:B------:R-:W-:Y:S01]  /*5140*/  LOP3.LUT R42, R4, 0xff, RZ, 0xc0, !PT ;  /* 0x000000ff042a7812 */ /* 0x000fe200078ec0ff */
[----:B------:R-:W-:Y:S01]  /*5150*/  FFMA.FTZ R39, R49, R39, R38 ;  /* 0x0000002731277223 */ /* 0x000fe20000010026 */
[-C--:B------:R-:W-:Y:S01]  /*5160*/  FFMA.FTZ R2, R51, R3.reuse, R2 ;  /* 0x0000000333027223 */ /* 0x080fe20000010002 */
[----:B------:R0:W1:Y:S01]  /*5170*/  I2F.F16 R72, R40 ;  /* 0x0000002800487306 */ /* 0x0000620000200c00 */
[C---:B------:R-:W-:Y:S01]  /*5180*/  IADD3 R75, PT, PT, -R29.reuse, R36, RZ ;  /* 0x000000241d4b7210 */ /* 0x040fe20007ffe1ff */
[-C--:B------:R-:W-:Y:S01]  /*5190*/  FFMA.FTZ R36, R64, R3.reuse, R73 ;  /* 0x0000000340247223 */ /* 0x080fe20000010049 */
[----:B------:R-:W-:Y:S01]  /*51a0*/  IADD3 R42, PT, PT, -R29, R42, RZ ;  /* 0x0000002a1d2a7210 */ /* 0x000fe20007ffe1ff */
[----:B------:R-:W-:Y:S01]  /*51b0*/  FFMA.FTZ R43, R50, R3, R43 ;  /* 0x00000003322b7223 */ /* 0x000fe2000001002b */
[----:B------:R-:W-:Y:S01]  /*51c0*/  LEA.HI R13, R6, -R31, RZ, 0x8 ;  /* 0x8000001f060d7211 */ /* 0x000fe200078f40ff */
[----:B------:R-:W-:Y:S01]  /*51d0*/  FMUL.FTZ R36, R27, R36 ;  /* 0x000000241b247220 */ /* 0x000fe20000410000 */
[----:B------:R-:W-:Y:S01]  /*51e0*/  SHF.R.U32.HI R41, RZ, 0x8, R5 ;  /* 0x00000008ff297819 */ /* 0x000fe20000011605 */
[----:B------:R2:W4:Y:S01]  /*51f0*/  I2F.F16 R76, R42 ;  /* 0x0000002a004c7306 */ /* 0x0005220000200c00 */
[----:B0-----:R-:W-:Y:S01]  /*5200*/  FFMA.FTZ R40, R52, R3, R39 ;  /* 0x0000000334287223 */ /* 0x001fe20000010027 */
[--C-:B------:R-:W-:Y:S01]  /*5210*/  SHF.R.U32.HI R3, RZ, 0x8, R6.reuse ;  /* 0x00000008ff037819 */ /* 0x100fe20000011606 */
[----:B------:R-:W-:Y:S01]  /*5220*/  FMUL.FTZ R39, R25, R2 ;  /* 0x0000000219277220 */ /* 0x000fe20000410000 */
[----:B------:R-:W-:Y:S01]  /*5230*/  SHF.R.U32.HI R2, RZ, 0x8, R7 ;  /* 0x00000008ff027819 */ /* 0x000fe20000011607 */
[----:B------:R-:W-:Y:S01]  /*5240*/  FMUL.FTZ R38, R26, R43 ;  /* 0x0000002b1a267220 */ /* 0x000fe20000410000 */
[----:B------:R-:W-:Y:S01]  /*5250*/  FMUL.FTZ R40, R23, R40 ;  /* 0x0000002817287220 */ /* 0x000fe20000410000 */
[----:B------:R-:W-:Y:S01]  /*5260*/  SHF.R.U32.HI R6, RZ, 0x10, R6 ;  /* 0x00000010ff067819 */ /* 0x000fe20000011606 */
[----:B------:R-:W0:Y:S01]  /*5270*/  I2F.F16 R70, R70 ;  /* 0x0000004600467306 */ /* 0x000e220000200c00 */
[----:B--2---:R-:W-:Y:S01]  /*5280*/  LOP3.LUT R42, R3, 0xff, RZ, 0xc0, !PT ;  /* 0x000000ff032a7812 */ /* 0x004fe200078ec0ff */
[----:B-1----:R-:W-:Y:S01]  /*5290*/  HADD2.F32 R72, -RZ, R72.H0_H0 ;  /* 0x20000048ff487230 */ /* 0x002fe20000004100 */
[----:B------:R-:W-:Y:S01]  /*52a0*/  LOP3.LUT R3, R2, 0xff, RZ, 0xc0, !PT ;  /* 0x000000ff02037812 */ /* 0x000fe200078ec0ff */
[----:B------:R-:W-:Y:S01]  /*52b0*/  HADD2.F32 R74, -RZ, R74.H0_H0 ;  /* 0x2000004aff4a7230 */ /* 0x000fe20000004100 */
[----:B------:R-:W-:-:S02]  /*52c0*/  LEA.HI R33, R4, -R29, RZ, 0x8 ;  /* 0x8000001d04217211 */ /* 0x000fc400078f40ff */
[----:B------:R-:W-:Y:S01]  /*52d0*/  IADD3 R43, PT, PT, -R18, R3, RZ ;  /* 0x00000003122b7210 */ /* 0x000fe20007ffe1ff */
[----:B------:R-:W1:Y:S01]  /*52e0*/  I2F.F16 R75, R75 ;  /* 0x0000004b004b7306 */ /* 0x000e620000200c00 */
[----:B------:R-:W2:Y:S01]  /*52f0*/  LDS.64 R2, [UR4+0x120] ;  /* 0x00012004ff027984 */ /* 0x000ea20008000a00 */
[----:B------:R-:W-:Y:S01]  /*5300*/  SHF.R.U32.HI R4, RZ, 0x10, R4 ;  /* 0x00000010ff047819 */ /* 0x000fe20000011604 */
[----:B----4-:R-:W-:Y:S01]  /*5310*/  HADD2.F32 R76, -RZ, R76.H0_H0 ;  /* 0x2000004cff4c7230 */ /* 0x010fe20000004100 */
[----:B------:R-:W-:Y:S02]  /*5320*/  LEA.HI R12, R5, -R24, RZ, 0x8 ;  /* 0x80000018050c7211 */ /* 0x000fe400078f40ff */
[----:B------:R-:W-:Y:S01]  /*5330*/  LOP3.LUT R41, R41, 0xff, RZ, 0xc0, !PT ;  /* 0x000000ff29297812 */ /* 0x000fe200078ec0ff */
[----:B0-----:R-:W-:Y:S01]  /*5340*/  HADD2.F32 R70, -RZ, R70.H0_H0 ;  /* 0x20000046ff467230 */ /* 0x001fe20000004100 */
[----:B------:R-:W-:Y:S01]  /*5350*/  IADD3 R71, PT, PT, -R31, R42, RZ ;  /* 0x0000002a1f477210 */ /* 0x000fe20007ffe1ff */
[----:B------:R-:W0:Y:S01]  /*5360*/  I2F.F16 R33, R33 ;  /* 0x0000002100217306 */ /* 0x000e220000200c00 */
[----:B------:R-:W-:-:S02]  /*5370*/  F2FP.F16.F32.PACK_AB R39, RZ, R39 ;  /* 0x00000027ff27723e */ /* 0x000fc400000000ff */
[----:B------:R-:W-:Y:S02]  /*5380*/  F2FP.F16.F32.PACK_AB R40, RZ, R40 ;  /* 0x00000028ff28723e */ /* 0x000fe400000000ff */
[----:B------:R-:W-:Y:S01]  /*5390*/  SHF.R.U32.HI R5, RZ, 0x10, R5 ;  /* 0x00000010ff057819 */ /* 0x000fe20000011605 */
[----:B-1----:R-:W-:Y:S01]  /*53a0*/  HADD2.F32 R75, -RZ, R75.H0_H0 ;  /* 0x2000004bff4b7230 */ /* 0x002fe20000004100 */
[----:B------:R-:W-:Y:S01]  /*53b0*/  LOP3.LUT R6, R6, 0xff, RZ, 0xc0, !PT ;  /* 0x000000ff06067812 */ /* 0x000fe200078ec0ff */
[----:B------:R-:W1:Y:S01]  /*53c0*/  I2F.F16 R71, R71 ;  /* 0x0000004700477306 */ /* 0x000e620000200c00 */
[----:B------:R-:W-:Y:S02]  /*53d0*/  IADD3 R41, PT, PT, -R24, R41, RZ ;  /* 0x0000002918297210 */ /* 0x000fe40007ffe1ff */
[----:B------:R-:W-:Y:S02]  /*53e0*/  F2FP.F16.F32.PACK_AB R36, RZ, R36 ;  /* 0x00000024ff24723e */ /* 0x000fe400000000ff */
[----:B------:R-:W-:-:S02]  /*53f0*/  F2FP.F16.F32.PACK_AB R38, RZ, R38 ;  /* 0x00000026ff26723e */ /* 0x000fc400000000ff */
[----:B------:R-:W-:Y:S01]  /*5400*/  LOP3.LUT R42, R4, 0xff, RZ, 0xc0, !PT ;  /* 0x000000ff042a7812 */ /* 0x000fe200078ec0ff */
[----:B------:R4:W-:Y:S01]  /*5410*/  I2F.F16 R73, R41 ;  /* 0x0000002900497306 */ /* 0x0009e20000200c00 */
[----:B------:R-:W-:Y:S01]  /*5420*/  PRMT R39, R39, 0x5410, R40 ;  /* 0x0000541027277816 */ /* 0x000fe20000000028 */
[----:B0-----:R-:W-:Y:S01]  /*5430*/  HADD2.F32 R33, -RZ, R33.H0_H0 ;  /* 0x20000021ff217230 */ /* 0x001fe20000004100 */
[----:B------:R-:W-:Y:S02]  /*5440*/  LEA.HI R32, R7, -R18, RZ, 0x8 ;  /* 0x8000001207207211 */ /* 0x000fe400078f40ff */
[----:B------:R-:W-:Y:S01]  /*5450*/  LOP3.LUT R5, R5, 0xff, RZ, 0xc0, !PT ;  /* 0x000000ff05057812 */ /* 0x000fe200078ec0ff */
[----:B------:R-:W-:Y:S01]  /*5460*/  HADD2 R30, R39, R30 ;  /* 0x0000001e271e7230 */ /* 0x000fe20000000000 */
[----:B------:R-:W-:Y:S01]  /*5470*/  IADD3 R40, PT, PT, -R31, R6, RZ ;  /* 0x000000061f287210 */ /* 0x000fe20007ffe1ff */
[----:B------:R-:W0:Y:S01]  /*5480*/  I2F.F16 R4, R43 ;  /* 0x0000002b00047306 */ /* 0x000e220000200c00 */
[----:B------:R-:W-:Y:S01]  /*5490*/  SHF.R.U32.HI R7, RZ, 0x10, R7 ;  /* 0x00000010ff077819 */ /* 0x000fe20000011607 */
[----:B------:R-:W-:Y:S01]  /*54a0*/  HADD2.F32 R6, -RZ, R15.H0_H0 ;  /* 0x2000000fff067230 */ /* 0x000fe20000004100 */
[----:B------:R-:W-:Y:S01]  /*54b0*/  PRMT R36, R36, 0x5410, R38 ;  /* 0x0000541024247816 */ /* 0x000fe20000000026 */
[----:B-1----:R-:W-:Y:S01]  /*54c0*/  HADD2.F32 R71, -RZ, R71.H0_H0 ;  /* 0x20000047ff477230 */ /* 0x002fe20000004100 */
[----:B----4-:R-:W-:Y:S01]  /*54d0*/  IADD3 R41, PT, PT, -R24, R5, RZ ;  /* 0x0000000518297210 */ /* 0x010fe20007ffe1ff */
[----:B------:R-:W-:Y:S01]  /*54e0*/  HADD2.F32 R5, -RZ, R15.H1_H1 ;  /* 0x3000000fff057230 */ /* 0x000fe20000004100 */
[----:B------:R-:W-:Y:S01]  /*54f0*/  LOP3.LUT R39, R7, 0xff, RZ, 0xc0, !PT ;  /* 0x000000ff07277812 */ /* 0x000fe200078ec0ff */
[-C--:B------:R-:W-:Y:S01]  /*5500*/  FFMA.FTZ R35, R46, R6.reuse, R35 ;  /* 0x000000062e237223 */ /* 0x080fe20000010023 */
[-C--:B------:R-:W-:Y:S01]  /*5510*/  FFMA.FTZ R7, R47, R6.reuse, R14 ;  /* 0x000000062f077223 */ /* 0x080fe2000001000e */
[-C--:B------:R-:W-:Y:S01]  /*5520*/  FFMA.FTZ R48, R48, R6.reuse, R37 ;  /* 0x0000000630307223 */ /* 0x080fe20000010025 */
[----:B------:R-:W-:Y:S01]  /*5530*/  FFMA.FTZ R49, R49, R6, R34 ;  /* 0x0000000631317223 */ /* 0x000fe20000010022 */
[----:B------:R-:W-:Y:S01]  /*5540*/  HFMA2 R28, R36, 1, 1, R28 ;  /* 0x3c003c00241c7831 */ /* 0x000fe2000000001c */
[----:B------:R-:W-:Y:S01]  /*5550*/  IADD3 R15, PT, PT, -R18, R39, RZ ;  /* 0x00000027120f7210 */ /* 0x000fe20007ffe1ff */
[-C--:B------:R-:W-:Y:S01]  /*5560*/  FFMA.FTZ R64, R64, R5.reuse, R35 ;  /* 0x0000000540407223 */ /* 0x080fe20000010023 */
[-C--:B------:R-:W-:Y:S01]  /*5570*/  FFMA.FTZ R7, R50, R5.reuse, R7 ;  /* 0x0000000532077223 */ /* 0x080fe20000010007 */
[-C--:B------:R-:W-:Y:S01]  /*5580*/  FFMA.FTZ R6, R51, R5.reuse, R48 ;  /* 0x0000000533067223 */ /* 0x080fe20000010030 */
[----:B------:R-:W-:Y:S01]  /*5590*/  FFMA.FTZ R36, R52, R5, R49 ;  /* 0x0000000534247223 */ /* 0x000fe20000010031 */
[----:B--2---:R-:W-:Y:S01]  /*55a0*/  HADD2.F32 R5, -RZ, R2.H0_H0 ;  /* 0x20000002ff057230 */ /* 0x004fe20000004100 */
[----:B------:R-:W-:Y:S01]  /*55b0*/  IADD3 R42, PT, PT, -R29, R42, RZ ;  /* 0x0000002a1d2a7210 */ /* 0x000fe20007ffe1ff */
[----:B0-----:R-:W-:Y:S01]  /*55c0*/  HADD2.F32 R47, -RZ, R4.H0_H0 ;  /* 0x20000004ff2f7230 */ /* 0x001fe20000004100 */
[----:B------:R-:W0:Y:S01]  /*55d0*/  I2F.F16 R15, R15 ;  /* 0x0000000f000f7306 */ /* 0x000e220000200c00 */
[----:B------:R-:W-:-:S02]  /*55e0*/  HADD2.F32 R38, -RZ, R2.H1_H1 ;  /* 0x30000002ff267230 */ /* 0x000fc40000004100 */
[-C--:B------:R-:W-:Y:S01]  /*55f0*/  FFMA.FTZ R4, R72, R5.reuse, RZ ;  /* 0x0000000548047223 */ /* 0x080fe200000100ff */
[-C--:B------:R-:W-:Y:S01]  /*5600*/  FFMA.FTZ R48, R76, R5.reuse, RZ ;  /* 0x000000054c307223 */ /* 0x080fe200000100ff */
[----:B------:R-:W-:Y:S01]  /*5610*/  FFMA.FTZ R46, R74, R5, RZ ;  /* 0x000000054a2e7223 */ /* 0x000fe200000100ff */
[----:B------:R-:W-:Y:S02]  /*5620*/  HADD2.F32 R73, -RZ, R73.H0_H0 ;  /* 0x20000049ff497230 */ /* 0x000fe40000004100 */
[-C--:B------:R-:W-:Y:S01]  /*5630*/  FFMA.FTZ R39, R71, R38.reuse, R4 ;  /* 0x0000002647277223 */ /* 0x080fe20000010004 */
[----:B---3--:R-:W-:Y:S01]  /*5640*/  LOP3.LUT R35, R9, 0xff, RZ, 0xc0, !PT ;  /* 0x000000ff09237812 */ /* 0x008fe200078ec0ff */
[----:B------:R1:W2:Y:S01]  /*5650*/  I2F.F16 R45, R42 ;  /* 0x0000002a002d7306 */ /* 0x0002a20000200c00 */
[----:B------:R-:W-:Y:S01]  /*5660*/  LOP3.LUT R2, R10, 0xff, RZ, 0xc0, !PT ;  /* 0x000000ff0a027812 */ /* 0x000fe200078ec0ff */
[-C--:B------:R-:W-:Y:S01]  /*5670*/  FFMA.FTZ R48, R75, R38.reuse, R48 ;  /* 0x000000264b307223 */ /* 0x080fe20000010030 */
[----:B------:R-:W-:Y:S01]  /*5680*/  FFMA.FTZ R46, R73, R38, R46 ;  /* 0x00000026492e7223 */ /* 0x000fe2000001002e */
[----:B------:R-:W-:Y:S01]  /*5690*/  IADD3 R34, PT, PT, -R24, R35, RZ ;  /* 0x0000002318227210 */ /* 0x000fe20007ffe1ff */
[----:B------:R-:W-:Y:S01]  /*56a0*/  FMUL.FTZ R7, R26, R7 ;  /* 0x000000071a077220 */ /* 0x000fe20000410000 */
[----:B------:R-:W-:Y:S01]  /*56b0*/  IADD3 R35, PT, PT, -R31, R2, RZ ;  /* 0x000000021f237210 */ /* 0x000fe20007ffe1ff */
[----:B0-----:R-:W-:Y:S01]  /*56c0*/  HADD2.F32 R2, -RZ, R15.H0_H0 ;  /* 0x2000000fff027230 */ /* 0x001fe20000004100 */
[----:B------:R-:W0:Y:S01]  /*56d0*/  I2F.F16 R41, R41 ;  /* 0x0000002900297306 */ /* 0x000e220000200c00 */
[----:B-1----:R-:W-:Y:S01]  /*56e0*/  FFMA.FTZ R42, R70, R5, RZ ;  /* 0x00000005462a7223 */ /* 0x002fe200000100ff */
[----:B------:R-:W-:Y:S01]  /*56f0*/  SHF.R.U32.HI R15, RZ, 0x8, R9 ;  /* 0x00000008ff0f7819 */ /* 0x000fe20000011609 */
[----:B------:R-:W1:Y:S01]  /*5700*/  LDS.64 R4, [UR4+0x128] ;  /* 0x00012804ff047984 */ /* 0x000e620008000a00 */
[----:B------:R-:W-:Y:S01]  /*5710*/  LOP3.LUT R14, R8, 0xff, RZ, 0xc0, !PT ;  /* 0x000000ff080e7812 */ /* 0x000fe200078ec0ff */
[----:B------:R-:W-:Y:S01]  /*5720*/  FFMA.FTZ R51, R47, R38, R42 ;  /* 0x000000262f337223 */ /* 0x000fe2000001002a */
[----:B------:R-:W-:Y:S01]  /*5730*/  SHF.R.U32.HI R38, RZ, 0x8, R8 ;  /* 0x00000008ff267819 */ /* 0x000fe20000011608 */
[----:B--2---:R-:W-:Y:S01]  /*5740*/  HADD2.F32 R45, -RZ, R45.H0_H0 ;  /* 0x2000002dff2d7230 */ /* 0x004fe20000004100 */
[----:B------:R-:W2:Y:S01]  /*5750*/  I2F.F16 R40, R40 ;  /* 0x0000002800287306 */ /* 0x000ea20000200c00 */
[----:B------:R-:W-:Y:S01]  /*5760*/  HADD2.F32 R42, -RZ, R3.H0_H0 ;  /* 0x20000003ff2a7230 */ /* 0x000fe20000004100 */
[----:B------:R-:W-:Y:S01]  /*5770*/  LOP3.LUT R38, R38, 0xff, RZ, 0xc0, !PT ;  /* 0x000000ff26267812 */ /* 0x000fe200078ec0ff */
[----:B------:R-:W-:Y:S01]  /*5780*/  FMUL.FTZ R6, R25, R6 ;  /* 0x0000000619067220 */ /* 0x000fe20000410000 */
[----:B------:R-:W-:Y:S01]  /*5790*/  LOP3.LUT R15, R15, 0xff, RZ, 0xc0, !PT ;  /* 0x000000ff0f0f7812 */ /* 0x000fe200078ec0ff */
[----:B------:R-:W-:Y:S01]  /*57a0*/  FMUL.FTZ R36, R23, R36 ;  /* 0x0000002417247220 */ /* 0x000fe20000410000 */
[-C--:B------:R-:W-:Y:S01]  /*57b0*/  FFMA.FTZ R48, R45, R42.reuse, R48 ;  /* 0x0000002a2d307223 */ /* 0x080fe20000010030 */
[----:B0-----:R-:W-:Y:S01]  /*57c0*/  HADD2.F32 R41, -RZ, R41.H0_H0 ;  /* 0x20000029ff297230 */ /* 0x001fe20000004100 */
[----:B------:R-:W0:Y:S01]  /*57d0*/  I2F.F16 R12, R12 ;  /* 0x0000000c000c7306 */ /* 0x000e220000200c00 */
[----:B------:R-:W-:Y:S01]  /*57e0*/  FFMA.FTZ R51, R2, R42, R51 ;  /* 0x0000002a02337223 */ /* 0x000fe20000010033 */
[----:B------:R-:W-:Y:S01]  /*57f0*/  IADD3 R44, PT, PT, -R29, R38, RZ ;  /* 0x000000261d2c7210 */ /* 0x000fe20007ffe1ff */
[----:B------:R-:W-:-:S02]  /*5800*/  HADD2.F32 R38, -RZ, R3.H1_H1 ;  /* 0x30000003ff267230 */ /* 0x000fc40000004100 */
[----:B------:R-:W-:Y:S01]  /*5810*/  FFMA.FTZ R46, R41, R42, R46 ;  /* 0x0000002a292e7223 */ /* 0x000fe2000001002e */
[----:B------:R-:W-:Y:S01]  /*5820*/  LOP3.LUT R37, R11, 0xff, RZ, 0xc0, !PT ;  /* 0x000000ff0b257812 */ /* 0x000fe200078ec0ff */
[----:B--2---:R-:W-:Y:S01]  /*5830*/  HADD2.F32 R40, -RZ, R40.H0_H0 ;  /* 0x20000028ff287230 */ /* 0x004fe20000004100 */
[----:B------:R-:W-:Y:S01]  /*5840*/  SHF.R.U32.HI R3, RZ, 0x8, R11 ;  /* 0x00000008ff037819 */ /* 0x000fe2000001160b */
[----:B------:R-:W2:Y:S01]  /*5850*/  I2F.F16 R13, R13 ;  /* 0x0000000d000d7306 */ /* 0x000ea20000200c00 */
[----:B------:R-:W-:Y:S01]  /*5860*/  IADD3 R14, PT, PT, -R29, R14, RZ ;  /* 0x0000000e1d0e7210 */ /* 0x000fe20007ffe1ff */
[----:B------:R-:W-:Y:S01]  /*5870*/  FFMA.FTZ R48, R33, R38, R48 ;  /* 0x0000002621307223 */ /* 0x000fe20000010030 */
[----:B------:R-:W-:Y:S01]  /*5880*/  FFMA.FTZ R39, R40, R42, R39 ;  /* 0x0000002a28277223 */ /* 0x000fe20000010027 */
[----:B------:R-:W-:Y:S02]  /*5890*/  SHF.R.U32.HI R42, RZ, 0x8, R10 ;  /* 0x00000008ff2a7819 */ /* 0x000fe4000001160a */
[----:B------:R-:W-:Y:S01]  /*58a0*/  IADD3 R43, PT, PT, -R24, R15, RZ ;  /* 0x0000000f182b7210 */ /* 0x000fe20007ffe1ff */
[----:B0-----:R-:W-:Y:S01]  /*58b0*/  HADD2.F32 R15, -RZ, R12.H0_H0 ;  /* 0x2000000cff0f7230 */ /* 0x001fe20000004100 */
[----:B------:R-:W-:Y:S01]  /*58c0*/  LOP3.LUT R42, R42, 0xff, RZ, 0xc0, !PT ;  /* 0x000000ff2a2a7812 */ /* 0x000fe200078ec0ff */
[----:B------:R-:W0:Y:S01]  /*58d0*/  I2F.F16 R32, R32 ;  /* 0x0000002000207306 */ /* 0x000e220000200c00 */
[----:B------:R-:W-:-:S02]  /*58e0*/  IADD3 R37, PT, PT, -R18, R37, RZ ;  /* 0x0000002512257210 */ /* 0x000fc40007ffe1ff */
[----:B------:R-:W-:Y:S01]  /*58f0*/  LOP3.LUT R3, R3, 0xff, RZ, 0xc0, !PT ;  /* 0x000000ff03037812 */ /* 0x000fe200078ec0ff */
[----:B------:R-:W-:Y:S01]  /*5900*/  FFMA.FTZ R49, R15, R38, R46 ;  /* 0x000000260f317223 */ /* 0x000fe2000001002e */
[----:B------:R-:W-:Y:S01]  /*5910*/  IADD3 R42, PT, PT, -R31, R42, RZ ;  /* 0x0000002a1f2a7210 */ /* 0x000fe20007ffe1ff */
[----:B--2---:R-:W-:Y:S01]  /*5920*/  HADD2.F32 R12, -RZ, R13.H0_H0 ;  /* 0x2000000dff0c7230 */ /* 0x004fe20000004100 */
[----:B------:R-:W-:Y:S01]  /*5930*/  IADD3 R46, PT, PT, -R18, R3, RZ ;  /* 0x00000003122e7210 */ /* 0x000fe20007ffe1ff */
[----:B------:R-:W2:Y:S01]  /*5940*/  I2F.F16 R14, R14 ;  /* 0x0000000e000e7306 */ /* 0x000ea20000200c00 */
[----:B-1----:R-:W-:Y:S01]  /*5950*/  HADD2.F32 R50, -RZ, R4.H0_H0 ;  /* 0x20000004ff327230 */ /* 0x002fe20000004100 */
[----:B------:R-:W-:Y:S01]  /*5960*/  SHF.R.U32.HI R52, RZ, 0x10, R11 ;  /* 0x00000010ff347819 */ /* 0x000fe2000001160b */
[----:B------:R-:W-:Y:S01]  /*5970*/  FFMA.FTZ R39, R12, R38, R39 ;  /* 0x000000260c277223 */ /* 0x000fe20000010027 */
[----:B------:R-:W-:Y:S02]  /*5980*/  LEA.HI R67, R8, -R29, RZ, 0x8 ;  /* 0x8000001d08437211 */ /* 0x000fe400078f40ff */
[----:B------:R-:W-:Y:S01]  /*5990*/  SHF.R.U32.HI R8, RZ, 0x10, R8 ;  /* 0x00000010ff087819 */ /* 0x000fe20000011608 */
[----:B0-----:R-:W-:Y:S01]  /*59a0*/  HADD2.F32 R32, -RZ, R32.H0_H0 ;  /* 0x20000020ff207230 */ /* 0x001fe20000004100 */
[----:B------:R-:W0:Y:S01]  /*59b0*/  I2F.F16 R34, R34 ;  /* 0x0000002200227306 */ /* 0x000e220000200c00 */
[----:B------:R-:W-:-:S02]  /*59c0*/  LOP3.LUT R77, R52, 0xff, RZ, 0xc0, !PT ;  /* 0x000000ff344d7812 */ /* 0x000fc400078ec0ff */
[----:B------:R-:W-:Y:S01]  /*59d0*/  LOP3.LUT R8, R8, 0xff, RZ, 0xc0, !PT ;  /* 0x000000ff08087812 */ /* 0x000fe200078ec0ff */
[----:B------:R-:W-:Y:S01]  /*59e0*/  FFMA.FTZ R38, R32, R38, R51 ;  /* 0x0000002620267223 */ /* 0x000fe20000010033 */
[----:B------:R-:W-:Y:S01]  /*59f0*/  LEA.HI R52, R10, -R31, RZ, 0x8 ;  /* 0x8000001f0a347211 */ /* 0x000fe200078f40ff */
[----:B--2---:R-:W-:Y:S02]  /*5a00*/  HADD2.F32 R3, -RZ, R14.H0_H0 ;  /* 0x2000000eff037230 */ /* 0x004fe40000004100 */
[----:B------:R-:W1:Y:S01]  /*5a10*/  I2F.F16 R35, R35 ;  /* 0x0000002300237306 */ /* 0x000e620000200c00 */
[----:B------:R-:W-:Y:S02]  /*5a20*/  IADD3 R8, PT, PT, -R29, R8, RZ ;  /* 0x000000081d087210 */ /* 0x000fe40007ffe1ff */
[----:B------:R-:W-:Y:S01]  /*5a30*/  F2FP.F16.F32.PACK_AB R7, RZ, R7 ;  /* 0x00000007ff07723e */ /* 0x000fe200000000ff */
[----:B------:R-:W-:Y:S01]  /*5a40*/  FFMA.FTZ R51, R3, R50, R48 ;  /* 0x0000003203337223 */ /* 0x000fe20000010030 */
[----:B------:R-:W-:Y:S01]  /*5a50*/  F2FP.F16.F32.PACK_AB R6, RZ, R6 ;  /* 0x00000006ff06723e */ /* 0x000fe200000000ff */
[----:B0-----:R-:W-:-:S02]  /*5a60*/  HADD2.F32 R14, -RZ, R34.H0_H0 ;  /* 0x20000022ff0e7230 */ /* 0x001fc40000004100 */
[----:B------:R-:W0:Y:S01]  /*5a70*/  I2F.F16 R37, R37 ;  /* 0x0000002500257306 */ /* 0x000e220000200c00 */
[----:B------:R-:W-:Y:S02]  /*5a80*/  F2FP.F16.F32.PACK_AB R36, RZ, R36 ;  /* 0x00000024ff24723e */ /* 0x000fe400000000ff */
[----:B------:R-:W-:Y:S01]  /*5a90*/  FFMA.FTZ R48, R14, R50, R49 ;  /* 0x000000320e307223 */ /* 0x000fe20000010031 */
[----:B-1----:R-:W-:-:S04]  /*5aa0*/  HADD2.F32 R34, -RZ, R35.H0_H0 ;  /* 0x20000023ff227230 */ /* 0x002fc80000004100 */
[----:B------:R-:W1:Y:S01]  /*5ab0*/  I2F.F16 R44, R44 ;  /* 0x0000002c002c7306 */ /* 0x000e620000200c00 */
[----:B------:R-:W-:Y:S01]  /*5ac0*/  FFMA.FTZ R39, R34, R50, R39 ;  /* 0x0000003222277223 */ /* 0x000fe20000010027 */
[----:B0-----:R-:W-:-:S06]  /*5ad0*/  HADD2.F32 R13, -RZ, R37.H0_H0 ;  /* 0x20000025ff0d7230 */ /* 0x001fcc0000004100 */
[----:B------:R-:W0:Y:S01]  /*5ae0*/  I2F.F16 R43, R43 ;  /* 0x0000002b002b7306 */ /* 0x000e220000200c00 */
[----:B------:R-:W-:Y:S02]  /*5af0*/  HADD2.F32 R37, -RZ, R4.H1_H1 ;  /* 0x30000004ff257230 */ /* 0x000fe40000004100 */
[----:B------:R-:W-:Y:S01]  /*5b00*/  FFMA.FTZ R38, R13, R50, R38 ;  /* 0x000000320d267223 */ /* 0x000fe20000010026 */
[----:B-1----:R-:W-:-:S04]  /*5b10*/  HADD2.F32 R44, -RZ, R44.H0_H0 ;  /* 0x2000002cff2c7230 */ /* 0x002fc80000004100 */
[----:B------:R-:W1:Y:S01]  /*5b20*/  I2F.F16 R42, R42 ;  /* 0x0000002a002a7306 */ /* 0x000e620000200c00 */
[----:B------:R-:W-:Y:S01]  /*5b30*/  FFMA.FTZ R51, R44, R37, R51 ;  /* 0x000000252c337223 */ /* 0x000fe20000010033 */
[----:B0-----:R-:W-:-:S06]  /*5b40*/  HADD2.F32 R43, -RZ, R43.H0_H0 ;  /* 0x2000002bff2b7230 */ /* 0x001fcc0000004100 */
[----:B------:R-:W0:Y:S01]  /*5b50*/  I2F.F16 R46, R46 ;  /* 0x0000002e002e7306 */ /* 0x000e220000200c00 */
[----:B------:R-:W-:Y:S01]  /*5b60*/  FFMA.FTZ R4, R43, R37, R48 ;  /* 0x000000252b047223 */ /* 0x000fe20000010030 */
[----:B-1----:R-:W-:-:S06]  /*5b70*/  HADD2.F32 R42, -RZ, R42.H0_H0 ;  /* 0x2000002aff2a7230 */ /* 0x002fcc0000004100 */
[----:B------:R1:W2:Y:S01]  /*5b80*/  I2F.F16 R50, R8 ;  /* 0x0000000800327306 */ /* 0x0002a20000200c00 */
[----:B------:R-:W-:Y:S01]  /*5b90*/  FFMA.FTZ R39, R42, R37, R39 ;  /* 0x000000252a277223 */ /* 0x000fe20000010027 */
[----:B0-----:R-:W-:Y:S01]  /*5ba0*/  HADD2.F32 R35, -RZ, R46.H0_H0 ;  /* 0x2000002eff237230 */ /* 0x001fe20000004100 */
[----:B------:R-:W-:-:S05]  /*5bb0*/  SHF.R.U32.HI R46, RZ, 0x10, R10 ;  /* 0x00000010ff2e7819 */ /* 0x000fca000001160a */
[----:B------:R-:W0:Y:S01]  /*5bc0*/  I2F.F16 R67, R67 ;  /* 0x0000004300437306 */ /* 0x000e220000200c00 */
[----:B-1----:R-:W-:Y:S01]  /*5bd0*/  FMUL.FTZ R8, R27, R64 ;  /* 0x000000401b087220 */ /* 0x002fe20000410000 */
[--C-:B------:R-:W-:Y:S02]  /*5be0*/  HADD2.F32 R64, -RZ, R5.reuse.H0_H0 ;  /* 0x20000005ff407230 */ /* 0x100fe40000004100 */
[----:B------:R-:W-:Y:S01]  /*5bf0*/  FFMA.FTZ R37, R35, R37, R38 ;  /* 0x0000002523257223 */ /* 0x000fe20000010026 */
[----:B------:R-:W-:Y:S01]  /*5c00*/  LEA.HI R38, R9, -R24, RZ, 0x8 ;  /* 0x8000001809267211 */ /* 0x000fe200078f40ff */
[----:B------:R-:W-:Y:S01]  /*5c10*/  HADD2.F32 R5, -RZ, R5.H1_H1 ;  /* 0x30000005ff057230 */ /* 0x000fe20000004100 */
[----:B------:R-:W-:Y:S01]  /*5c20*/  SHF.R.U32.HI R9, RZ, 0x10, R9 ;  /* 0x00000010ff097819 */ /* 0x000fe20000011609 */
[----:B--2---:R-:W-:Y:S01]  /*5c30*/  HADD2.F32 R50, -RZ, R50.H0_H0 ;  /* 0x20000032ff327230 */ /* 0x004fe20000004100 */
[----:B------:R-:W-:Y:S01]  /*5c40*/  LOP3.LUT R46, R46, 0xff, RZ, 0xc0, !PT ;  /* 0x000000ff2e2e7812 */ /* 0x000fe200078ec0ff */
[----:B------:R-:W1:Y:S01]  /*5c50*/  I2F.F16 R52, R52 ;  /* 0x0000003400347306 */ /* 0x000e620000200c00 */
[----:B------:R-:W-:-:S02]  /*5c60*/  LOP3.LUT R9, R9, 0xff, RZ, 0xc0, !PT ;  /* 0x000000ff09097812 */ /* 0x000fc400078ec0ff */
[----:B------:R-:W-:Y:S01]  /*5c70*/  IADD3 R48, PT, PT, -R31, R46, RZ ;  /* 0x0000002e1f307210 */ /* 0x000fe20007ffe1ff */
[----:B------:R-:W-:Y:S01]  /*5c80*/  FFMA.FTZ R10, R50, R64, R51 ;  /* 0x00000040320a7223 */ /* 0x000fe20000010033 */
[----:B------:R-:W-:Y:S01]  /*5c90*/  IADD3 R46, PT, PT, -R18, R77, RZ ;  /* 0x0000004d122e7210 */ /* 0x000fe20007ffe1ff */
[----:B0-----:R-:W-:Y:S01]  /*5ca0*/  HADD2.F32 R67, -RZ, R67.H0_H0 ;  /* 0x20000043ff437230 */ /* 0x001fe20000004100 */
[----:B------:R-:W-:Y:S01]  /*5cb0*/  IADD3 R9, PT, PT, -R24, R9, RZ ;  /* 0x0000000918097210 */ /* 0x000fe20007ffe1ff */
[----:B------:R-:W-:Y:S01]  /*5cc0*/  I2F.F16 R38, R38 ;  /* 0x0000002600267306 */ /* 0x000fe20000200c00 */
[----:B------:R-:W-:Y:S02]  /*5cd0*/  LEA.HI R77, R11, -R18, RZ, 0x8 ;  /* 0x800000120b4d7211 */ /* 0x000fe400078f40ff */
[----:B------:R-:W-:Y:S01]  /*5ce0*/  FFMA.FTZ R10, R67, R5, R10 ;  /* 0x00000005430a7223 */ /* 0x000fe2000001000a */
[----:B------:R-:W-:Y:S01]  /*5cf0*/  F2FP.F16.F32.PACK_AB R8, RZ, R8 ;  /* 0x00000008ff08723e */ /* 0x000fe200000000ff */
[----:B-1----:R-:W-:-:S03]  /*5d00*/  HADD2.F32 R52, -RZ, R52.H0_H0 ;  /* 0x20000034ff347230 */ /* 0x002fc60000004100 */
[----:B------:R-:W0:Y:S01]  /*5d10*/  I2F.F16 R49, R9 ;  /* 0x0000000900317306 */ /* 0x000e220000200c00 */
[----:B------:R-:W-:-:S05]  /*5d20*/  PRMT R8, R8, 0x5410, R7 ;  /* 0x0000541008087816 */ /* 0x000fca0000000007 */
[----:B------:R-:W-:Y:S02]  /*5d30*/  HFMA2 R53, R8, 1, 1, R53 ;  /* 0x3c003c0008357831 */ /* 0x000fe40000000035 */
[----:B------:R-:W1:Y:S01]  /*5d40*/  I2F.F16 R48, R48 ;  /* 0x0000003000307306 */ /* 0x000e620000200c00 */
[----:B------:R-:W-:-:S05]  /*5d50*/  FMUL.FTZ R8, R27, R10 ;  /* 0x0000000a1b087220 */ /* 0x000fca0000410000 */
[----:B------:R-:W-:Y:S01]  /*5d60*/  F2FP.F16.F32.PACK_AB R8, RZ, R8 ;  /* 0x00000008ff08723e */ /* 0x000fe200000000ff */
[----:B0-----:R-:W-:Y:S01]  /*5d70*/  HADD2.F32 R49, -RZ, R49.H0_H0 ;  /* 0x20000031ff317230 */ /* 0x001fe20000004100 */
[----:B------:R-:W0:Y:S04]  /*5d80*/  I2F.F16 R46, R46 ;  /* 0x0000002e002e7306 */ /* 0x000e280000200c00 */
[----:B------:R-:W-:Y:S01]  /*5d90*/  FFMA.FTZ R11, R49, R64, R4 ;  /* 0x00000040310b7223 */ /* 0x000fe20000010004 */
[----:B-1----:R-:W-:-:S03]  /*5da0*/  HADD2.F32 R48, -RZ, R48.H0_H0 ;  /* 0x20000030ff307230 */ /* 0x002fc60000004100 */
[----:B------:R-:W1:Y:S02]  /*5db0*/  I2F.F16 R9, R77 ;  /* 0x0000004d00097306 */ /* 0x000e640000200c00 */
[----:B------:R-:W-:Y:S01]  /*5dc0*/  FFMA.FTZ R39, R48, R64, R39 ;  /* 0x0000004030277223 */ /* 0x000fe20000010027 */
[----:B0-----:R-:W-:-:S05]  /*5dd0*/  HADD2.F32 R46, -RZ, R46.H0_H0 ;  /* 0x2000002eff2e7230 */ /* 0x001fca0000004100 */
[----:B------:R-:W-:Y:S01]  /*5de0*/  FFMA.FTZ R4, R46, R64, R37 ;  /* 0x000000402e047223 */ /* 0x000fe20000010025 */
[----:B------:R-:W-:Y:S02]  /*5df0*/  HADD2.F32 R64, -RZ, R38.H0_H0 ;  /* 0x20000026ff407230 */ /* 0x000fe40000004100 */
[-C--:B------:R-:W-:Y:S01]  /*5e00*/  FFMA.FTZ R38, R52, R5.reuse, R39 ;  /* 0x0000000534267223 */ /* 0x080fe20000010027 */
[----:B-1----:R-:W-:Y:S01]  /*5e10*/  HADD2.F32 R51, -RZ, R9.H0_H0 ;  /* 0x20000009ff337230 */ /* 0x002fe20000004100 */
[----:B------:R-:W-:Y:S01]  /*5e20*/  PRMT R37, R6, 0x5410, R36 ;  /* 0x0000541006257816 */ /* 0x000fe20000000024 */
[-C--:B------:R-:W-:Y:S01]  /*5e30*/  FFMA.FTZ R11, R64, R5.reuse, R11 ;  /* 0x00000005400b7223 */ /* 0x080fe2000001000b */
[----:B------:R-:W-:Y:S02]  /*5e40*/  LDS.64 R6, [UR4+0x228] ;  /* 0x00022804ff067984 */ /* 0x000fe40008000a00 */
[----:B------:R-:W-:Y:S01]  /*5e50*/  FFMA.FTZ R78, R51, R5, R4 ;  /* 0x00000005334e7223 */ /* 0x000fe20000010004 */
[----:B------:R-:W-:Y:S01]  /*5e60*/  FMUL.FTZ R10, R25, R38 ;  /* 0x00000026190a7220 */ /* 0x000fe20000410000 */
[----:B------:R-:W-:Y:S01]  /*5e70*/  FMUL.FTZ R9, R26, R11 ;  /* 0x0000000b1a097220 */ /* 0x000fe20000410000 */
[----:B------:R-:W0:Y:S01]  /*5e80*/  LDS.64 R4, [UR4+0x220] ;  /* 0x00022004ff047984 */ /* 0x000e220008000a00 */
[----:B------:R-:W-:Y:S01]  /*5e90*/  FMUL.FTZ R11, R23, R78 ;  /* 0x0000004e170b7220 */ /* 0x000fe20000410000 */
[----:B------:R-:W-:Y:S01]  /*5ea0*/  HADD2 R54, R37, R54 ;  /* 0x0000003625367230 */ /* 0x000fe20000000000 */
[----:B------:R-:W-:-:S02]  /*5eb0*/  F2FP.F16.F32.PACK_AB R10, RZ, R10 ;  /* 0x0000000aff0a723e */ /* 0x000fc400000000ff */
        /* <DEDUP_REMOVED lines=8> */
[--C-:B------:R-:W-:Y:S02]  /*5f40*/  HADD2.F32 R11, -RZ, R5.reuse.H0_H0 ;  /* 0x20000005ff0b7230 */ /* 0x100fe40000004100 */
        /* <DEDUP_REMOVED lines=23> */
[--C-:B------:R-:W-:Y:S01]  /*60c0*/  HADD2.F32 R39, -RZ, R7.reuse.H0_H0 ;  /* 0x20000007ff277230 */ /* 0x100fe20000004100 */
[----:B------:R-:W0:Y:S01]  /*60d0*/  LDS.64 R4, [UR4+0x20] ;  /* 0x00002004ff047984 */ /* 0x000e220008000a00 */
[-C--:B------:R-:W-:Y:S01]  /*60e0*/  FFMA.FTZ R11, R44, R36.reuse, R11 ;  /* 0x000000242c0b7223 */ /* 0x080fe2000001000b */
[-C--:B------:R-:W-:Y:S01]  /*60f0*/  FFMA.FTZ R6, R43, R36.reuse, R10 ;  /* 0x000000242b067223 */ /* 0x080fe2000001000a */
[-C--:B------:R-:W-:Y:S01]  /*6100*/  FFMA.FTZ R9, R42, R36.reuse, R9 ;  /* 0x000000242a097223 */ /* 0x080fe20000010009 */
[----:B------:R-:W-:Y:S01]  /*6110*/  FFMA.FTZ R77, R35, R36, R8 ;  /* 0x00000024234d7223 */ /* 0x000fe20000010008 */
[-C--:B------:R-:W-:Y:S01]  /*6120*/  FFMA.FTZ R10, R50, R39.reuse, R11 ;  /* 0x00000027320a7223 */ /* 0x080fe2000001000b */
[----:B------:R-:W-:Y:S01]  /*6130*/  FFMA.FTZ R37, R49, R39, R6 ;  /* 0x0000002731257223 */ /* 0x000fe20000010006 */
[----:B------:R-:W-:-:S02]  /*6140*/  HADD2.F32 R11, -RZ, R7.H1_H1 ;  /* 0x30000007ff0b7230 */ /* 0x000fc40000004100 */
[-C--:B------:R-:W-:Y:S01]  /*6150*/  FFMA.FTZ R9, R48, R39.reuse, R9 ;  /* 0x0000002730097223 */ /* 0x080fe20000010009 */
[----:B------:R-:W1:Y:S01]  /*6160*/  LDS.64 R6, [UR4+0x28] ;  /* 0x00002804ff067984 */ /* 0x000e620008000a00 */
        /* <DEDUP_REMOVED lines=15> */
[----:B------:R-:W-:Y:S02]  /*6260*/  HFMA2 R58, R10, 1, 1, R58 ;  /* 0x3c003c000a3a7831 */ /* 0x000fe4000000003a */
[----:B------:R-:W-:Y:S02]  /*6270*/  HFMA2 R59, R11, 1, 1, R59 ;  /* 0x3c003c000b3b7831 */ /* 0x000fe4000000003b */
[--C-:B0-----:R-:W-:Y:S02]  /*6280*/  HADD2.F32 R9, -RZ, R4.reuse.H0_H0 ;  /* 0x20000004ff097230 */ /* 0x101fe40000004100 */
[----:B------:R-:W-:Y:S02]  /*6290*/  HADD2.F32 R38, -RZ, R4.H1_H1 ;  /* 0x30000004ff267230 */ /* 0x000fe40000004100 */
[--C-:B------:R-:W-:Y:S02]  /*62a0*/  HADD2.F32 R4, -RZ, R5.reuse.H0_H0 ;  /* 0x20000005ff047230 */ /* 0x100fe40000004100 */
[----:B------:R-:W-:Y:S01]  /*62b0*/  FFMA.FTZ R78, R76, R9, RZ ;  /* 0x000000094c4e7223 */ /* 0x000fe200000100ff */
[----:B------:R-:W-:-:S03]  /*62c0*/  HADD2.F32 R8, -RZ, R5.H1_H1 ;  /* 0x30000005ff087230 */ /* 0x000fc60000004100 */
[----:B------:R-:W-:Y:S01]  /*62d0*/  FFMA.FTZ R78, R75, R38, R78 ;  /* 0x000000264b4e7223 */ /* 0x000fe2000001004e */
[--C-:B-1----:R-:W-:Y:S02]  /*62e0*/  HADD2.F32 R10, -RZ, R6.reuse.H0_H0 ;  /* 0x20000006ff0a7230 */ /* 0x102fe40000004100 */
[--C-:B------:R-:W-:Y:S02]  /*62f0*/  HADD2.F32 R11, -RZ, R7.reuse.H0_H0 ;  /* 0x20000007ff0b7230 */ /* 0x100fe40000004100 */
[----:B------:R-:W-:Y:S01]  /*6300*/  FFMA.FTZ R78, R45, R4, R78 ;  /* 0x000000042d4e7223 */ /* 0x000fe2000001004e */
[----:B------:R-:W-:Y:S02]  /*6310*/  HADD2.F32 R36, -RZ, R7.H1_H1 ;  /* 0x30000007ff247230 */ /* 0x000fe40000004100 */
        /* <DEDUP_REMOVED lines=9> */
[----:B------:R-:W-:-:S03]  /*63b0*/  FFMA.FTZ R7, R10, R14, R7 ;  /* 0x0000000e0a077223 */ /* 0x000fc60000010007 */
[----:B------:R-:W-:-:S04]  /*63c0*/  FFMA.FTZ R78, R67, R36, R78 ;  /* 0x00000024434e7223 */ /* 0x000fc8000001004e */
[----:B------:R-:W-:Y:S01]  /*63d0*/  FMUL.FTZ R5, R27, R78 ;  /* 0x0000004e1b057220 */ /* 0x000fe20000410000 */
[----:B------:R-:W-:-:S04]  /*63e0*/  FFMA.FTZ R78, R6, R43, R7 ;  /* 0x0000002b064e7223 */ /* 0x000fc80000010007 */
[----:B------:R-:W-:Y:S01]  /*63f0*/  FFMA.FTZ R7, R11, R49, R78 ;  /* 0x000000310b077223 */ /* 0x000fe2000001004e */
[----:B------:R-:W-:Y:S01]  /*6400*/  F2FP.F16.F32.PACK_AB R5, RZ, R5 ;  /* 0x00000005ff05723e */ /* 0x000fe200000000ff */
[----:B------:R-:W-:Y:S02]  /*6410*/  FFMA.FTZ R78, R9, R70, RZ ;  /* 0x00000046094e7223 */ /* 0x000fe400000100ff */
[----:B------:R-:W-:-:S04]  /*6420*/  FFMA.FTZ R7, R36, R64, R7 ;  /* 0x0000004024077223 */ /* 0x000fc80000010007 */
[----:B------:R-:W-:-:S05]  /*6430*/  FMUL.FTZ R7, R26, R7 ;  /* 0x000000071a077220 */ /* 0x000fca0000410000 */
[----:B------:R-:W-:-:S04]  /*6440*/  F2FP.F16.F32.PACK_AB R7, RZ, R7 ;  /* 0x00000007ff07723e */ /* 0x000fc800000000ff */
[----:B------:R-:W-:-:S05]  /*6450*/  PRMT R5, R5, 0x5410, R7 ;  /* 0x0000541005057816 */ /* 0x000fca0000000007 */
[----:B------:R-:W-:Y:S02]  /*6460*/  HFMA2 R60, R5, 1, 1, R60 ;  /* 0x3c003c00053c7831 */ /* 0x000fe4000000003c */
[----:B------:R-:W-:Y:S01]  /*6470*/  FFMA.FTZ R5, R9, R72, RZ ;  /* 0x0000004809057223 */ /* 0x000fe200000100ff */
[----:B------:R-:W-:-:S03]  /*6480*/  FFMA.FTZ R9, R38, R47, R78 ;  /* 0x0000002f26097223 */ /* 0x000fc6000001004e */
[----:B------:R-:W-:Y:S01]  /*6490*/  FFMA.FTZ R5, R38, R71, R5 ;  /* 0x0000004726057223 */ /* 0x000fe20000010005 */
[----:B------:R-:W-:-:S03]  /*64a0*/  FFMA.FTZ R9, R4, R2, R9 ;  /* 0x0000000204097223 */ /* 0x000fc60000010009 */
[----:B------:R-:W-:Y:S02]  /*64b0*/  FFMA.FTZ R7, R4, R40, R5 ;  /* 0x0000002804077223 */ /* 0x000fe40000010005 */
[----:B------:R-:W0:Y:S02]  /*64c0*/  LDS.64 R4, [UR4+0x320] ;  /* 0x00032004ff047984 */ /* 0x000e240008000a00 */
[C---:B------:R-:W-:Y:S01]  /*64d0*/  FFMA.FTZ R7, R8.reuse, R12, R7 ;  /* 0x0000000c08077223 */ /* 0x040fe20000010007 */
[----:B------:R-:W-:-:S03]  /*64e0*/  FFMA.FTZ R8, R8, R32, R9 ;  /* 0x0000002008087223 */ /* 0x000fc60000010009 */
[C---:B------:R-:W-:Y:S01]  /*64f0*/  FFMA.FTZ R7, R10.reuse, R34, R7 ;  /* 0x000000220a077223 */ /* 0x040fe20000010007 */
[----:B------:R-:W-:-:S03]  /*6500*/  FFMA.FTZ R10, R10, R13, R8 ;  /* 0x0000000d0a0a7223 */ /* 0x000fc60000010008 */
        /* <DEDUP_REMOVED lines=21> */
[--C-:B-1----:R-:W-:Y:S02]  /*6660*/  HADD2.F32 R5, -RZ, R6.reuse.H1_H1 ;  /* 0x30000006ff057230 */ /* 0x102fe40000004100 */
[-C--:B------:R-:W-:Y:S01]  /*6670*/  FFMA.FTZ R36, R45, R8.reuse, R36 ;  /* 0x000000082d247223 */ /* 0x080fe20000010024 */
[----:B------:R-:W-:Y:S01]  /*6680*/  FFMA.FTZ R78, R41, R8, R78 ;  /* 0x00000008294e7223 */ /* 0x000fe2000001004e */
[----:B------:R-:W-:Y:S02]  /*6690*/  HADD2.F32 R11, -RZ, R7.H0_H0 ;  /* 0x20000007ff0b7230 */ /* 0x000fe40000004100 */
[----:B------:R-:W-:Y:S01]  /*66a0*/  FFMA.FTZ R38, R33, R10, R36 ;  /* 0x0000000a21267223 */ /* 0x000fe20000010024 */
[----:B------:R-:W-:-:S02]  /*66b0*/  HADD2.F32 R36, -RZ, R6.H0_H0 ;  /* 0x20000006ff247230 */ /* 0x000fc40000004100 */
[----:B------:R-:W-:Y:S01]  /*66c0*/  FFMA.FTZ R39, R15, R10, R78 ;  /* 0x0000000a0f277223 */ /* 0x000fe2000001004e */
[----:B------:R-:W-:Y:S02]  /*66d0*/  HADD2.F32 R37, -RZ, R7.H1_H1 ;  /* 0x30000007ff257230 */ /* 0x000fe40000004100 */
[-C--:B------:R-:W-:Y:S01]  /*66e0*/  FFMA.FTZ R77, R3, R36.reuse, R38 ;  /* 0x00000024034d7223 */ /* 0x080fe20000010026 */
[----:B------:R-:W-:-:S03]  /*66f0*/  FFMA.FTZ R38, R14, R36, R39 ;  /* 0x000000240e267223 */ /* 0x000fc60000010027 */
[-C--:B------:R-:W-:Y:S01]  /*6700*/  FFMA.FTZ R77, R44, R5.reuse, R77 ;  /* 0x000000052c4d7223 */ /* 0x080fe2000001004d */
[----:B------:R-:W-:-:S03]  /*6710*/  FFMA.FTZ R38, R43, R5, R38 ;  /* 0x000000052b267223 */ /* 0x000fc60000010026 */
[-C--:B------:R-:W-:Y:S01]  /*6720*/  FFMA.FTZ R6, R50, R11.reuse, R77 ;  /* 0x0000000b32067223 */ /* 0x080fe2000001004d */
[----:B------:R-:W-:Y:S01]  /*6730*/  FFMA.FTZ R7, R49, R11, R38 ;  /* 0x0000000b31077223 */ /* 0x000fe20000010026 */
[----:B------:R-:W-:Y:S02]  /*6740*/  FFMA.FTZ R38, R70, R9, RZ ;  /* 0x0000000946267223 */ /* 0x000fe400000100ff */
        /* <DEDUP_REMOVED lines=8> */
[----:B------:R-:W-:Y:S01]  /*67d0*/  FFMA.FTZ R6, R72, R9, RZ ;  /* 0x0000000948067223 */ /* 0x000fe200000100ff */
[----:B------:R-:W-:-:S03]  /*67e0*/  FFMA.FTZ R9, R47, R4, R38 ;  /* 0x000000042f097223 */ /* 0x000fc60000010026 */
[----:B------:R-:W-:Y:S01]  /*67f0*/  FFMA.FTZ R7, R71, R4, R6 ;  /* 0x0000000447077223 */ /* 0x000fe20000010006 */
[----:B------:R-:W-:-:S03]  /*6800*/  FFMA.FTZ R9, R2, R8, R9 ;  /* 0x0000000802097223 */ /* 0x000fc60000010009 */
[----:B------:R-:W-:-:S04]  /*6810*/  FFMA.FTZ R7, R40, R8, R7 ;  /* 0x0000000828077223 */ /* 0x000fc80000010007 */
[-C--:B------:R-:W-:Y:S01]  /*6820*/  FFMA.FTZ R7, R12, R10.reuse, R7 ;  /* 0x0000000a0c077223 */ /* 0x080fe20000010007 */
[----:B------:R-:W-:-:S03]  /*6830*/  FFMA.FTZ R10, R32, R10, R9 ;  /* 0x0000000a200a7223 */ /* 0x000fc60000010009 */
[-C--:B------:R-:W-:Y:S01]  /*6840*/  FFMA.FTZ R9, R34, R36.reuse, R7 ;  /* 0x0000002422097223 */ /* 0x080fe20000010007 */
[----:B------:R-:W-:Y:S01]  /*6850*/  FFMA.FTZ R10, R13, R36, R10 ;  /* 0x000000240d0a7223 */ /* 0x000fe2000001000a */
[----:B------:R-:W0:Y:S02]  /*6860*/  LDS.64 R6, [UR4+0x420] ;  /* 0x00042004ff067984 */ /* 0x000e240008000a00 */
        /* <DEDUP_REMOVED lines=33> */
[--C-:B-1----:R-:W-:Y:S01]  /*6a80*/  HADD2.F32 R9, -RZ, R4.reuse.H0_H0 ;  /* 0x20000004ff097230 */ /* 0x102fe20000004100 */
[----:B------:R-:W0:Y:S01]  /*6a90*/  LDS.64 R6, [UR4+0x520] ;  /* 0x00052004ff067984 */ /* 0x000e220008000a00 */
        /* <DEDUP_REMOVED lines=8> */
[----:B------:R-:W-:Y:S02]  /*6b20*/  HADD2.F32 R5, -RZ, R5.H1_H1 ;  /* 0x30000005ff057230 */ /* 0x000fe40000004100 */
[----:B------:R-:W-:Y:S01]  /*6b30*/  FFMA.FTZ R37, R42, R4, R37 ;  /* 0x000000042a257223 */ /* 0x000fe20000010025 */
[-C--:B------:R-:W-:Y:S01]  /*6b40*/  FFMA.FTZ R10, R50, R9.reuse, R11 ;  /* 0x00000009320a7223 */ /* 0x080fe2000001000b */
[----:B------:R-:W-:-:S02]  /*6b50*/  FFMA.FTZ R11, R49, R9, R36 ;  /* 0x00000009310b7223 */ /* 0x000fc40000010024 */
[----:B------:R-:W-:Y:S01]  /*6b60*/  FFMA.FTZ R37, R48, R9, R37 ;  /* 0x0000000930257223 */ /* 0x000fe20000010025 */
[-C--:B------:R-:W-:Y:S01]  /*6b70*/  FFMA.FTZ R10, R67, R5.reuse, R10 ;  /* 0x00000005430a7223 */ /* 0x080fe2000001000a */
[----:B------:R-:W-:-:S03]  /*6b80*/  FFMA.FTZ R39, R64, R5, R11 ;  /* 0x0000000540277223 */ /* 0x000fc6000001000b */
[----:B------:R-:W-:Y:S01]  /*6b90*/  FMUL.FTZ R11, R27, R10 ;  /* 0x0000000a1b0b7220 */ /* 0x000fe20000410000 */
[----:B------:R-:W-:Y:S01]  /*6ba0*/  FMUL.FTZ R10, R26, R39 ;  /* 0x000000271a0a7220 */ /* 0x000fe20000410000 */
[----:B------:R-:W-:Y:S01]  /*6bb0*/  FFMA.FTZ R39, R35, R4, R8 ;  /* 0x0000000423277223 */ /* 0x000fe20000010008 */
[----:B------:R-:W-:Y:S02]  /*6bc0*/  FFMA.FTZ R4, R52, R5, R37 ;  /* 0x0000000534047223 */ /* 0x000fe40000010025 */
[----:B------:R-:W-:Y:S01]  /*6bd0*/  F2FP.F16.F32.PACK_AB R11, RZ, R11 ;  /* 0x0000000bff0b723e */ /* 0x000fe200000000ff */
[----:B------:R-:W-:Y:S01]  /*6be0*/  FFMA.FTZ R8, R46, R9, R39 ;  /* 0x000000092e087223 */ /* 0x000fe20000010027 */
[----:B------:R-:W-:-:S03]  /*6bf0*/  F2FP.F16.F32.PACK_AB R10, RZ, R10 ;  /* 0x0000000aff0a723e */ /* 0x000fc600000000ff */
[----:B------:R-:W-:Y:S01]  /*6c00*/  FFMA.FTZ R77, R51, R5, R8 ;  /* 0x00000005334d7223 */ /* 0x000fe20000010008 */
        /* <DEDUP_REMOVED lines=10> */
[----:B------:R-:W0:Y:S01]  /*6cb0*/  LDS.64 R36, [UR4+0x528] ;  /* 0x00052804ff247984 */ /* 0x000e220008000a00 */
[--C-:B------:R-:W-:Y:S02]  /*6cc0*/  HADD2.F32 R5, -RZ, R7.reuse.H0_H0 ;  /* 0x20000007ff057230 */ /* 0x100fe40000004100 */
[-C--:B------:R-:W-:Y:S01]  /*6cd0*/  FFMA.FTZ R8, R75, R6.reuse, R8 ;  /* 0x000000064b087223 */ /* 0x080fe20000010008 */
[----:B------:R-:W-:Y:S01]  /*6ce0*/  FFMA.FTZ R10, R73, R6, R10 ;  /* 0x00000006490a7223 */ /* 0x000fe2000001000a */
[----:B------:R-:W1:Y:S01]  /*6cf0*/  LDS.64 R38, [UR4+0x620] ;  /* 0x00062004ff267984 */ /* 0x000e620008000a00 */
        /* <DEDUP_REMOVED lines=9> */
[--C-:B0-----:R-:W-:Y:S02]  /*6d90*/  HADD2.F32 R5, -RZ, R36.reuse.H0_H0 ;  /* 0x20000024ff057230 */ /* 0x101fe40000004100 */
[----:B------:R-:W-:Y:S01]  /*6da0*/  HADD2.F32 R36, -RZ, R36.H1_H1 ;  /* 0x30000024ff247230 */ /* 0x000fe20000004100 */
[----:B------:R-:W-:Y:S01]  /*6db0*/  MOV R69, UR6 ;  /* 0x0000000600457c02 */ /* 0x000fe20008000f00 */
[----:B-1----:R-:W-:-:S02]  /*6dc0*/  HADD2.F32 R10, -RZ, R38.H1_H1 ;  /* 0x30000026ff0a7230 */ /* 0x002fc40000004100 */
[-C--:B------:R-:W-:Y:S01]  /*6dd0*/  FFMA.FTZ R11, R3, R5.reuse, R8 ;  /* 0x00000005030b7223 */ /* 0x080fe20000010008 */
[-C--:B------:R-:W-:Y:S01]  /*6de0*/  FFMA.FTZ R8, R14, R5.reuse, R7 ;  /* 0x000000050e087223 */ /* 0x080fe20000010007 */
[-C--:B------:R-:W-:Y:S01]  /*6df0*/  FFMA.FTZ R9, R34, R5.reuse, R9 ;  /* 0x0000000522097223 */ /* 0x080fe20000010009 */
[----:B------:R-:W-:Y:S01]  /*6e00*/  FFMA.FTZ R6, R13, R5, R6 ;  /* 0x000000050d067223 */ /* 0x000fe20000010006 */
[----:B------:R-:W-:Y:S02]  /*6e10*/  HADD2.F32 R5, -RZ, R37.H0_H0 ;  /* 0x20000025ff057230 */ /* 0x000fe40000004100 */
        /* <DEDUP_REMOVED lines=8> */
[----:B------:R-:W-:-:S02]  /*6ea0*/  HADD2.F32 R5, -RZ, R38.H0_H0 ;  /* 0x20000026ff057230 */ /* 0x000fc40000004100 */
[----:B------:R-:W-:-:S03]  /*6eb0*/  FMUL.FTZ R36, R25, R4 ;  /* 0x0000000419247220 */ /* 0x000fc60000410000 */
[-C--:B------:R-:W-:Y:S01]  /*6ec0*/  FFMA.FTZ R76, R76, R5.reuse, RZ ;  /* 0x000000054c4c7223 */ /* 0x080fe200000100ff */
[-C--:B------:R-:W-:Y:S01]  /*6ed0*/  FFMA.FTZ R74, R74, R5.reuse, RZ ;  /* 0x000000054a4a7223 */ /* 0x080fe200000100ff */
[-C--:B------:R-:W-:Y:S01]  /*6ee0*/  FFMA.FTZ R72, R72, R5.reuse, RZ ;  /* 0x0000000548487223 */ /* 0x080fe200000100ff */
[----:B------:R-:W-:Y:S01]  /*6ef0*/  FFMA.FTZ R8, R70, R5, RZ ;  /* 0x0000000546087223 */ /* 0x000fe200000100ff */
[----:B------:R-:W-:Y:S01]  /*6f00*/  IMAD.WIDE R68, R69, 0x4, R82 ;  /* 0x0000000445447825 */ /* 0x000fe200078e0252 */
[----:B------:R-:W2:Y:S03]  /*6f10*/  LDG.E.128.CONSTANT R4, desc[UR12][R82.64] ;  /* 0x0000000c52047981 */ /* 0x000ea6000c1e9d00 */
[-C--:B------:R-:W-:Y:S01]  /*6f20*/  FFMA.FTZ R38, R75, R10.reuse, R76 ;  /* 0x0000000a4b267223 */ /* 0x080fe2000001004c */
[-C--:B------:R-:W-:Y:S01]  /*6f30*/  FFMA.FTZ R70, R73, R10.reuse, R74 ;  /* 0x0000000a49467223 */ /* 0x080fe2000001004a */
[-C--:B------:R-:W-:Y:S01]  /*6f40*/  FFMA.FTZ R71, R71, R10.reuse, R72 ;  /* 0x0000000a47477223 */ /* 0x080fe20000010048 */
[----:B------:R-:W-:Y:S01]  /*6f50*/  FFMA.FTZ R47, R47, R10, R8 ;  /* 0x0000000a2f2f7223 */ /* 0x000fe20000010008 */
[----:B------:R-:W-:Y:S01]  /*6f60*/  FMUL.FTZ R77, R23, R77 ;  /* 0x0000004d174d7220 */ /* 0x000fe20000410000 */
[----:B------:R-:W3:Y:S01]  /*6f70*/  LDG.E.128.CONSTANT R8, desc[UR12][R68.64] ;  /* 0x0000000c44087981 */ /* 0x000ee2000c1e9d00 */
[----:B------:R-:W-:Y:S01]  /*6f80*/  HADD2.F32 R72, -RZ, R39.H0_H0 ;  /* 0x20000027ff487230 */ /* 0x000fe20000004100 */
[----:B------:R-:W-:-:S04]  /*6f90*/  F2FP.F16.F32.PACK_AB R36, RZ, R36 ;  /* 0x00000024ff24723e */ /* 0x000fc800000000ff */
        /* <DEDUP_REMOVED lines=10> */
[----:B------:R-:W-:Y:S01]  /*7040*/  F2FP.F16.F32.PACK_AB R77, RZ, R77 ;  /* 0x0000004dff4d723e */ /* 0x000fe200000000ff */
[--C-:B0-----:R-:W-:Y:S02]  /*7050*/  HADD2.F32 R2, -RZ, R40.reuse.H0_H0 ;  /* 0x20000028ff027230 */ /* 0x101fe40000004100 */
[----:B------:R-:W-:-:S03]  /*7060*/  HADD2.F32 R40, -RZ, R40.H1_H1 ;  /* 0x30000028ff287230 */ /* 0x000fc60000004100 */
[-C--:B------:R-:W-:Y:S01]  /*7070*/  FFMA.FTZ R3, R3, R2.reuse, R38 ;  /* 0x0000000203037223 */ /* 0x080fe20000010026 */
[----:B------:R-:W-:-:S03]  /*7080*/  FFMA.FTZ R14, R14, R2, R15 ;  /* 0x000000020e0e7223 */ /* 0x000fc6000001000f */
[-C--:B------:R-:W-:Y:S01]  /*7090*/  FFMA.FTZ R15, R44, R40.reuse, R3 ;  /* 0x000000282c0f7223 */ /* 0x080fe20000010003 */
[----:B------:R-:W-:Y:S02]  /*70a0*/  HADD2.F32 R44, -RZ, R41.H0_H0 ;  /* 0x20000029ff2c7230 */ /* 0x000fe40000004100 */
[----:B------:R-:W-:-:S04]  /*70b0*/  FFMA.FTZ R14, R43, R40, R14 ;  /* 0x000000282b0e7223 */ /* 0x000fc8000001000e */
[----:B------:R-:W-:Y:S01]  /*70c0*/  FFMA.FTZ R49, R49, R44, R14 ;  /* 0x0000002c31317223 */ /* 0x000fe2000001000e */
[-C--:B------:R-:W-:Y:S01]  /*70d0*/  FFMA.FTZ R71, R34, R2.reuse, R71 ;  /* 0x0000000222477223 */ /* 0x080fe20000010047 */
[----:B------:R-:W-:-:S03]  /*70e0*/  FFMA.FTZ R32, R13, R2, R32 ;  /* 0x000000020d207223 */ /* 0x000fc60000010020 */
[-C--:B------:R-:W-:Y:S01]  /*70f0*/  FFMA.FTZ R71, R42, R40.reuse, R71 ;  /* 0x000000282a477223 */ /* 0x080fe20000010047 */
[----:B------:R-:W-:Y:S01]  /*7100*/  FFMA.FTZ R43, R35, R40, R32 ;  /* 0x00000028232b7223 */ /* 0x000fe20000010020 */
[----:B------:R-:W-:Y:S01]  /*7110*/  PRMT R40, R36, 0x5410, R77 ;  /* 0x0000541024287816 */ /* 0x000fe2000000004d */
[----:B------:R-:W-:Y:S02]  /*7120*/  HADD2.F32 R37, -RZ, R37.H1_H1 ;  /* 0x30000025ff257230 */ /* 0x000fe40000004100 */
[-C--:B------:R-:W-:Y:S01]  /*7130*/  FFMA.FTZ R50, R50, R44.reuse, R15 ;  /* 0x0000002c32327223 */ /* 0x080fe2000001000f */
[-C--:B------:R-:W-:Y:S01]  /*7140*/  FFMA.FTZ R35, R48, R44.reuse, R71 ;  /* 0x0000002c30237223 */ /* 0x080fe20000010047 */
[----:B------:R-:W-:Y:S01]  /*7150*/  FFMA.FTZ R44, R46, R44, R43 ;  /* 0x0000002c2e2c7223 */ /* 0x000fe2000001002b */
[-C--:B------:R-:W-:Y:S01]  /*7160*/  FFMA.FTZ R81, R64, R37.reuse, R81 ;  /* 0x0000002540517223 */ /* 0x080fe20000010051 */
[-C--:B------:R-:W-:Y:S01]  /*7170*/  FFMA.FTZ R80, R67, R37.reuse, R80 ;  /* 0x0000002543507223 */ /* 0x080fe20000010050 */
[----:B------:R-:W-:Y:S01]  /*7180*/  FFMA.FTZ R78, R51, R37, R78 ;  /* 0x00000025334e7223 */ /* 0x000fe2000001004e */
[----:B--2---:R-:W-:-:S04]  /*7190*/  SHF.R.U32.HI R14, RZ, 0x8, R4 ;  /* 0x00000008ff0e7819 */ /* 0x004fc80000011604 */
[----:B------:R-:W-:Y:S02]  /*71a0*/  LOP3.LUT R14, R14, 0xff, RZ, 0xc0, !PT ;  /* 0x000000ff0e0e7812 */ /* 0x000fe400078ec0ff */
[----:B------:R-:W-:Y:S02]  /*71b0*/  LOP3.LUT R13, R5, 0xff, RZ, 0xc0, !PT ;  /* 0x000000ff050d7812 */ /* 0x000fe400078ec0ff */
[----:B------:R-:W-:Y:S02]  /*71c0*/  IADD3 R42, PT, PT, -R29, R14, RZ ;  /* 0x0000000e1d2a7210 */ /* 0x000fe40007ffe1ff */
[----:B------:R-:W-:Y:S02]  /*71d0*/  SHF.R.U32.HI R14, RZ, 0x8, R6 ;  /* 0x00000008ff0e7819 */ /* 0x000fe40000011606 */
[----:B------:R-:W-:Y:S02]  /*71e0*/  IADD3 R2, PT, PT, -R24, R13, RZ ;  /* 0x0000000d18027210 */ /* 0x000fe40007ffe1ff */
[----:B------:R-:W-:-:S02]  /*71f0*/  LOP3.LUT R13, R7, 0xff, RZ, 0xc0, !PT ;  /* 0x000000ff070d7812 */ /* 0x000fc400078ec0ff */
[----:B------:R-:W-:Y:S01]  /*7200*/  LOP3.LUT R36, R14, 0xff, RZ, 0xc0, !PT ;  /* 0x000000ff0e247812 */ /* 0x000fe200078ec0ff */
[----:B------:R-:W-:Y:S01]  /*7210*/  HFMA2 R14, R40, 1, 1, R57 ;  /* 0x3c003c00280e7831 */ /* 0x000fe20000000039 */
[----:B------:R-:W-:Y:S02]  /*7220*/  IADD3 R38, PT, PT, -R18, R13, RZ ;  /* 0x0000000d12267210 */ /* 0x000fe40007ffe1ff */
[----:B------:R-:W-:Y:S02]  /*7230*/  IADD3 R40, PT, PT, -R31, R36, RZ ;  /* 0x000000241f287210 */ /* 0x000fe40007ffe1ff */
[C---:B------:R-:W-:Y:S02]  /*7240*/  LEA.HI R47, R4.reuse, -R29, RZ, 0x8 ;  /* 0x8000001d042f7211 */ /* 0x040fe400078f40ff */
[----:B------:R-:W-:Y:S02]  /*7250*/  LOP3.LUT R12, R4, 0xff, RZ, 0xc0, !PT ;  /* 0x000000ff040c7812 */ /* 0x000fe400078ec0ff */
[----:B------:R-:W-:Y:S01]  /*7260*/  SHF.R.U32.HI R36, RZ, 0x10, R4 ;  /* 0x00000010ff247819 */ /* 0x000fe20000011604 */
[----:B------:R-:W-:Y:S01]  /*7270*/  HADD2.F32 R4, -RZ, R41.H1_H1 ;  /* 0x30000029ff047230 */ /* 0x000fe20000004100 */
[----:B------:R0:W-:Y:S01]  /*7280*/  I2F.F16 R3, R38 ;  /* 0x0000002600037306 */ /* 0x0001e20000200c00 */
[----:B------:R-:W-:-:S03]  /*7290*/  LEA.HI R39, R5, -R24, RZ, 0x8 ;  /* 0x8000001805277211 */ /* 0x000fc600078f40ff */
[-C--:B------:R-:W-:Y:S01]  /*72a0*/  FFMA.FTZ R49, R64, R4.reuse, R49 ;  /* 0x0000000440317223 */ /* 0x080fe20000010031 */
[-C--:B------:R-:W-:Y:S01]  /*72b0*/  FFMA.FTZ R48, R67, R4.reuse, R50 ;  /* 0x0000000443307223 */ /* 0x080fe20000010032 */
[--C-:B0-----:R-:W-:Y:S02]  /*72c0*/  SHF.R.U32.HI R38, RZ, 0x8, R5.reuse ;  /* 0x00000008ff267819 */ /* 0x101fe40000011605 */
[----:B------:R-:W-:Y:S01]  /*72d0*/  SHF.R.U32.HI R5, RZ, 0x10, R5 ;  /* 0x00000010ff057819 */ /* 0x000fe20000011605 */
[-C--:B------:R-:W-:Y:S01]  /*72e0*/  FFMA.FTZ R64, R52, R4.reuse, R35 ;  /* 0x0000000434407223 */ /* 0x080fe20000010023 */
[----:B------:R-:W-:Y:S01]  /*72f0*/  FFMA.FTZ R44, R51, R4, R44 ;  /* 0x00000004332c7223 */ /* 0x000fe2000001002c */
[----:B------:R-:W-:Y:S02]  /*7300*/  SHF.R.U32.HI R4, RZ, 0x10, R6 ;  /* 0x00000010ff047819 */ /* 0x000fe40000011606 */
[----:B------:R-:W-:Y:S02]  /*7310*/  LOP3.LUT R5, R5, 0xff, RZ, 0xc0, !PT ;  /* 0x000000ff05057812 */ /* 0x000fe400078ec0ff */
[----:B------:R-:W-:Y:S01]  /*7320*/  LOP3.LUT R46, R36, 0xff, RZ, 0xc0, !PT ;  /* 0x000000ff242e7812 */ /* 0x000fe200078ec0ff */
[----:B------:R-:W-:Y:S01]  /*7330*/  FFMA.FTZ R36, R52, R37, R79 ;  /* 0x0000002534247223 */ /* 0x000fe2000001004f */
[----:B------:R-:W-:-:S02]  /*7340*/  IADD3 R52, PT, PT, -R24, R5, RZ ;  /* 0x0000000518347210 */ /* 0x000fc40007ffe1ff */
[----:B------:R-:W-:Y:S02]  /*7350*/  LOP3.LUT R50, R4, 0xff, RZ, 0xc0, !PT ;  /* 0x000000ff04327812 */ /* 0x000fe400078ec0ff */
[----:B------:R-:W0:Y:S01]  /*7360*/  LDS.64 R4, [UR4+0x130] ;  /* 0x00013004ff047984 */ /* 0x000e220008000a00 */
[----:B------:R-:W-:Y:S02]  /*7370*/  LOP3.LUT R43, R38, 0xff, RZ, 0xc0, !PT ;  /* 0x000000ff262b7812 */ /* 0x000fe400078ec0ff */
[--C-:B------:R-:W-:Y:S02]  /*7380*/  SHF.R.U32.HI R37, RZ, 0x10, R7.reuse ;  /* 0x00000010ff257819 */ /* 0x100fe40000011607 */
[----:B------:R-:W-:Y:S02]  /*7390*/  IADD3 R38, PT, PT, -R24, R43, RZ ;  /* 0x0000002b18267210 */ /* 0x000fe40007ffe1ff */
[----:B------:R-:W-:Y:S02]  /*73a0*/  SHF.R.U32.HI R43, RZ, 0x8, R7 ;  /* 0x00000008ff2b7819 */ /* 0x000fe40000011607 */
[----:B------:R-:W-:-:S02]  /*73b0*/  IADD3 R34, PT, PT, -R29, R12, RZ ;  /* 0x0000000c1d227210 */ /* 0x000fc40007ffe1ff */
[C---:B------:R-:W-:Y:S02]  /*73c0*/  LOP3.LUT R12, R6.reuse, 0xff, RZ, 0xc0, !PT ;  /* 0x000000ff060c7812 */ /* 0x040fe400078ec0ff */
[----:B------:R-:W-:Y:S01]  /*73d0*/  LOP3.LUT R43, R43, 0xff, RZ, 0xc0, !PT ;  /* 0x000000ff2b2b7812 */ /* 0x000fe200078ec0ff */
[----:B------:R-:W-:Y:S01]  /*73e0*/  FMUL.FTZ R35, R25, R36 ;  /* 0x0000002419237220 */ /* 0x000fe20000410000 */
[----:B------:R-:W-:Y:S01]  /*73f0*/  LEA.HI R45, R6, -R31, RZ, 0x8 ;  /* 0x8000001f062d7211 */ /* 0x000fe200078f40ff */
[----:B------:R-:W-:Y:S01]  /*7400*/  FMUL.FTZ R6, R27, R80 ;  /* 0x000000501b067220 */ /* 0x000fe20000410000 */
[----:B------:R-:W-:Y:S01]  /*7410*/  LEA.HI R33, R7, -R18, RZ, 0x8 ;  /* 0x8000001207217211 */ /* 0x000fe200078f40ff */
[----:B------:R-:W-:Y:S01]  /*7420*/  FMUL.FTZ R7, R26, R81 ;  /* 0x000000511a077220 */ /* 0x000fe20000410000 */
[----:B------:R-:W-:Y:S01]  /*7430*/  LOP3.LUT R37, R37, 0xff, RZ, 0xc0, !PT ;  /* 0x000000ff25257812 */ /* 0x000fe200078ec0ff */
[----:B------:R-:W-:Y:S01]  /*7440*/  FMUL.FTZ R36, R23, R78 ;  /* 0x0000004e17247220 */ /* 0x000fe20000410000 */
[----:B------:R-:W-:Y:S01]  /*7450*/  IADD3 R13, PT, PT, -R31, R12, RZ ;  /* 0x0000000c1f0d7210 */ /* 0x000fe20007ffe1ff */
[----:B------:R-:W-:Y:S01]  /*7460*/  FMUL.FTZ R64, R25, R64 ;  /* 0x0000004019407220 */ /* 0x000fe20000410000 */
[C---:B------:R-:W-:Y:S01]  /*7470*/  IADD3 R43, PT, PT, -R18.reuse, R43, RZ ;  /* 0x0000002b122b7210 */ /* 0x040fe20007ffe1ff */
[----:B------:R-:W-:Y:S01]  /*7480*/  FMUL.FTZ R44, R23, R44 ;  /* 0x0000002c172c7220 */ /* 0x000fe20000410000 */
[----:B------:R-:W-:Y:S01]  /*7490*/  IADD3 R57, PT, PT, -R18, R37, RZ ;  /* 0x0000002512397210 */ /* 0x000fe20007ffe1ff */
[----:B------:R-:W-:Y:S01]  /*74a0*/  FMUL.FTZ R48, R27, R48 ;  /* 0x000000301b307220 */ /* 0x000fe20000410000 */
[----:B------:R-:W-:Y:S01]  /*74b0*/  FMUL.FTZ R37, R26, R49 ;  /* 0x000000311a257220 */ /* 0x000fe20000410000 */
[----:B------:R-:W-:Y:S01]  /*74c0*/  F2FP.F16.F32.PACK_AB R6, RZ, R6 ;  /* 0x00000006ff06723e */ /* 0x000fe200000000ff */
[----:B------:R-:W1:Y:S01]  /*74d0*/  I2F.F16 R2, R2 ;  /* 0x0000000200027306 */ /* 0x000e620000200c00 */
[----:B------:R-:W-:-:S02]  /*74e0*/  F2FP.F16.F32.PACK_AB R7, RZ, R7 ;  /* 0x00000007ff07723e */ /* 0x000fc400000000ff */
[----:B------:R-:W-:Y:S02]  /*74f0*/  F2FP.F16.F32.PACK_AB R35, RZ, R35 ;  /* 0x00000023ff23723e */ /* 0x000fe400000000ff */
[----:B------:R-:W-:Y:S02]  /*7500*/  F2FP.F16.F32.PACK_AB R36, RZ, R36 ;  /* 0x00000024ff24723e */ /* 0x000fe400000000ff */
[----:B------:R-:W-:Y:S01]  /*7510*/  F2FP.F16.F32.PACK_AB R64, RZ, R64 ;  /* 0x00000040ff40723e */ /* 0x000fe200000000ff */
[----:B------:R2:W-:Y:S01]  /*7520*/  I2F.F16 R41, R43 ;  /* 0x0000002b00297306 */ /* 0x0005e20000200c00 */
[----:B------:R-:W-:Y:S02]  /*7530*/  F2FP.F16.F32.PACK_AB R48, RZ, R48 ;  /* 0x00000030ff30723e */ /* 0x000fe400000000ff */
[----:B------:R-:W-:Y:S02]  /*7540*/  F2FP.F16.F32.PACK_AB R37, RZ, R37 ;  /* 0x00000025ff25723e */ /* 0x000fe400000000ff */
[----:B------:R-:W-:-:S03]  /*7550*/  PRMT R6, R6, 0x5410, R7 ;  /* 0x0000541006067816 */ /* 0x000fc60000000007 */
[----:B------:R-:W4:Y:S01]  /*7560*/  I2F.F16 R34, R34 ;  /* 0x0000002200227306 */ /* 0x000f220000200c00 */
[----:B--2---:R-:W-:Y:S02]  /*7570*/  F2FP.F16.F32.PACK_AB R43, RZ, R44 ;  /* 0x0000002cff2b723e */ /* 0x004fe400000000ff */
[----:B------:R-:W-:Y:S02]  /*7580*/  PRMT R35, R35, 0x5410, R36 ;  /* 0x0000541023237816 */ /* 0x000fe40000000024 */
[----:B------:R-:W-:-:S03]  /*7590*/  PRMT R64, R64, 0x5410, R43 ;  /* 0x0000541040407816 */ /* 0x000fc6000000002b */
[----:B------:R-:W2:Y:S01]  /*75a0*/  I2F.F16 R13, R13 ;  /* 0x0000000d000d7306 */ /* 0x000ea20000200c00 */
[----:B------:R-:W-:Y:S01]  /*75b0*/  PRMT R48, R48, 0x5410, R37 ;  /* 0x0000541030307816 */ /* 0x000fe20000000025 */
[----:B------:R-:W-:Y:S01]  /*75c0*/  HFMA2 R28, R6, 1, 1, R28 ;  /* 0x3c003c00061c7831 */ /* 0x000fe2000000001c */
[----:B---3--:R-:W-:Y:S01]  /*75d0*/  LOP3.LUT R51, R9, 0xff, RZ, 0xc0, !PT ;  /* 0x000000ff09337812 */ /* 0x008fe200078ec0ff */
[----:B------:R-:W-:-:S04]  /*75e0*/  HADD2 R30, R35, R30 ;  /* 0x0000001e231e7230 */ /* 0x000fc80000000000 */
[----:B------:R-:W3:Y:S01]  /*75f0*/  I2F.F16 R42, R42 ;  /* 0x0000002a002a7306 */ /* 0x000ee20000200c00 */
[----:B------:R-:W-:Y:S01]  /*7600*/  HADD2 R54, R64, R54 ;  /* 0x0000003640367230 */ /* 0x000fe20000000000 */
[----:B------:R-:W-:Y:S01]  /*7610*/  LOP3.LUT R6, R10, 0xff, RZ, 0xc0, !PT ;  /* 0x000000ff0a067812 */ /* 0x000fe200078ec0ff */
[----:B0-----:R-:W-:Y:S01]  /*7620*/  HADD2.F32 R64, -RZ, R4.H0_H0 ;  /* 0x20000004ff407230 */ /* 0x001fe20000004100 */
[----:B------:R-:W-:-:S04]  /*7630*/  LOP3.LUT R35, R11, 0xff, RZ, 0xc0, !PT ;  /* 0x000000ff0b237812 */ /* 0x000fc800078ec0ff */
[----:B------:R-:W-:Y:S01]  /*7640*/  I2F.F16 R38, R38 ;  /* 0x0000002600267306 */ /* 0x000fe20000200c00 */
[----:B------:R-:W-:Y:S01]  /*7650*/  HADD2.F32 R7, -RZ, R4.H1_H1 ;  /* 0x30000004ff077230 */ /* 0x000fe20000004100 */
[----:B------:R-:W-:-:S06]  /*7660*/  SHF.R.U32.HI R4, RZ, 0x8, R8 ;  /* 0x00000008ff047819 */ /* 0x000fcc0000011608 */
[----:B------:R-:W0:Y:S01]  /*7670*/  I2F.F16 R40, R40 ;  /* 0x0000002800287306 */ /* 0x000e220000200c00 */
[----:B------:R-:W-:Y:S01]  /*7680*/  IADD3 R43, PT, PT, -R24, R51, RZ ;  /* 0x00000033182b7210 */ /* 0x000fe20007ffe1ff */
[----:B------:R-:W-:Y:S01]  /*7690*/  HFMA2 R53, R48, 1, 1, R53 ;  /* 0x3c003c0030357831 */ /* 0x000fe20000000035 */
[C---:B------:R-:W-:Y:S02]  /*76a0*/  IADD3 R51, PT, PT, -R31.reuse, R6, RZ ;  /* 0x000000061f337210 */ /* 0x040fe40007ffe1ff */
[----:B------:R-:W-:Y:S01]  /*76b0*/  IADD3 R48, PT, PT, -R18, R35, RZ ;  /* 0x0000002312307210 */ /* 0x000fe20007ffe1ff */
[----:B-1----:R-:W-:Y:S01]  /*76c0*/  HADD2.F32 R35, -RZ, R2.H0_H0 ;  /* 0x20000002ff237230 */ /* 0x002fe20000004100 */
[C---:B------:R-:W-:Y:S01]  /*76d0*/  LEA.HI R12, R8.reuse, -R29, RZ, 0x8 ;  /* 0x8000001d080c7211 */ /* 0x040fe200078f40ff */
[----:B------:R-:W-:Y:S01]  /*76e0*/  HADD2.F32 R2, -RZ, R3.H0_H0 ;  /* 0x20000003ff027230 */ /* 0x000fe20000004100 */
[----:B------:R-:W-:Y:S02]  /*76f0*/  LOP3.LUT R70, R8, 0xff, RZ, 0xc0, !PT ;  /* 0x000000ff08467812 */ /* 0x000fe400078ec0ff */
[----:B------:R-:W-:Y:S01]  /*7700*/  SHF.R.U32.HI R6, RZ, 0x10, R8 ;  /* 0x00000010ff067819 */ /* 0x000fe20000011608 */
[----:B----4-:R-:W-:Y:S01]  /*7710*/  HADD2.F32 R37, -RZ, R34.H0_H0 ;  /* 0x20000022ff257230 */ /* 0x010fe20000004100 */
[----:B------:R-:W-:Y:S01]  /*7720*/  LOP3.LUT R8, R4, 0xff, RZ, 0xc0, !PT ;  /* 0x000000ff04087812 */ /* 0x000fe200078ec0ff */
[----:B--2---:R-:W-:Y:S01]  /*7730*/  HADD2.F32 R3, -RZ, R13.H0_H0 ;  /* 0x2000000dff037230 */ /* 0x004fe20000004100 */
[----:B------:R-:W-:Y:S01]  /*7740*/  IADD3 R50, PT, PT, -R31, R50, RZ ;  /* 0x000000321f327210 */ /* 0x000fe20007ffe1ff */
[----:B------:R1:W-:Y:S01]  /*7750*/  I2F.F16 R49, R57 ;  /* 0x0000003900317306 */ /* 0x0003e20000200c00 */
[----:B------:R-:W-:Y:S01]  /*7760*/  IADD3 R46, PT, PT, -R29, R46, RZ ;  /* 0x0000002e1d2e7210 */ /* 0x000fe20007ffe1ff */
[----:B---3--:R-:W-:Y:S01]  /*7770*/  HADD2.F32 R36, -RZ, R42.H0_H0 ;  /* 0x2000002aff247230 */ /* 0x008fe20000004100 */
[----:B------:R-:W-:Y:S01]  /*7780*/  LOP3.LUT R6, R6, 0xff, RZ, 0xc0, !PT ;  /* 0x000000ff06067812 */ /* 0x000fe200078ec0ff */
[----:B0-----:R-:W-:-:S02]  /*7790*/  HADD2.F32 R13, -RZ, R40.H0_H0 ;  /* 0x20000028ff0d7230 */ /* 0x001fc40000004100 */
[-C--:B------:R-:W-:Y:S01]  /*77a0*/  FFMA.FTZ R73, R37, R64.reuse, RZ ;  /* 0x0000004025497223 */ /* 0x080fe200000100ff */
[----:B------:R-:W-:Y:S02]  /*77b0*/  HADD2.F32 R34, -RZ, R41.H0_H0 ;  /* 0x20000029ff227230 */ /* 0x000fe40000004100 */
[----:B------:R-:W-:Y:S01]  /*77c0*/  FFMA.FTZ R71, R35, R64, RZ ;  /* 0x0000004023477223 */ /* 0x000fe200000100ff */
[----:B-1----:R-:W-:Y:S01]  /*77d0*/  IADD3 R57, PT, PT, -R29, R8, RZ ;  /* 0x000000081d397210 */ /* 0x002fe20007ffe1ff */
[----:B------:R-:W-:Y:S02]  /*77e0*/  HADD2.F32 R8, -RZ, R38.H0_H0 ;  /* 0x20000026ff087230 */ /* 0x000fe40000004100 */
[-C--:B------:R-:W-:Y:S01]  /*77f0*/  FFMA.FTZ R38, R3, R64.reuse, RZ ;  /* 0x0000004003267223 */ /* 0x080fe200000100ff */
[----:B------:R-:W-:Y:S01]  /*7800*/  FFMA.FTZ R41, R2, R64, RZ ;  /* 0x0000004002297223 */ /* 0x000fe200000100ff */
[----:B------:R-:W0:Y:S01]  /*7810*/  I2F.F16 R50, R50 ;  /* 0x0000003200327306 */ /* 0x000e220000200c00 */
[-C--:B------:R-:W-:Y:S01]  /*7820*/  FFMA.FTZ R73, R36, R7.reuse, R73 ;  /* 0x0000000724497223 */ /* 0x080fe20000010049 */
[-C--:B------:R-:W-:Y:S01]  /*7830*/  FFMA.FTZ R71, R8, R7.reuse, R71 ;  /* 0x0000000708477223 */ /* 0x080fe20000010047 */
[-C--:B------:R-:W-:Y:S01]  /*7840*/  FFMA.FTZ R67, R13, R7.reuse, R38 ;  /* 0x000000070d437223 */ /* 0x080fe20000010026 */
[----:B------:R-:W-:-:S04]  /*7850*/  FFMA.FTZ R41, R34, R7, R41 ;  /* 0x0000000722297223 */ /* 0x000fc80000010029 */
[----:B------:R1:W-:Y:S01]  /*7860*/  I2F.F16 R4, R51 ;  /* 0x0000003300047306 */ /* 0x0003e20000200c00 */
[----:B------:R-:W-:Y:S02]  /*7870*/  LEA.HI R15, R9, -R24, RZ, 0x8 ;  /* 0x80000018090f7211 */ /* 0x000fe400078f40ff */
[----:B------:R-:W-:-:S05]  /*7880*/  SHF.R.U32.HI R38, RZ, 0x8, R9 ;  /* 0x00000008ff267819 */ /* 0x000fca0000011609 */
[----:B------:R-:W2:Y:S01]  /*7890*/  I2F.F16 R46, R46 ;  /* 0x0000002e002e7306 */ /* 0x000ea20000200c00 */
[----:B-1----:R-:W-:Y:S02]  /*78a0*/  IADD3 R51, PT, PT, -R29, R6, RZ ;  /* 0x000000061d337210 */ /* 0x002fe40007ffe1ff */
[----:B------:R-:W1:Y:S01]  /*78b0*/  LDS.64 R6, [UR4+0x138] ;  /* 0x00013804ff067984 */ /* 0x000e620008000a00 */
[----:B------:R-:W-:-:S04]  /*78c0*/  SHF.R.U32.HI R9, RZ, 0x10, R9 ;  /* 0x00000010ff097819 */ /* 0x000fc80000011609 */
[----:B------:R-:W3:Y:S01]  /*78d0*/  I2F.F16 R52, R52 ;  /* 0x0000003400347306 */ /* 0x000ee20000200c00 */
[----:B------:R-:W-:Y:S02]  /*78e0*/  IADD3 R70, PT, PT, -R29, R70, RZ ;  /* 0x000000461d467210 */ /* 0x000fe40007ffe1ff */
[----:B------:R-:W-:-:S05]  /*78f0*/  LOP3.LUT R29, R38, 0xff, RZ, 0xc0, !PT ;  /* 0x000000ff261d7812 */ /* 0x000fca00078ec0ff */
[----:B------:R-:W4:Y:S01]  /*7900*/  I2F.F16 R47, R47 ;  /* 0x0000002f002f7306 */ /* 0x000f220000200c00 */
[----:B------:R-:W-:Y:S01]  /*7910*/  LOP3.LUT R75, R9, 0xff, RZ, 0xc0, !PT ;  /* 0x000000ff094b7812 */ /* 0x000fe200078ec0ff */
[--C-:B------:R-:W-:Y:S01]  /*7920*/  HADD2.F32 R9, -RZ, R5.reuse.H0_H0 ;  /* 0x20000005ff097230 */ /* 0x100fe20000004100 */
[C---:B------:R-:W-:Y:S01]  /*7930*/  IADD3 R29, PT, PT, -R24.reuse, R29, RZ ;  /* 0x0000001d181d7210 */ /* 0x040fe20007ffe1ff */
[----:B------:R-:W-:Y:S01]  /*7940*/  HADD2.F32 R64, -RZ, R5.H1_H1 ;  /* 0x30000005ff407230 */ /* 0x000fe20000004100 */
[----:B------:R-:W-:Y:S01]  /*7950*/  IADD3 R5, PT, PT, -R24, R75, RZ ;  /* 0x0000004b18057210 */ /* 0x000fe20007ffe1ff */
[----:B0-----:R-:W-:Y:S02]  /*7960*/  HADD2.F32 R38, -RZ, R50.H0_H0 ;  /* 0x20000032ff267230 */ /* 0x001fe40000004100 */
[----:B------:R-:W0:Y:S01]  /*7970*/  I2F.F16 R39, R39 ;  /* 0x0000002700277306 */ /* 0x000e220000200c00 */
[----:B------:R-:W-:Y:S01]  /*7980*/  HADD2.F32 R24, -RZ, R49.H0_H0 ;  /* 0x20000031ff187230 */ /* 0x000fe20000004100 */
[----:B------:R-:W-:-:S06]  /*7990*/  SHF.R.U32.HI R49, RZ, 0x8, R10 ;  /* 0x00000008ff317819 */ /* 0x000fcc000001160a */
[----:B------:R-:W-:Y:S01]  /*79a0*/  I2F.F16 R45, R45 ;  /* 0x0000002d002d7306 */ /* 0x000fe20000200c00 */
[----:B--2---:R-:W-:-:S07]  /*79b0*/  HADD2.F32 R42, -RZ, R46.H0_H0 ;  /* 0x2000002eff2a7230 */ /* 0x004fce0000004100 */
[----:B------:R-:W2:Y:S01]  /*79c0*/  I2F.F16 R33, R33 ;  /* 0x0000002100217306 */ /* 0x000ea20000200c00 */
[----:B---3--:R-:W-:Y:S02]  /*79d0*/  HADD2.F32 R40, -RZ, R52.H0_H0 ;  /* 0x20000034ff287230 */ /* 0x008fe40000004100 */
[-C--:B------:R-:W-:Y:S01]  /*79e0*/  FFMA.FTZ R52, R38, R9.reuse, R67 ;  /* 0x0000000926347223 */ /* 0x080fe20000010043 */
[----:B------:R-:W-:Y:S01]  /*79f0*/  SHF.R.U32.HI R67, RZ, 0x8, R11 ;  /* 0x00000008ff437819 */ /* 0x000fe2000001160b */
[-C--:B------:R-:W-:Y:S01]  /*7a00*/  FFMA.FTZ R72, R24, R9.reuse, R41 ;  /* 0x0000000918487223 */ /* 0x080fe20000010029 */
[----:B----4-:R-:W-:Y:S02]  /*7a10*/  HADD2.F32 R41, -RZ, R47.H0_H0 ;  /* 0x2000002fff297230 */ /* 0x010fe40000004100 */
[----:B------:R-:W-:Y:S01]  /*7a20*/  FFMA.FTZ R46, R42, R9, R73 ;  /* 0x000000092a2e7223 */ /* 0x000fe20000010049 */
[----:B------:R-:W-:Y:S01]  /*7a30*/  LOP3.LUT R74, R49, 0xff, RZ, 0xc0, !PT ;  /* 0x000000ff314a7812 */ /* 0x000fe200078ec0ff */
[----:B------:R3:W4:Y:S01]  /*7a40*/  I2F.F16 R44, R70 ;  /* 0x00000046002c7306 */ /* 0x0007220000200c00 */
[----:B------:R-:W-:-:S02]  /*7a50*/  LEA.HI R32, R10, -R31, RZ, 0x8 ;  /* 0x8000001f0a207211 */ /* 0x000fc400078f40ff */
[----:B------:R-:W-:Y:S02]  /*7a60*/  LOP3.LUT R67, R67, 0xff, RZ, 0xc0, !PT ;  /* 0x000000ff43437812 */ /* 0x000fe400078ec0ff */
[----:B------:R-:W-:-:S03]  /*7a70*/  SHF.R.U32.HI R10, RZ, 0x10, R10 ;  /* 0x00000010ff0a7819 */ /* 0x000fc6000001160a */
[----:B------:R1:W-:Y:S01]  /*7a80*/  I2F.F16 R49, R5 ;  /* 0x0000000500317306 */ /* 0x0003e20000200c00 */
[----:B---3--:R-:W-:Y:S01]  /*7a90*/  FFMA.FTZ R70, R40, R9, R71 ;  /* 0x0000000928467223 */ /* 0x008fe20000010047 */
[----:B0-----:R-:W-:Y:S02]  /*7aa0*/  HADD2.F32 R39, -RZ, R39.H0_H0 ;  /* 0x20000027ff277230 */ /* 0x001fe40000004100 */
[----:B------:R-:W-:Y:S01]  /*7ab0*/  FFMA.FTZ R47, R41, R64, R46 ;  /* 0x00000040292f7223 */ /* 0x000fe2000001002e */
[----:B--2---:R-:W-:Y:S01]  /*7ac0*/  HADD2.F32 R9, -RZ, R33.H0_H0 ;  /* 0x20000021ff097230 */ /* 0x004fe20000004100 */
[----:B------:R-:W-:Y:S02]  /*7ad0*/  IADD3 R46, PT, PT, -R18, R67, RZ ;  /* 0x00000043122e7210 */ /* 0x000fe40007ffe1ff */
[----:B------:R0:W-:Y:S01]  /*7ae0*/  I2F.F16 R50, R29 ;  /* 0x0000001d00327306 */ /* 0x0001e20000200c00 */
[----:B-1----:R-:W-:Y:S02]  /*7af0*/  SHF.R.U32.HI R5, RZ, 0x10, R11 ;  /* 0x00000010ff057819 */ /* 0x002fe4000001160b */
[----:B------:R-:W-:-:S02]  /*7b00*/  LOP3.LUT R10, R10, 0xff, RZ, 0xc0, !PT ;  /* 0x000000ff0a0a7812 */ /* 0x000fc400078ec0ff */
[----:B------:R-:W-:Y:S01]  /*7b10*/  LOP3.LUT R5, R5, 0xff, RZ, 0xc0, !PT ;  /* 0x000000ff05057812 */ /* 0x000fe200078ec0ff */
[----:B0-----:R-:W-:Y:S02]  /*7b20*/  HADD2.F32 R29, -RZ, R45.H0_H0 ;  /* 0x2000002dff1d7230 */ /* 0x001fe40000004100 */
[----:B------:R-:W0:Y:S01]  /*7b30*/  I2F.F16 R48, R48 ;  /* 0x0000003000307306 */ /* 0x000e220000200c00 */
[-C--:B------:R-:W-:Y:S01]  /*7b40*/  FFMA.FTZ R70, R39, R64.reuse, R70 ;  /* 0x0000004027467223 */ /* 0x080fe20000010046 */
[----:B------:R-:W-:Y:S01]  /*7b50*/  FFMA.FTZ R45, R9, R64, R72 ;  /* 0x00000040092d7223 */ /* 0x000fe20000010048 */
[----:B------:R-:W-:Y:S01]  /*7b60*/  IADD3 R74, PT, PT, -R31, R74, RZ ;  /* 0x0000004a1f4a7210 */ /* 0x000fe20007ffe1ff */
[----:B------:R-:W-:Y:S01]  /*7b70*/  FFMA.FTZ R52, R29, R64, R52 ;  /* 0x000000401d347223 */ /* 0x000fe20000010034 */
[----:B------:R-:W-:Y:S02]  /*7b80*/  LEA.HI R64, R11, -R18, RZ, 0x8 ;  /* 0x800000120b407211 */ /* 0x000fe400078f40ff */
[----:B------:R-:W-:Y:S01]  /*7b90*/  IADD3 R10, PT, PT, -R31, R10, RZ ;  /* 0x0000000a1f0a7210 */ /* 0x000fe20007ffe1ff */
[----:B------:R-:W1:Y:S01]  /*7ba0*/  I2F.F16 R57, R57 ;  /* 0x0000003900397306 */ /* 0x000e620000200c00 */
[----:B------:R-:W-:Y:S01]  /*7bb0*/  IADD3 R11, PT, PT, -R18, R5, RZ ;  /* 0x00000005120b7210 */ /* 0x000fe20007ffe1ff */
[----:B------:R-:W-:-:S02]  /*7bc0*/  HADD2.F32 R31, -RZ, R4.H0_H0 ;  /* 0x20000004ff1f7230 */ /* 0x000fc40000004100 */
[----:B------:R-:W2:Y:S04]  /*7bd0*/  LDS.64 R4, [UR4+0x230] ;  /* 0x00023004ff047984 */ /* 0x000ea80008000a00 */
[----:B------:R-:W3:Y:S01]  /*7be0*/  I2F.F16 R46, R46 ;  /* 0x0000002e002e7306 */ /* 0x000ee20000200c00 */
[----:B------:R-:W-:-:S07]  /*7bf0*/  HADD2.F32 R67, -RZ, R6.H0_H0 ;  /* 0x20000006ff437230 */ /* 0x000fce0000004100 */
[----:B------:R-:W3:Y:S01]  /*7c00*/  I2F.F16 R43, R43 ;  /* 0x0000002b002b7306 */ /* 0x000ee20000200c00 */
[----:B----4-:R-:W-:Y:S02]  /*7c10*/  HADD2.F32 R44, -RZ, R44.H0_H0 ;  /* 0x2000002cff2c7230 */ /* 0x010fe40000004100 */
[----:B0-----:R-:W-:-:S05]  /*7c20*/  HADD2.F32 R18, -RZ, R48.H0_H0 ;  /* 0x20000030ff127230 */ /* 0x001fca0000004100 */
[----:B------:R-:W-:Y:S08]  /*7c30*/  I2F.F16 R10, R10 ;  /* 0x0000000a000a7306 */ /* 0x000ff00000200c00 */
[----:B------:R-:W0:Y:S01]  /*7c40*/  I2F.F16 R11, R11 ;  /* 0x0000000b000b7306 */ /* 0x000e220000200c00 */
[----:B------:R-:W-:Y:S01]  /*7c50*/  FFMA.FTZ R73, R31, R67, R52 ;  /* 0x000000431f497223 */ /* 0x000fe20000010034 */
[----:B------:R-:W-:-:S02]  /*7c60*/  HADD2.F32 R6, -RZ, R6.H1_H1 ;  /* 0x30000006ff067230 */ /* 0x000fc40000004100 */
[-C--:B------:R-:W-:Y:S01]  /*7c70*/  FFMA.FTZ R47, R44, R67.reuse, R47 ;  /* 0x000000432c2f7223 */ /* 0x080fe2000001002f */
[----:B-1----:R-:W-:Y:S02]  /*7c80*/  HADD2.F32 R52, -RZ, R57.H0_H0 ;  /* 0x20000039ff347230 */ /* 0x002fe40000004100 */
[----:B------:R-:W-:Y:S01]  /*7c90*/  FFMA.FTZ R45, R18, R67, R45 ;  /* 0x00000043122d7223 */ /* 0x000fe2000001002d */
[----:B---3--:R-:W-:Y:S01]  /*7ca0*/  HADD2.F32 R46, -RZ, R46.H0_H0 ;  /* 0x2000002eff2e7230 */ /* 0x008fe20000004100 */
[----:B------:R1:W3:Y:S01]  /*7cb0*/  I2F.F16 R33, R74 ;  /* 0x0000004a00217306 */ /* 0x0002e20000200c00 */
[----:B------:R-:W-:-:S03]  /*7cc0*/  HADD2.F32 R43, -RZ, R43.H0_H0 ;  /* 0x2000002bff2b7230 */ /* 0x000fc60000004100 */
[----:B------:R-:W-:Y:S01]  /*7cd0*/  FFMA.FTZ R78, R46, R6, R45 ;  /* 0x000000062e4e7223 */ /* 0x000fe2000001002d */
[----:B0-----:R-:W-:-:S03]  /*7ce0*/  HADD2.F32 R45, -RZ, R11.H0_H0 ;  /* 0x2000000bff2d7230 */ /* 0x001fc60000004100 */
[----:B------:R-:W0:Y:S01]  /*7cf0*/  I2F.F16 R51, R51 ;  /* 0x0000003300337306 */ /* 0x000e220000200c00 */
[----:B-1----:R-:W-:Y:S01]  /*7d00*/  FFMA.FTZ R74, R52, R6, R47 ;  /* 0x00000006344a7223 */ /* 0x002fe2000001002f */
[----:B------:R-:W-:Y:S02]  /*7d10*/  HADD2.F32 R47, -RZ, R10.H0_H0 ;  /* 0x2000000aff2f7230 */ /* 0x000fe40000004100 */
[----:B------:R-:W-:Y:S01]  /*7d20*/  FFMA.FTZ R71, R43, R67, R70 ;  /* 0x000000432b477223 */ /* 0x000fe20000010046 */
[----:B------:R-:W1:Y:S03]  /*7d30*/  LDS.64 R10, [UR4+0x238] ;  /* 0x00023804ff0a7984 */ /* 0x000e660008000a00 */
[----:B------:R-:W4:Y:S01]  /*7d40*/  I2F.F16 R12, R12 ;  /* 0x0000000c000c7306 */ /* 0x000f220000200c00 */
[----:B------:R-:W-:Y:S02]  /*7d50*/  HADD2.F32 R50, -RZ, R50.H0_H0 ;  /* 0x20000032ff327230 */ /* 0x000fe40000004100 */
[----:B---3--:R-:W-:-:S05]  /*7d60*/  HADD2.F32 R48, -RZ, R33.H0_H0 ;  /* 0x20000021ff307230 */ /* 0x008fca0000004100 */
[----:B------:R-:W3:Y:S08]  /*7d70*/  I2F.F16 R15, R15 ;  /* 0x0000000f000f7306 */ /* 0x000ef00000200c00 */
[----:B------:R-:W2:Y:S08]  /*7d80*/  I2F.F16 R32, R32 ;  /* 0x0000002000207306 */ /* 0x000eb00000200c00 */
[----:B------:R4:W1:Y:S01]  /*7d90*/  I2F.F16 R70, R64 ;  /* 0x0000004000467306 */ /* 0x0008620000200c00 */
[-C--:B------:R-:W-:Y:S01]  /*7da0*/  FFMA.FTZ R72, R50, R6.reuse, R71 ;  /* 0x0000000632487223 */ /* 0x080fe20000010047 */
[----:B------:R-:W-:Y:S01]  /*7db0*/  FFMA.FTZ R76, R48, R6, R73 ;  /* 0x00000006304c7223 */ /* 0x000fe20000010049 */
[----:B------:R-:W-:-:S02]  /*7dc0*/  HADD2.F32 R6, -RZ, R7.H0_H0 ;  /* 0x20000007ff067230 */ /* 0x000fc40000004100 */
[----:B0-----:R-:W-:Y:S02]  /*7dd0*/  HADD2.F32 R51, -RZ, R51.H0_H0 ;  /* 0x20000033ff337230 */ /* 0x001fe40000004100 */
[----:B------:R-:W-:Y:S02]  /*7de0*/  HADD2.F32 R49, -RZ, R49.H0_H0 ;  /* 0x20000031ff317230 */ /* 0x000fe40000004100 */
[-C--:B------:R-:W-:Y:S01]  /*7df0*/  FFMA.FTZ R76, R47, R6.reuse, R76 ;  /* 0x000000062f4c7223 */ /* 0x080fe2000001004c */
[----:B------:R-:W-:Y:S02]  /*7e00*/  HADD2.F32 R7, -RZ, R7.H1_H1 ;  /* 0x30000007ff077230 */ /* 0x000fe40000004100 */
[-C--:B------:R-:W-:Y:S01]  /*7e10*/  FFMA.FTZ R33, R51, R6.reuse, R74 ;  /* 0x0000000633217223 */ /* 0x080fe2000001004a */
[----:B----4-:R-:W-:Y:S02]  /*7e20*/  HADD2.F32 R64, -RZ, R12.H0_H0 ;  /* 0x2000000cff407230 */ /* 0x010fe40000004100 */
[----:B------:R-:W-:Y:S01]  /*7e30*/  FFMA.FTZ R72, R49, R6, R72 ;  /* 0x0000000631487223 */ /* 0x000fe20000010048 */
[----:B---3--:R-:W-:-:S02]  /*7e40*/  HADD2.F32 R67, -RZ, R15.H0_H0 ;  /* 0x2000000fff437230 */ /* 0x008fc40000004100 */
[----:B------:R-:W-:Y:S01]  /*7e50*/  FFMA.FTZ R57, R45, R6, R78 ;  /* 0x000000062d397223 */ /* 0x000fe2000001004e */
[----:B--2---:R-:W-:Y:S02]  /*7e60*/  HADD2.F32 R71, -RZ, R32.H0_H0 ;  /* 0x20000020ff477230 */ /* 0x004fe40000004100 */
[----:B-1----:R-:W-:Y:S02]  /*7e70*/  HADD2.F32 R70, -RZ, R70.H0_H0 ;  /* 0x20000046ff467230 */ /* 0x002fe40000004100 */
[--C-:B------:R-:W-:Y:S02]  /*7e80*/  HADD2.F32 R32, -RZ, R4.reuse.H0_H0 ;  /* 0x20000004ff207230 */ /* 0x100fe40000004100 */
[-C--:B------:R-:W-:Y:S01]  /*7e90*/  FFMA.FTZ R12, R64, R7.reuse, R33 ;  /* 0x00000007400c7223 */ /* 0x080fe20000010021 */
[-C--:B------:R-:W-:Y:S01]  /*7ea0*/  FFMA.FTZ R15, R67, R7.reuse, R72 ;  /* 0x00000007430f7223 */ /* 0x080fe20000010048 */
[-C--:B------:R-:W-:Y:S01]  /*7eb0*/  FFMA.FTZ R76, R71, R7.reuse, R76 ;  /* 0x00000007474c7223 */ /* 0x080fe2000001004c */
[----:B------:R-:W-:Y:S01]  /*7ec0*/  FFMA.FTZ R6, R70, R7, R57 ;  /* 0x0000000746067223 */ /* 0x000fe20000010039 */
[----:B------:R-:W-:-:S02]  /*7ed0*/  HADD2.F32 R7, -RZ, R4.H1_H1 ;  /* 0x30000004ff077230 */ /* 0x000fc40000004100 */
        /* <DEDUP_REMOVED lines=14> */
[----:B------:R-:W-:Y:S01]  /*7fc0*/  FMUL.FTZ R12, R27, R12 ;  /* 0x0000000c1b0c7220 */ /* 0x000fe20000410000 */
[-C--:B------:R-:W-:Y:S01]  /*7fd0*/  FFMA.FTZ R5, R41, R4.reuse, R74 ;  /* 0x0000000429057223 */ /* 0x080fe2000001004a */
[-C--:B------:R-:W-:Y:S01]  /*7fe0*/  FFMA.FTZ R32, R39, R4.reuse, R32 ;  /* 0x0000000427207223 */ /* 0x080fe20000010020 */
[-C--:B------:R-:W-:Y:S01]  /*7ff0*/  FFMA.FTZ R72, R29, R4.reuse, R72 ;  /* 0x000000041d487223 */ /* 0x080fe20000010048 */
[----:B------:R-:W-:Y:S01]  /*8000*/  FFMA.FTZ R7, R9, R4, R78 ;  /* 0x0000000409077223 */ /* 0x000fe2000001004e */
[----:B------:R-:W-:Y:S01]  /*8010*/  FMUL.FTZ R33, R26, R15 ;  /* 0x0000000f1a217220 */ /* 0x000fe20000410000 */
[----:B------:R-:W-:Y:S01]  /*8020*/  HADD2.F32 R4, -RZ, R10.H0_H0 ;  /* 0x2000000aff047230 */ /* 0x000fe20000004100 */
[----:B------:R-:W-:-:S03]  /*8030*/  F2FP.F16.F32.PACK_AB R15, RZ, R12 ;  /* 0x0000000cff0f723e */ /* 0x000fc600000000ff */
[----:B------:R-:W-:Y:S01]  /*8040*/  F2FP.F16.F32.PACK_AB R12, RZ, R33 ;  /* 0x00000021ff0c723e */ /* 0x000fe200000000ff */
[----:B------:R-:W-:Y:S02]  /*8050*/  HADD2.F32 R33, -RZ, R10.H1_H1 ;  /* 0x3000000aff217230 */ /* 0x000fe40000004100 */
[-C--:B------:R-:W-:Y:S01]  /*8060*/  FFMA.FTZ R5, R44, R4.reuse, R5 ;  /* 0x000000042c057223 */ /* 0x080fe20000010005 */
[-C--:B------:R-:W-:Y:S01]  /*8070*/  FFMA.FTZ R57, R43, R4.reuse, R32 ;  /* 0x000000042b397223 */ /* 0x080fe20000010020 */
[-C--:B------:R-:W-:Y:S01]  /*8080*/  FFMA.FTZ R73, R31, R4.reuse, R72 ;  /* 0x000000041f497223 */ /* 0x080fe20000010048 */
[----:B------:R-:W-:Y:S01]  /*8090*/  FFMA.FTZ R7, R18, R4, R7 ;  /* 0x0000000412077223 */ /* 0x000fe20000010007 */
[-C--:B------:R-:W-:Y:S01]  /*80a0*/  FFMA.FTZ R10, R52, R33.reuse, R5 ;  /* 0x00000021340a7223 */ /* 0x080fe20000010005 */
[----:B------:R-:W-:Y:S01]  /*80b0*/  FFMA.FTZ R32, R50, R33, R57 ;  /* 0x0000002132207223 */ /* 0x000fe20000010039 */
[----:B------:R-:W0:Y:S01]  /*80c0*/  LDS.64 R4, [UR4+0x30] ;  /* 0x00003004ff047984 */ /* 0x000e220008000a00 */
[----:B------:R-:W-:Y:S01]  /*80d0*/  FMUL.FTZ R57, R23, R6 ;  /* 0x0000000617397220 */ /* 0x000fe20000410000 */
        /* <DEDUP_REMOVED lines=10> */
[----:B------:R-:W-:-:S02]  /*8180*/  FFMA.FTZ R72, R71, R11, R72 ;  /* 0x0000000b47487223 */ /* 0x000fc40000010048 */
[----:B------:R-:W-:Y:S01]  /*8190*/  FMUL.FTZ R10, R27, R6 ;  /* 0x000000061b0a7220 */ /* 0x000fe20000410000 */
[----:B------:R-:W-:Y:S01]  /*81a0*/  FFMA.FTZ R6, R70, R11, R73 ;  /* 0x0000000b46067223 */ /* 0x000fe20000010049 */
[----:B------:R-:W-:Y:S01]  /*81b0*/  FMUL.FTZ R32, R25, R72 ;  /* 0x0000004819207220 */ /* 0x000fe20000410000 */
[----:B------:R-:W-:Y:S02]  /*81c0*/  FMUL.FTZ R11, R26, R7 ;  /* 0x000000071a0b7220 */ /* 0x000fe40000410000 */
[----:B------:R-:W-:Y:S02]  /*81d0*/  FMUL.FTZ R72, R23, R6 ;  /* 0x0000000617487220 */ /* 0x000fe40000410000 */
[----:B------:R-:W1:Y:S01]  /*81e0*/  LDS.64 R6, [UR4+0x38] ;  /* 0x00003804ff067984 */ /* 0x000e620008000a00 */
[----:B------:R-:W-:Y:S01]  /*81f0*/  FMUL.FTZ R33, R25, R76 ;  /* 0x0000004c19217220 */ /* 0x000fe20000410000 */
[----:B------:R-:W-:Y:S02]  /*8200*/  F2FP.F16.F32.PACK_AB R57, RZ, R57 ;  /* 0x00000039ff39723e */ /* 0x000fe400000000ff */
[----:B------:R-:W-:-:S02]  /*8210*/  F2FP.F16.F32.PACK_AB R10, RZ, R10 ;  /* 0x0000000aff0a723e */ /* 0x000fc400000000ff */
[----:B------:R-:W-:Y:S02]  /*8220*/  F2FP.F16.F32.PACK_AB R33, RZ, R33 ;  /* 0x00000021ff21723e */ /* 0x000fe400000000ff */
[----:B------:R-:W-:Y:S02]  /*8230*/  F2FP.F16.F32.PACK_AB R11, RZ, R11 ;  /* 0x0000000bff0b723e */ /* 0x000fe400000000ff */
[----:B------:R-:W-:Y:S02]  /*8240*/  PRMT R15, R15, 0x5410, R12 ;  /* 0x000054100f0f7816 */ /* 0x000fe4000000000c */
[----:B------:R-:W-:Y:S02]  /*8250*/  PRMT R33, R33, 0x5410, R57 ;  /* 0x0000541021217816 */ /* 0x000fe40000000039 */
[----:B------:R-:W-:Y:S02]  /*8260*/  PRMT R12, R10, 0x5410, R11 ;  /* 0x000054100a0c7816 */ /* 0x000fe4000000000b */
[----:B------:R-:W-:-:S02]  /*8270*/  F2FP.F16.F32.PACK_AB R32, RZ, R32 ;  /* 0x00000020ff20723e */ /* 0x000fc400000000ff */
[----:B------:R-:W-:Y:S01]  /*8280*/  F2FP.F16.F32.PACK_AB R72, RZ, R72 ;  /* 0x00000048ff48723e */ /* 0x000fe200000000ff */
[----:B0-----:R-:W-:Y:S02]  /*8290*/  HADD2.F32 R10, -RZ, R4.H0_H0 ;  /* 0x20000004ff0a7230 */ /* 0x001fe40000004100 */
[----:B------:R-:W-:Y:S02]  /*82a0*/  HFMA2 R56, R33, 1, 1, R56 ;  /* 0x3c003c0021387831 */ /* 0x000fe40000000038 */
[----:B------:R-:W-:Y:S01]  /*82b0*/  HADD2.F32 R11, -RZ, R4.H1_H1 ;  /* 0x30000004ff0b7230 */ /* 0x000fe20000004100 */
[----:B------:R-:W-:Y:S01]  /*82c0*/  PRMT R32, R32, 0x5410, R72 ;  /* 0x0000541020207816 */ /* 0x000fe20000000048 */
[----:B------:R-:W-:Y:S01]  /*82d0*/  FFMA.FTZ R33, R10, R2, RZ ;  /* 0x000000020a217223 */ /* 0x000fe200000100ff */
[----:B------:R-:W-:Y:S02]  /*82e0*/  HFMA2 R55, R15, 1, 1, R55 ;  /* 0x3c003c000f377831 */ /* 0x000fe40000000037 */
[----:B------:R-:W-:-:S02]  /*82f0*/  HADD2 R58, R12, R58 ;  /* 0x0000003a0c3a7230 */ /* 0x000fc40000000000 */
[C---:B------:R-:W-:Y:S01]  /*8300*/  FFMA.FTZ R4, R10.reuse, R35, RZ ;  /* 0x000000230a047223 */ /* 0x040fe200000100ff */
[----:B------:R-:W-:Y:S01]  /*8310*/  FFMA.FTZ R15, R37, R10, RZ ;  /* 0x0000000a250f7223 */ /* 0x000fe200000100ff */
[----:B------:R-:W-:Y:S01]  /*8320*/  FFMA.FTZ R12, R10, R3, RZ ;  /* 0x000000030a0c7223 */ /* 0x000fe200000100ff */
[C---:B------:R-:W-:Y:S01]  /*8330*/  FFMA.FTZ R73, R11.reuse, R34, R33 ;  /* 0x000000220b497223 */ /* 0x040fe20000010021 */
[----:B------:R-:W-:Y:S02]  /*8340*/  HFMA2 R57, R32, 1, 1, R59 ;  /* 0x3c003c0020397831 */ /* 0x000fe4000000003b */
[--C-:B------:R-:W-:Y:S02]  /*8350*/  HADD2.F32 R33, -RZ, R5.reuse.H0_H0 ;  /* 0x20000005ff217230 */ /* 0x100fe40000004100 */
[C---:B------:R-:W-:Y:S01]  /*8360*/  FFMA.FTZ R32, R11.reuse, R8, R4 ;  /* 0x000000080b207223 */ /* 0x040fe20000010004 */
[----:B------:R-:W-:Y:S01]  /*8370*/  FFMA.FTZ R15, R36, R11, R15 ;  /* 0x0000000b240f7223 */ /* 0x000fe2000001000f */
[----:B------:R-:W-:Y:S01]  /*8380*/  FFMA.FTZ R59, R11, R13, R12 ;  /* 0x0000000d0b3b7223 */ /* 0x000fe2000001000c */
[----:B------:R-:W-:Y:S01]  /*8390*/  HADD2.F32 R4, -RZ, R5.H1_H1 ;  /* 0x30000005ff047230 */ /* 0x000fe20000004100 */
[----:B------:R-:W0:Y:S01]  /*83a0*/  LDS.64 R10, [UR4+0x330] ;  /* 0x00033004ff0a7984 */ /* 0x000e220008000a00 */
[C---:B------:R-:W-:Y:S01]  /*83b0*/  FFMA.FTZ R5, R33.reuse, R40, R32 ;  /* 0x0000002821057223 */ /* 0x040fe20000010020 */
[----:B------:R-:W-:Y:S01]  /*83c0*/  FFMA.FTZ R12, R42, R33, R15 ;  /* 0x000000212a0c7223 */ /* 0x000fe2000001000f */
[C---:B------:R-:W-:Y:S01]  /*83d0*/  FFMA.FTZ R32, R33.reuse, R38, R59 ;  /* 0x0000002621207223 */ /* 0x040fe2000001003b */
[----:B------:R-:W-:Y:S01]  /*83e0*/  FFMA.FTZ R72, R33, R24, R73 ;  /* 0x0000001821487223 */ /* 0x000fe20000010049 */
[C---:B------:R-:W-:Y:S01]  /*83f0*/  FFMA.FTZ R33, R4.reuse, R39, R5 ;  /* 0x0000002704217223 */ /* 0x040fe20000010005 */
[----:B------:R-:W-:Y:S01]  /*8400*/  FFMA.FTZ R15, R41, R4, R12 ;  /* 0x00000004290f7223 */ /* 0x000fe2000001000c */
[C---:B------:R-:W-:Y:S01]  /*8410*/  FFMA.FTZ R32, R4.reuse, R29, R32 ;  /* 0x0000001d04207223 */ /* 0x040fe20000010020 */
[----:B------:R-:W-:Y:S01]  /*8420*/  FFMA.FTZ R59, R4, R9, R72 ;  /* 0x00000009043b7223 */ /* 0x000fe20000010048 */
[----:B-1----:R-:W-:-:S02]  /*8430*/  HADD2.F32 R4, -RZ, R6.H0_H0 ;  /* 0x20000006ff047230 */ /* 0x002fc40000004100 */
[----:B------:R-:W-:-:S03]  /*8440*/  HADD2.F32 R5, -RZ, R6.H1_H1 ;  /* 0x30000006ff057230 */ /* 0x000fc60000004100 */
[----:B------:R-:W-:Y:S01]  /*8450*/  FFMA.FTZ R15, R44, R4, R15 ;  /* 0x000000042c0f7223 */ /* 0x000fe2000001000f */
[C---:B------:R-:W-:Y:S01]  /*8460*/  FFMA.FTZ R12, R4.reuse, R43, R33 ;  /* 0x0000002b040c7223 */ /* 0x040fe20000010021 */
[C---:B------:R-:W-:Y:S01]  /*8470*/  FFMA.FTZ R33, R4.reuse, R31, R32 ;  /* 0x0000001f04217223 */ /* 0x040fe20000010020 */
[----:B------:R-:W-:Y:S01]  /*8480*/  FFMA.FTZ R59, R4, R18, R59 ;  /* 0x00000012043b7223 */ /* 0x000fe2000001003b */
[----:B------:R-:W-:Y:S01]  /*8490*/  FFMA.FTZ R6, R52, R5, R15 ;  /* 0x0000000534067223 */ /* 0x000fe2000001000f */
[C---:B------:R-:W-:Y:S01]  /*84a0*/  FFMA.FTZ R15, R5.reuse, R50, R12 ;  /* 0x00000032050f7223 */ /* 0x040fe2000001000c */
[C---:B------:R-:W-:Y:S01]  /*84b0*/  FFMA.FTZ R72, R5.reuse, R48, R33 ;  /* 0x0000003005487223 */ /* 0x040fe20000010021 */
[----:B------:R-:W-:Y:S02]  /*84c0*/  FFMA.FTZ R74, R5, R46, R59 ;  /* 0x0000002e054a7223 */ /* 0x000fe4000001003b */
[----:B------:R-:W1:Y:S01]  /*84d0*/  LDS.64 R4, [UR4+0x338] ;  /* 0x00033804ff047984 */ /* 0x000e620008000a00 */
[----:B------:R-:W-:-:S02]  /*84e0*/  HADD2.F32 R32, -RZ, R7.H0_H0 ;  /* 0x20000007ff207230 */ /* 0x000fc40000004100 */
        /* <DEDUP_REMOVED lines=23> */
[-C--:B------:R-:W-:Y:S02]  /*8660*/  FFMA.FTZ R74, R40, R73.reuse, R59 ;  /* 0x00000049284a7223 */ /* 0x080fe4000001003b */
[-C--:B------:R-:W-:Y:S01]  /*8670*/  FFMA.FTZ R15, R41, R10.reuse, R72 ;  /* 0x0000000a290f7223 */ /* 0x080fe20000010048 */
[--C-:B-1----:R-:W-:Y:S02]  /*8680*/  HADD2.F32 R33, -RZ, R4.reuse.H0_H0 ;  /* 0x20000004ff217230 */ /* 0x102fe40000004100 */
[----:B------:R-:W-:Y:S01]  /*8690*/  FFMA.FTZ R78, R24, R73, R75 ;  /* 0x00000049184e7223 */ /* 0x000fe2000001004b */
[----:B------:R-:W-:Y:S02]  /*86a0*/  HADD2.F32 R11, -RZ, R4.H1_H1 ;  /* 0x30000004ff0b7230 */ /* 0x000fe40000004100 */
[-C--:B------:R-:W-:Y:S01]  /*86b0*/  FFMA.FTZ R72, R39, R10.reuse, R74 ;  /* 0x0000000a27487223 */ /* 0x080fe2000001004a */
[----:B------:R-:W-:Y:S01]  /*86c0*/  FFMA.FTZ R15, R44, R33, R15 ;  /* 0x000000212c0f7223 */ /* 0x000fe2000001000f */
[-C--:B------:R-:W-:Y:S01]  /*86d0*/  FFMA.FTZ R74, R29, R10.reuse, R76 ;  /* 0x0000000a1d4a7223 */ /* 0x080fe2000001004c */
[----:B------:R-:W-:Y:S01]  /*86e0*/  FFMA.FTZ R75, R9, R10, R78 ;  /* 0x0000000a094b7223 */ /* 0x000fe2000001004e */
[----:B------:R-:W-:-:S02]  /*86f0*/  HADD2.F32 R10, -RZ, R5.H0_H0 ;  /* 0x20000005ff0a7230 */ /* 0x000fc40000004100 */
[----:B------:R-:W-:Y:S01]  /*8700*/  FFMA.FTZ R4, R52, R11, R15 ;  /* 0x0000000b34047223 */ /* 0x000fe2000001000f */
[-C--:B------:R-:W-:Y:S01]  /*8710*/  FFMA.FTZ R59, R43, R33.reuse, R72 ;  /* 0x000000212b3b7223 */ /* 0x080fe20000010048 */
[-C--:B------:R-:W-:Y:S01]  /*8720*/  FFMA.FTZ R73, R31, R33.reuse, R74 ;  /* 0x000000211f497223 */ /* 0x080fe2000001004a */
[----:B------:R-:W-:Y:S01]  /*8730*/  FFMA.FTZ R75, R18, R33, R75 ;  /* 0x00000021124b7223 */ /* 0x000fe2000001004b */
[----:B------:R-:W-:Y:S01]  /*8740*/  FFMA.FTZ R33, R51, R10, R4 ;  /* 0x0000000a33217223 */ /* 0x000fe20000010004 */
[----:B------:R-:W-:Y:S02]  /*8750*/  HADD2.F32 R15, -RZ, R5.H1_H1 ;  /* 0x30000005ff0f7230 */ /* 0x000fe40000004100 */
[----:B------:R-:W0:Y:S01]  /*8760*/  LDS.64 R4, [UR4+0x430] ;  /* 0x00043004ff047984 */ /* 0x000e220008000a00 */
[-C--:B------:R-:W-:Y:S01]  /*8770*/  FFMA.FTZ R74, R50, R11.reuse, R59 ;  /* 0x0000000b324a7223 */ /* 0x080fe2000001003b */
[-C--:B------:R-:W-:Y:S01]  /*8780*/  FFMA.FTZ R72, R48, R11.reuse, R73 ;  /* 0x0000000b30487223 */ /* 0x080fe20000010049 */
[----:B------:R-:W-:-:S02]  /*8790*/  FFMA.FTZ R76, R46, R11, R75 ;  /* 0x0000000b2e4c7223 */ /* 0x000fc4000001004b */
[-C--:B------:R-:W-:Y:S01]  /*87a0*/  FFMA.FTZ R74, R49, R10.reuse, R74 ;  /* 0x0000000a314a7223 */ /* 0x080fe2000001004a */
[----:B------:R-:W-:Y:S01]  /*87b0*/  FMUL.FTZ R59, R26, R7 ;  /* 0x000000071a3b7220 */ /* 0x000fe20000410000 */
[-C--:B------:R-:W-:Y:S01]  /*87c0*/  FFMA.FTZ R72, R47, R10.reuse, R72 ;  /* 0x0000000a2f487223 */ /* 0x080fe20000010048 */
[----:B------:R-:W-:Y:S01]  /*87d0*/  FFMA.FTZ R11, R45, R10, R76 ;  /* 0x0000000a2d0b7223 */ /* 0x000fe2000001004c */
[-C--:B------:R-:W-:Y:S01]  /*87e0*/  FFMA.FTZ R7, R67, R15.reuse, R74 ;  /* 0x0000000f43077223 */ /* 0x080fe2000001004a */
[-C--:B------:R-:W-:Y:S01]  /*87f0*/  FFMA.FTZ R10, R64, R15.reuse, R33 ;  /* 0x0000000f400a7223 */ /* 0x080fe20000010021 */
[----:B------:R-:W-:Y:S01]  /*8800*/  FMUL.FTZ R33, R27, R32 ;  /* 0x000000201b217220 */ /* 0x000fe20000410000 */
[----:B------:R-:W-:Y:S01]  /*8810*/  FFMA.FTZ R32, R71, R15, R72 ;  /* 0x0000000f47207223 */ /* 0x000fe20000010048 */
[----:B------:R-:W-:Y:S01]  /*8820*/  FMUL.FTZ R6, R25, R6 ;  /* 0x0000000619067220 */ /* 0x000fe20000410000 */
[----:B------:R-:W-:Y:S01]  /*8830*/  FMUL.FTZ R7, R26, R7 ;  /* 0x000000071a077220 */ /* 0x000fe20000410000 */
[----:B------:R-:W-:Y:S01]  /*8840*/  FFMA.FTZ R72, R70, R15, R11 ;  /* 0x0000000f46487223 */ /* 0x000fe2000001000b */
[----:B------:R-:W-:Y:S01]  /*8850*/  F2FP.F16.F32.PACK_AB R15, RZ, R33 ;  /* 0x00000021ff0f723e */ /* 0x000fe200000000ff */
[----:B------:R-:W-:Y:S01]  /*8860*/  FMUL.FTZ R33, R27, R10 ;  /* 0x0000000a1b217220 */ /* 0x000fe20000410000 */
[----:B------:R-:W-:Y:S01]  /*8870*/  F2FP.F16.F32.PACK_AB R11, RZ, R59 ;  /* 0x0000003bff0b723e */ /* 0x000fe200000000ff */
[----:B------:R-:W-:Y:S01]  /*8880*/  FMUL.FTZ R59, R25, R32 ;  /* 0x00000020193b7220 */ /* 0x000fe20000410000 */
[----:B------:R-:W-:Y:S01]  /*8890*/  FMUL.FTZ R12, R23, R12 ;  /* 0x0000000c170c7220 */ /* 0x000fe20000410000 */
[----:B------:R-:W-:-:S02]  /*88a0*/  F2FP.F16.F32.PACK_AB R10, RZ, R6 ;  /* 0x00000006ff0a723e */ /* 0x000fc400000000ff */
[----:B------:R-:W-:Y:S02]  /*88b0*/  F2FP.F16.F32.PACK_AB R32, RZ, R7 ;  /* 0x00000007ff20723e */ /* 0x000fe400000000ff */
[----:B------:R-:W1:Y:S01]  /*88c0*/  LDS.64 R6, [UR4+0x438] ;  /* 0x00043804ff067984 */ /* 0x000e620008000a00 */
[----:B------:R-:W-:Y:S02]  /*88d0*/  F2FP.F16.F32.PACK_AB R12, RZ, R12 ;  /* 0x0000000cff0c723e */ /* 0x000fe400000000ff */
[----:B------:R-:W-:Y:S02]  /*88e0*/  PRMT R15, R15, 0x5410, R11 ;  /* 0x000054100f0f7816 */ /* 0x000fe4000000000b */
[----:B------:R-:W-:Y:S01]  /*88f0*/  F2FP.F16.F32.PACK_AB R33, RZ, R33 ;  /* 0x00000021ff21723e */ /* 0x000fe200000000ff */
[----:B------:R-:W-:Y:S01]  /*8900*/  FMUL.FTZ R72, R23, R72 ;  /* 0x0000004817487220 */ /* 0x000fe20000410000 */
[----:B------:R-:W-:Y:S02]  /*8910*/  PRMT R10, R10, 0x5410, R12 ;  /* 0x000054100a0a7816 */ /* 0x000fe4000000000c */
[----:B------:R-:W-:Y:S01]  /*8920*/  PRMT R33, R33, 0x5410, R32 ;  /* 0x0000541021217816 */ /* 0x000fe20000000020 */
[----:B------:R-:W-:Y:S01]  /*8930*/  HFMA2 R32, R15, 1, 1, R60 ;  /* 0x3c003c000f207831 */ /* 0x000fe2000000003c */
[----:B------:R-:W-:Y:S01]  /*8940*/  F2FP.F16.F32.PACK_AB R59, RZ, R59 ;  /* 0x0000003bff3b723e */ /* 0x000fe200000000ff */
[----:B------:R-:W-:Y:S01]  /*8950*/  HADD2 R15, R10, R62 ;  /* 0x0000003e0a0f7230 */ /* 0x000fe20000000000 */
[----:B------:R-:W-:Y:S01]  /*8960*/  F2FP.F16.F32.PACK_AB R72, RZ, R72 ;  /* 0x00000048ff48723e */ /* 0x000fe200000000ff */
[----:B------:R-:W2:Y:S01]  /*8970*/  LDS.64 R10, [UR4+0x530] ;  /* 0x00053004ff0a7984 */ /* 0x000ea20008000a00 */
[----:B0-----:R-:W-:-:S02]  /*8980*/  HADD2.F32 R60, -RZ, R4.H0_H0 ;  /* 0x20000004ff3c7230 */ /* 0x001fc40000004100 */
[----:B------:R-:W-:Y:S01]  /*8990*/  PRMT R59, R59, 0x5410, R72 ;  /* 0x000054103b3b7816 */ /* 0x000fe20000000048 */
[----:B------:R-:W-:Y:S02]  /*89a0*/  HFMA2 R33, R33, 1, 1, R63 ;  /* 0x3c003c0021217831 */ /* 0x000fe4000000003f */
[-C--:B------:R-:W-:Y:S02]  /*89b0*/  FFMA.FTZ R63, R37, R60.reuse, RZ ;  /* 0x0000003c253f7223 */ /* 0x080fe400000100ff */
[----:B------:R-:W-:Y:S02]  /*89c0*/  HADD2 R12, R59, R65 ;  /* 0x000000413b0c7230 */ /* 0x000fe40000000000 */
[----:B------:R-:W-:Y:S02]  /*89d0*/  HADD2.F32 R59, -RZ, R4.H1_H1 ;  /* 0x30000004ff3b7230 */ /* 0x000fe40000004100 */
        /* <DEDUP_REMOVED lines=17> */
[--C-:B-1----:R-:W-:Y:S02]  /*8af0*/  HADD2.F32 R4, -RZ, R6.reuse.H0_H0 ;  /* 0x20000006ff047230 */ /* 0x102fe40000004100 */
        /* <DEDUP_REMOVED lines=14> */
[----:B------:R-:W-:-:S02]  /*8be0*/  HADD2.F32 R7, -RZ, R7.H1_H1 ;  /* 0x30000007ff077230 */ /* 0x000fc40000004100 */
[----:B--2---:R-:W-:-:S03]  /*8bf0*/  HADD2.F32 R4, -RZ, R10.H0_H0 ;  /* 0x2000000aff047230 */ /* 0x004fc60000004100 */
[-C--:B------:R-:W-:Y:S02]  /*8c00*/  FFMA.FTZ R62, R64, R7.reuse, R5 ;  /* 0x00000007403e7223 */ /* 0x080fe40000010005 */
[-C--:B------:R-:W-:Y:S01]  /*8c10*/  FFMA.FTZ R73, R37, R4.reuse, RZ ;  /* 0x0000000425497223 */ /* 0x080fe200000100ff */
[-C--:B------:R-:W-:Y:S01]  /*8c20*/  FFMA.FTZ R65, R35, R4.reuse, RZ ;  /* 0x0000000423417223 */ /* 0x080fe200000100ff */
[-C--:B------:R-:W-:Y:S01]  /*8c30*/  FFMA.FTZ R6, R3, R4.reuse, RZ ;  /* 0x0000000403067223 */ /* 0x080fe200000100ff */
[----:B------:R-:W-:Y:S02]  /*8c40*/  FFMA.FTZ R75, R2, R4, RZ ;  /* 0x00000004024b7223 */ /* 0x000fe400000100ff */
[----:B------:R-:W0:Y:S01]  /*8c50*/  LDS.64 R4, [UR4+0x538] ;  /* 0x00053804ff047984 */ /* 0x000e220008000a00 */
        /* <DEDUP_REMOVED lines=13> */
[----:B------:R-:W-:Y:S02]  /*8d30*/  FFMA.FTZ R74, R38, R7, R63 ;  /* 0x00000007264a7223 */ /* 0x000fe4000001003f */
[----:B------:R-:W1:Y:S01]  /*8d40*/  LDS.64 R6, [UR4+0x630] ;  /* 0x00063004ff067984 */ /* 0x000e620008000a00 */
[-C--:B------:R-:W-:Y:S01]  /*8d50*/  FFMA.FTZ R65, R9, R76.reuse, R10 ;  /* 0x0000004c09417223 */ /* 0x080fe2000001000a */
        /* <DEDUP_REMOVED lines=10> */
[----:B------:R-:W-:Y:S02]  /*8e00*/  HADD2.F32 R78, -RZ, R5.H0_H0 ;  /* 0x20000005ff4e7230 */ /* 0x000fe40000004100 */
[----:B------:R-:W-:-:S03]  /*8e10*/  FFMA.FTZ R74, R48, R63, R11 ;  /* 0x0000003f304a7223 */ /* 0x000fc6000001000b */
[----:B------:R-:W-:Y:S02]  /*8e20*/  FFMA.FTZ R65, R45, R78, R10 ;  /* 0x0000004e2d417223 */ /* 0x000fe4000001000a */
[----:B------:R-:W0:Y:S01]  /*8e30*/  LDS.64 R10, [UR4+0x638] ;  /* 0x00063804ff0a7984 */ /* 0x000e220008000a00 */
[-C--:B------:R-:W-:Y:S01]  /*8e40*/  FFMA.FTZ R4, R50, R63.reuse, R73 ;  /* 0x0000003f32047223 */ /* 0x080fe20000010049 */
[--C-:B-1----:R-:W-:Y:S02]  /*8e50*/  HADD2.F32 R76, -RZ, R6.reuse.H0_H0 ;  /* 0x20000006ff4c7230 */ /* 0x102fe40000004100 */
[----:B------:R-:W-:Y:S02]  /*8e60*/  HADD2.F32 R73, -RZ, R6.H1_H1 ;  /* 0x30000006ff497230 */ /* 0x000fe40000004100 */
[----:B------:R-:W-:Y:S01]  /*8e70*/  FFMA.FTZ R80, R52, R63, R75 ;  /* 0x0000003f34507223 */ /* 0x000fe2000001004b */
[-C--:B------:R-:W-:Y:S01]  /*8e80*/  FFMA.FTZ R35, R35, R76.reuse, RZ ;  /* 0x0000004c23237223 */ /* 0x080fe200000100ff */
[-C--:B------:R-:W-:Y:S01]  /*8e90*/  FFMA.FTZ R37, R37, R76.reuse, RZ ;  /* 0x0000004c25257223 */ /* 0x080fe200000100ff */
[-C--:B------:R-:W-:Y:S01]  /*8ea0*/  FFMA.FTZ R75, R2, R76.reuse, RZ ;  /* 0x0000004c024b7223 */ /* 0x080fe200000100ff */
[----:B------:R-:W-:Y:S01]  /*8eb0*/  FFMA.FTZ R6, R3, R76, RZ ;  /* 0x0000004c03067223 */ /* 0x000fe200000100ff */
[----:B------:R-:W-:-:S02]  /*8ec0*/  HADD2.F32 R2, -RZ, R5.H1_H1 ;  /* 0x30000005ff027230 */ /* 0x000fc40000004100 */
[----:B------:R-:W-:Y:S01]  /*8ed0*/  FFMA.FTZ R4, R49, R78, R4 ;  /* 0x0000004e31047223 */ /* 0x000fe20000010004 */
[-C--:B------:R-:W-:Y:S01]  /*8ee0*/  FFMA.FTZ R3, R8, R73.reuse, R35 ;  /* 0x0000004908037223 */ /* 0x080fe20000010023 */
[--C-:B------:R-:W-:Y:S02]  /*8ef0*/  HADD2.F32 R8, -RZ, R7.reuse.H0_H0 ;  /* 0x20000007ff087230 */ /* 0x100fe40000004100 */
[-C--:B------:R-:W-:Y:S01]  /*8f00*/  FFMA.FTZ R37, R36, R73.reuse, R37 ;  /* 0x0000004924257223 */ /* 0x080fe20000010025 */
[-C--:B------:R-:W-:Y:S01]  /*8f10*/  FFMA.FTZ R13, R13, R73.reuse, R6 ;  /* 0x000000490d0d7223 */ /* 0x080fe20000010006 */
[----:B------:R-:W-:Y:S01]  /*8f20*/  FFMA.FTZ R73, R34, R73, R75 ;  /* 0x0000004922497223 */ /* 0x000fe2000001004b */
        /* <DEDUP_REMOVED lines=14> */
[--C-:B------:R-:W-:Y:S02]  /*9010*/  HADD2.F32 R4, -RZ, R11.reuse.H0_H0 ;  /* 0x2000000bff047230 */ /* 0x100fe40000004100 */
[-C--:B------:R-:W-:Y:S01]  /*9020*/  FFMA.FTZ R31, R31, R8.reuse, R38 ;  /* 0x000000081f1f7223 */ /* 0x080fe20000010026 */
[----:B------:R-:W-:Y:S01]  /*9030*/  FFMA.FTZ R9, R18, R8, R9 ;  /* 0x0000000812097223 */ /* 0x000fe20000010009 */
[-C--:B------:R-:W-:Y:S01]  /*9040*/  FFMA.FTZ R52, R52, R3.reuse, R41 ;  /* 0x0000000334347223 */ /* 0x080fe20000010029 */
[-C--:B------:R-:W-:Y:S01]  /*9050*/  FFMA.FTZ R50, R50, R3.reuse, R43 ;  /* 0x0000000332327223 */ /* 0x080fe2000001002b */
[C---:B------:R-:W-:Y:S01]  /*9060*/  FFMA.FTZ R63, R51.reuse, R78, R80 ;  /* 0x0000004e333f7223 */ /* 0x040fe20000010050 */
[----:B------:R-:W-:Y:S02]  /*9070*/  HADD2.F32 R11, -RZ, R11.H1_H1 ;  /* 0x3000000bff0b7230 */ /* 0x000fe40000004100 */
[-C--:B------:R-:W-:Y:S01]  /*9080*/  FFMA.FTZ R48, R48, R3.reuse, R31 ;  /* 0x0000000330307223 */ /* 0x080fe2000001001f */
[----:B------:R-:W-:Y:S01]  /*9090*/  FFMA.FTZ R46, R46, R3, R9 ;  /* 0x000000032e2e7223 */ /* 0x000fe20000010009 */
[-C--:B------:R-:W-:Y:S01]  /*90a0*/  FFMA.FTZ R51, R51, R4.reuse, R52 ;  /* 0x0000000433337223 */ /* 0x080fe20000010034 */
[----:B------:R-:W-:Y:S01]  /*90b0*/  FFMA.FTZ R50, R49, R4, R50 ;  /* 0x0000000431327223 */ /* 0x000fe20000010032 */
[C---:B------:R-:W-:Y:S01]  /*90c0*/  FFMA.FTZ R74, R47.reuse, R78, R74 ;  /* 0x0000004e2f4a7223 */ /* 0x040fe2000001004a */
[C---:B------:R-:W-:Y:S01]  /*90d0*/  FFMA.FTZ R6, R64.reuse, R2, R63 ;  /* 0x0000000240067223 */ /* 0x040fe2000001003f */
[-C--:B------:R-:W-:Y:S01]  /*90e0*/  FFMA.FTZ R48, R47, R4.reuse, R48 ;  /* 0x000000042f307223 */ /* 0x080fe20000010030 */
[----:B------:R-:W-:Y:S01]  /*90f0*/  FFMA.FTZ R45, R45, R4, R46 ;  /* 0x000000042d2d7223 */ /* 0x000fe2000001002e */
[-C--:B------:R-:W-:Y:S01]  /*9100*/  FFMA.FTZ R64, R64, R11.reuse, R51 ;  /* 0x0000000b40407223 */ /* 0x080fe20000010033 */
[-C--:B------:R-:W-:Y:S01]  /*9110*/  FFMA.FTZ R67, R67, R11.reuse, R50 ;  /* 0x0000000b43437223 */ /* 0x080fe20000010032 */
[----:B------:R-:W-:Y:S01]  /*9120*/  UIADD3 UR9, UPT, UPT, UR9, 0x20, URZ ;  /* 0x0000002009097890 */ /* 0x000fe2000fffe0ff */
[CC--:B------:R-:W-:Y:S01]  /*9130*/  FFMA.FTZ R74, R71.reuse, R2.reuse, R74 ;  /* 0x00000002474a7223 */ /* 0x0c0fe2000001004a */
[C---:B------:R-:W-:Y:S01]  /*9140*/  FFMA.FTZ R2, R70.reuse, R2, R65 ;  /* 0x0000000246027223 */ /* 0x040fe20000010041 */
[-C--:B------:R-:W-:Y:S01]  /*9150*/  FFMA.FTZ R48, R71, R11.reuse, R48 ;  /* 0x0000000b47307223 */ /* 0x080fe20000010030 */
[----:B------:R-:W-:Y:S01]  /*9160*/  FFMA.FTZ R70, R70, R11, R45 ;  /* 0x0000000b46467223 */ /* 0x000fe2000001002d */
[C---:B------:R-:W-:Y:S01]  /*9170*/  FMUL.FTZ R62, R27.reuse, R62 ;  /* 0x0000003e1b3e7220 */ /* 0x040fe20000410000 */
[C---:B------:R-:W-:Y:S01]  /*9180*/  FMUL.FTZ R59, R26.reuse, R59 ;  /* 0x0000003b1a3b7220 */ /* 0x040fe20000410000 */
        /* <DEDUP_REMOVED lines=26> */
[----:B------:R-:W-:Y:S02]  /*9330*/  MOV R35, UR6 ;  /* 0x0000000600237c02 */ /* 0x000fe40008000f00 */
        /* <DEDUP_REMOVED lines=12> */
.L_x_748:
[----:B------:R-:W0:Y:S01]  /*9400*/  S2R R0, SR_CTAID.X ;  /* 0x0000000000007919 */ /* 0x000e220000002500 */
[----:B------:R-:W1:Y:S01]  /*9410*/  S2UR UR4, SR_CTAID.Y ;  /* 0x00000000000479c3 */ /* 0x000e620000002600 */
[----:B------:R-:W0:Y:S07]  /*9420*/  S2R R5, SR_TID.X ;  /* 0x0000000000057919 */ /* 0x000e2e0000002100 */
[----:B------:R-:W2:Y:S01]  /*9430*/  LDC.64 R2, c[0x0][0x3a0] ;  /* 0x0000e800ff027b82 */ /* 0x000ea20000000a00 */
[----:B-1----:R-:W-:Y:S01]  /*9440*/  UIMAD UR4, UR4, UR6, URZ ;  /* 0x00000006040472a4 */ /* 0x002fe2000f8e02ff */
[----:B0-----:R-:W-:-:S05]  /*9450*/  LEA R0, R0, R5, 0x7 ;  /* 0x0000000500007211 */ /* 0x001fca00078e38ff */
[----:B------:R-:W-:Y:S02]  /*9460*/  MOV R5, UR4 ;  /* 0x0000000400057c02 */ /* 0x000fe40008000f00 */
[----:B------:R-:W-:-:S05]  /*9470*/  SHF.L.U32 R0, R0, 0x2, RZ ;  /* 0x0000000200007819 */ /* 0x000fca00000006ff */
[----:B------:R-:W-:-:S04]  /*9480*/  IMAD R5, R5, 0x7, R0 ;  /* 0x0000000705057824 */ /* 0x000fc800078e0200 */
        /* <DEDUP_REMOVED lines=8> */
.L_x_754:
[----:B------:R-:W0:Y:S02]  /*9510*/  LDS R2, [R0] ;  /* 0x0000000000027984 */ /* 0x000e240000000800 */
[----:B0-----:R-:W-:-:S05]  /*9520*/  HFMA2 R3, R2, 1, 1, R32 ;  /* 0x3c003c0002037831 */ /* 0x001fca0000000020 */
[----:B------:R-:W0:Y:S02]  /*9530*/  ATOMS.CAST.SPIN P0, [R0], R2, R3 ;  /* 0x000000020000758d */ /* 0x000e240001800003 */
[----:B0-----:R-:W-:Y:S05]  /*9540*/  @!P0 BRA `(.L_x_754) ;  /* 0xfffffffc00f08947 */ /* 0x001fea000383ffff */
[----:B------:R-:W-:Y:S05]  /*9550*/  BRA `(.L_x_752) ;  /* 0x00000000000c7947 */ /* 0x000fea0003800000 */
.L_x_753:
[----:B------:R-:W2:Y:S02]  /*9560*/  LD.E R0, desc[UR12][R4.64] ;  /* 0x0000000c04007980 */ /* 0x000ea4000c101900 */
[----:B--2---:R-:W-:-:S05]  /*9570*/  IADD3 R3, PT, PT, R32, R0, RZ ;  /* 0x0000000020037210 */ /* 0x004fca0007ffe0ff */
[----:B------:R0:W-:Y:S02]  /*9580*/  ST.E desc[UR12][R4.64], R3 ;  /* 0x0000000304007985 */ /* 0x0001e4000c10190c */
.L_x_752:
[----:B------:R-:W-:Y:S05]  /*9590*/  BSYNC.RECONVERGENT B0 ;  /* 0x0000000000007941 */ /* 0x000fea0003800200 */
.L_x_751:
[----:B------:R1:W-:Y:S01]  /*95a0*/  ATOM.E.ADD.F16x2.RN.STRONG.GPU P0, RZ, desc[UR12][R4.64+0x4], R15 ;  /* 0x8000040f04ff79a2 */ /* 0x0003e2000c10e10c */
[----:B------:R-:W-:Y:S04]  /*95b0*/  BSSY.RECONVERGENT B0, `(.L_x_755) ;  /* 0x000000e000007945 */ /* 0x000fe80003800200 */
[----:B-1----:R-:W-:Y:S05]  /*95c0*/  @P0 BRA `(.L_x_756) ;  /* 0x0000000000300947 */ /* 0x002fea0003800000 */
[----:B------:R-:W1:Y:S02]  /*95d0*/  QSPC.E.S P0, RZ, [R4+0x4] ;  /* 0x0000040004ff73aa */ /* 0x000e640000000500 */
[----:B-1----:R-:W-:Y:S05]  /*95e0*/  @!P0 BRA `(.L_x_757) ;  /* 0x00000000001c8947 */ /* 0x002fea0003800000 */
[----:B------:R-:W-:-:S04]  /*95f0*/  MOV R2, R4 ;  /* 0x0000000400027202 */ /* 0x000fc80000000f00 */
[----:B------:R-:W-:-:S07]  /*9600*/  MOV R0, R2 ;  /* 0x0000000200007202 */ /* 0x000fce0000000f00 */
.L_x_758:
[----:B------:R-:W0:Y:S02]  /*9610*/  LDS R2, [R0+0x4] ;  /* 0x0000040000027984 */ /* 0x000e240000000800 */
[----:B0-----:R-:W-:-:S05]  /*9620*/  HADD2 R3, R2, R15 ;  /* 0x0000000f02037230 */ /* 0x001fca0000000000 */
[----:B------:R-:W0:Y:S02]  /*9630*/  ATOMS.CAST.SPIN P0, [R0+0x4], R2, R3 ;  /* 0x000004020000758d */ /* 0x000e240001800003 */
[----:B0-----:R-:W-:Y:S05]  /*9640*/  @!P0 BRA `(.L_x_758) ;  /* 0xfffffffc00f08947 */ /* 0x001fea000383ffff */
[----:B------:R-:W-:Y:S05]  /*9650*/  BRA `(.L_x_756) ;  /* 0x00000000000c7947 */ /* 0x000fea0003800000 */
.L_x_757:
[----:B------:R-:W0:Y:S02]  /*9660*/  LD.E R0, desc[UR12][R4.64+0x4] ;  /* 0x0000040c04007980 */ /* 0x000e24000c101900 */
[----:B0-----:R-:W-:-:S05]  /*9670*/  IADD3 R3, PT, PT, R15, R0, RZ ;  /* 0x000000000f037210 */ /* 0x001fca0007ffe0ff */
[----:B------:R1:W-:Y:S02]  /*9680*/  ST.E desc[UR12][R4.64+0x4], R3 ;  /* 0x0000040304007985 */ /* 0x0003e4000c10190c */
.L_x_756:
[----:B------:R-:W-:Y:S05]  /*9690*/  BSYNC.RECONVERGENT B0 ;  /* 0x0000000000007941 */ /* 0x000fea0003800200 */
.L_x_755:
[----:B01----:R-:W-:-:S05]  /*96a0*/  MOV R3, UR6 ;  /* 0x0000000600037c02 */ /* 0x003fca0008000f00 */
[----:B------:R-:W-:-:S05]  /*96b0*/  IMAD.WIDE R4, R3, 0x2, R4 ;  /* 0x0000000203047825 */ /* 0x000fca00078e0204 */
[----:B------:R0:W-:Y:S01]  /*96c0*/  ATOM.E.ADD.F16x2.RN.STRONG.GPU P0, RZ, desc[UR12][R4.64], R55 ;  /* 0x8000003704ff79a2 */ /* 0x0001e2000c10e10c */
[----:B------:R-:W-:Y:S04]  /*96d0*/  BSSY.RECONVERGENT B0, `(.L_x_759) ;  /* 0x000000e000007945 */ /* 0x000fe80003800200 */
[----:B0-----:R-:W-:Y:S05]  /*96e0*/  @P0 BRA `(.L_x_760) ;  /* 0x0000000000300947 */ /* 0x001fea0003800000 */
[----:B------:R-:W0:Y:S02]  /*96f0*/  QSPC.E.S P0, RZ, [R4] ;  /* 0x0000000004ff73aa */ /* 0x000e240000000500 */
[----:B0-----:R-:W-:Y:S05]  /*9700*/  @!P0 BRA `(.L_x_761) ;  /* 0x00000000001c8947 */ /* 0x001fea0003800000 */
[----:B------:R-:W-:-:S04]  /*9710*/  MOV R2, R4 ;  /* 0x0000000400027202 */ /* 0x000fc80000000f00 */
[----:B------:R-:W-:-:S07]  /*9720*/  MOV R0, R2 ;  /* 0x0000000200007202 */ /* 0x000fce0000000f00 */
.L_x_762:
[----:B------:R-:W0:Y:S02]  /*9730*/  LDS R2, [R0] ;  /* 0x0000000000027984 */ /* 0x000e240000000800 */
[----:B0-----:R-:W-:-:S05]  /*9740*/  HFMA2 R3, R2, 1, 1, R55 ;  /* 0x3c003c0002037831 */ /* 0x001fca0000000037 */
[----:B------:R-:W0:Y:S02]  /*9750*/  ATOMS.CAST.SPIN P0, [R0], R2, R3 ;  /* 0x000000020000758d */ /* 0x000e240001800003 */
[----:B0-----:R-:W-:Y:S05]  /*9760*/  @!P0 BRA `(.L_x_762) ;  /* 0xfffffffc00f08947 */ /* 0x001fea000383ffff */
[----:B------:R-:W-:Y:S05]  /*9770*/  BRA `(.L_x_760) ;  /* 0x00000000000c7947 */ /* 0x000fea0003800000 */
.L_x_761:
[----:B------:R-:W2:Y:S02]  /*9780*/  LD.E R0, desc[UR12][R4.64] ;  /* 0x0000000c04007980 */ /* 0x000ea4000c101900 */
[----:B--2---:R-:W-:-:S05]  /*9790*/  IADD3 R3, PT, PT, R55, R0, RZ ;  /* 0x0000000037037210 */ /* 0x004fca0007ffe0ff */
[----:B------:R0:W-:Y:S02]  /*97a0*/  ST.E desc[UR12][R4.64], R3 ;  /* 0x0000000304007985 */ /* 0x0001e4000c10190c */
.L_x_760:
[----:B------:R-:W-:Y:S05]  /*97b0*/  BSYNC.RECONVERGENT B0 ;  /* 0x0000000000007941 */ /* 0x000fea0003800200 */
.L_x_759:
[----:B------:R1:W-:Y:S01]  /*97c0*/  ATOM.E.ADD.F16x2.RN.STRONG.GPU P0, RZ, desc[UR12][R4.64+0x4], R56 ;  /* 0x8000043804ff79a2 */ /* 0x0003e2000c10e10c */
[----:B------:R-:W-:Y:S04]  /*97d0*/  BSSY.RECONVERGENT B0, `(.L_x_763) ;  /* 0x000000e000007945 */ /* 0x000fe80003800200 */
[----:B-1----:R-:W-:Y:S05]  /*97e0*/  @P0 BRA `(.L_x_764) ;  /* 0x0000000000300947 */ /* 0x002fea0003800000 */
[----:B------:R-:W1:Y:S02]  /*97f0*/  QSPC.E.S P0, RZ, [R4+0x4] ;  /* 0x0000040004ff73aa */ /* 0x000e640000000500 */
[----:B-1----:R-:W-:Y:S05]  /*9800*/  @!P0 BRA `(.L_x_765) ;  /* 0x00000000001c8947 */ /* 0x002fea0003800000 */
[----:B------:R-:W-:-:S04]  /*9810*/  MOV R2, R4 ;  /* 0x0000000400027202 */ /* 0x000fc80000000f00 */
[----:B------:R-:W-:-:S07]  /*9820*/  MOV R0, R2 ;  /* 0x0000000200007202 */ /* 0x000fce0000000f00 */
.L_x_766:
[----:B------:R-:W0:Y:S02]  /*9830*/  LDS R2, [R0+0x4] ;  /* 0x0000040000027984 */ /* 0x000e240000000800 */
[----:B0-----:R-:W-:-:S05]  /*9840*/  HADD2 R3, R2, R56 ;  /* 0x0000003802037230 */ /* 0x001fca0000000000 */
[----:B------:R-:W0:Y:S02]  /*9850*/  ATOMS.CAST.SPIN P0, [R0+0x4], R2, R3 ;  /* 0x000004020000758d */ /* 0x000e240001800003 */
[----:B0-----:R-:W-:Y:S05]  /*9860*/  @!P0 BRA `(.L_x_766) ;  /* 0xfffffffc00f08947 */ /* 0x001fea000383ffff */
[----:B------:R-:W-:Y:S05]  /*9870*/  BRA `(.L_x_764) ;  /* 0x00000000000c7947 */ /* 0x000fea0003800000 */
.L_x_765:
[----:B------:R-:W0:Y:S02]  /*9880*/  LD.E R0, desc[UR12][R4.64+0x4] ;  /* 0x0000040c04007980 */ /* 0x000e24000c101900 */
[----:B0-----:R-:W-:-:S05]  /*9890*/  IADD3 R3, PT, PT, R56, R0, RZ ;  /* 0x0000000038037210 */ /* 0x001fca0007ffe0ff */
[----:B------:R1:W-:Y:S02]  /*98a0*/  ST.E desc[UR12][R4.64+0x4], R3 ;  /* 0x0000040304007985 */ /* 0x0003e4000c10190c */
.L_x_764:
[----:B------:R-:W-:Y:S05]  /*98b0*/  BSYNC.RECONVERGENT B0 ;  /* 0x0000000000007941 */ /* 0x000fea0003800200 */
.L_x_763:
        /* <DEDUP_REMOVED lines=9> */
.L_x_770:
[----:B------:R-:W0:Y:S02]  /*9950*/  LDS R2, [R0] ;  /* 0x0000000000027984 */ /* 0x000e240000000800 */
[----:B0-----:R-:W-:-:S05]  /*9960*/  HFMA2 R3, R2, 1, 1, R58 ;  /* 0x3c003c0002037831 */ /* 0x001fca000000003a */
[----:B------:R-:W0:Y:S02]  /*9970*/  ATOMS.CAST.SPIN P0, [R0], R2, R3 ;  /* 0x000000020000758d */ /* 0x000e240001800003 */
[----:B0-----:R-:W-:Y:S05]  /*9980*/  @!P0 BRA `(.L_x_770) ;  /* 0xfffffffc00f08947 */ /* 0x001fea000383ffff */
[----:B------:R-:W-:Y:S05]  /*9990*/  BRA `(.L_x_768) ;  /* 0x00000000000c7947 */ /* 0x000fea0003800000 */
.L_x_769:
[----:B------:R-:W2:Y:S02]  /*99a0*/  LD.E R0, desc[UR12][R4.64] ;  /* 0x0000000c04007980 */ /* 0x000ea4000c101900 */
[----:B--2---:R-:W-:-:S05]  /*99b0*/  IADD3 R3, PT, PT, R58, R0, RZ ;  /* 0x000000003a037210 */ /* 0x004fca0007ffe0ff */
[----:B------:R0:W-:Y:S02]  /*99c0*/  ST.E desc[UR12][R4.64], R3 ;  /* 0x0000000304007985 */ /* 0x0001e4000c10190c */
.L_x_768:
[----:B------:R-:W-:Y:S05]  /*99d0*/  BSYNC.RECONVERGENT B0 ;  /* 0x0000000000007941 */ /* 0x000fea0003800200 */
.L_x_767:
[----:B------:R1:W-:Y:S01]  /*99e0*/  ATOM.E.ADD.F16x2.RN.STRONG.GPU P0, RZ, desc[UR12][R4.64+0x4], R57 ;  /* 0x8000043904ff79a2 */ /* 0x0003e2000c10e10c */
[----:B------:R-:W-:Y:S04]  /*99f0*/  BSSY.RECONVERGENT B0, `(.L_x_771) ;  /* 0x000000e000007945 */ /* 0x000fe80003800200 */
[----:B-1----:R-:W-:Y:S05]  /*9a00*/  @P0 BRA `(.L_x_772) ;  /* 0x0000000000300947 */ /* 0x002fea0003800000 */
[----:B------:R-:W1:Y:S02]  /*9a10*/  QSPC.E.S P0, RZ, [R4+0x4] ;  /* 0x0000040004ff73aa */ /* 0x000e640000000500 */
[----:B-1----:R-:W-:Y:S05]  /*9a20*/  @!P0 BRA `(.L_x_773) ;  /* 0x00000000001c8947 */ /* 0x002fea0003800000 */
[----:B------:R-:W-:-:S04]  /*9a30*/  MOV R2, R4 ;  /* 0x0000000400027202 */ /* 0x000fc80000000f00 */
[----:B------:R-:W-:-:S07]  /*9a40*/  MOV R0, R2 ;  /* 0x0000000200007202 */ /* 0x000fce0000000f00 */
.L_x_774:
[----:B------:R-:W0:Y:S02]  /*9a50*/  LDS R2, [R0+0x4] ;  /* 0x0000040000027984 */ /* 0x000e240000000800 */
[----:B0-----:R-:W-:-:S05]  /*9a60*/  HADD2 R3, R2, R57 ;  /* 0x0000003902037230 */ /* 0x001fca0000000000 */
[----:B------:R-:W0:Y:S02]  /*9a70*/  ATOMS.CAST.SPIN P0, [R0+0x4], R2, R3 ;  /* 0x000004020000758d */ /* 0x000e240001800003 */
[----:B0-----:R-:W-:Y:S05]  /*9a80*/  @!P0 BRA `(.L_x_774) ;  /* 0xfffffffc00f08947 */ /* 0x001fea000383ffff */
[----:B------:R-:W-:Y:S05]  /*9a90*/  BRA `(.L_x_772) ;  /* 0x00000000000c7947 */ /* 0x000fea0003800000 */
.L_x_773:
[----:B------:R-:W0:Y:S02]  /*9aa0*/  LD.E R0, desc[UR12][R4.64+0x4] ;  /* 0x0000040c04007980 */ /* 0x000e24000c101900 */
[----:B0-----:R-:W-:-:S05]  /*9ab0*/  IADD3 R3, PT, PT, R57, R0, RZ ;  /* 0x0000000039037210 */ /* 0x001fca0007ffe0ff */
[----:B------:R1:W-:Y:S02]  /*9ac0*/  ST.E desc[UR12][R4.64+0x4], R3 ;  /* 0x0000040304007985 */ /* 0x0003e4000c10190c */
.L_x_772:
[----:B------:R-:W-:Y:S05]  /*9ad0*/  BSYNC.RECONVERGENT B0 ;  /* 0x0000000000007941 */ /* 0x000fea0003800200 */
.L_x_771:
        /* <DEDUP_REMOVED lines=9> */
.L_x_778:
[----:B------:R-:W0:Y:S02]  /*9b70*/  LDS R2, [R0] ;  /* 0x0000000000027984 */ /* 0x000e240000000800 */
[----:B0-----:R-:W-:-:S05]  /*9b80*/  HFMA2 R3, R2, 1, 1, R33 ;  /* 0x3c003c0002037831 */ /* 0x001fca0000000021 */
[----:B------:R-:W0:Y:S02]  /*9b90*/  ATOMS.CAST.SPIN P0, [R0], R2, R3 ;  /* 0x000000020000758d */ /* 0x000e240001800003 */
[----:B0-----:R-:W-:Y:S05]  /*9ba0*/  @!P0 BRA `(.L_x_778) ;  /* 0xfffffffc00f08947 */ /* 0x001fea000383ffff */
[----:B------:R-:W-:Y:S05]  /*9bb0*/  BRA `(.L_x_776) ;  /* 0x00000000000c7947 */ /* 0x000fea0003800000 */
.L_x_777:
[----:B------:R-:W2:Y:S02]  /*9bc0*/  LD.E R0, desc[UR12][R4.64] ;  /* 0x0000000c04007980 */ /* 0x000ea4000c101900 */
[----:B--2---:R-:W-:-:S05]  /*9bd0*/  IADD3 R3, PT, PT, R33, R0, RZ ;  /* 0x0000000021037210 */ /* 0x004fca0007ffe0ff */
[----:B------:R0:W-:Y:S02]  /*9be0*/  ST.E desc[UR12][R4.64], R3 ;  /* 0x0000000304007985 */ /* 0x0001e4000c10190c */
.L_x_776:
[----:B------:R-:W-:Y:S05]  /*9bf0*/  BSYNC.RECONVERGENT B0 ;  /* 0x0000000000007941 */ /* 0x000fea0003800200 */
.L_x_775:
[----:B------:R1:W-:Y:S01]  /*9c00*/  ATOM.E.ADD.F16x2.RN.STRONG.GPU P0, RZ, desc[UR12][R4.64+0x4], R12 ;  /* 0x8000040c04ff79a2 */ /* 0x0003e2000c10e10c */
[----:B------:R-:W-:Y:S04]  /*9c10*/  BSSY.RECONVERGENT B0, `(.L_x_779) ;  /* 0x000000e000007945 */ /* 0x000fe80003800200 */
[----:B-1----:R-:W-:Y:S05]  /*9c20*/  @P0 BRA `(.L_x_780) ;  /* 0x0000000000300947 */ /* 0x002fea0003800000 */
[----:B------:R-:W1:Y:S02]  /*9c30*/  QSPC.E.S P0, RZ, [R4+0x4] ;  /* 0x0000040004ff73aa */ /* 0x000e640000000500 */
[----:B-1----:R-:W-:Y:S05]  /*9c40*/  @!P0 BRA `(.L_x_781) ;  /* 0x00000000001c8947 */ /* 0x002fea0003800000 */
[----:B------:R-:W-:-:S04]  /*9c50*/  MOV R2, R4 ;  /* 0x0000000400027202 */ /* 0x000fc80000000f00 */
[----:B------:R-:W-:-:S07]  /*9c60*/  MOV R0, R2 ;  /* 0x0000000200007202 */ /* 0x000fce0000000f00 */
.L_x_782:
[----:B------:R-:W0:Y:S02]  /*9c70*/  LDS R2, [R0+0x4] ;  /* 0x0000040000027984 */ /* 0x000e240000000800 */
[----:B0-----:R-:W-:-:S05]  /*9c80*/  HADD2 R3, R2, R12 ;  /* 0x0000000c02037230 */ /* 0x001fca0000000000 */
[----:B------:R-:W0:Y:S02]  /*9c90*/  ATOMS.CAST.SPIN P0, [R0+0x4], R2, R3 ;  /* 0x000004020000758d */ /* 0x000e240001800003 */
[----:B0-----:R-:W-:Y:S05]  /*9ca0*/  @!P0 BRA `(.L_x_782) ;  /* 0xfffffffc00f08947 */ /* 0x001fea000383ffff */
[----:B------:R-:W-:Y:S05]  /*9cb0*/  BRA `(.L_x_780) ;  /* 0x00000000000c7947 */ /* 0x000fea0003800000 */
.L_x_781:
[----:B------:R-:W0:Y:S02]  /*9cc0*/  LD.E R0, desc[UR12][R4.64+0x4] ;  /* 0x0000040c04007980 */ /* 0x000e24000c101900 */
[----:B0-----:R-:W-:-:S05]  /*9cd0*/  IADD3 R3, PT, PT, R12, R0, RZ ;  /* 0x000000000c037210 */ /* 0x001fca0007ffe0ff */
[----:B------:R1:W-:Y:S02]  /*9ce0*/  ST.E desc[UR12][R4.64+0x4], R3 ;  /* 0x0000040304007985 */ /* 0x0003e4000c10190c */
.L_x_780:
[----:B------:R-:W-:Y:S05]  /*9cf0*/  BSYNC.RECONVERGENT B0 ;  /* 0x0000000000007941 */ /* 0x000fea0003800200 */
.L_x_779:
        /* <DEDUP_REMOVED lines=9> */
.L_x_786:
[----:B------:R-:W0:Y:S02]  /*9d90*/  LDS R2, [R0] ;  /* 0x0000000000027984 */ /* 0x000e240000000800 */
[----:B0-----:R-:W-:-:S05]  /*9da0*/  HFMA2 R3, R2, 1, 1, R13 ;  /* 0x3c003c0002037831 */ /* 0x001fca000000000d */
[----:B------:R-:W0:Y:S02]  /*9db0*/  ATOMS.CAST.SPIN P0, [R0], R2, R3 ;  /* 0x000000020000758d */ /* 0x000e240001800003 */
[----:B0-----:R-:W-:Y:S05]  /*9dc0*/  @!P0 BRA `(.L_x_786) ;  /* 0xfffffffc00f08947 */ /* 0x001fea000383ffff */
[----:B------:R-:W-:Y:S05]  /*9dd0*/  BRA `(.L_x_784) ;  /* 0x00000000000c7947 */ /* 0x000fea0003800000 */
.L_x_785:
[----:B------:R-:W2:Y:S02]  /*9de0*/  LD.E R0, desc[UR12][R4.64] ;  /* 0x0000000c04007980 */ /* 0x000ea4000c101900 */
[----:B--2---:R-:W-:-:S05]  /*9df0*/  IADD3 R3, PT, PT, R13, R0, RZ ;  /* 0x000000000d037210 */ /* 0x004fca0007ffe0ff */
[----:B------:R0:W-:Y:S02]  /*9e00*/  ST.E desc[UR12][R4.64], R3 ;  /* 0x0000000304007985 */ /* 0x0001e4000c10190c */
.L_x_784:
[----:B------:R-:W-:Y:S05]  /*9e10*/  BSYNC.RECONVERGENT B0 ;  /* 0x0000000000007941 */ /* 0x000fea0003800200 */
.L_x_783:
[----:B------:R1:W-:Y:S01]  /*9e20*/  ATOM.E.ADD.F16x2.RN.STRONG.GPU P0, RZ, desc[UR12][R4.64+0x4], R14 ;  /* 0x8000040e04ff79a2 */ /* 0x0003e2000c10e10c */
[----:B------:R-:W-:Y:S04]  /*9e30*/  BSSY.RECONVERGENT B0, `(.L_x_787) ;  /* 0x000000e000007945 */ /* 0x000fe80003800200 */
[----:B-1----:R-:W-:Y:S05]  /*9e40*/  @P0 BRA `(.L_x_788) ;  /* 0x0000000000300947 */ /* 0x002fea0003800000 */
[----:B------:R-:W1:Y:S02]  /*9e50*/  QSPC.E.S P0, RZ, [R4+0x4] ;  /* 0x0000040004ff73aa */ /* 0x000e640000000500 */
[----:B-1----:R-:W-:Y:S05]  /*9e60*/  @!P0 BRA `(.L_x_789) ;  /* 0x00000000001c8947 */ /* 0x002fea0003800000 */
[----:B------:R-:W-:-:S04]  /*9e70*/  MOV R2, R4 ;  /* 0x0000000400027202 */ /* 0x000fc80000000f00 */
[----:B------:R-:W-:-:S07]  /*9e80*/  MOV R0, R2 ;  /* 0x0000000200007202 */ /* 0x000fce0000000f00 */
.L_x_790:
[----:B------:R-:W0:Y:S02]  /*9e90*/  LDS R2, [R0+0x4] ;  /* 0x0000040000027984 */ /* 0x000e240000000800 */
[----:B0-----:R-:W-:-:S05]  /*9ea0*/  HADD2 R3, R2, R14 ;  /* 0x0000000e02037230 */ /* 0x001fca0000000000 */
[----:B------:R-:W0:Y:S02]  /*9eb0*/  ATOMS.CAST.SPIN P0, [R0+0x4], R2, R3 ;  /* 0x000004020000758d */ /* 0x000e240001800003 */
[----:B0-----:R-:W-:Y:S05]  /*9ec0*/  @!P0 BRA `(.L_x_790) ;  /* 0xfffffffc00f08947 */ /* 0x001fea000383ffff */
[----:B------:R-:W-:Y:S05]  /*9ed0*/  BRA `(.L_x_788) ;  /* 0x00000000000c7947 */ /* 0x000fea0003800000 */
.L_x_789:
[----:B------:R-:W0:Y:S02]  /*9ee0*/  LD.E R0, desc[UR12][R4.64+0x4] ;  /* 0x0000040c04007980 */ /* 0x000e24000c101900 */
[----:B0-----:R-:W-:-:S05]  /*9ef0*/  IADD3 R3, PT, PT, R14, R0, RZ ;  /* 0x000000000e037210 */ /* 0x001fca0007ffe0ff */
[----:B------:R1:W-:Y:S02]  /*9f00*/  ST.E desc[UR12][R4.64+0x4], R3 ;  /* 0x0000040304007985 */ /* 0x0003e4000c10190c */
.L_x_788:
[----:B------:R-:W-:Y:S05]  /*9f10*/  BSYNC.RECONVERGENT B0 ;  /* 0x0000000000007941 */ /* 0x000fea0003800200 */
.L_x_787:
        /* <DEDUP_REMOVED lines=9> */
.L_x_794:
[----:B------:R-:W0:Y:S02]  /*9fb0*/  LDS R2, [R0] ;  /* 0x0000000000027984 */ /* 0x000e240000000800 */
[----:B0-----:R-:W-:-:S05]  /*9fc0*/  HFMA2 R3, R2, 1, 1, R28 ;  /* 0x3c003c0002037831 */ /* 0x001fca000000001c */
[----:B------:R-:W0:Y:S02]  /*9fd0*/  ATOMS.CAST.SPIN P0, [R0], R2, R3 ;  /* 0x000000020000758d */ /* 0x000e240001800003 */
[----:B0-----:R-:W-:Y:S05]  /*9fe0*/  @!P0 BRA `(.L_x_794) ;  /* 0xfffffffc00f08947 */ /* 0x001fea000383ffff */
[----:B------:R-:W-:Y:S05]  /*9ff0*/  BRA `(.L_x_792) ;  /* 0x00000000000c7947 */ /* 0x000fea0003800000 */
.L_x_793:
[----:B------:R-:W2:Y:S02]  /*a000*/  LD.E R0, desc[UR12][R4.64] ;  /* 0x0000000c04007980 */ /* 0x000ea4000c101900 */
[----:B--2---:R-:W-:-:S05]  /*a010*/  IADD3 R3, PT, PT, R28, R0, RZ ;  /* 0x000000001c037210 */ /* 0x004fca0007ffe0ff */
[----:B------:R0:W-:Y:S02]  /*a020*/  ST.E desc[UR12][R4.64], R3 ;  /* 0x0000000304007985 */ /* 0x0001e4000c10190c */
.L_x_792:
[----:B------:R-:W-:Y:S05]  /*a030*/  BSYNC.RECONVERGENT B0 ;  /* 0x0000000000007941 */ /* 0x000fea0003800200 */
.L_x_791:
        /* <DEDUP_REMOVED lines=8> */
.L_x_799:
[----:B------:R-:W0:Y:S02]  /*a0c0*/  LDS R2, [R0+0x4] ;  /* 0x0000040000027984 */ /* 0x000e240000000800 */
[----:B0-----:R-:W-:-:S05]  /*a0d0*/  HADD2 R3, R2, R30 ;  /* 0x0000001e02037230 */ /* 0x001fca0000000000 */
[----:B------:R-:W0:Y:S02]  /*a0e0*/  ATOMS.CAST.SPIN P0, [R0+0x4], R2, R3 ;  /* 0x000004020000758d */ /* 0x000e240001800003 */
[----:B0-----:R-:W-:Y:S05]  /*a0f0*/  @!P0 BRA `(.L_x_799) ;  /* 0xfffffffc00f08947 */ /* 0x001fea000383ffff */
[----:B------:R-:W-:Y:S05]  /*a100*/  BSYNC.RECONVERGENT B1 ;  /* 0x0000000000017941 */ /* 0x000fea0003800200 */
.L_x_798:
[----:B------:R-:W-:Y:S05]  /*a110*/  BRA `(.L_x_796) ;  /* 0x00000000000c7947 */ /* 0x000fea0003800000 */
.L_x_797:
[----:B------:R-:W0:Y:S02]  /*a120*/  LD.E R0, desc[UR12][R4.64+0x4] ;  /* 0x0000040c04007980 */ /* 0x000e24000c101900 */
[----:B0-----:R-:W-:-:S05]  /*a130*/  IADD3 R3, PT, PT, R30, R0, RZ ;  /* 0x000000001e037210 */ /* 0x001fca0007ffe0ff */
[----:B------:R1:W-:Y:S02]  /*a140*/  ST.E desc[UR12][R4.64+0x4], R3 ;  /* 0x0000040304007985 */ /* 0x0003e4000c10190c */
.L_x_796:
[----:B------:R-:W-:Y:S05]  /*a150*/  BSYNC.RECONVERGENT B0 ;  /* 0x0000000000007941 */ /* 0x000fea0003800200 */
.L_x_795:
        /* <DEDUP_REMOVED lines=9> */
.L_x_803:
[----:B------:R-:W0:Y:S02]  /*a1f0*/  LDS R2, [R0] ;  /* 0x0000000000027984 */ /* 0x000e240000000800 */
[----:B0-----:R-:W-:-:S05]  /*a200*/  HFMA2 R3, R2, 1, 1, R53 ;  /* 0x3c003c0002037831 */ /* 0x001fca0000000035 */
[----:B------:R-:W0:Y:S02]  /*a210*/  ATOMS.CAST.SPIN P0, [R0], R2, R3 ;  /* 0x000000020000758d */ /* 0x000e240001800003 */
[----:B0-----:R-:W-:Y:S05]  /*a220*/  @!P0 BRA `(.L_x_803) ;  /* 0xfffffffc00f08947 */ /* 0x001fea000383ffff */
[----:B------:R-:W-:Y:S05]  /*a230*/  BRA `(.L_x_801) ;  /* 0x00000000000c7947 */ /* 0x000fea0003800000 */
.L_x_802:
[----:B------:R-:W2:Y:S02]  /*a240*/  LD.E R0, desc[UR12][R4.64] ;  /* 0x0000000c04007980 */ /* 0x000ea4000c101900 */
[----:B--2---:R-:W-:-:S05]  /*a250*/  IADD3 R3, PT, PT, R53, R0, RZ ;  /* 0x0000000035037210 */ /* 0x004fca0007ffe0ff */
[----:B------:R0:W-:Y:S02]  /*a260*/  ST.E desc[UR12][R4.64], R3 ;  /* 0x0000000304007985 */ /* 0x0001e4000c10190c */
.L_x_801:
[----:B------:R-:W-:Y:S05]  /*a270*/  BSYNC.RECONVERGENT B0 ;  /* 0x0000000000007941 */ /* 0x000fea0003800200 */
.L_x_800:
[----:B------:R1:W-:Y:S02]  /*a280*/  ATOM.E.ADD.F16x2.RN.STRONG.GPU P0, RZ, desc[UR12][R4.64+0x4], R54 ;  /* 0x8000043604ff79a2 */ /* 0x0003e4000c10e10c */
[----:B-1----:R-:W-:Y:S05]  /*a290*/  @P0 EXIT ;  /* 0x000000000000094d */ /* 0x002fea0003800000 */
[----:B------:R-:W1:Y:S02]  /*a2a0*/  QSPC.E.S P0, RZ, [R4+0x4] ;  /* 0x0000040004ff73aa */ /* 0x000e640000000500 */
[----:B-1----:R-:W-:Y:S05]  /*a2b0*/  @!P0 BRA `(.L_x_804) ;  /* 0x00000000001c8947 */ /* 0x002fea0003800000 */
[----:B------:R-:W-:-:S04]  /*a2c0*/  MOV R2, R4 ;  /* 0x0000000400027202 */ /* 0x000fc80000000f00 */
[----:B------:R-:W-:-:S07]  /*a2d0*/  MOV R0, R2 ;  /* 0x0000000200007202 */ /* 0x000fce0000000f00 */
.L_x_805:
[----:B------:R-:W0:Y:S02]  /*a2e0*/  LDS R2, [R0+0x4] ;  /* 0x0000040000027984 */ /* 0x000e240000000800 */
[----:B0-----:R-:W-:-:S05]  /*a2f0*/  HADD2 R3, R2, R54 ;  /* 0x0000003602037230 */ /* 0x001fca0000000000 */
[----:B------:R-:W0:Y:S02]  /*a300*/  ATOMS.CAST.SPIN P0, [R0+0x4], R2, R3 ;  /* 0x000004020000758d */ /* 0x000e240001800003 */
[----:B0-----:R-:W-:Y:S05]  /*a310*/  @!P0 BRA `(.L_x_805) ;  /* 0xfffffffc00f08947 */ /* 0x001fea000383ffff */
[----:B------:R-:W-:Y:S05]  /*a320*/  EXIT ;  /* 0x000000000000794d */ /* 0x000fea0003800000 */
.L_x_804:
[----:B------:R-:W0:Y:S02]  /*a330*/  LD.E R0, desc[UR12][R4.64+0x4] ;  /* 0x0000040c04007980 */ /* 0x000e24000c101900 */
[----:B0-----:R-:W-:-:S05]  /*a340*/  IADD3 R3, PT, PT, R54, R0, RZ ;  /* 0x0000000036037210 */ /* 0x001fca0007ffe0ff */
[----:B------:R-:W-:Y:S01]  /*a350*/  ST.E desc[UR12][R4.64+0x4], R3 ;  /* 0x0000040304007985 */ /* 0x000fe2000c10190c */
[----:B------:R-:W-:Y:S05]  /*a360*/  EXIT ;  /* 0x000000000000794d */ /* 0x000fea0003800000 */
.L_x_806:
        /* <DEDUP_REMOVED lines=9> */
.L_x_1861:


//--------------------- .text._ZN4vllm4gptq33gemm_half_q_half_gptq_4bit_kernelILb1ELi7EEEvPK6__halfPKjS6_S4_PS2_iiiibPKi --------------------------
	.section	.text._ZN4vllm4gptq33gemm_half_q_half_gptq_4bit_kernelILb1ELi7EEEvPK6__halfPKjS6_S4_PS2_iiiibPKi,"ax",@progbits
	.align	128
        .global         _ZN4vllm4gptq33gemm_half_q_half_gptq_4bit_kernelILb1ELi7EEEvPK6__halfPKjS6_S4_PS2_iiiibPKi
        .type           _ZN4vllm4gptq33gemm_half_q_half_gptq_4bit_kernelILb1ELi7EEEvPK6__halfPKjS6_S4_PS2_iiiibPKi,@function
        .size           _ZN4vllm4gptq33gemm_half_q_half_gptq_4bit_kernelILb1ELi7EEEvPK6__halfPKjS6_S4_PS2_iiiibPKi,(.L_x_1862 - _ZN4vllm4gptq33gemm_half_q_half_gptq_4bit_kernelILb1ELi7EEEvPK6__halfPKjS6_S4_PS2_iiiibPKi)
        .other          _ZN4vllm4gptq33gemm_half_q_half_gptq_4bit_kernelILb1ELi7EEEvPK6__halfPKjS6_S4_PS2_iiiibPKi,@"STO_CUDA_ENTRY STV_DEFAULT"
_ZN4vllm4gptq33gemm_half_q_half_gptq_4bit_kernelILb1ELi7EEEvPK6__halfPKjS6_S4_PS2_iiiibPKi:
.text._ZN4vllm4gptq33gemm_half_q_half_gptq_4bit_kernelILb1ELi7EEEvPK6__halfPKjS6_S4_PS2_iiiibPKi:
[----:B------:R-:W-:Y:S01]  /*0000*/  LDC R1, c[0x0][0x37c] ;  /* 0x0000df00ff017b82 */ /* 0x000fe20000000800 */
[----:B------:R-:W0:Y:S07]  /*0010*/  S2R R4, SR_CTAID.Z ;  /* 0x0000000000047919 */ /* 0x000e2e0000002700 */
[----:B------:R-:W1:Y:S01]  /*0020*/  LDC R3, c[0x0][0x3b0] ;  /* 0x0000ec00ff037b82 */ /* 0x000e620000000800 */
[----:B------:R-:W2:Y:S01]  /*0030*/  LDCU.64 UR12, c[0x0][0x358] ;  /* 0x00006b00ff0c77ac */ /* 0x000ea20008000a00 */
[----:B------:R-:W-:Y:S01]  /*0040*/  BSSY.RECONVERGENT B0, `(.L_x_807) ;  /* 0x000007e000007945 */ /* 0x000fe20003800200 */
[----:B------:R-:W3:Y:S01]  /*0050*/  S2R R2, SR_TID.X ;  /* 0x0000000000027919 */ /* 0x000ee20000002100 */
[----:B------:R-:W4:Y:S04]  /*0060*/  S2R R5, SR_CTAID.X ;  /* 0x0000000000057919 */ /* 0x000f280000002500 */
[----:B------:R-:W5:Y:S01]  /*0070*/  S2UR UR4, SR_CTAID.Y ;  /* 0x00000000000479c3 */ /* 0x000f620000002600 */
[----:B0-----:R-:W-:Y:S01]  /*0080*/  SHF.L.U32 R0, R4, 0x7, RZ ;  /* 0x0000000704007819 */ /* 0x001fe200000006ff */
[----:B-----5:R-:W-:-:S03]  /*0090*/  UIMAD UR4, UR4, 0x7, URZ ;  /* 0x00000007040478a4 */ /* 0x020fc6000f8e02ff */
[CC--:B---3--:R-:W-:Y:S02]  /*00a0*/  IADD3 R14, PT, PT, R0.reuse, R2.reuse, RZ ;  /* 0x00000002000e7210 */ /* 0x0c8fe40007ffe0ff */
[----:B-1----:R-:W-:Y:S02]  /*00b0*/  VIADDMNMX.U32 R29, R0, 0x80, R3, PT ;  /* 0x00000080001d7846 */ /* 0x002fe40003800003 */
[----:B----4-:R-:W-:Y:S02]  /*00c0*/  LEA R5, R5, R2, 0x7 ;  /* 0x0000000205057211 */ /* 0x010fe400078e38ff */
[----:B------:R-:W-:Y:S02]  /*00d0*/  ISETP.GE.U32.AND P0, PT, R14, R29, PT ;  /* 0x0000001d0e00720c */ /* 0x000fe40003f06070 */
[----:B------:R-:W-:Y:S02]  /*00e0*/  R2UR UR9, R0 ;  /* 0x00000000000972ca */ /* 0x000fe400000e0000 */
[----:B------:R-:W-:-:S09]  /*00f0*/  SHF.L.U32 R28, R5, 0x2, RZ ;  /* 0x00000002051c7819 */ /* 0x000fd200000006ff */
[----:B--2---:R-:W-:Y:S05]  /*0100*/  @P0 BRA `(.L_x_808) ;  /* 0x0000000400c40947 */ /* 0x004fea0003800000 */
[----:B------:R-:W0:Y:S01]  /*0110*/  LDCU.64 UR10, c[0x0][0x3c0] ;  /* 0x00007800ff0a77ac */ /* 0x000e220008000a00 */
[----:B------:R-:W1:Y:S01]  /*0120*/  S2UR UR6, SR_CgaCtaId ;  /* 0x00000000000679c3 */ /* 0x000e620000008800 */
[----:B------:R-:W-:Y:S01]  /*0130*/  UMOV UR5, 0x400 ;  /* 0x0000040000057882 */ /* 0x000fe20000000000 */
[----:B0-----:R-:W-:-:S04]  /*0140*/  UISETP.NE.U32.AND UP0, UPT, UR10, URZ, UPT ;  /* 0x000000ff0a00728c */ /* 0x001fc8000bf05070 */
[----:B------:R-:W-:Y:S02]  /*0150*/  UISETP.NE.AND.EX UP0, UPT, UR11, URZ, UPT, UP0 ;  /* 0x000000ff0b00728c */ /* 0x000fe4000bf05300 */
[----:B-1----:R-:W-:-:S06]  /*0160*/  ULEA UR5, UR6, UR5, 0x18 ;  /* 0x0000000506057291 */ /* 0x002fcc000f8ec0ff */
[----:B------:R-:W-:Y:S01]  /*0170*/  LEA R0, R2, UR5, 0x1 ;  /* 0x0000000502007c11 */ /* 0x000fe2000f8e08ff */
[----:B------:R-:W-:Y:S06]  /*0180*/  BRA.U UP0, `(.L_x_809) ;  /* 0x0000000100cc7547 */ /* 0x000fec000b800000 */
        /* <DEDUP_REMOVED lines=12> */
[----:B------:R-:W-:Y:S02]  /*0250*/  IADD3 R13, PT, PT, R5, R3, RZ ;  /* 0x00000003050d7210 */ /* 0x000fe40007ffe0ff */
[----:B------:R-:W-:-:S02]  /*0260*/  LEA.HI.X R9, R9, UR7, R10, 0x1, P1 ;  /* 0x0000000709097c11 */ /* 0x000fc400088f0c0a */
[----:B------:R-:W-:Y:S02]  /*0270*/  LEA.HI.X.SX32 R12, R5, RZ, 0x1, P2 ;  /* 0x000000ff050c7211 */ /* 0x000fe400010f0eff */
[C---:B------:R-:W-:Y:S01]  /*0280*/  LEA R10, P0, R11.reuse, UR6, 0x1 ;  /* 0x000000060b0a7c11 */ /* 0x040fe2000f8008ff */
[----:B------:R0:W2:Y:S01]  /*0290*/  LDG.E.U16.CONSTANT R5, desc[UR12][R6.64] ;  /* 0x0000000c06057981 */ /* 0x0000a2000c1e9500 */
[----:B------:R-:W-:Y:S02]  /*02a0*/  IADD3 R16, P1, PT, R14, R13, RZ ;  /* 0x0000000d0e107210 */ /* 0x000fe40007f3e0ff */
[----:B------:R-:W-:Y:S01]  /*02b0*/  LEA.HI.X R11, R11, UR7, R12, 0x1, P0 ;  /* 0x000000070b0b7c11 */ /* 0x000fe200080f0c0c */
[----:B------:R1:W3:Y:S01]  /*02c0*/  LDG.E.U16.CONSTANT R17, desc[UR12][R8.64] ;  /* 0x0000000c08117981 */ /* 0x0002e2000c1e9500 */
[----:B------:R-:W-:Y:S02]  /*02d0*/  LEA.HI.X.SX32 R19, R13, RZ, 0x1, P1 ;  /* 0x000000ff0d137211 */ /* 0x000fe400008f0eff */
[----:B------:R-:W-:-:S02]  /*02e0*/  LEA R12, P0, R16, UR6, 0x1 ;  /* 0x00000006100c7c11 */ /* 0x000fc4000f8008ff */
[-C--:B------:R-:W-:Y:S01]  /*02f0*/  IADD3 R15, PT, PT, R13, R3.reuse, RZ ;  /* 0x000000030d0f7210 */ /* 0x080fe20007ffe0ff */
[----:B------:R-:W4:Y:S01]  /*0300*/  LDG.E.U16.CONSTANT R11, desc[UR12][R10.64] ;  /* 0x0000000c0a0b7981 */ /* 0x000f22000c1e9500 */
[----:B------:R-:W-:Y:S02]  /*0310*/  LEA.HI.X R13, R16, UR7, R19, 0x1, P0 ;  /* 0x00000007100d7c11 */ /* 0x000fe400080f0c13 */
[C---:B------:R-:W-:Y:S02]  /*0320*/  IADD3 R16, PT, PT, R15.reuse, R3, RZ ;  /* 0x000000030f107210 */ /* 0x040fe40007ffe0ff */
[----:B------:R-:W-:Y:S02]  /*0330*/  IADD3 R20, P0, PT, R14, R15, RZ ;  /* 0x0000000f0e147210 */ /* 0x000fe40007f1e0ff */
[----:B------:R-:W-:Y:S01]  /*0340*/  IADD3 R19, PT, PT, R16, R3, RZ ;  /* 0x0000000310137210 */ /* 0x000fe20007ffe0ff */
[----:B------:R-:W5:Y:S01]  /*0350*/  LDG.E.U16.CONSTANT R13, desc[UR12][R12.64] ;  /* 0x0000000c0c0d7981 */ /* 0x000f62000c1e9500 */
[----:B0-----:R-:W-:-:S02]  /*0360*/  LEA.HI.X.SX32 R7, R15, RZ, 0x1, P0 ;  /* 0x000000ff0f077211 */ /* 0x001fc400000f0eff */
[----:B------:R-:W-:Y:S02]  /*0370*/  IADD3 R18, P1, PT, R14, R16, RZ ;  /* 0x000000100e127210 */ /* 0x000fe40007f3e0ff */
[----:B------:R-:W-:Y:S02]  /*0380*/  LEA R6, P0, R20, UR6, 0x1 ;  /* 0x0000000614067c11 */ /* 0x000fe4000f8008ff */
[----:B------:R-:W-:Y:S02]  /*0390*/  IADD3 R15, P2, PT, R14, R19, RZ ;  /* 0x000000130e0f7210 */ /* 0x000fe40007f5e0ff */
[----:B------:R-:W-:Y:S02]  /*03a0*/  LEA.HI.X.SX32 R21, R16, RZ, 0x1, P1 ;  /* 0x000000ff10157211 */ /* 0x000fe400008f0eff */
[----:B------:R-:W-:Y:S02]  /*03b0*/  LEA.HI.X R7, R20, UR7, R7, 0x1, P0 ;  /* 0x0000000714077c11 */ /* 0x000fe400080f0c07 */
[----:B-1----:R-:W-:-:S02]  /*03c0*/  LEA R8, P1, R18, UR6, 0x1 ;  /* 0x0000000612087c11 */ /* 0x002fc4000f8208ff */
[----:B------:R-:W-:Y:S02]  /*03d0*/  LEA.HI.X.SX32 R16, R19, RZ, 0x1, P2 ;  /* 0x000000ff13107211 */ /* 0x000fe400010f0eff */
[C---:B------:R-:W-:Y:S01]  /*03e0*/  LEA R14, P0, R15.reuse, UR6, 0x1 ;  /* 0x000000060f0e7c11 */ /* 0x040fe2000f8008ff */
[----:B------:R-:W5:Y:S01]  /*03f0*/  LDG.E.U16.CONSTANT R7, desc[UR12][R6.64] ;  /* 0x0000000c06077981 */ /* 0x000f62000c1e9500 */
[----:B------:R-:W-:Y:S02]  /*0400*/  LEA.HI.X R9, R18, UR7, R21, 0x1, P1 ;  /* 0x0000000712097c11 */ /* 0x000fe400088f0c15 */
        /* <DEDUP_REMOVED lines=11> */
.L_x_809:
        /* <DEDUP_REMOVED lines=16> */
[----:B------:R-:W-:Y:S02]  /*05c0*/  LEA R6, P0, R10, UR6, 0x1 ;  /* 0x000000060a067c11 */ /* 0x000fe4000f8008ff */
[-C--:B------:R-:W-:Y:S02]  /*05d0*/  IADD3 R11, P1, PT, R20, R5.reuse, RZ ;  /* 0x00000005140b7210 */ /* 0x080fe40007f3e0ff */
[----:B------:R-:W-:Y:S01]  /*05e0*/  IADD3 R15, P3, PT, R22, R5, RZ ;  /* 0x00000005160f7210 */ /* 0x000fe20007f7e0ff */
[----:B------:R-:W2:Y:S01]  /*05f0*/  LDG.E.U16.CONSTANT R9, desc[UR12][R8.64] ;  /* 0x0000000c08097981 */ /* 0x000ea2000c1e9500 */
[----:B------:R-:W-:-:S02]  /*0600*/  LEA.HI.X R7, R10, UR7, R7, 0x1, P0 ;  /* 0x000000070a077c11 */ /* 0x000fc400080f0c07 */
[----:B------:R-:W-:Y:S02]  /*0610*/  IADD3 R13, P2, PT, R18, R5, RZ ;  /* 0x00000005120d7210 */ /* 0x000fe40007f5e0ff */
[-C--:B------:R-:W-:Y:S02]  /*0620*/  LEA.HI.X.SX32 R20, R20, R17.reuse, 0x1, P1 ;  /* 0x0000001114147211 */ /* 0x080fe400008f0eff */
[----:B------:R-:W-:Y:S01]  /*0630*/  LEA R10, P0, R11, UR6, 0x1 ;  /* 0x000000060b0a7c11 */ /* 0x000fe2000f8008ff */
[----:B------:R-:W3:Y:S01]  /*0640*/  LDG.E.U16.CONSTANT R7, desc[UR12][R6.64] ;  /* 0x0000000c06077981 */ /* 0x000ee2000c1e9500 */
[C---:B------:R-:W-:Y:S02]  /*0650*/  LEA.HI.X.SX32 R16, R22.reuse, R17, 0x1, P3 ;  /* 0x0000001116107211 */ /* 0x040fe400018f0eff */
[----:B------:R-:W-:Y:S02]  /*0660*/  IADD3 R22, PT, PT, R22, R3, RZ ;  /* 0x0000000316167210 */ /* 0x000fe40007ffe0ff */
[----:B------:R-:W-:-:S02]  /*0670*/  LEA.HI.X.SX32 R18, R18, R17, 0x1, P2 ;  /* 0x0000001112127211 */ /* 0x000fc400010f0eff */
[----:B------:R-:W-:Y:S02]  /*0680*/  LEA R12, P1, R13, UR6, 0x1 ;  /* 0x000000060d0c7c11 */ /* 0x000fe4000f8208ff */
[----:B------:R-:W-:Y:S02]  /*0690*/  LEA.HI.X R11, R11, UR7, R20, 0x1, P0 ;  /* 0x000000070b0b7c11 */ /* 0x000fe400080f0c14 */
[C---:B------:R-:W-:Y:S02]  /*06a0*/  IADD3 R20, PT, PT, R22.reuse, R3, RZ ;  /* 0x0000000316147210 */ /* 0x040fe40007ffe0ff */
[----:B------:R-:W-:Y:S02]  /*06b0*/  LEA R14, P2, R15, UR6, 0x1 ;  /* 0x000000060f0e7c11 */ /* 0x000fe4000f8408ff */
[----:B------:R-:W-:Y:S01]  /*06c0*/  LEA.HI.X R13, R13, UR7, R18, 0x1, P1 ;  /* 0x000000070d0d7c11 */ /* 0x000fe200088f0c12 */
[----:B------:R-:W4:Y:S01]  /*06d0*/  LDG.E.U16.CONSTANT R11, desc[UR12][R10.64] ;  /* 0x0000000c0a0b7981 */ /* 0x000f22000c1e9500 */
[----:B------:R-:W-:-:S02]  /*06e0*/  IADD3 R19, P0, PT, R22, R5, RZ ;  /* 0x0000000516137210 */ /* 0x000fc40007f1e0ff */
[----:B------:R-:W-:Y:S02]  /*06f0*/  IADD3 R5, P1, PT, R20, R5, RZ ;  /* 0x0000000514057210 */ /* 0x000fe40007f3e0ff */
[----:B------:R-:W-:Y:S01]  /*0700*/  LEA.HI.X R15, R15, UR7, R16, 0x1, P2 ;  /* 0x000000070f0f7c11 */ /* 0x000fe200090f0c10 */
[----:B------:R-:W5:Y:S01]  /*0710*/  LDG.E.U16.CONSTANT R13, desc[UR12][R12.64] ;  /* 0x0000000c0c0d7981 */ /* 0x000f62000c1e9500 */
[-C--:B------:R-:W-:Y:S02]  /*0720*/  LEA.HI.X.SX32 R22, R22, R17.reuse, 0x1, P0 ;  /* 0x0000001116167211 */ /* 0x080fe400000f0eff */
[----:B------:R-:W-:Y:S02]  /*0730*/  LEA R16, P0, R19, UR6, 0x1 ;  /* 0x0000000613107c11 */ /* 0x000fe4000f8008ff */
[----:B------:R-:W-:Y:S01]  /*0740*/  LEA.HI.X.SX32 R20, R20, R17, 0x1, P1 ;  /* 0x0000001114147211 */ /* 0x000fe200008f0eff */
[----:B------:R-:W5:Y:S01]  /*0750*/  LDG.E.U16.CONSTANT R15, desc[UR12][R14.64] ;  /* 0x0000000c0e0f7981 */ /* 0x000f62000c1e9500 */
[----:B------:R-:W-:-:S02]  /*0760*/  LEA R18, P1, R5, UR6, 0x1 ;  /* 0x0000000605127c11 */ /* 0x000fc4000f8208ff */
        /* <DEDUP_REMOVED lines=11> */
.L_x_808:
[----:B------:R-:W-:Y:S05]  /*0820*/  BSYNC.RECONVERGENT B0 ;  /* 0x0000000000007941 */ /* 0x000fea0003800200 */
.L_x_807:
[----:B------:R-:W2:Y:S02]  /*0830*/  LDCU UR8, c[0x0][0x3ac] ;  /* 0x00007580ff0877ac */ /* 0x000ea40008000800 */
[----:B--2---:R-:W-:-:S13]  /*0840*/  ISETP.GE.AND P0, PT, R28, UR8, PT ;  /* 0x000000081c007c0c */ /* 0x004fda000bf06270 */
[----:B------:R-:W-:Y:S05]  /*0850*/  @P0 EXIT ;  /* 0x000000000000094d */ /* 0x000fea0003800000 */
[----:B------:R-:W0:Y:S01]  /*0860*/  LDC R8, c[0x0][0x3b4] ;  /* 0x0000ed00ff087b82 */ /* 0x000e220000000800 */
[----:B------:R-:W2:Y:S01]  /*0870*/  LDCU.U8 UR5, c[0x0][0x3b8] ;  /* 0x00007700ff0577ac */ /* 0x000ea20008000000 */
[----:B------:R-:W3:Y:S01]  /*0880*/  LDCU.64 UR10, c[0x0][0x388] ;  /* 0x00007100ff0a77ac */ /* 0x000ee20008000a00 */
[----:B0-----:R-:W-:Y:S02]  /*0890*/  IABS R5, R8 ;  /* 0x0000000800057213 */ /* 0x001fe40000000000 */
[----:B------:R-:W-:Y:S02]  /*08a0*/  ISETP.NE.AND P1, PT, R8, RZ, PT ;  /* 0x000000ff0800720c */ /* 0x000fe40003f25270 */
[----:B-1----:R-:W0:Y:S08]  /*08b0*/  I2F.RP R0, R5 ;  /* 0x0000000500007306 */ /* 0x002e300000209400 */
[----:B0-----:R-:W0:Y:S02]  /*08c0*/  MUFU.RCP R0, R0 ;  /* 0x0000000000007308 */ /* 0x001e240000001000 */
[----:B0-----:R-:W-:-:S06]  /*08d0*/  IADD3 R6, PT, PT, R0, 0xffffffe, RZ ;  /* 0x0ffffffe00067810 */ /* 0x001fcc0007ffe0ff */
[----:B------:R0:W1:Y:S02]  /*08e0*/  F2I.FTZ.U32.TRUNC.NTZ R7, R6 ;  /* 0x0000000600077305 */ /* 0x000064000021f000 */
[----:B0-----:R-:W-:Y:S01]  /*08f0*/  HFMA2 R6, -RZ, RZ, 0, 0 ;  /* 0x00000000ff067431 */ /* 0x001fe200000001ff */
[----:B-1----:R-:W-:-:S05]  /*0900*/  IADD3 R10, PT, PT, RZ, -R7, RZ ;  /* 0x80000007ff0a7210 */ /* 0x002fca0007ffe0ff */
[----:B------:R-:W-:Y:S01]  /*0910*/  IMAD R9, R10, R5, RZ ;  /* 0x000000050a097224 */ /* 0x000fe200078e02ff */
[----:B------:R-:W-:-:S03]  /*0920*/  IABS R10, R3 ;  /* 0x00000003000a7213 */ /* 0x000fc60000000000 */
[----:B------:R-:W-:Y:S01]  /*0930*/  IMAD.HI.U32 R7, R7, R9, R6 ;  /* 0x0000000907077227 */ /* 0x000fe200078e0006 */
[----:B------:R-:W-:-:S05]  /*0940*/  SHF.R.S32.HI R9, RZ, 0x1f, R28 ;  /* 0x0000001fff097819 */ /* 0x000fca000001141c */
[----:B------:R-:W-:-:S05]  /*0950*/  IMAD.HI.U32 R7, R7, R10, RZ ;  /* 0x0000000a07077227 */ /* 0x000fca00078e00ff */
[----:B------:R-:W-:-:S05]  /*0960*/  IADD3 R0, PT, PT, RZ, -R7, RZ ;  /* 0x80000007ff007210 */ /* 0x000fca0007ffe0ff */
[C---:B------:R-:W-:Y:S02]  /*0970*/  IMAD R0, R5.reuse, R0, R10 ;  /* 0x0000000005007224 */ /* 0x040fe400078e020a */
[----:B------:R-:W-:Y:S01]  /*0980*/  IMAD R4, R4, UR8, RZ ;  /* 0x0000000804047c24 */ /* 0x000fe2000f8e02ff */
[----:B------:R-:W-:Y:S01]  /*0990*/  SHF.L.U32 R2, R2, 0x4, RZ ;  /* 0x0000000402027819 */ /* 0x000fe200000006ff */
[----:B--2---:R-:W-:Y:S01]  /*09a0*/  UPRMT UR5, UR5, 0x8880, URZ ;  /* 0x0000888005057896 */ /* 0x004fe200080000ff */
[----:B------:R-:W-:Y:S01]  /*09b0*/  ISETP.GT.U32.AND P2, PT, R5, R0, PT ;  /* 0x000000000500720c */ /* 0x000fe20003f44070 */
[----:B------:R-:W0:-:S12]  /*09c0*/  LDC.64 R10, c[0x0][0x398] ;  /* 0x0000e600ff0a7b82 */ /* 0x000e180000000a00 */
        /* <DEDUP_REMOVED lines=10> */
[----:B------:R-:W1:Y:S01]  /*0a70*/  I2F.U32.RP R0, UR6 ;  /* 0x0000000600007d06 */ /* 0x000e620008209000 */
[----:B------:R-:W-:Y:S02]  /*0a80*/  IADD3 R5, PT, PT, RZ, -UR6, RZ ;  /* 0x80000006ff057c10 */ /* 0x000fe4000fffe0ff */
[----:B------:R-:W-:Y:S02]  /*0a90*/  MOV R8, UR6 ;  /* 0x0000000600087c02 */ /* 0x000fe40008000f00 */
[----:B------:R-:W-:-:S03]  /*0aa0*/  ISETP.NE.U32.AND P2, PT, RZ, UR6, PT ;  /* 0x00000006ff007c0c */ /* 0x000fc6000bf45070 */
[----:B-1----:R-:W1:Y:S02]  /*0ab0*/  MUFU.RCP R0, R0 ;  /* 0x0000000000007308 */ /* 0x002e640000001000 */
[----:B-1----:R-:W-:-:S06]  /*0ac0*/  IADD3 R6, PT, PT, R0, 0xffffffe, RZ ;  /* 0x0ffffffe00067810 */ /* 0x002fcc0007ffe0ff */
[----:B------:R1:W2:Y:S02]  /*0ad0*/  F2I.FTZ.U32.TRUNC.NTZ R7, R6 ;  /* 0x0000000600077305 */ /* 0x0002a4000021f000 */
[----:B-1----:R-:W-:Y:S01]  /*0ae0*/  MOV R6, RZ ;  /* 0x000000ff00067202 */ /* 0x002fe20000000f00 */
[----:B--2---:R-:W-:-:S04]  /*0af0*/  IMAD R5, R5, R7, RZ ;  /* 0x0000000705057224 */ /* 0x004fc800078e02ff */
[----:B------:R-:W-:-:S06]  /*0b00*/  IMAD.HI.U32 R5, R7, R5, R6 ;  /* 0x0000000507057227 */ /* 0x000fcc00078e0006 */
[----:B------:R-:W-:-:S05]  /*0b10*/  IMAD.HI.U32 R5, R5, UR9, RZ ;  /* 0x0000000905057c27 */ /* 0x000fca000f8e00ff */
[----:B------:R-:W-:-:S05]  /*0b20*/  IADD3 R7, PT, PT, RZ, -R5, RZ ;  /* 0x80000005ff077210 */ /* 0x000fca0007ffe0ff */
[----:B------:R-:W-:Y:S02]  /*0b30*/  IMAD R0, R8, R7, UR9 ;  /* 0x0000000908007e24 */ /* 0x000fe4000f8e0207 */
[----:B------:R-:W1:Y:S03]  /*0b40*/  LDC.64 R6, c[0x0][0x390] ;  /* 0x0000e400ff067b82 */ /* 0x000e660000000a00 */
[----:B------:R-:W-:-:S13]  /*0b50*/  ISETP.GE.U32.AND P0, PT, R0, UR6, PT ;  /* 0x0000000600007c0c */ /* 0x000fda000bf06070 */
[----:B------:R-:W-:Y:S02]  /*0b60*/  @P0 IADD3 R0, PT, PT, R0, -UR6, RZ ;  /* 0x8000000600000c10 */ /* 0x000fe4000fffe0ff */
[----:B------:R-:W-:Y:S02]  /*0b70*/  @P0 IADD3 R5, PT, PT, R5, 0x1, RZ ;  /* 0x0000000105050810 */ /* 0x000fe40007ffe0ff */
[----:B------:R-:W-:Y:S02]  /*0b80*/  ISETP.GE.U32.AND P1, PT, R0, UR6, PT ;  /* 0x0000000600007c0c */ /* 0x000fe4000bf26070 */
[----:B------:R-:W-:-:S04]  /*0b90*/  LEA.HI R0, R9, R28, RZ, 0x3 ;  /* 0x0000001c09007211 */ /* 0x000fc800078f18ff */
[----:B------:R-:W-:-:S07]  /*0ba0*/  SHF.R.S32.HI R0, RZ, 0x3, R0 ;  /* 0x00000003ff007819 */ /* 0x000fce0000011400 */
[----:B------:R-:W-:Y:S02]  /*0bb0*/  @P1 IADD3 R5, PT, PT, R5, 0x1, RZ ;  /* 0x0000000105051810 */ /* 0x000fe40007ffe0ff */
[----:B------:R-:W-:-:S05]  /*0bc0*/  @!P2 LOP3.LUT R5, RZ, UR6, RZ, 0x33, !PT ;  /* 0x00000006ff05ac12 */ /* 0x000fca000f8e33ff */
[----:B------:R-:W-:-:S05]  /*0bd0*/  IMAD R13, R5, UR8, RZ ;  /* 0x00000008050d7c24 */ /* 0x000fca000f8e02ff */
[----:B------:R-:W-:-:S04]  /*0be0*/  SHF.R.S32.HI R8, RZ, 0x1f, R13 ;  /* 0x0000001fff087819 */ /* 0x000fc8000001140d */
[----:B------:R-:W-:-:S04]  /*0bf0*/  LEA.HI R9, R8, R13, RZ, 0x3 ;  /* 0x0000000d08097211 */ /* 0x000fc800078f18ff */
[----:B------:R-:W-:-:S05]  /*0c00*/  LEA.HI.SX32 R9, R9, R0, 0x1d ;  /* 0x0000000009097211 */ /* 0x000fca00078feaff */
[----:B-1----:R-:W-:-:S06]  /*0c10*/  IMAD.WIDE R6, R9, 0x4, R6 ;  /* 0x0000000409067825 */ /* 0x002fcc00078e0206 */
[----:B------:R-:W2:Y:S01]  /*0c20*/  LDG.E.CONSTANT R7, desc[UR12][R6.64] ;  /* 0x0000000c06077981 */ /* 0x000ea2000c1e9900 */
[----:B------:R-:W-:Y:S01]  /*0c30*/  SHF.L.U32 R9, R4, 0x4, RZ ;  /* 0x0000000404097819 */ /* 0x000fe200000006ff */
[----:B------:R-:W-:Y:S01]  /*0c40*/  UISETP.NE.AND UP0, UPT, UR5, URZ, UPT ;  /* 0x000000ff0500728c */ /* 0x000fe2000bf05270 */
[----:B------:R-:W-:Y:S01]  /*0c50*/  SHF.R.S32.HI R4, RZ, 0x1f, R28 ;  /* 0x0000001fff047819 */ /* 0x000fe2000001141c */
[----:B------:R-:W1:Y:S01]  /*0c60*/  I2F.F16 R8, -0x40 ;  /* 0xffffffc000087906 */ /* 0x000e620000200c00 */
[----:B------:R-:W-:Y:S01]  /*0c70*/  IADD3 R77, P1, PT, R28, R9, RZ ;  /* 0x000000091c4d7210 */ /* 0x000fe20007f3e0ff */
[----:B------:R-:W-:Y:S01]  /*0c80*/  HFMA2 R44, -RZ, RZ, 0, 0 ;  /* 0x00000000ff2c7431 */ /* 0x000fe200000001ff */
[----:B------:R-:W-:Y:S02]  /*0c90*/  LOP3.LUT R2, R2, 0x10, RZ, 0xc0, !PT ;  /* 0x0000001002027812 */ /* 0x000fe400078ec0ff */
[----:B------:R-:W-:Y:S02]  /*0ca0*/  CS2R R36, SRZ ;  /* 0x0000000000247805 */ /* 0x000fe4000001ff00 */
[----:B------:R-:W-:-:S02]  /*0cb0*/  LEA.HI.X.SX32 R4, R9, R4, 0x1, P1 ;  /* 0x0000000409047211 */ /* 0x000fc400008f0eff */
[----:B------:R-:W-:Y:S02]  /*0cc0*/  CS2R R34, SRZ ;  /* 0x0000000000227805 */ /* 0x000fe4000001ff00 */
[----:B---3--:R-:W-:Y:S02]  /*0cd0*/  LEA R76, P1, R77, UR10, 0x2 ;  /* 0x0000000a4d4c7c11 */ /* 0x008fe4000f8210ff */
[----:B------:R-:W-:Y:S02]  /*0ce0*/  CS2R R32, SRZ ;  /* 0x0000000000207805 */ /* 0x000fe4000001ff00 */
[----:B------:R-:W-:Y:S02]  /*0cf0*/  ISETP.LE.U32.AND P0, PT, R3, UR9, PT ;  /* 0x0000000903007c0c */ /* 0x000fe4000bf03070 */
[----:B------:R-:W-:Y:S02]  /*0d00*/  CS2R R30, SRZ ;  /* 0x00000000001e7805 */ /* 0x000fe4000001ff00 */
[----:B------:R-:W-:Y:S01]  /*0d10*/  LEA.HI.X R77, R77, UR11, R4, 0x2, P1 ;  /* 0x0000000b4d4d7c11 */ /* 0x000fe200088f1404 */
[----:B------:R-:W-:Y:S01]  /*0d20*/  USEL UR11, URZ, 0x1, UP0 ;  /* 0x00000001ff0b7887 */ /* 0x000fe20008000000 */
[----:B------:R-:W-:-:S02]  /*0d30*/  IADD3 R13, PT, PT, R28, R13, RZ ;  /* 0x0000000d1c0d7210 */ /* 0x000fc40007ffe0ff */
[----:B------:R-:W-:Y:S02]  /*0d40*/  CS2R R62, SRZ ;  /* 0x00000000003e7805 */ /* 0x000fe4000001ff00 */
[----:B-1----:R-:W-:Y:S02]  /*0d50*/  R2UR UR10, R8 ;  /* 0x00000000080a72ca */ /* 0x002fe400000e0000 */
[----:B------:R-:W-:Y:S02]  /*0d60*/  CS2R R64, SRZ ;  /* 0x0000000000407805 */ /* 0x000fe4000001ff00 */
[----:B------:R-:W-:Y:S01]  /*0d70*/  CS2R R38, SRZ ;  /* 0x0000000000267805 */ /* 0x000fe2000001ff00 */
[----:B0-----:R-:W-:Y:S01]  /*0d80*/  IMAD.WIDE R10, R13, 0x2, R10 ;  /* 0x000000020d0a7825 */ /* 0x001fe200078e020a */
[----:B------:R-:W-:Y:S02]  /*0d90*/  CS2R R40, SRZ ;  /* 0x0000000000287805 */ /* 0x000fe4000001ff00 */
[----:B------:R-:W-:-:S02]  /*0da0*/  CS2R R42, SRZ ;  /* 0x00000000002a7805 */ /* 0x000fc4000001ff00 */
[----:B------:R-:W-:Y:S02]  /*0db0*/  CS2R R70, SRZ ;  /* 0x0000000000467805 */ /* 0x000fe4000001ff00 */
[----:B------:R-:W-:Y:S02]  /*0dc0*/  CS2R R68, SRZ ;  /* 0x0000000000447805 */ /* 0x000fe4000001ff00 */
[----:B------:R-:W-:Y:S02]  /*0dd0*/  CS2R R66, SRZ ;  /* 0x0000000000427805 */ /* 0x000fe4000001ff00 */
[----:B------:R-:W-:Y:S02]  /*0de0*/  MOV R74, RZ ;  /* 0x000000ff004a7202 */ /* 0x000fe40000000f00 */
[----:B------:R-:W-:Y:S01]  /*0df0*/  CS2R R72, SRZ ;  /* 0x0000000000487805 */ /* 0x000fe2000001ff00 */
[----:B------:R-:W-:Y:S01]  /*0e00*/  BAR.SYNC.DEFER_BLOCKING 0x0 ;  /* 0x0000000000007b1d */ /* 0x000fe20000010000 */
[----:B--2---:R-:W-:-:S04]  /*0e10*/  SHF.R.U32.HI R7, RZ, R2, R7 ;  /* 0x00000002ff077219 */ /* 0x004fc80000011607 */
[----:B------:R-:W-:Y:S02]  /*0e20*/  LOP3.LUT R3, R7, 0xf, RZ, 0xc0, !PT ;  /* 0x0000000f07037812 */ /* 0x000fe400078ec0ff */
[--C-:B------:R-:W-:Y:S02]  /*0e30*/  SHF.R.U32.HI R4, RZ, 0x4, R7.reuse ;  /* 0x00000004ff047819 */ /* 0x100fe40000011607 */
[----:B------:R-:W-:Y:S02]  /*0e40*/  IADD3 R6, PT, PT, R3, UR11, RZ ;  /* 0x0000000b03067c10 */ /* 0x000fe4000fffe0ff */
[--C-:B------:R-:W-:Y:S02]  /*0e50*/  SHF.R.U32.HI R3, RZ, 0x8, R7.reuse ;  /* 0x00000008ff037819 */ /* 0x100fe40000011607 */
[----:B------:R-:W-:Y:S01]  /*0e60*/  SHF.R.U32.HI R7, RZ, 0xc, R7 ;  /* 0x0000000cff077819 */ /* 0x000fe20000011607 */
[----:B------:R0:W1:Y:S01]  /*0e70*/  I2F.F16 R8, R6 ;  /* 0x0000000600087306 */ /* 0x0000620000200c00 */
[----:B------:R-:W-:-:S02]  /*0e80*/  LOP3.LUT R4, R4, 0xf, RZ, 0xc0, !PT ;  /* 0x0000000f04047812 */ /* 0x000fc400078ec0ff */
[----:B------:R-:W-:Y:S02]  /*0e90*/  LOP3.LUT R3, R3, 0xf, RZ, 0xc0, !PT ;  /* 0x0000000f03037812 */ /* 0x000fe400078ec0ff */
[----:B------:R-:W-:Y:S02]  /*0ea0*/  LOP3.LUT R7, R7, 0xf, RZ, 0xc0, !PT ;  /* 0x0000000f07077812 */ /* 0x000fe400078ec0ff */
[----:B------:R-:W-:Y:S02]  /*0eb0*/  IADD3 R4, PT, PT, R4, UR11, RZ ;  /* 0x0000000b04047c10 */ /* 0x000fe4000fffe0ff */
[----:B------:R-:W-:Y:S02]  /*0ec0*/  IADD3 R3, PT, PT, R3, UR11, RZ ;  /* 0x0000000b03037c10 */ /* 0x000fe4000fffe0ff */
[----:B------:R-:W-:Y:S01]  /*0ed0*/  IADD3 R7, PT, PT, R7, UR11, RZ ;  /* 0x0000000b07077c10 */ /* 0x000fe2000fffe0ff */
[----:B------:R2:W3:Y:S01]  /*0ee0*/  I2F.F16 R9, R4 ;  /* 0x0000000400097306 */ /* 0x0004e20000200c00 */
[----:B0-----:R-:W-:-:S02]  /*0ef0*/  IADD3 R6, PT, PT, R6, 0xe400, RZ ;  /* 0x0000e40006067810 */ /* 0x001fc40007ffe0ff */
[----:B------:R-:W-:Y:S01]  /*0f00*/  IADD3 R14, PT, PT, R7, 0xe400, RZ ;  /* 0x0000e400070e7810 */ /* 0x000fe20007ffe0ff */
[----:B-1----:R-:W-:Y:S01]  /*0f10*/  HADD2 R8, -R8.H0_H0, UR10.H0_H0 ;  /* 0x2000000a08087e30 */ /* 0x002fe20008000900 */
[----:B------:R-:W-:-:S03]  /*0f20*/  PRMT R6, R6, 0x5410, R6 ;  /* 0x0000541006067816 */ /* 0x000fc60000000006 */
[----:B------:R0:W1:Y:S01]  /*0f30*/  I2F.F16 R12, R3 ;  /* 0x00000003000c7306 */ /* 0x0000620000200c00 */
[----:B--2---:R-:W-:Y:S01]  /*0f40*/  IADD3 R4, PT, PT, R4, 0xe400, RZ ;  /* 0x0000e40004047810 */ /* 0x004fe20007ffe0ff */
[----:B---3--:R-:W-:-:S06]  /*0f50*/  HADD2 R9, -R9.H0_H0, UR10.H0_H0 ;  /* 0x2000000a09097e30 */ /* 0x008fcc0008000900 */
[----:B------:R2:W3:Y:S01]  /*0f60*/  I2F.F16 R15, R7 ;  /* 0x00000007000f7306 */ /* 0x0004e20000200c00 */
[----:B0-----:R-:W-:Y:S01]  /*0f70*/  IADD3 R3, PT, PT, R3, 0xe400, RZ ;  /* 0x0000e40003037810 */ /* 0x001fe20007ffe0ff */
[----:B-1----:R-:W-:-:S03]  /*0f80*/  HADD2 R13, -R12.H0_H0, UR10.H0_H0 ;  /* 0x2000000a0c0d7e30 */ /* 0x002fc60008000900 */
[----:B------:R-:W-:Y:S02]  /*0f90*/  PRMT R12, R3, 0x5410, R3 ;  /* 0x00005410030c7816 */ /* 0x000fe40000000003 */
[----:B--2---:R-:W-:Y:S01]  /*0fa0*/  PRMT R7, R4, 0x5410, R4 ;  /* 0x0000541004077816 */ /* 0x004fe20000000004 */
[----:B---3--:R-:W-:Y:S01]  /*0fb0*/  HADD2 R16, -R15.H0_H0, UR10.H0_H0 ;  /* 0x2000000a0f107e30 */ /* 0x008fe20008000900 */
[----:B------:R-:W-:Y:S01]  /*0fc0*/  PRMT R15, R14, 0x5410, R14 ;  /* 0x000054100e0f7816 */ /* 0x000fe2000000000e */
[----:B------:R-:W-:Y:S06]  /*0fd0*/  @P0 BRA `(.L_x_810) ;  /* 0x0000004c000c0947 */ /* 0x000fec0003800000 */
[----:B------:R-:W2:Y:S04]  /*0fe0*/  LDG.E.CONSTANT R14, desc[UR12][R10.64] ;  /* 0x0000000c0a0e7981 */ /* 0x000ea8000c1e9900 */
[----:B------:R0:W3:Y:S01]  /*0ff0*/  LDG.E.CONSTANT R3, desc[UR12][R10.64+0x4] ;  /* 0x0000040c0a037981 */ /* 0x0000e2000c1e9900 */
[----:B------:R-:W1:Y:S01]  /*1000*/  S2UR UR7, SR_CgaCtaId ;  /* 0x00000000000779c3 */ /* 0x000e620000008800 */
[----:B------:R-:W-:Y:S01]  /*1010*/  MOV R4, R5 ;  /* 0x0000000500047202 */ /* 0x000fe20000000f00 */
[----:B------:R-:W-:Y:S01]  /*1020*/  UIADD3 UR5, UPT, UPT, UR9, UR6, URZ ;  /* 0x0000000609057290 */ /* 0x000fe2000fffe0ff */
[----:B------:R-:W-:Y:S01]  /*1030*/  MOV R5, R6 ;  /* 0x0000000600057202 */ /* 0x000fe20000000f00 */
[----:B------:R-:W4:Y:S01]  /*1040*/  LDCU UR8, c[0x0][0x3ac] ;  /* 0x00007580ff0877ac */ /* 0x000f220008000800 */
[----:B------:R-:W-:-:S02]  /*1050*/  MOV R6, R8 ;  /* 0x0000000800067202 */ /* 0x000fc40000000f00 */
[----:B------:R-:W-:Y:S01]  /*1060*/  MOV R8, R9 ;  /* 0x0000000900087202 */ /* 0x000fe20000000f00 */
[----:B------:R-:W-:Y:S01]  /*1070*/  UMOV UR6, 0x400 ;  /* 0x0000040000067882 */ /* 0x000fe20000000000 */
[----:B0-----:R-:W-:Y:S02]  /*1080*/  MOV R10, R13 ;  /* 0x0000000d000a7202 */ /* 0x001fe40000000f00 */
        /* <DEDUP_REMOVED lines=10> */
.L_x_812:
[----:B------:R-:W2:Y:S01]  /*1130*/  LDG.E.128.CONSTANT R20, desc[UR12][R76.64] ;  /* 0x0000000c4c147981 */ /* 0x000ea2000c1e9d00 */
[----:B------:R-:W-:-:S03]  /*1140*/  UISETP.NE.AND UP0, UPT, UR9, UR7, UPT ;  /* 0x000000070900728c */ /* 0x000fc6000bf05270 */
[----:B------:R-:W0:Y:S01]  /*1150*/  LDS.128 R16, [UR6] ;  /* 0x00000006ff107984 */ /* 0x000e220008000c00 */
[C---:B--2---:R-:W-:Y:S02]  /*1160*/  LOP3.LUT R25, R20.reuse, 0xf000f, RZ, 0xc0, !PT ;  /* 0x000f000f14197812 */ /* 0x044fe400078ec0ff */
[----:B------:R-:W-:Y:S02]  /*1170*/  LOP3.LUT R24, R20, 0xf000f0, RZ, 0xc0, !PT ;  /* 0x00f000f014187812 */ /* 0x000fe400078ec0ff */
[C---:B------:R-:W-:Y:S02]  /*1180*/  LOP3.LUT R27, R21.reuse, 0xf000f, RZ, 0xc0, !PT ;  /* 0x000f000f151b7812 */ /* 0x040fe400078ec0ff */
[----:B------:R-:W-:Y:S02]  /*1190*/  LOP3.LUT R26, R21, 0xf000f0, RZ, 0xc0, !PT ;  /* 0x00f000f0151a7812 */ /* 0x000fe400078ec0ff */
[C---:B------:R-:W-:Y:S02]  /*11a0*/  LOP3.LUT R45, R22.reuse, 0xf000f, RZ, 0xc0, !PT ;  /* 0x000f000f162d7812 */ /* 0x040fe400078ec0ff */
[----:B------:R-:W-:-:S02]  /*11b0*/  LOP3.LUT R46, R22, 0xf000f0, RZ, 0xc0, !PT ;  /* 0x00f000f0162e7812 */ /* 0x000fc400078ec0ff */
[C---:B------:R-:W-:Y:S02]  /*11c0*/  LOP3.LUT R47, R23.reuse, 0xf000f, RZ, 0xc0, !PT ;  /* 0x000f000f172f7812 */ /* 0x040fe400078ec0ff */
[----:B------:R-:W-:Y:S02]  /*11d0*/  LOP3.LUT R48, R23, 0xf000f0, RZ, 0xc0, !PT ;  /* 0x00f000f017307812 */ /* 0x000fe400078ec0ff */
[----:B------:R-:W-:Y:S02]  /*11e0*/  SHF.R.U32.HI R20, RZ, 0x8, R20 ;  /* 0x00000008ff147819 */ /* 0x000fe40000011614 */
[----:B------:R-:W-:Y:S02]  /*11f0*/  SHF.R.U32.HI R21, RZ, 0x8, R21 ;  /* 0x00000008ff157819 */ /* 0x000fe40000011615 */
[----:B------:R-:W-:Y:S02]  /*1200*/  SHF.R.U32.HI R22, RZ, 0x8, R22 ;  /* 0x00000008ff167819 */ /* 0x000fe40000011616 */
[----:B------:R-:W-:Y:S01]  /*1210*/  SHF.R.U32.HI R23, RZ, 0x8, R23 ;  /* 0x00000008ff177819 */ /* 0x000fe20000011617 */
[----:B0-----:R-:W-:Y:S06]  /*1220*/  BRA.U UP0, `(.L_x_811) ;  /* 0x0000000100bc7547 */ /* 0x001fec000b800000 */
[----:B------:R-:W0:Y:S08]  /*1230*/  LDC R3, c[0x0][0x3ac] ;  /* 0x0000eb00ff037b82 */ /* 0x000e300000000800 */
[----:B------:R-:W1:Y:S01]  /*1240*/  LDC.64 R6, c[0x0][0x390] ;  /* 0x0000e400ff067b82 */ /* 0x000e620000000a00 */
[----:B0-----:R-:W-:-:S05]  /*1250*/  IMAD R3, R4, R3, R3 ;  /* 0x0000000304037224 */ /* 0x001fca00078e0203 */
[----:B------:R-:W-:-:S04]  /*1260*/  SHF.R.S32.HI R8, RZ, 0x1f, R3 ;  /* 0x0000001fff087819 */ /* 0x000fc80000011403 */
[----:B------:R-:W-:Y:S02]  /*1270*/  LEA.HI R5, R8, R3, RZ, 0x3 ;  /* 0x0000000308057211 */ /* 0x000fe400078f18ff */
[----:B------:R-:W0:Y:S02]  /*1280*/  LDC.64 R8, c[0x0][0x398] ;  /* 0x0000e600ff087b82 */ /* 0x000e240000000a00 */
[----:B------:R-:W-:-:S05]  /*1290*/  LEA.HI.SX32 R5, R5, R0, 0x1d ;  /* 0x0000000005057211 */ /* 0x000fca00078feaff */
[----:B-1----:R-:W-:-:S06]  /*12a0*/  IMAD.WIDE R6, R5, 0x4, R6 ;  /* 0x0000000405067825 */ /* 0x002fcc00078e0206 */
[----:B------:R-:W2:Y:S01]  /*12b0*/  LDG.E.CONSTANT R7, desc[UR12][R6.64] ;  /* 0x0000000c06077981 */ /* 0x000ea2000c1e9900 */
[----:B------:R-:W-:-:S05]  /*12c0*/  IADD3 R3, PT, PT, R28, R3, RZ ;  /* 0x000000031c037210 */ /* 0x000fca0007ffe0ff */
[----:B0-----:R-:W-:-:S05]  /*12d0*/  IMAD.WIDE R8, R3, 0x2, R8 ;  /* 0x0000000203087825 */ /* 0x001fca00078e0208 */
[----:B------:R-:W3:Y:S04]  /*12e0*/  LDG.E.CONSTANT R11, desc[UR12][R8.64+0x4] ;  /* 0x0000040c080b7981 */ /* 0x000ee8000c1e9900 */
[----:B------:R0:W4:Y:S01]  /*12f0*/  LDG.E.CONSTANT R14, desc[UR12][R8.64] ;  /* 0x0000000c080e7981 */ /* 0x000122000c1e9900 */
[----:B------:R-:W-:Y:S01]  /*1300*/  IADD3 R4, PT, PT, R4, 0x1, RZ ;  /* 0x0000000104047810 */ /* 0x000fe20007ffe0ff */
[----:B------:R-:W-:Y:S01]  /*1310*/  UMOV UR7, UR5 ;  /* 0x0000000500077c82 */ /* 0x000fe20008000000 */
[----:B--2---:R-:W-:-:S04]  /*1320*/  SHF.R.U32.HI R3, RZ, R2, R7 ;  /* 0x00000002ff037219 */ /* 0x004fc80000011607 */
[----:B------:R-:W-:Y:S02]  /*1330*/  LOP3.LUT R5, R3, 0xf, RZ, 0xc0, !PT ;  /* 0x0000000f03057812 */ /* 0x000fe400078ec0ff */
[--C-:B------:R-:W-:Y:S02]  /*1340*/  SHF.R.U32.HI R10, RZ, 0x4, R3.reuse ;  /* 0x00000004ff0a7819 */ /* 0x100fe40000011603 */
[----:B------:R-:W-:Y:S02]  /*1350*/  IADD3 R12, PT, PT, R5, UR11, RZ ;  /* 0x0000000b050c7c10 */ /* 0x000fe4000fffe0ff */
[--C-:B------:R-:W-:Y:S02]  /*1360*/  SHF.R.U32.HI R5, RZ, 0x8, R3.reuse ;  /* 0x00000008ff057819 */ /* 0x100fe40000011603 */
[----:B------:R-:W-:Y:S02]  /*1370*/  SHF.R.U32.HI R3, RZ, 0xc, R3 ;  /* 0x0000000cff037819 */ /* 0x000fe40000011603 */
[----:B------:R-:W-:-:S02]  /*1380*/  LOP3.LUT R10, R10, 0xf, RZ, 0xc0, !PT ;  /* 0x0000000f0a0a7812 */ /* 0x000fc400078ec0ff */
[----:B------:R-:W-:Y:S02]  /*1390*/  LOP3.LUT R5, R5, 0xf, RZ, 0xc0, !PT ;  /* 0x0000000f05057812 */ /* 0x000fe400078ec0ff */
[----:B------:R-:W-:Y:S02]  /*13a0*/  LOP3.LUT R3, R3, 0xf, RZ, 0xc0, !PT ;  /* 0x0000000f03037812 */ /* 0x000fe400078ec0ff */
[----:B------:R-:W-:Y:S02]  /*13b0*/  IADD3 R10, PT, PT, R10, UR11, RZ ;  /* 0x0000000b0a0a7c10 */ /* 0x000fe4000fffe0ff */
[----:B0-----:R-:W-:Y:S02]  /*13c0*/  IADD3 R8, PT, PT, R5, UR11, RZ ;  /* 0x0000000b05087c10 */ /* 0x001fe4000fffe0ff */
[----:B------:R-:W-:Y:S01]  /*13d0*/  IADD3 R51, PT, PT, R3, UR11, RZ ;  /* 0x0000000b03337c10 */ /* 0x000fe2000fffe0ff */
[----:B------:R-:W0:Y:S08]  /*13e0*/  I2F.F16 R6, R12 ;  /* 0x0000000c00067306 */ /* 0x000e300000200c00 */
[----:B------:R-:W1:Y:S08]  /*13f0*/  I2F.F16 R49, R10 ;  /* 0x0000000a00317306 */ /* 0x000e700000200c00 */
[----:B------:R1:W2:Y:S08]  /*1400*/  I2F.F16 R50, R8 ;  /* 0x0000000800327306 */ /* 0x0002b00000200c00 */
[----:B------:R-:W5:Y:S01]  /*1410*/  I2F.F16 R52, R51 ;  /* 0x0000003300347306 */ /* 0x000f620000200c00 */
[--C-:B---3--:R-:W-:Y:S01]  /*1420*/  HADD2.F32 R15, -RZ, R11.reuse.H0_H0 ;  /* 0x2000000bff0f7230 */ /* 0x108fe20000004100 */
[----:B------:R-:W-:Y:S01]  /*1430*/  IADD3 R5, PT, PT, R12, 0xe400, RZ ;  /* 0x0000e4000c057810 */ /* 0x000fe20007ffe0ff */
[----:B------:R-:W-:Y:S01]  /*1440*/  HADD2.F32 R3, -RZ, R11.H1_H1 ;  /* 0x3000000bff037230 */ /* 0x000fe20000004100 */
[----:B------:R-:W-:-:S02]  /*1450*/  IADD3 R7, PT, PT, R10, 0xe400, RZ ;  /* 0x0000e4000a077810 */ /* 0x000fc40007ffe0ff */
[----:B------:R-:W-:Y:S02]  /*1460*/  IADD3 R9, PT, PT, R8, 0xe400, RZ ;  /* 0x0000e40008097810 */ /* 0x000fe40007ffe0ff */
[----:B------:R-:W-:Y:S01]  /*1470*/  IADD3 R11, PT, PT, R51, 0xe400, RZ ;  /* 0x0000e400330b7810 */ /* 0x000fe20007ffe0ff */
[--C-:B----4-:R-:W-:Y:S02]  /*1480*/  HADD2.F32 R13, -RZ, R14.reuse.H0_H0 ;  /* 0x2000000eff0d7230 */ /* 0x110fe40000004100 */
[----:B0-----:R-:W-:Y:S02]  /*1490*/  HADD2 R6, -R6.H0_H0, UR10.H0_H0 ;  /* 0x2000000a06067e30 */ /* 0x001fe40008000900 */
[----:B------:R-:W-:Y:S02]  /*14a0*/  HADD2.F32 R14, -RZ, R14.H1_H1 ;  /* 0x3000000eff0e7230 */ /* 0x000fe40000004100 */
[----:B-1----:R-:W-:Y:S01]  /*14b0*/  HADD2 R8, -R49.H0_H0, UR10.H0_H0 ;  /* 0x2000000a31087e30 */ /* 0x002fe20008000900 */
[----:B------:R-:W-:Y:S01]  /*14c0*/  PRMT R5, R5, 0x5410, R5 ;  /* 0x0000541005057816 */ /* 0x000fe20000000005 */
[----:B--2---:R-:W-:Y:S01]  /*14d0*/  HADD2 R10, -R50.H0_H0, UR10.H0_H0 ;  /* 0x2000000a320a7e30 */ /* 0x004fe20008000900 */
[----:B------:R-:W-:Y:S01]  /*14e0*/  PRMT R7, R7, 0x5410, R7 ;  /* 0x0000541007077816 */ /* 0x000fe20000000007 */
[----:B-----5:R-:W-:Y:S01]  /*14f0*/  HADD2 R12, -R52.H0_H0, UR10.H0_H0 ;  /* 0x2000000a340c7e30 */ /* 0x020fe20008000900 */
[----:B------:R-:W-:-:S02]  /*1500*/  PRMT R9, R9, 0x5410, R9 ;  /* 0x0000541009097816 */ /* 0x000fc40000000009 */
[----:B------:R-:W-:-:S07]  /*1510*/  PRMT R11, R11, 0x5410, R11 ;  /* 0x000054100b0b7816 */ /* 0x000fce000000000b */
.L_x_811:
[----:B------:R-:W-:Y:S02]  /*1520*/  LOP3.LUT R50, R25, 0x64006400, RZ, 0xfc, !PT ;  /* 0x6400640019327812 */ /* 0x000fe400078efcff */
[----:B------:R-:W-:Y:S02]  /*1530*/  LOP3.LUT R25, R24, 0x64006400, RZ, 0xfc, !PT ;  /* 0x6400640018197812 */ /* 0x000fe400078efcff */
[----:B------:R-:W-:Y:S02]  /*1540*/  LOP3.LUT R24, R45, 0x64006400, RZ, 0xfc, !PT ;  /* 0x640064002d187812 */ /* 0x000fe400078efcff */
[----:B------:R-:W-:Y:S01]  /*1550*/  LOP3.LUT R58, R27, 0x64006400, RZ, 0xfc, !PT ;  /* 0x640064001b3a7812 */ /* 0x000fe200078efcff */
[----:B------:R-:W-:Y:S01]  /*1560*/  HFMA2 R59, R50, 1, 1, R5 ;  /* 0x3c003c00323b7831 */ /* 0x000fe20000000005 */
[----:B------:R-:W-:Y:S01]  /*1570*/  LOP3.LUT R60, R47, 0x64006400, RZ, 0xfc, !PT ;  /* 0x640064002f3c7812 */ /* 0x000fe200078efcff */
[----:B------:R-:W-:Y:S01]  /*1580*/  HFMA2 R61, R24, 1, 1, R9 ;  /* 0x3c003c00183d7831 */ /* 0x000fe20000000009 */
[----:B------:R-:W-:Y:S01]  /*1590*/  LOP3.LUT R27, R26, 0x64006400, RZ, 0xfc, !PT ;  /* 0x640064001a1b7812 */ /* 0x000fe200078efcff */
[----:B------:R-:W-:Y:S01]  /*15a0*/  HADD2 R58, R58, R7 ;  /* 0x000000073a3a7230 */ /* 0x000fe20000000000 */
[----:B------:R-:W-:Y:S01]  /*15b0*/  LOP3.LUT R45, R46, 0x64006400, RZ, 0xfc, !PT ;  /* 0x640064002e2d7812 */ /* 0x000fe200078efcff */
[----:B------:R-:W-:Y:S01]  /*15c0*/  HADD2 R60, R60, R11 ;  /* 0x0000000b3c3c7230 */ /* 0x000fe20000000000 */
[----:B------:R-:W-:Y:S01]  /*15d0*/  LOP3.LUT R49, R48, 0x64006400, RZ, 0xfc, !PT ;  /* 0x6400640030317812 */ /* 0x000fe200078efcff */
[----:B------:R-:W-:-:S02]  /*15e0*/  HFMA2 R47, R27, 0.0625, 0.0625, R8 ;  /* 0x2c002c001b2f7831 */ /* 0x000fc40000000008 */
[----:B------:R-:W-:Y:S02]  /*15f0*/  HFMA2 R46, R25, 0.0625, 0.0625, R6 ;  /* 0x2c002c00192e7831 */ /* 0x000fe40000000006 */
[-C--:B------:R-:W-:Y:S02]  /*1600*/  HFMA2 R24, R58, R16.reuse, RZ.H0_H0 ;  /* 0x000000103a187231 */ /* 0x080fe400000400ff */
[----:B------:R-:W-:Y:S02]  /*1610*/  HFMA2 R48, R45, 0.0625, 0.0625, R10 ;  /* 0x2c002c002d307831 */ /* 0x000fe4000000000a */
[----:B------:R-:W-:Y:S02]  /*1620*/  HFMA2 R49, R49, 0.0625, 0.0625, R12 ;  /* 0x2c002c0031317831 */ /* 0x000fe4000000000c */
[-C--:B------:R-:W-:Y:S02]  /*1630*/  HFMA2 R25, R59, R16.reuse, RZ ;  /* 0x000000103b197231 */ /* 0x080fe400000000ff */
[----:B------:R-:W-:-:S02]  /*1640*/  HFMA2 R27, R60, R16, RZ.H0_H0 ;  /* 0x000000103c1b7231 */ /* 0x000fc400000400ff */
[----:B------:R-:W-:Y:S02]  /*1650*/  HFMA2 R26, R61, R16, RZ ;  /* 0x000000103d1a7231 */ /* 0x000fe400000000ff */
[-C--:B------:R-:W-:Y:S01]  /*1660*/  HFMA2 R16, R47, R17.reuse, R24 ;  /* 0x000000112f107231 */ /* 0x080fe20000000018 */
[----:B------:R-:W-:Y:S01]  /*1670*/  LOP3.LUT R51, R23, 0xf000f, RZ, 0xc0, !PT ;  /* 0x000f000f17337812 */ /* 0x000fe200078ec0ff */
[-C--:B------:R-:W-:Y:S01]  /*1680*/  HFMA2 R24, R49, R17.reuse, R27 ;  /* 0x0000001131187231 */ /* 0x080fe2000000001b */
[----:B------:R-:W-:Y:S01]  /*1690*/  LOP3.LUT R27, R21, 0xf000f, RZ, 0xc0, !PT ;  /* 0x000f000f151b7812 */ /* 0x000fe200078ec0ff */
[-C--:B------:R-:W-:Y:S01]  /*16a0*/  HFMA2 R25, R46, R17.reuse, R25 ;  /* 0x000000112e197231 */ /* 0x080fe20000000019 */
[----:B------:R-:W-:Y:S01]  /*16b0*/  LOP3.LUT R45, R22, 0xf000f, RZ, 0xc0, !PT ;  /* 0x000f000f162d7812 */ /* 0x000fe200078ec0ff */
[----:B------:R-:W-:Y:S01]  /*16c0*/  HFMA2 R26, R48, R17, R26 ;  /* 0x00000011301a7231 */ /* 0x000fe2000000001a */
[----:B------:R-:W-:Y:S02]  /*16d0*/  LOP3.LUT R52, R27, 0x64006400, RZ, 0xfc, !PT ;  /* 0x640064001b347812 */ /* 0x000fe400078efcff */
[----:B------:R-:W-:-:S02]  /*16e0*/  LOP3.LUT R17, R20, 0xf000f, RZ, 0xc0, !PT ;  /* 0x000f000f14117812 */ /* 0x000fc400078ec0ff */
[----:B------:R-:W-:Y:S02]  /*16f0*/  LOP3.LUT R56, R51, 0x64006400, RZ, 0xfc, !PT ;  /* 0x6400640033387812 */ /* 0x000fe400078efcff */
[----:B------:R-:W-:Y:S01]  /*1700*/  LOP3.LUT R50, R17, 0x64006400, RZ, 0xfc, !PT ;  /* 0x6400640011327812 */ /* 0x000fe200078efcff */
[----:B------:R-:W-:Y:S01]  /*1710*/  HFMA2 R51, R52, 1, 1, R7 ;  /* 0x3c003c0034337831 */ /* 0x000fe20000000007 */
[----:B------:R-:W-:Y:S01]  /*1720*/  LOP3.LUT R54, R45, 0x64006400, RZ, 0xfc, !PT ;  /* 0x640064002d367812 */ /* 0x000fe200078efcff */
[----:B------:R-:W-:Y:S02]  /*1730*/  HFMA2 R53, R56, 1, 1, R11 ;  /* 0x3c003c0038357831 */ /* 0x000fe4000000000b */
[----:B------:R-:W-:Y:S01]  /*1740*/  HADD2 R50, R50, R5 ;  /* 0x0000000532327230 */ /* 0x000fe20000000000 */
[----:B------:R-:W-:Y:S01]  /*1750*/  LOP3.LUT R20, R20, 0xf000f0, RZ, 0xc0, !PT ;  /* 0x00f000f014147812 */ /* 0x000fe200078ec0ff */
[----:B------:R-:W-:Y:S01]  /*1760*/  HADD2 R52, R54, R9 ;  /* 0x0000000936347230 */ /* 0x000fe20000000000 */
[----:B------:R-:W-:-:S02]  /*1770*/  LOP3.LUT R21, R21, 0xf000f0, RZ, 0xc0, !PT ;  /* 0x00f000f015157812 */ /* 0x000fc400078ec0ff */
[----:B------:R-:W-:Y:S01]  /*1780*/  LOP3.LUT R22, R22, 0xf000f0, RZ, 0xc0, !PT ;  /* 0x00f000f016167812 */ /* 0x000fe200078ec0ff */
[-C--:B------:R-:W-:Y:S02]  /*1790*/  HFMA2 R27, R50, R18.reuse, R25 ;  /* 0x00000012321b7231 */ /* 0x080fe40000000019 */
[-C--:B------:R-:W-:Y:S02]  /*17a0*/  HFMA2 R16, R51, R18.reuse, R16 ;  /* 0x0000001233107231 */ /* 0x080fe40000000010 */
[-C--:B------:R-:W-:Y:S02]  /*17b0*/  HFMA2 R17, R52, R18.reuse, R26 ;  /* 0x0000001234117231 */ /* 0x080fe4000000001a */
[----:B------:R-:W-:Y:S01]  /*17c0*/  HFMA2 R18, R53, R18, R24 ;  /* 0x0000001235127231 */ /* 0x000fe20000000018 */
[----:B------:R-:W-:Y:S02]  /*17d0*/  LOP3.LUT R24, R23, 0xf000f0, RZ, 0xc0, !PT ;  /* 0x00f000f017187812 */ /* 0x000fe400078ec0ff */
[----:B------:R-:W-:-:S02]  /*17e0*/  LOP3.LUT R25, R20, 0x64006400, RZ, 0xfc, !PT ;  /* 0x6400640014197812 */ /* 0x000fc400078efcff */
[----:B------:R-:W-:Y:S02]  /*17f0*/  LOP3.LUT R55, R21, 0x64006400, RZ, 0xfc, !PT ;  /* 0x6400640015377812 */ /* 0x000fe400078efcff */
[----:B------:R-:W-:Y:S02]  /*1800*/  LOP3.LUT R45, R22, 0x64006400, RZ, 0xfc, !PT ;  /* 0x64006400162d7812 */ /* 0x000fe400078efcff */
[----:B------:R-:W0:Y:S01]  /*1810*/  LDS.128 R20, [UR6+0x100] ;  /* 0x00010006ff147984 */ /* 0x000e220008000c00 */
[----:B------:R-:W-:Y:S01]  /*1820*/  HFMA2 R54, R25, 0.0625, 0.0625, R6 ;  /* 0x2c002c0019367831 */ /* 0x000fe20000000006 */
[----:B------:R-:W-:Y:S01]  /*1830*/  LOP3.LUT R57, R24, 0x64006400, RZ, 0xfc, !PT ;  /* 0x6400640018397812 */ /* 0x000fe200078efcff */
[----:B------:R-:W-:Y:S02]  /*1840*/  HFMA2 R55, R55, 0.0625, 0.0625, R8 ;  /* 0x2c002c0037377831 */ /* 0x000fe40000000008 */
[----:B------:R-:W-:Y:S02]  /*1850*/  HFMA2 R56, R45, 0.0625, 0.0625, R10 ;  /* 0x2c002c002d387831 */ /* 0x000fe4000000000a */
[----:B------:R-:W-:-:S02]  /*1860*/  HFMA2 R57, R57, 0.0625, 0.0625, R12 ;  /* 0x2c002c0039397831 */ /* 0x000fc4000000000c */
[-C--:B------:R-:W-:Y:S02]  /*1870*/  HFMA2 R24, R55, R19.reuse, R16 ;  /* 0x0000001337187231 */ /* 0x080fe40000000010 */
[-C--:B------:R-:W-:Y:S02]  /*1880*/  HFMA2 R27, R54, R19.reuse, R27 ;  /* 0x00000013361b7231 */ /* 0x080fe4000000001b */
[-C--:B------:R-:W-:Y:S02]  /*1890*/  HFMA2 R18, R57, R19.reuse, R18 ;  /* 0x0000001339127231 */ /* 0x080fe40000000012 */
[----:B------:R-:W-:Y:S02]  /*18a0*/  HFMA2 R17, R56, R19, R17 ;  /* 0x0000001338117231 */ /* 0x000fe40000000011 */
[--C-:B------:R-:W-:Y:S02]  /*18b0*/  HADD2.F32 R19, -RZ, R24.reuse.H0_H0 ;  /* 0x20000018ff137230 */ /* 0x100fe40000004100 */
[----:B------:R-:W-:-:S02]  /*18c0*/  HADD2.F32 R24, -RZ, R24.H1_H1 ;  /* 0x30000018ff187230 */ /* 0x000fc40000004100 */
[----:B------:R-:W-:Y:S02]  /*18d0*/  HADD2.F32 R25, -RZ, R18.H0_H0 ;  /* 0x20000012ff197230 */ /* 0x000fe40000004100 */
[----:B------:R-:W-:Y:S02]  /*18e0*/  HADD2.F32 R16, -RZ, R27.H0_H0 ;  /* 0x2000001bff107230 */ /* 0x000fe40000004100 */
[----:B------:R-:W-:Y:S01]  /*18f0*/  FADD.FTZ R19, R19, R24 ;  /* 0x0000001813137221 */ /* 0x000fe20000010000 */
[----:B------:R-:W-:Y:S02]  /*1900*/  HADD2.F32 R24, -RZ, R17.H0_H0 ;  /* 0x20000011ff187230 */ /* 0x000fe40000004100 */
[----:B------:R-:W-:Y:S02]  /*1910*/  HADD2.F32 R27, -RZ, R27.H1_H1 ;  /* 0x3000001bff1b7230 */ /* 0x000fe40000004100 */
[----:B------:R-:W-:Y:S01]  /*1920*/  FFMA.FTZ R64, R14, R19, R64 ;  /* 0x000000130e407223 */ /* 0x000fe20000010040 */
[----:B------:R-:W-:-:S02]  /*1930*/  HADD2.F32 R17, -RZ, R17.H1_H1 ;  /* 0x30000011ff117230 */ /* 0x000fc40000004100 */
[----:B------:R-:W-:Y:S02]  /*1940*/  HADD2.F32 R18, -RZ, R18.H1_H1 ;  /* 0x30000012ff127230 */ /* 0x000fe40000004100 */
[----:B------:R-:W-:Y:S01]  /*1950*/  FADD.FTZ R16, R16, R27 ;  /* 0x0000001b10107221 */ /* 0x000fe20000010000 */
[----:B------:R-:W-:Y:S02]  /*1960*/  FADD.FTZ R24, R24, R17 ;  /* 0x0000001118187221 */ /* 0x000fe40000010000 */
[----:B------:R-:W-:Y:S01]  /*1970*/  FADD.FTZ R18, R25, R18 ;  /* 0x0000001219127221 */ /* 0x000fe20000010000 */
[----:B------:R-:W-:Y:S01]  /*1980*/  FFMA.FTZ R65, R13, R16, R65 ;  /* 0x000000100d417223 */ /* 0x000fe20000010041 */
[----:B------:R-:W-:Y:S02]  /*1990*/  FFMA.FTZ R63, R15, R24, R63 ;  /* 0x000000180f3f7223 */ /* 0x000fe4000001003f */
[----:B------:R-:W-:Y:S01]  /*19a0*/  FFMA.FTZ R62, R3, R18, R62 ;  /* 0x00000012033e7223 */ /* 0x000fe2000001003e */
[----:B0-----:R-:W-:-:S02]  /*19b0*/  HFMA2 R16, R59, R20, RZ ;  /* 0x000000143b107231 */ /* 0x001fc400000000ff */
[-C--:B------:R-:W-:Y:S02]  /*19c0*/  HFMA2 R17, R58, R20.reuse, RZ.H0_H0 ;  /* 0x000000143a117231 */ /* 0x080fe400000400ff */
[-C--:B------:R-:W-:Y:S02]  /*19d0*/  HFMA2 R24, R61, R20.reuse, RZ ;  /* 0x000000143d187231 */ /* 0x080fe400000000ff */
[----:B------:R-:W-:Y:S02]  /*19e0*/  HFMA2 R18, R60, R20, RZ.H0_H0 ;  /* 0x000000143c127231 */ /* 0x000fe400000400ff */
[-C--:B------:R-:W-:Y:S02]  /*19f0*/  HFMA2 R20, R47, R21.reuse, R17 ;  /* 0x000000152f147231 */ /* 0x080fe40000000011 */
[----:B------:R-:W-:Y:S02]  /*1a00*/  HFMA2 R25, R46, R21, R16 ;  /* 0x000000152e197231 */ /* 0x000fe40000000010 */
[----:B------:R-:W-:-:S02]  /*1a10*/  HFMA2 R20, R51, R22, R20 ;  /* 0x0000001633147231 */ /* 0x000fc40000000014 */
[-C--:B------:R-:W-:Y:S02]  /*1a20*/  HFMA2 R26, R48, R21.reuse, R24 ;  /* 0x00000015301a7231 */ /* 0x080fe40000000018 */
[----:B------:R-:W-:Y:S02]  /*1a30*/  HFMA2 R21, R49, R21, R18 ;  /* 0x0000001531157231 */ /* 0x000fe40000000012 */
[----:B------:R-:W0:Y:S01]  /*1a40*/  LDS.128 R16, [UR6+0x200] ;  /* 0x00020006ff107984 */ /* 0x000e220008000c00 */
[----:B------:R-:W-:Y:S02]  /*1a50*/  HFMA2 R24, R55, R23, R20 ;  /* 0x0000001737187231 */ /* 0x000fe40000000014 */
[-C--:B------:R-:W-:Y:S02]  /*1a60*/  HFMA2 R27, R50, R22.reuse, R25 ;  /* 0x00000016321b7231 */ /* 0x080fe40000000019 */
[-C--:B------:R-:W-:Y:S02]  /*1a70*/  HFMA2 R21, R53, R22.reuse, R21 ;  /* 0x0000001635157231 */ /* 0x080fe40000000015 */
[----:B------:R-:W-:-:S02]  /*1a80*/  HFMA2 R26, R52, R22, R26 ;  /* 0x00000016341a7231 */ /* 0x000fc4000000001a */
[--C-:B------:R-:W-:Y:S02]  /*1a90*/  HADD2.F32 R25, -RZ, R24.reuse.H0_H0 ;  /* 0x20000018ff197230 */ /* 0x100fe40000004100 */
[----:B------:R-:W-:Y:S02]  /*1aa0*/  HADD2.F32 R24, -RZ, R24.H1_H1 ;  /* 0x30000018ff187230 */ /* 0x000fe40000004100 */
[-C--:B------:R-:W-:Y:S02]  /*1ab0*/  HFMA2 R27, R54, R23.reuse, R27 ;  /* 0x00000017361b7231 */ /* 0x080fe4000000001b */
[-C--:B------:R-:W-:Y:S02]  /*1ac0*/  HFMA2 R20, R56, R23.reuse, R26 ;  /* 0x0000001738147231 */ /* 0x080fe4000000001a */
[----:B------:R-:W-:Y:S02]  /*1ad0*/  HFMA2 R23, R57, R23, R21 ;  /* 0x0000001739177231 */ /* 0x000fe40000000015 */
[----:B------:R-:W-:-:S02]  /*1ae0*/  HADD2.F32 R21, -RZ, R27.H0_H0 ;  /* 0x2000001bff157230 */ /* 0x000fc40000004100 */
[----:B------:R-:W-:-:S05]  /*1af0*/  HADD2.F32 R22, -RZ, R27.H1_H1 ;  /* 0x3000001bff167230 */ /* 0x000fca0000004100 */
[----:B------:R-:W-:Y:S01]  /*1b00*/  FADD.FTZ R21, R21, R22 ;  /* 0x0000001615157221 */ /* 0x000fe20000010000 */
[----:B------:R-:W-:Y:S01]  /*1b10*/  FADD.FTZ R22, R25, R24 ;  /* 0x0000001819167221 */ /* 0x000fe20000010000 */
[--C-:B------:R-:W-:Y:S02]  /*1b20*/  HADD2.F32 R24, -RZ, R20.reuse.H0_H0 ;  /* 0x20000014ff187230 */ /* 0x100fe40000004100 */
[----:B------:R-:W-:Y:S02]  /*1b30*/  HADD2.F32 R25, -RZ, R20.H1_H1 ;  /* 0x30000014ff197230 */ /* 0x000fe40000004100 */
[----:B------:R-:W-:Y:S01]  /*1b40*/  FFMA.FTZ R30, R13, R21, R30 ;  /* 0x000000150d1e7223 */ /* 0x000fe2000001001e */
[--C-:B------:R-:W-:Y:S02]  /*1b50*/  HADD2.F32 R20, -RZ, R23.reuse.H0_H0 ;  /* 0x20000017ff147230 */ /* 0x100fe40000004100 */
[----:B------:R-:W-:Y:S01]  /*1b60*/  FFMA.FTZ R31, R14, R22, R31 ;  /* 0x000000160e1f7223 */ /* 0x000fe2000001001f */
[----:B------:R-:W-:-:S02]  /*1b70*/  HADD2.F32 R23, -RZ, R23.H1_H1 ;  /* 0x30000017ff177230 */ /* 0x000fc40000004100 */
[----:B------:R-:W-:Y:S01]  /*1b80*/  FADD.FTZ R24, R24, R25 ;  /* 0x0000001918187221 */ /* 0x000fe20000010000 */
[-C--:B0-----:R-:W-:Y:S02]  /*1b90*/  HFMA2 R21, R60, R16.reuse, RZ.H0_H0 ;  /* 0x000000103c157231 */ /* 0x081fe400000400ff */
[----:B------:R-:W-:Y:S01]  /*1ba0*/  FADD.FTZ R20, R20, R23 ;  /* 0x0000001714147221 */ /* 0x000fe20000010000 */
[-C--:B------:R-:W-:Y:S02]  /*1bb0*/  HFMA2 R23, R59, R16.reuse, RZ ;  /* 0x000000103b177231 */ /* 0x080fe400000000ff */
[----:B------:R-:W-:Y:S01]  /*1bc0*/  FFMA.FTZ R32, R15, R24, R32 ;  /* 0x000000180f207223 */ /* 0x000fe20000010020 */
[-C--:B------:R-:W-:Y:S02]  /*1bd0*/  HFMA2 R24, R61, R16.reuse, RZ ;  /* 0x000000103d187231 */ /* 0x080fe400000000ff */
[----:B------:R-:W-:Y:S01]  /*1be0*/  FFMA.FTZ R33, R3, R20, R33 ;  /* 0x0000001403217223 */ /* 0x000fe20000010021 */
[----:B------:R-:W-:-:S02]  /*1bf0*/  HFMA2 R20, R58, R16, RZ.H0_H0 ;  /* 0x000000103a147231 */ /* 0x000fc400000400ff */
[-C--:B------:R-:W-:Y:S02]  /*1c00*/  HFMA2 R25, R46, R17.reuse, R23 ;  /* 0x000000112e197231 */ /* 0x080fe40000000017 */
[-C--:B------:R-:W-:Y:S02]  /*1c10*/  HFMA2 R16, R47, R17.reuse, R20 ;  /* 0x000000112f107231 */ /* 0x080fe40000000014 */
[-C--:B------:R-:W-:Y:S02]  /*1c20*/  HFMA2 R26, R48, R17.reuse, R24 ;  /* 0x00000011301a7231 */ /* 0x080fe40000000018 */
[----:B------:R-:W-:Y:S02]  /*1c30*/  HFMA2 R17, R49, R17, R21 ;  /* 0x0000001131117231 */ /* 0x000fe40000000015 */
[----:B------:R-:W0:Y:S01]  /*1c40*/  LDS.128 R20, [UR6+0x300] ;  /* 0x00030006ff147984 */ /* 0x000e220008000c00 */
[-C--:B------:R-:W-:Y:S02]  /*1c50*/  HFMA2 R16, R51, R18.reuse, R16 ;  /* 0x0000001233107231 */ /* 0x080fe40000000010 */
[----:B------:R-:W-:-:S02]  /*1c60*/  HFMA2 R27, R50, R18, R25 ;  /* 0x00000012321b7231 */ /* 0x000fc40000000019 */
[-C--:B------:R-:W-:Y:S02]  /*1c70*/  HFMA2 R17, R53, R18.reuse, R17 ;  /* 0x0000001235117231 */ /* 0x080fe40000000011 */
[----:B------:R-:W-:Y:S02]  /*1c80*/  HFMA2 R26, R52, R18, R26 ;  /* 0x00000012341a7231 */ /* 0x000fe4000000001a */
[-C--:B------:R-:W-:Y:S02]  /*1c90*/  HFMA2 R24, R55, R19.reuse, R16 ;  /* 0x0000001337187231 */ /* 0x080fe40000000010 */
[----:B------:R-:W-:-:S03]  /*1ca0*/  HFMA2 R27, R54, R19, R27 ;  /* 0x00000013361b7231 */ /* 0x000fc6000000001b */
[----:B------:R-:W-:Y:S02]  /*1cb0*/  HADD2.F32 R25, -RZ, R24.H0_H0 ;  /* 0x20000018ff197230 */ /* 0x000fe40000004100 */
[-C--:B------:R-:W-:Y:S02]  /*1cc0*/  HFMA2 R16, R56, R19.reuse, R26 ;  /* 0x0000001338107231 */ /* 0x080fe4000000001a */
[----:B------:R-:W-:Y:S02]  /*1cd0*/  HFMA2 R19, R57, R19, R17 ;  /* 0x0000001339137231 */ /* 0x000fe40000000011 */
[----:B------:R-:W-:Y:S02]  /*1ce0*/  HADD2.F32 R24, -RZ, R24.H1_H1 ;  /* 0x30000018ff187230 */ /* 0x000fe40000004100 */
[--C-:B------:R-:W-:Y:S02]  /*1cf0*/  HADD2.F32 R17, -RZ, R27.reuse.H0_H0 ;  /* 0x2000001bff117230 */ /* 0x100fe40000004100 */
        /* <DEDUP_REMOVED lines=12> */
[----:B------:R-:W-:Y:S01]  /*1dc0*/  FFMA.FTZ R36, R15, R24, R36 ;  /* 0x000000180f247223 */ /* 0x000fe20000010024 */
[-C--:B------:R-:W-:Y:S02]  /*1dd0*/  HFMA2 R24, R61, R20.reuse, RZ ;  /* 0x000000143d187231 */ /* 0x080fe400000000ff */
[-C--:B------:R-:W-:Y:S02]  /*1de0*/  HFMA2 R18, R60, R20.reuse, RZ.H0_H0 ;  /* 0x000000143c127231 */ /* 0x080fe400000400ff */
[----:B------:R-:W-:Y:S01]  /*1df0*/  FFMA.FTZ R37, R3, R16, R37 ;  /* 0x0000001003257223 */ /* 0x000fe20000010025 */
[----:B------:R-:W-:-:S02]  /*1e00*/  HFMA2 R16, R59, R20, RZ ;  /* 0x000000143b107231 */ /* 0x000fc400000000ff */
[-C--:B------:R-:W-:Y:S02]  /*1e10*/  HFMA2 R20, R47, R21.reuse, R17 ;  /* 0x000000152f147231 */ /* 0x080fe40000000011 */
[-C--:B------:R-:W-:Y:S02]  /*1e20*/  HFMA2 R26, R48, R21.reuse, R24 ;  /* 0x00000015301a7231 */ /* 0x080fe40000000018 */
[----:B------:R-:W-:Y:S02]  /*1e30*/  HFMA2 R20, R51, R22, R20 ;  /* 0x0000001633147231 */ /* 0x000fe40000000014 */
[-C--:B------:R-:W-:Y:S02]  /*1e40*/  HFMA2 R25, R46, R21.reuse, R16 ;  /* 0x000000152e197231 */ /* 0x080fe40000000010 */
[----:B------:R-:W-:Y:S02]  /*1e50*/  HFMA2 R21, R49, R21, R18 ;  /* 0x0000001531157231 */ /* 0x000fe40000000012 */
[----:B------:R-:W0:Y:S01]  /*1e60*/  LDS.128 R16, [UR6+0x400] ;  /* 0x00040006ff107984 */ /* 0x000e220008000c00 */
[----:B------:R-:W-:-:S02]  /*1e70*/  HFMA2 R24, R55, R23, R20 ;  /* 0x0000001737187231 */ /* 0x000fc40000000014 */
[-C--:B------:R-:W-:Y:S02]  /*1e80*/  HFMA2 R26, R52, R22.reuse, R26 ;  /* 0x00000016341a7231 */ /* 0x080fe4000000001a */
[-C--:B------:R-:W-:Y:S02]  /*1e90*/  HFMA2 R21, R53, R22.reuse, R21 ;  /* 0x0000001635157231 */ /* 0x080fe40000000015 */
[----:B------:R-:W-:Y:S02]  /*1ea0*/  HFMA2 R27, R50, R22, R25 ;  /* 0x00000016321b7231 */ /* 0x000fe40000000019 */
[--C-:B------:R-:W-:Y:S02]  /*1eb0*/  HADD2.F32 R25, -RZ, R24.reuse.H0_H0 ;  /* 0x20000018ff197230 */ /* 0x100fe40000004100 */
[----:B------:R-:W-:Y:S02]  /*1ec0*/  HADD2.F32 R24, -RZ, R24.H1_H1 ;  /* 0x30000018ff187230 */ /* 0x000fe40000004100 */
[----:B------:R-:W-:-:S02]  /*1ed0*/  HFMA2 R20, R56, R23, R26 ;  /* 0x0000001738147231 */ /* 0x000fc4000000001a */
[-C--:B------:R-:W-:Y:S02]  /*1ee0*/  HFMA2 R27, R54, R23.reuse, R27 ;  /* 0x00000017361b7231 */ /* 0x080fe4000000001b */
[----:B------:R-:W-:-:S03]  /*1ef0*/  HFMA2 R23, R57, R23, R21 ;  /* 0x0000001739177231 */ /* 0x000fc60000000015 */
        /* <DEDUP_REMOVED lines=53> */
[----:B------:R-:W0:Y:S01]  /*2250*/  LDS.128 R24, [UR6+0x600] ;  /* 0x00060006ff187984 */ /* 0x000e220008000c00 */
[-C--:B------:R-:W-:Y:S02]  /*2260*/  HFMA2 R20, R46, R21.reuse, R16 ;  /* 0x000000152e147231 */ /* 0x080fe40000000010 */
[----:B------:R-:W-:Y:S01]  /*2270*/  HFMA2 R21, R49, R21, R17 ;  /* 0x0000001531157231 */ /* 0x000fe20000000011 */
[----:B------:R-:W-:-:S05]  /*2280*/  MOV R17, UR8 ;  /* 0x0000000800117c02 */ /* 0x000fca0008000f00 */
[----:B------:R-:W-:-:S05]  /*2290*/  IMAD.WIDE R76, R17, 0x4, R76 ;  /* 0x00000004114c7825 */ /* 0x000fca00078e024c */
[----:B------:R-:W2:Y:S01]  /*22a0*/  LDG.E.128.CONSTANT R16, desc[UR12][R76.64] ;  /* 0x0000000c4c107981 */ /* 0x000ea2000c1e9d00 */
[-C--:B------:R-:W-:Y:S02]  /*22b0*/  HFMA2 R20, R50, R22.reuse, R20 ;  /* 0x0000001632147231 */ /* 0x080fe40000000014 */
[-C--:B------:R-:W-:Y:S02]  /*22c0*/  HFMA2 R75, R51, R22.reuse, R75 ;  /* 0x00000016334b7231 */ /* 0x080fe4000000004b */
[-C--:B------:R-:W-:Y:S02]  /*22d0*/  HFMA2 R70, R52, R22.reuse, R70 ;  /* 0x0000001634467231 */ /* 0x080fe40000000046 */
[----:B------:R-:W-:Y:S02]  /*22e0*/  HFMA2 R22, R53, R22, R21 ;  /* 0x0000001635167231 */ /* 0x000fe40000000015 */
[-C--:B------:R-:W-:Y:S02]  /*22f0*/  HFMA2 R21, R54, R23.reuse, R20 ;  /* 0x0000001736157231 */ /* 0x080fe40000000014 */
[----:B------:R-:W-:-:S02]  /*2300*/  HFMA2 R75, R55, R23, R75 ;  /* 0x00000017374b7231 */ /* 0x000fc4000000004b */
[-C--:B------:R-:W-:Y:S02]  /*2310*/  HFMA2 R20, R56, R23.reuse, R70 ;  /* 0x0000001738147231 */ /* 0x080fe40000000046 */
[----:B------:R-:W-:Y:S02]  /*2320*/  HFMA2 R23, R57, R23, R22 ;  /* 0x0000001739177231 */ /* 0x000fe40000000016 */
[--C-:B------:R-:W-:Y:S02]  /*2330*/  HADD2.F32 R22, -RZ, R21.reuse.H0_H0 ;  /* 0x20000015ff167230 */ /* 0x100fe40000004100 */
[----:B------:R-:W-:Y:S02]  /*2340*/  HADD2.F32 R21, -RZ, R21.H1_H1 ;  /* 0x30000015ff157230 */ /* 0x000fe40000004100 */
[-C--:B0-----:R-:W-:Y:S02]  /*2350*/  HFMA2 R59, R59, R24.reuse, RZ ;  /* 0x000000183b3b7231 */ /* 0x081fe400000000ff */
[----:B------:R-:W-:-:S02]  /*2360*/  HFMA2 R58, R58, R24, RZ.H0_H0 ;  /* 0x000000183a3a7231 */ /* 0x000fc400000400ff */
[-C--:B------:R-:W-:Y:S02]  /*2370*/  HFMA2 R61, R61, R24.reuse, RZ ;  /* 0x000000183d3d7231 */ /* 0x080fe400000000ff */
[----:B------:R-:W-:Y:S02]  /*2380*/  HFMA2 R24, R60, R24, RZ.H0_H0 ;  /* 0x000000183c187231 */ /* 0x000fe400000400ff */
[-C--:B------:R-:W-:Y:S02]  /*2390*/  HFMA2 R58, R47, R25.reuse, R58 ;  /* 0x000000192f3a7231 */ /* 0x080fe4000000003a */
[-C--:B------:R-:W-:Y:S02]  /*23a0*/  HFMA2 R24, R49, R25.reuse, R24 ;  /* 0x0000001931187231 */ /* 0x080fe40000000018 */
[----:B------:R-:W-:Y:S02]  /*23b0*/  HFMA2 R59, R46, R25, R59 ;  /* 0x000000192e3b7231 */ /* 0x000fe4000000003b */
[----:B------:R-:W-:-:S02]  /*23c0*/  HADD2.F32 R46, -RZ, R75.H1_H1 ;  /* 0x3000004bff2e7230 */ /* 0x000fc40000004100 */
[----:B------:R-:W-:Y:S02]  /*23d0*/  HFMA2 R61, R48, R25, R61 ;  /* 0x00000019303d7231 */ /* 0x000fe4000000003d */
[----:B------:R-:W-:Y:S02]  /*23e0*/  HADD2.F32 R25, -RZ, R75.H0_H0 ;  /* 0x2000004bff197230 */ /* 0x000fe40000004100 */
[----:B------:R-:W-:Y:S01]  /*23f0*/  FADD.FTZ R21, R22, R21 ;  /* 0x0000001516157221 */ /* 0x000fe20000010000 */
[--C-:B------:R-:W-:Y:S02]  /*2400*/  HADD2.F32 R22, -RZ, R20.reuse.H0_H0 ;  /* 0x20000014ff167230 */ /* 0x100fe40000004100 */
[----:B------:R-:W-:Y:S02]  /*2410*/  HADD2.F32 R47, -RZ, R20.H1_H1 ;  /* 0x30000014ff2f7230 */ /* 0x000fe40000004100 */
[----:B------:R-:W-:Y:S01]  /*2420*/  FADD.FTZ R25, R25, R46 ;  /* 0x0000002e19197221 */ /* 0x000fe20000010000 */
[----:B------:R-:W-:-:S02]  /*2430*/  HADD2.F32 R46, -RZ, R23.H0_H0 ;  /* 0x20000017ff2e7230 */ /* 0x000fc40000004100 */
[-C--:B------:R-:W-:Y:S02]  /*2440*/  HFMA2 R59, R50, R26.reuse, R59 ;  /* 0x0000001a323b7231 */ /* 0x080fe4000000003b */
[----:B------:R-:W-:Y:S02]  /*2450*/  HADD2.F32 R23, -RZ, R23.H1_H1 ;  /* 0x30000017ff177230 */ /* 0x000fe40000004100 */
[----:B------:R-:W-:Y:S01]  /*2460*/  FADD.FTZ R22, R22, R47 ;  /* 0x0000002f16167221 */ /* 0x000fe20000010000 */
[----:B------:R-:W-:Y:S02]  /*2470*/  HFMA2 R61, R52, R26, R61 ;  /* 0x0000001a343d7231 */ /* 0x000fe4000000003d */
[----:B------:R-:W-:Y:S01]  /*2480*/  FFMA.FTZ R68, R13, R21, R68 ;  /* 0x000000150d447223 */ /* 0x000fe20000010044 */
[----:B------:R-:W-:Y:S01]  /*2490*/  FADD.FTZ R46, R46, R23 ;  /* 0x000000172e2e7221 */ /* 0x000fe20000010000 */
[----:B------:R-:W-:Y:S02]  /*24a0*/  FFMA.FTZ R70, R15, R22, R66 ;  /* 0x000000160f467223 */ /* 0x000fe40000010042 */
[----:B------:R-:W0:Y:S01]  /*24b0*/  LDS.128 R20, [UR6+0x10] ;  /* 0x00001006ff147984 */ /* 0x000e220008000c00 */
[----:B------:R-:W-:-:S02]  /*24c0*/  HFMA2 R59, R54, R27, R59 ;  /* 0x0000001b363b7231 */ /* 0x000fc4000000003b */
[-C--:B------:R-:W-:Y:S02]  /*24d0*/  HFMA2 R58, R51, R26.reuse, R58 ;  /* 0x0000001a333a7231 */ /* 0x080fe4000000003a */
[-C--:B------:R-:W-:Y:S02]  /*24e0*/  HFMA2 R61, R56, R27.reuse, R61 ;  /* 0x0000001b383d7231 */ /* 0x080fe4000000003d */
[----:B------:R-:W-:Y:S02]  /*24f0*/  HFMA2 R24, R53, R26, R24 ;  /* 0x0000001a35187231 */ /* 0x000fe40000000018 */
[-C--:B------:R-:W-:Y:S02]  /*2500*/  HFMA2 R58, R55, R27.reuse, R58 ;  /* 0x0000001b373a7231 */ /* 0x080fe4000000003a */
[----:B------:R-:W-:Y:S02]  /*2510*/  HFMA2 R27, R57, R27, R24 ;  /* 0x0000001b391b7231 */ /* 0x000fe40000000018 */
[----:B------:R-:W-:-:S02]  /*2520*/  HADD2.F32 R24, -RZ, R59.H0_H0 ;  /* 0x2000003bff187230 */ /* 0x000fc40000004100 */
[----:B------:R-:W-:Y:S02]  /*2530*/  HADD2.F32 R59, -RZ, R59.H1_H1 ;  /* 0x3000003bff3b7230 */ /* 0x000fe40000004100 */
[--C-:B------:R-:W-:Y:S02]  /*2540*/  HADD2.F32 R26, -RZ, R61.reuse.H0_H0 ;  /* 0x2000003dff1a7230 */ /* 0x100fe40000004100 */
[----:B------:R-:W-:Y:S02]  /*2550*/  HADD2.F32 R61, -RZ, R61.H1_H1 ;  /* 0x3000003dff3d7230 */ /* 0x000fe40000004100 */
[----:B------:R-:W-:Y:S01]  /*2560*/  FFMA.FTZ R67, R14, R25, R67 ;  /* 0x000000190e437223 */ /* 0x000fe20000010043 */
[--C-:B------:R-:W-:Y:S02]  /*2570*/  HADD2.F32 R47, -RZ, R27.reuse.H0_H0 ;  /* 0x2000001bff2f7230 */ /* 0x100fe40000004100 */
[----:B------:R-:W-:Y:S01]  /*2580*/  FADD.FTZ R24, R24, R59 ;  /* 0x0000003b18187221 */ /* 0x000fe20000010000 */
[----:B------:R-:W-:-:S02]  /*2590*/  HADD2.F32 R48, -RZ, R27.H1_H1 ;  /* 0x3000001bff307230 */ /* 0x000fc40000004100 */
[--C-:B------:R-:W-:Y:S02]  /*25a0*/  HADD2.F32 R25, -RZ, R58.reuse.H0_H0 ;  /* 0x2000003aff197230 */ /* 0x100fe40000004100 */
[----:B------:R-:W-:Y:S01]  /*25b0*/  FADD.FTZ R26, R26, R61 ;  /* 0x0000003d1a1a7221 */ /* 0x000fe20000010000 */
[----:B------:R-:W-:Y:S02]  /*25c0*/  HADD2.F32 R58, -RZ, R58.H1_H1 ;  /* 0x3000003aff3a7230 */ /* 0x000fe40000004100 */
[----:B------:R-:W-:Y:S01]  /*25d0*/  FFMA.FTZ R69, R3, R46, R69 ;  /* 0x0000002e03457223 */ /* 0x000fe20000010045 */
[----:B------:R-:W-:Y:S01]  /*25e0*/  FADD.FTZ R48, R47, R48 ;  /* 0x000000302f307221 */ /* 0x000fe20000010000 */
[----:B------:R-:W-:Y:S01]  /*25f0*/  FFMA.FTZ R74, R13, R24, R74 ;  /* 0x000000180d4a7223 */ /* 0x000fe2000001004a */
[----:B------:R-:W-:Y:S01]  /*2600*/  FFMA.FTZ R72, R15, R26, R72 ;  /* 0x0000001a0f487223 */ /* 0x000fe20000010048 */
[----:B------:R-:W-:Y:S01]  /*2610*/  FADD.FTZ R25, R25, R58 ;  /* 0x0000003a19197221 */ /* 0x000fe20000010000 */
[----:B------:R-:W-:-:S03]  /*2620*/  FFMA.FTZ R71, R3, R48, R71 ;  /* 0x0000003003477223 */ /* 0x000fc60000010047 */
[----:B------:R-:W-:Y:S01]  /*2630*/  FFMA.FTZ R73, R14, R25, R73 ;  /* 0x000000190e497223 */ /* 0x000fe20000010049 */
[----:B--2---:R-:W-:Y:S02]  /*2640*/  LOP3.LUT R24, R16, 0xf000f, RZ, 0xc0, !PT ;  /* 0x000f000f10187812 */ /* 0x004fe400078ec0ff */
[----:B------:R-:W-:Y:S02]  /*2650*/  LOP3.LUT R46, R18, 0xf000f, RZ, 0xc0, !PT ;  /* 0x000f000f122e7812 */ /* 0x000fe400078ec0ff */
[----:B------:R-:W-:Y:S02]  /*2660*/  LOP3.LUT R26, R17, 0xf000f, RZ, 0xc0, !PT ;  /* 0x000f000f111a7812 */ /* 0x000fe400078ec0ff */
[----:B------:R-:W-:Y:S02]  /*2670*/  LOP3.LUT R48, R19, 0xf000f, RZ, 0xc0, !PT ;  /* 0x000f000f13307812 */ /* 0x000fe400078ec0ff */
[----:B------:R-:W-:Y:S02]  /*2680*/  LOP3.LUT R24, R24, 0x64006400, RZ, 0xfc, !PT ;  /* 0x6400640018187812 */ /* 0x000fe400078efcff */
[----:B------:R-:W-:-:S02]  /*2690*/  LOP3.LUT R60, R46, 0x64006400, RZ, 0xfc, !PT ;  /* 0x640064002e3c7812 */ /* 0x000fc400078efcff */
[----:B------:R-:W-:Y:S02]  /*26a0*/  LOP3.LUT R47, R18, 0xf000f0, RZ, 0xc0, !PT ;  /* 0x00f000f0122f7812 */ /* 0x000fe400078ec0ff */
[----:B------:R-:W-:Y:S02]  /*26b0*/  LOP3.LUT R25, R16, 0xf000f0, RZ, 0xc0, !PT ;  /* 0x00f000f010197812 */ /* 0x000fe400078ec0ff */
        /* <DEDUP_REMOVED lines=13> */
[-C--:B0-----:R-:W-:Y:S02]  /*2790*/  HFMA2 R24, R59, R20.reuse, RZ.H0_H0 ;  /* 0x000000143b187231 */ /* 0x081fe400000400ff */
[----:B------:R-:W-:Y:S02]  /*27a0*/  HFMA2 R46, R25, 0.0625, 0.0625, R6 ;  /* 0x2c002c00192e7831 */ /* 0x000fe40000000006 */
[----:B------:R-:W-:Y:S01]  /*27b0*/  HFMA2 R47, R27, 0.0625, 0.0625, R8 ;  /* 0x2c002c001b2f7831 */ /* 0x000fe20000000008 */
[----:B------:R-:W-:Y:S01]  /*27c0*/  SHF.R.U32.HI R17, RZ, 0x8, R17 ;  /* 0x00000008ff117819 */ /* 0x000fe20000011611 */
[----:B------:R-:W-:Y:S02]  /*27d0*/  HFMA2 R49, R51, 0.0625, 0.0625, R12 ;  /* 0x2c002c0033317831 */ /* 0x000fe4000000000c */
[-C--:B------:R-:W-:Y:S02]  /*27e0*/  HFMA2 R25, R58, R20.reuse, RZ ;  /* 0x000000143a197231 */ /* 0x080fe400000000ff */
[----:B------:R-:W-:-:S02]  /*27f0*/  HFMA2 R27, R61, R20, RZ.H0_H0 ;  /* 0x000000143d1b7231 */ /* 0x000fc400000400ff */
[----:B------:R-:W-:Y:S01]  /*2800*/  HFMA2 R26, R60, R20, RZ ;  /* 0x000000143c1a7231 */ /* 0x000fe200000000ff */
[----:B------:R-:W-:Y:S01]  /*2810*/  SHF.R.U32.HI R19, RZ, 0x8, R19 ;  /* 0x00000008ff137819 */ /* 0x000fe20000011613 */
[-C--:B------:R-:W-:Y:S02]  /*2820*/  HFMA2 R20, R47, R21.reuse, R24 ;  /* 0x000000152f147231 */ /* 0x080fe40000000018 */
[-C--:B------:R-:W-:Y:S01]  /*2830*/  HFMA2 R24, R49, R21.reuse, R27 ;  /* 0x0000001531187231 */ /* 0x080fe2000000001b */
[----:B------:R-:W-:Y:S02]  /*2840*/  LOP3.LUT R27, R17, 0xf000f, RZ, 0xc0, !PT ;  /* 0x000f000f111b7812 */ /* 0x000fe400078ec0ff */
[----:B------:R-:W-:Y:S02]  /*2850*/  SHF.R.U32.HI R16, RZ, 0x8, R16 ;  /* 0x00000008ff107819 */ /* 0x000fe40000011610 */
[----:B------:R-:W-:Y:S02]  /*2860*/  SHF.R.U32.HI R18, RZ, 0x8, R18 ;  /* 0x00000008ff127819 */ /* 0x000fe40000011612 */
        /* <DEDUP_REMOVED lines=8> */
[----:B------:R-:W-:Y:S01]  /*28f0*/  LOP3.LUT R54, R51, 0x64006400, RZ, 0xfc, !PT ;  /* 0x6400640033367812 */ /* 0x000fe200078efcff */
[----:B------:R-:W-:Y:S02]  /*2900*/  HFMA2 R51, R52, 1, 1, R7 ;  /* 0x3c003c0034337831 */ /* 0x000fe40000000007 */
[----:B------:R-:W-:Y:S02]  /*2910*/  HFMA2 R53, R56, 1, 1, R11 ;  /* 0x3c003c0038357831 */ /* 0x000fe4000000000b */
[----:B------:R-:W-:-:S02]  /*2920*/  HADD2 R50, R50, R5 ;  /* 0x0000000532327230 */ /* 0x000fc40000000000 */
[----:B------:R-:W-:Y:S01]  /*2930*/  HADD2 R52, R54, R9 ;  /* 0x0000000936347230 */ /* 0x000fe20000000000 */
[----:B------:R-:W-:Y:S02]  /*2940*/  LOP3.LUT R16, R16, 0xf000f0, RZ, 0xc0, !PT ;  /* 0x00f000f010107812 */ /* 0x000fe400078ec0ff */
[----:B------:R-:W-:Y:S02]  /*2950*/  LOP3.LUT R17, R17, 0xf000f0, RZ, 0xc0, !PT ;  /* 0x00f000f011117812 */ /* 0x000fe400078ec0ff */
[----:B------:R-:W-:Y:S01]  /*2960*/  LOP3.LUT R18, R18, 0xf000f0, RZ, 0xc0, !PT ;  /* 0x00f000f012127812 */ /* 0x000fe200078ec0ff */
[-C--:B------:R-:W-:Y:S02]  /*2970*/  HFMA2 R27, R50, R22.reuse, R25 ;  /* 0x00000016321b7231 */ /* 0x080fe40000000019 */
[-C--:B------:R-:W-:Y:S02]  /*2980*/  HFMA2 R20, R51, R22.reuse, R20 ;  /* 0x0000001633147231 */ /* 0x080fe40000000014 */
[----:B------:R-:W-:-:S02]  /*2990*/  HFMA2 R21, R52, R22, R26 ;  /* 0x0000001634157231 */ /* 0x000fc4000000001a */
[----:B------:R-:W-:Y:S01]  /*29a0*/  HFMA2 R22, R53, R22, R24 ;  /* 0x0000001635167231 */ /* 0x000fe20000000018 */
[----:B------:R-:W-:Y:S02]  /*29b0*/  LOP3.LUT R24, R19, 0xf000f0, RZ, 0xc0, !PT ;  /* 0x00f000f013187812 */ /* 0x000fe400078ec0ff */
[----:B------:R-:W-:Y:S02]  /*29c0*/  LOP3.LUT R25, R16, 0x64006400, RZ, 0xfc, !PT ;  /* 0x6400640010197812 */ /* 0x000fe400078efcff */
[----:B------:R-:W-:Y:S02]  /*29d0*/  LOP3.LUT R55, R17, 0x64006400, RZ, 0xfc, !PT ;  /* 0x6400640011377812 */ /* 0x000fe400078efcff */
[----:B------:R-:W-:Y:S02]  /*29e0*/  LOP3.LUT R57, R18, 0x64006400, RZ, 0xfc, !PT ;  /* 0x6400640012397812 */ /* 0x000fe400078efcff */
[----:B------:R-:W0:Y:S01]  /*29f0*/  LDS.128 R16, [UR6+0x110] ;  /* 0x00011006ff107984 */ /* 0x000e220008000c00 */
[----:B------:R-:W-:Y:S01]  /*2a00*/  LOP3.LUT R75, R24, 0x64006400, RZ, 0xfc, !PT ;  /* 0x64006400184b7812 */ /* 0x000fe200078efcff */
[----:B------:R-:W-:-:S02]  /*2a10*/  HFMA2 R54, R25, 0.0625, 0.0625, R6 ;  /* 0x2c002c0019367831 */ /* 0x000fc40000000006 */
[----:B------:R-:W-:Y:S02]  /*2a20*/  HFMA2 R56, R57, 0.0625, 0.0625, R10 ;  /* 0x2c002c0039387831 */ /* 0x000fe4000000000a */
[----:B------:R-:W-:Y:S02]  /*2a30*/  HFMA2 R55, R55, 0.0625, 0.0625, R8 ;  /* 0x2c002c0037377831 */ /* 0x000fe40000000008 */
[----:B------:R-:W-:Y:S02]  /*2a40*/  HFMA2 R57, R75, 0.0625, 0.0625, R12 ;  /* 0x2c002c004b397831 */ /* 0x000fe4000000000c */
[-C--:B------:R-:W-:Y:S02]  /*2a50*/  HFMA2 R24, R55, R23.reuse, R20 ;  /* 0x0000001737187231 */ /* 0x080fe40000000014 */
[-C--:B------:R-:W-:Y:S02]  /*2a60*/  HFMA2 R27, R54, R23.reuse, R27 ;  /* 0x00000017361b7231 */ /* 0x080fe4000000001b */
[----:B------:R-:W-:-:S02]  /*2a70*/  HFMA2 R21, R56, R23, R21 ;  /* 0x0000001738157231 */ /* 0x000fc40000000015 */
[----:B------:R-:W-:Y:S02]  /*2a80*/  HFMA2 R22, R57, R23, R22 ;  /* 0x0000001739167231 */ /* 0x000fe40000000016 */
[--C-:B------:R-:W-:Y:S02]  /*2a90*/  HADD2.F32 R23, -RZ, R24.reuse.H0_H0 ;  /* 0x20000018ff177230 */ /* 0x100fe40000004100 */
[----:B------:R-:W-:-:S05]  /*2aa0*/  HADD2.F32 R24, -RZ, R24.H1_H1 ;  /* 0x30000018ff187230 */ /* 0x000fca0000004100 */
[----:B------:R-:W-:Y:S01]  /*2ab0*/  FADD.FTZ R23, R23, R24 ;  /* 0x0000001817177221 */ /* 0x000fe20000010000 */
[--C-:B------:R-:W-:Y:S02]  /*2ac0*/  HADD2.F32 R24, -RZ, R21.reuse.H0_H0 ;  /* 0x20000015ff187230 */ /* 0x100fe40000004100 */
[----:B------:R-:W-:Y:S02]  /*2ad0*/  HADD2.F32 R21, -RZ, R21.H1_H1 ;  /* 0x30000015ff157230 */ /* 0x000fe40000004100 */
[--C-:B------:R-:W-:Y:S02]  /*2ae0*/  HADD2.F32 R20, -RZ, R27.reuse.H0_H0 ;  /* 0x2000001bff147230 */ /* 0x100fe40000004100 */
[----:B------:R-:W-:Y:S02]  /*2af0*/  HADD2.F32 R27, -RZ, R27.H1_H1 ;  /* 0x3000001bff1b7230 */ /* 0x000fe40000004100 */
[----:B------:R-:W-:Y:S01]  /*2b00*/  FADD.FTZ R24, R24, R21 ;  /* 0x0000001518187221 */ /* 0x000fe20000010000 */
[----:B------:R-:W-:Y:S01]  /*2b10*/  FFMA.FTZ R64, R14, R23, R64 ;  /* 0x000000170e407223 */ /* 0x000fe20000010040 */
[----:B------:R-:W-:-:S02]  /*2b20*/  HADD2.F32 R25, -RZ, R22.H0_H0 ;  /* 0x20000016ff197230 */ /* 0x000fc40000004100 */
[----:B------:R-:W-:Y:S01]  /*2b30*/  FADD.FTZ R20, R20, R27 ;  /* 0x0000001b14147221 */ /* 0x000fe20000010000 */
[----:B------:R-:W-:Y:S02]  /*2b40*/  HADD2.F32 R22, -RZ, R22.H1_H1 ;  /* 0x30000016ff167230 */ /* 0x000fe40000004100 */
[----:B------:R-:W-:Y:S01]  /*2b50*/  FFMA.FTZ R63, R15, R24, R63 ;  /* 0x000000180f3f7223 */ /* 0x000fe2000001003f */
[-C--:B0-----:R-:W-:Y:S02]  /*2b60*/  HFMA2 R23, R58, R16.reuse, RZ ;  /* 0x000000103a177231 */ /* 0x081fe400000000ff */
[-C--:B------:R-:W-:Y:S02]  /*2b70*/  HFMA2 R24, R60, R16.reuse, RZ ;  /* 0x000000103c187231 */ /* 0x080fe400000000ff */
[----:B------:R-:W-:Y:S01]  /*2b80*/  FFMA.FTZ R65, R13, R20, R65 ;  /* 0x000000140d417223 */ /* 0x000fe20000010041 */
[----:B------:R-:W-:Y:S01]  /*2b90*/  FADD.FTZ R22, R25, R22 ;  /* 0x0000001619167221 */ /* 0x000fe20000010000 */
[----:B------:R-:W-:-:S02]  /*2ba0*/  HFMA2 R20, R59, R16, RZ.H0_H0 ;  /* 0x000000103b147231 */ /* 0x000fc400000400ff */
[----:B------:R-:W-:Y:S02]  /*2bb0*/  HFMA2 R21, R61, R16, RZ.H0_H0 ;  /* 0x000000103d157231 */ /* 0x000fe400000400ff */
[-C--:B------:R-:W-:Y:S02]  /*2bc0*/  HFMA2 R25, R46, R17.reuse, R23 ;  /* 0x000000112e197231 */ /* 0x080fe40000000017 */
[-C--:B------:R-:W-:Y:S02]  /*2bd0*/  HFMA2 R16, R47, R17.reuse, R20 ;  /* 0x000000112f107231 */ /* 0x080fe40000000014 */
[-C--:B------:R-:W-:Y:S02]  /*2be0*/  HFMA2 R26, R48, R17.reuse, R24 ;  /* 0x00000011301a7231 */ /* 0x080fe40000000018 */
[----:B------:R-:W-:Y:S01]  /*2bf0*/  FFMA.FTZ R62, R3, R22, R62 ;  /* 0x00000016033e7223 */ /* 0x000fe2000001003e */
[----:B------:R-:W-:Y:S02]  /*2c00*/  HFMA2 R17, R49, R17, R21 ;  /* 0x0000001131117231 */ /* 0x000fe40000000015 */
[----:B------:R-:W0:Y:S01]  /*2c10*/  LDS.128 R20, [UR6+0x210] ;  /* 0x00021006ff147984 */ /* 0x000e220008000c00 */
[----:B------:R-:W-:-:S02]  /*2c20*/  HFMA2 R27, R50, R18, R25 ;  /* 0x00000012321b7231 */ /* 0x000fc40000000019 */
[-C--:B------:R-:W-:Y:S02]  /*2c30*/  HFMA2 R26, R52, R18.reuse, R26 ;  /* 0x00000012341a7231 */ /* 0x080fe4000000001a */
[-C--:B------:R-:W-:Y:S02]  /*2c40*/  HFMA2 R16, R51, R18.reuse, R16 ;  /* 0x0000001233107231 */ /* 0x080fe40000000010 */
[-C--:B------:R-:W-:Y:S02]  /*2c50*/  HFMA2 R27, R54, R19.reuse, R27 ;  /* 0x00000013361b7231 */ /* 0x080fe4000000001b */
[----:B------:R-:W-:Y:S02]  /*2c60*/  HFMA2 R17, R53, R18, R17 ;  /* 0x0000001235117231 */ /* 0x000fe40000000011 */
[-C--:B------:R-:W-:Y:S02]  /*2c70*/  HFMA2 R24, R55, R19.reuse, R16 ;  /* 0x0000001337187231 */ /* 0x080fe40000000010 */
[----:B------:R-:W-:-:S02]  /*2c80*/  HFMA2 R16, R56, R19, R26 ;  /* 0x0000001338107231 */ /* 0x000fc4000000001a */
[----:B------:R-:W-:Y:S02]  /*2c90*/  HFMA2 R19, R57, R19, R17 ;  /* 0x0000001339137231 */ /* 0x000fe40000000011 */
[--C-:B------:R-:W-:Y:S02]  /*2ca0*/  HADD2.F32 R25, -RZ, R24.reuse.H0_H0 ;  /* 0x20000018ff197230 */ /* 0x100fe40000004100 */
[--C-:B------:R-:W-:Y:S02]  /*2cb0*/  HADD2.F32 R17, -RZ, R27.reuse.H0_H0 ;  /* 0x2000001bff117230 */ /* 0x100fe40000004100 */
[----:B------:R-:W-:Y:S02]  /*2cc0*/  HADD2.F32 R18, -RZ, R27.H1_H1 ;  /* 0x3000001bff127230 */ /* 0x000fe40000004100 */
[----:B------:R-:W-:-:S03]  /*2cd0*/  HADD2.F32 R24, -RZ, R24.H1_H1 ;  /* 0x30000018ff187230 */ /* 0x000fc60000004100 */
[----:B------:R-:W-:Y:S02]  /*2ce0*/  FADD.FTZ R17, R17, R18 ;  /* 0x0000001211117221 */ /* 0x000fe40000010000 */
[----:B------:R-:W-:Y:S01]  /*2cf0*/  FADD.FTZ R18, R25, R24 ;  /* 0x0000001819127221 */ /* 0x000fe20000010000 */
[--C-:B------:R-:W-:Y:S02]  /*2d00*/  HADD2.F32 R24, -RZ, R16.reuse.H0_H0 ;  /* 0x20000010ff187230 */ /* 0x100fe40000004100 */
[----:B------:R-:W-:Y:S02]  /*2d10*/  HADD2.F32 R25, -RZ, R16.H1_H1 ;  /* 0x30000010ff197230 */ /* 0x000fe40000004100 */
[--C-:B------:R-:W-:Y:S02]  /*2d20*/  HADD2.F32 R16, -RZ, R19.reuse.H0_H0 ;  /* 0x20000013ff107230 */ /* 0x100fe40000004100 */
[----:B------:R-:W-:Y:S02]  /*2d30*/  HADD2.F32 R19, -RZ, R19.H1_H1 ;  /* 0x30000013ff137230 */ /* 0x000fe40000004100 */
[----:B------:R-:W-:-:S03]  /*2d40*/  FADD.FTZ R24, R24, R25 ;  /* 0x0000001918187221 */ /* 0x000fc60000010000 */
[----:B------:R-:W-:Y:S01]  /*2d50*/  FADD.FTZ R16, R16, R19 ;  /* 0x0000001310107221 */ /* 0x000fe20000010000 */
[----:B------:R-:W-:Y:S01]  /*2d60*/  FFMA.FTZ R32, R15, R24, R32 ;  /* 0x000000180f207223 */ /* 0x000fe20000010020 */
[-C--:B0-----:R-:W-:Y:S02]  /*2d70*/  HFMA2 R24, R60, R20.reuse, RZ ;  /* 0x000000143c187231 */ /* 0x081fe400000000ff */
[----:B------:R-:W-:Y:S01]  /*2d80*/  FFMA.FTZ R33, R3, R16, R33 ;  /* 0x0000001003217223 */ /* 0x000fe20000010021 */
[-C--:B------:R-:W-:Y:S02]  /*2d90*/  HFMA2 R16, R58, R20.reuse, RZ ;  /* 0x000000143a107231 */ /* 0x080fe400000000ff */
[----:B------:R-:W-:Y:S01]  /*2da0*/  FFMA.FTZ R30, R13, R17, R30 ;  /* 0x000000110d1e7223 */ /* 0x000fe2000001001e */
[----:B------:R-:W-:Y:S01]  /*2db0*/  FFMA.FTZ R31, R14, R18, R31 ;  /* 0x000000120e1f7223 */ /* 0x000fe2000001001f */
[-C--:B------:R-:W-:Y:S02]  /*2dc0*/  HFMA2 R17, R59, R20.reuse, RZ.H0_H0 ;  /* 0x000000143b117231 */ /* 0x080fe400000400ff */
        /* <DEDUP_REMOVED lines=9> */
[-C--:B------:R-:W-:Y:S02]  /*2e60*/  HFMA2 R27, R54, R23.reuse, R27 ;  /* 0x00000017361b7231 */ /* 0x080fe4000000001b */
[----:B------:R-:W-:Y:S02]  /*2e70*/  HFMA2 R21, R53, R22, R21 ;  /* 0x0000001635157231 */ /* 0x000fe40000000015 */
[-C--:B------:R-:W-:Y:S02]  /*2e80*/  HFMA2 R24, R55, R23.reuse, R20 ;  /* 0x0000001737187231 */ /* 0x080fe40000000014 */
[-C--:B------:R-:W-:Y:S02]  /*2e90*/  HFMA2 R20, R56, R23.reuse, R26 ;  /* 0x0000001738147231 */ /* 0x080fe4000000001a */
[----:B------:R-:W-:-:S02]  /*2ea0*/  HFMA2 R23, R57, R23, R21 ;  /* 0x0000001739177231 */ /* 0x000fc40000000015 */
        /* <DEDUP_REMOVED lines=76> */
[----:B------:R-:W-:Y:S01]  /*3370*/  FADD.FTZ R24, R24, R25 ;  /* 0x0000001918187221 */ /* 0x000fe20000010000 */
[----:B------:R-:W-:Y:S01]  /*3380*/  FFMA.FTZ R42, R13, R21, R42 ;  /* 0x000000150d2a7223 */ /* 0x000fe2000001002a */
[----:B------:R-:W-:Y:S01]  /*3390*/  MOV R21, UR8 ;  /* 0x0000000800157c02 */ /* 0x000fe20008000f00 */
[----:B------:R-:W-:Y:S01]  /*33a0*/  FADD.FTZ R20, R20, R23 ;  /* 0x0000001714147221 */ /* 0x000fe20000010000 */
[----:B------:R-:W-:Y:S01]  /*33b0*/  FFMA.FTZ R44, R15, R24, R44 ;  /* 0x000000180f2c7223 */ /* 0x000fe2000001002c */
[----:B0-----:R-:W-:-:S02]  /*33c0*/  HFMA2 R23, R58, R16, RZ ;  /* 0x000000103a177231 */ /* 0x001fc400000000ff */
[-C--:B------:R-:W-:Y:S02]  /*33d0*/  HFMA2 R24, R60, R16.reuse, RZ ;  /* 0x000000103c187231 */ /* 0x080fe400000000ff */
[----:B------:R-:W-:Y:S01]  /*33e0*/  FFMA.FTZ R66, R3, R20, R45 ;  /* 0x0000001403427223 */ /* 0x000fe2000001002d */
[----:B------:R-:W-:Y:S02]  /*33f0*/  HFMA2 R75, R59, R16, RZ.H0_H0 ;  /* 0x000000103b4b7231 */ /* 0x000fe400000400ff */
[----:B------:R-:W-:-:S04]  /*3400*/  IMAD.WIDE R76, R21, 0x4, R76 ;  /* 0x00000004154c7825 */ /* 0x000fc800078e024c */
[----:B------:R-:W-:Y:S02]  /*3410*/  HFMA2 R20, R61, R16, RZ.H0_H0 ;  /* 0x000000103d147231 */ /* 0x000fe400000400ff */
[----:B------:R-:W-:Y:S01]  /*3420*/  FFMA.FTZ R43, R14, R22, R43 ;  /* 0x000000160e2b7223 */ /* 0x000fe2000001002b */
[-C--:B------:R-:W-:Y:S02]  /*3430*/  HFMA2 R16, R46, R17.reuse, R23 ;  /* 0x000000112e107231 */ /* 0x080fe40000000017 */
[-C--:B------:R-:W-:Y:S02]  /*3440*/  HFMA2 R75, R47, R17.reuse, R75 ;  /* 0x000000112f4b7231 */ /* 0x080fe4000000004b */
[-C--:B------:R-:W-:Y:S02]  /*3450*/  HFMA2 R45, R48, R17.reuse, R24 ;  /* 0x00000011302d7231 */ /* 0x080fe40000000018 */
[----:B------:R-:W-:Y:S01]  /*3460*/  HFMA2 R17, R49, R17, R20 ;  /* 0x0000001131117231 */ /* 0x000fe20000000014 */
[----:B------:R-:W0:Y:S04]  /*3470*/  LDS.128 R24, [UR6+0x610] ;  /* 0x00061006ff187984 */ /* 0x000e280008000c00 */
[----:B------:R-:W2:Y:S01]  /*3480*/  LDG.E.128.CONSTANT R20, desc[UR12][R76.64] ;  /* 0x0000000c4c147981 */ /* 0x000ea2000c1e9d00 */
[----:B------:R-:W-:-:S02]  /*3490*/  HFMA2 R16, R50, R18, R16 ;  /* 0x0000001232107231 */ /* 0x000fc40000000010 */
[-C--:B------:R-:W-:Y:S02]  /*34a0*/  HFMA2 R75, R51, R18.reuse, R75 ;  /* 0x00000012334b7231 */ /* 0x080fe4000000004b */
[-C--:B------:R-:W-:Y:S02]  /*34b0*/  HFMA2 R45, R52, R18.reuse, R45 ;  /* 0x00000012342d7231 */ /* 0x080fe4000000002d */
[----:B------:R-:W-:Y:S02]  /*34c0*/  HFMA2 R18, R53, R18, R17 ;  /* 0x0000001235127231 */ /* 0x000fe40000000011 */
[-C--:B------:R-:W-:Y:S02]  /*34d0*/  HFMA2 R17, R54, R19.reuse, R16 ;  /* 0x0000001336117231 */ /* 0x080fe40000000010 */
[-C--:B------:R-:W-:Y:S02]  /*34e0*/  HFMA2 R75, R55, R19.reuse, R75 ;  /* 0x00000013374b7231 */ /* 0x080fe4000000004b */
[----:B------:R-:W-:-:S02]  /*34f0*/  HFMA2 R16, R56, R19, R45 ;  /* 0x0000001338107231 */ /* 0x000fc4000000002d */
[----:B------:R-:W-:Y:S02]  /*3500*/  HFMA2 R19, R57, R19, R18 ;  /* 0x0000001339137231 */ /* 0x000fe40000000012 */
[--C-:B------:R-:W-:Y:S02]  /*3510*/  HADD2.F32 R18, -RZ, R17.reuse.H0_H0 ;  /* 0x20000011ff127230 */ /* 0x100fe40000004100 */
[----:B------:R-:W-:Y:S02]  /*3520*/  HADD2.F32 R17, -RZ, R17.H1_H1 ;  /* 0x30000011ff117230 */ /* 0x000fe40000004100 */
[----:B------:R-:W-:Y:S02]  /*3530*/  HADD2.F32 R45, -RZ, R16.H1_H1 ;  /* 0x30000010ff2d7230 */ /* 0x000fe40000004100 */
[-C--:B0-----:R-:W-:Y:S02]  /*3540*/  HFMA2 R60, R60, R24.reuse, RZ ;  /* 0x000000183c3c7231 */ /* 0x081fe400000000ff */
[----:B------:R-:W-:-:S02]  /*3550*/  HFMA2 R58, R58, R24, RZ ;  /* 0x000000183a3a7231 */ /* 0x000fc400000000ff */
[-C--:B------:R-:W-:Y:S02]  /*3560*/  HFMA2 R59, R59, R24.reuse, RZ.H0_H0 ;  /* 0x000000183b3b7231 */ /* 0x080fe400000400ff */
[----:B------:R-:W-:Y:S02]  /*3570*/  HFMA2 R24, R61, R24, RZ.H0_H0 ;  /* 0x000000183d187231 */ /* 0x000fe400000400ff */
[-C--:B------:R-:W-:Y:S02]  /*3580*/  HFMA2 R59, R47, R25.reuse, R59 ;  /* 0x000000192f3b7231 */ /* 0x080fe4000000003b */
[-C--:B------:R-:W-:Y:S02]  /*3590*/  HFMA2 R60, R48, R25.reuse, R60 ;  /* 0x00000019303c7231 */ /* 0x080fe4000000003c */
[-C--:B------:R-:W-:Y:S02]  /*35a0*/  HFMA2 R24, R49, R25.reuse, R24 ;  /* 0x0000001931187231 */ /* 0x080fe40000000018 */
[----:B------:R-:W-:-:S02]  /*35b0*/  HFMA2 R58, R46, R25, R58 ;  /* 0x000000192e3a7231 */ /* 0x000fc4000000003a */
[--C-:B------:R-:W-:Y:S02]  /*35c0*/  HADD2.F32 R25, -RZ, R75.reuse.H0_H0 ;  /* 0x2000004bff197230 */ /* 0x100fe40000004100 */
[----:B------:R-:W-:Y:S01]  /*35d0*/  FADD.FTZ R17, R18, R17 ;  /* 0x0000001112117221 */ /* 0x000fe20000010000 */
[----:B------:R-:W-:Y:S02]  /*35e0*/  HADD2.F32 R46, -RZ, R75.H1_H1 ;  /* 0x3000004bff2e7230 */ /* 0x000fe40000004100 */
[----:B------:R-:W-:Y:S02]  /*35f0*/  HADD2.F32 R18, -RZ, R16.H0_H0 ;  /* 0x20000010ff127230 */ /* 0x000fe40000004100 */
[----:B------:R-:W-:Y:S02]  /*3600*/  HFMA2 R60, R52, R26, R60 ;  /* 0x0000001a343c7231 */ /* 0x000fe4000000003c */
[----:B------:R-:W-:Y:S01]  /*3610*/  FADD.FTZ R25, R25, R46 ;  /* 0x0000002e19197221 */ /* 0x000fe20000010000 */
[----:B------:R-:W-:-:S02]  /*3620*/  HADD2.F32 R46, -RZ, R19.H0_H0 ;  /* 0x20000013ff2e7230 */ /* 0x000fc40000004100 */
[----:B------:R-:W-:Y:S01]  /*3630*/  FADD.FTZ R18, R18, R45 ;  /* 0x0000002d12127221 */ /* 0x000fe20000010000 */
[----:B------:R-:W-:Y:S02]  /*3640*/  HADD2.F32 R19, -RZ, R19.H1_H1 ;  /* 0x30000013ff137230 */ /* 0x000fe40000004100 */
[----:B------:R-:W-:Y:S02]  /*3650*/  HFMA2 R58, R50, R26, R58 ;  /* 0x0000001a323a7231 */ /* 0x000fe4000000003a */
[----:B------:R-:W-:Y:S01]  /*3660*/  FFMA.FTZ R68, R13, R17, R68 ;  /* 0x000000110d447223 */ /* 0x000fe20000010044 */
[----:B------:R-:W-:Y:S01]  /*3670*/  FFMA.FTZ R70, R15, R18, R70 ;  /* 0x000000120f467223 */ /* 0x000fe20000010046 */
[----:B------:R-:W-:Y:S01]  /*3680*/  FADD.FTZ R46, R46, R19 ;  /* 0x000000132e2e7221 */ /* 0x000fe20000010000 */
[-C--:B------:R-:W-:Y:S01]  /*3690*/  HFMA2 R60, R56, R27.reuse, R60 ;  /* 0x0000001b383c7231 */ /* 0x080fe2000000003c */
[----:B------:R-:W0:Y:S01]  /*36a0*/  LDS.128 R16, [UR6+0x20] ;  /* 0x00002006ff107984 */ /* 0x000e220008000c00 */
[----:B------:R-:W-:-:S02]  /*36b0*/  HFMA2 R58, R54, R27, R58 ;  /* 0x0000001b363a7231 */ /* 0x000fc4000000003a */
[-C--:B------:R-:W-:Y:S02]  /*36c0*/  HFMA2 R59, R51, R26.reuse, R59 ;  /* 0x0000001a333b7231 */ /* 0x080fe4000000003b */
[----:B------:R-:W-:Y:S02]  /*36d0*/  HFMA2 R24, R53, R26, R24 ;  /* 0x0000001a35187231 */ /* 0x000fe40000000018 */
[----:B------:R-:W-:Y:S01]  /*36e0*/  FFMA.FTZ R67, R14, R25, R67 ;  /* 0x000000190e437223 */ /* 0x000fe20000010043 */
[-C--:B------:R-:W-:Y:S02]  /*36f0*/  HFMA2 R59, R55, R27.reuse, R59 ;  /* 0x0000001b373b7231 */ /* 0x080fe4000000003b */
[----:B------:R-:W-:Y:S02]  /*3700*/  HFMA2 R57, R57, R27, R24 ;  /* 0x0000001b39397231 */ /* 0x000fe40000000018 */
[----:B------:R-:W-:Y:S02]  /*3710*/  HADD2.F32 R27, -RZ, R60.H0_H0 ;  /* 0x2000003cff1b7230 */ /* 0x000fe40000004100 */
[----:B------:R-:W-:-:S02]  /*3720*/  HADD2.F32 R24, -RZ, R58.H0_H0 ;  /* 0x2000003aff187230 */ /* 0x000fc40000004100 */
[----:B------:R-:W-:Y:S02]  /*3730*/  HADD2.F32 R25, -RZ, R58.H1_H1 ;  /* 0x3000003aff197230 */ /* 0x000fe40000004100 */
[----:B------:R-:W-:Y:S02]  /*3740*/  HADD2.F32 R60, -RZ, R60.H1_H1 ;  /* 0x3000003cff3c7230 */ /* 0x000fe40000004100 */
[--C-:B------:R-:W-:Y:S02]  /*3750*/  HADD2.F32 R45, -RZ, R57.reuse.H0_H0 ;  /* 0x20000039ff2d7230 */ /* 0x100fe40000004100 */
[----:B------:R-:W-:Y:S01]  /*3760*/  FADD.FTZ R24, R24, R25 ;  /* 0x0000001918187221 */ /* 0x000fe20000010000 */
[----:B------:R-:W-:Y:S02]  /*3770*/  HADD2.F32 R48, -RZ, R57.H1_H1 ;  /* 0x30000039ff307230 */ /* 0x000fe40000004100 */
[----:B------:R-:W-:Y:S01]  /*3780*/  FADD.FTZ R27, R27, R60 ;  /* 0x0000003c1b1b7221 */ /* 0x000fe20000010000 */
[----:B------:R-:W-:-:S02]  /*3790*/  HADD2.F32 R26, -RZ, R59.H0_H0 ;  /* 0x2000003bff1a7230 */ /* 0x000fc40000004100 */
[----:B------:R-:W-:Y:S01]  /*37a0*/  FFMA.FTZ R69, R3, R46, R69 ;  /* 0x0000002e03457223 */ /* 0x000fe20000010045 */
[----:B------:R-:W-:Y:S02]  /*37b0*/  HADD2.F32 R59, -RZ, R59.H1_H1 ;  /* 0x3000003bff3b7230 */ /* 0x000fe40000004100 */
        /* <DEDUP_REMOVED lines=12> */
[----:B------:R-:W-:Y:S01]  /*3880*/  LOP3.LUT R25, R20, 0xf000f0, RZ, 0xc0, !PT ;  /* 0x00f000f014197812 */ /* 0x000fe200078ec0ff */
[----:B------:R-:W-:Y:S01]  /*3890*/  HFMA2 R46, R27, 0.0625, 0.0625, R8 ;  /* 0x2c002c001b2e7831 */ /* 0x000fe20000000008 */
[----:B------:R-:W-:Y:S02]  /*38a0*/  LOP3.LUT R26, R21, 0xf000f, RZ, 0xc0, !PT ;  /* 0x000f000f151a7812 */ /* 0x000fe400078ec0ff */
[----:B------:R-:W-:Y:S01]  /*38b0*/  LOP3.LUT R47, R22, 0xf000f0, RZ, 0xc0, !PT ;  /* 0x00f000f0162f7812 */ /* 0x000fe200078ec0ff */
[----:B------:R-:W-:Y:S01]  /*38c0*/  HFMA2 R27, R48, 1, 1, R9 ;  /* 0x3c003c00301b7831 */ /* 0x000fe20000000009 */
[----:B------:R-:W-:Y:S02]  /*38d0*/  LOP3.LUT R49, R23, 0xf000f, RZ, 0xc0, !PT ;  /* 0x000f000f17317812 */ /* 0x000fe400078ec0ff */
        /* <DEDUP_REMOVED lines=8> */
[----:B------:R-:W-:Y:S02]  /*3960*/  HFMA2 R45, R45, 0.0625, 0.0625, R6 ;  /* 0x2c002c002d2d7831 */ /* 0x000fe40000000006 */
[----:B------:R-:W-:Y:S02]  /*3970*/  HFMA2 R47, R47, 0.0625, 0.0625, R10 ;  /* 0x2c002c002f2f7831 */ /* 0x000fe4000000000a */
[----:B------:R-:W-:-:S02]  /*3980*/  HADD2 R26, R50, R11 ;  /* 0x0000000b321a7230 */ /* 0x000fc40000000000 */
[-C--:B0-----:R-:W-:Y:S02]  /*3990*/  HFMA2 R49, R25, R16.reuse, RZ ;  /* 0x0000001019317231 */ /* 0x081fe400000000ff */
[-C--:B------:R-:W-:Y:S02]  /*39a0*/  HFMA2 R57, R27, R16.reuse, RZ ;  /* 0x000000101b397231 */ /* 0x080fe400000000ff */
[----:B------:R-:W-:Y:S01]  /*39b0*/  HFMA2 R48, R51, 0.0625, 0.0625, R12 ;  /* 0x2c002c0033307831 */ /* 0x000fe2000000000c */
[----:B------:R-:W-:Y:S01]  /*39c0*/  SHF.R.U32.HI R20, RZ, 0x8, R20 ;  /* 0x00000008ff147819 */ /* 0x000fe20000011614 */
[-C--:B------:R-:W-:Y:S01]  /*39d0*/  HFMA2 R54, R24, R16.reuse, RZ.H0_H0 ;  /* 0x0000001018367231 */ /* 0x080fe200000400ff */
[----:B------:R-:W-:Y:S01]  /*39e0*/  SHF.R.U32.HI R21, RZ, 0x8, R21 ;  /* 0x00000008ff157819 */ /* 0x000fe20000011615 */
[----:B------:R-:W-:Y:S01]  /*39f0*/  HFMA2 R53, R26, R16, RZ.H0_H0 ;  /* 0x000000101a357231 */ /* 0x000fe200000400ff */
[----:B------:R-:W-:Y:S01]  /*3a00*/  SHF.R.U32.HI R23, RZ, 0x8, R23 ;  /* 0x00000008ff177819 */ /* 0x000fe20000011617 */
[----:B------:R-:W-:-:S02]  /*3a10*/  HFMA2 R16, R45, R17, R49 ;  /* 0x000000112d107231 */ /* 0x000fc40000000031 */
[-C--:B------:R-:W-:Y:S02]  /*3a20*/  HFMA2 R54, R46, R17.reuse, R54 ;  /* 0x000000112e367231 */ /* 0x080fe40000000036 */
[-C--:B------:R-:W-:Y:S02]  /*3a30*/  HFMA2 R57, R47, R17.reuse, R57 ;  /* 0x000000112f397231 */ /* 0x080fe40000000039 */
[----:B------:R-:W-:Y:S01]  /*3a40*/  HFMA2 R53, R48, R17, R53 ;  /* 0x0000001130357231 */ /* 0x000fe20000000035 */
[----:B------:R-:W-:Y:S02]  /*3a50*/  LOP3.LUT R17, R20, 0xf000f, RZ, 0xc0, !PT ;  /* 0x000f000f14117812 */ /* 0x000fe400078ec0ff */
[----:B------:R-:W-:Y:S02]  /*3a60*/  LOP3.LUT R49, R21, 0xf000f, RZ, 0xc0, !PT ;  /* 0x000f000f15317812 */ /* 0x000fe400078ec0ff */
[----:B------:R-:W-:Y:S02]  /*3a70*/  SHF.R.U32.HI R22, RZ, 0x8, R22 ;  /* 0x00000008ff167819 */ /* 0x000fe40000011616 */
[----:B------:R-:W-:-:S02]  /*3a80*/  LOP3.LUT R55, R23, 0xf000f, RZ, 0xc0, !PT ;  /* 0x000f000f17377812 */ /* 0x000fc400078ec0ff */
[----:B------:R-:W-:Y:S02]  /*3a90*/  LOP3.LUT R50, R17, 0x64006400, RZ, 0xfc, !PT ;  /* 0x6400640011327812 */ /* 0x000fe400078efcff */
[----:B------:R-:W-:Y:S02]  /*3aa0*/  LOP3.LUT R52, R49, 0x64006400, RZ, 0xfc, !PT ;  /* 0x6400640031347812 */ /* 0x000fe400078efcff */
[----:B------:R-:W-:Y:S02]  /*3ab0*/  LOP3.LUT R51, R22, 0xf000f, RZ, 0xc0, !PT ;  /* 0x000f000f16337812 */ /* 0x000fe400078ec0ff */
[----:B------:R-:W-:Y:S01]  /*3ac0*/  LOP3.LUT R58, R55, 0x64006400, RZ, 0xfc, !PT ;  /* 0x64006400373a7812 */ /* 0x000fe200078efcff */
[----:B------:R-:W-:Y:S01]  /*3ad0*/  HADD2 R49, R50, R5 ;  /* 0x0000000532317230 */ /* 0x000fe20000000000 */
[----:B------:R-:W-:Y:S01]  /*3ae0*/  LOP3.LUT R56, R51, 0x64006400, RZ, 0xfc, !PT ;  /* 0x6400640033387812 */ /* 0x000fe200078efcff */
[----:B------:R-:W-:Y:S02]  /*3af0*/  HFMA2 R50, R52, 1, 1, R7 ;  /* 0x3c003c0034327831 */ /* 0x000fe40000000007 */
[----:B------:R-:W-:-:S02]  /*3b00*/  HFMA2 R52, R58, 1, 1, R11 ;  /* 0x3c003c003a347831 */ /* 0x000fc4000000000b */
        /* <DEDUP_REMOVED lines=13> */
[----:B------:R-:W-:Y:S01]  /*3be0*/  HFMA2 R53, R53, 0.0625, 0.0625, R6 ;  /* 0x2c002c0035357831 */ /* 0x000fe20000000006 */
[----:B------:R-:W-:Y:S01]  /*3bf0*/  LOP3.LUT R61, R54, 0x64006400, RZ, 0xfc, !PT ;  /* 0x64006400363d7812 */ /* 0x000fe200078efcff */
[----:B------:R-:W-:-:S02]  /*3c00*/  HFMA2 R54, R55, 0.0625, 0.0625, R8 ;  /* 0x2c002c0037367831 */ /* 0x000fc40000000008 */
[----:B------:R-:W-:Y:S02]  /*3c10*/  HFMA2 R55, R59, 0.0625, 0.0625, R10 ;  /* 0x2c002c003b377831 */ /* 0x000fe4000000000a */
[-C--:B------:R-:W-:Y:S02]  /*3c20*/  HFMA2 R16, R53, R19.reuse, R16 ;  /* 0x0000001335107231 */ /* 0x080fe40000000010 */
[----:B------:R-:W-:Y:S02]  /*3c30*/  HFMA2 R56, R61, 0.0625, 0.0625, R12 ;  /* 0x2c002c003d387831 */ /* 0x000fe4000000000c */
[-C--:B------:R-:W-:Y:S02]  /*3c40*/  HFMA2 R58, R54, R19.reuse, R17 ;  /* 0x00000013363a7231 */ /* 0x080fe40000000011 */
[-C--:B------:R-:W-:Y:S02]  /*3c50*/  HFMA2 R57, R55, R19.reuse, R57 ;  /* 0x0000001337397231 */ /* 0x080fe40000000039 */
[----:B------:R-:W-:-:S02]  /*3c60*/  HFMA2 R18, R56, R19, R18 ;  /* 0x0000001338127231 */ /* 0x000fc40000000012 */
[----:B------:R-:W-:Y:S02]  /*3c70*/  HADD2.F32 R19, -RZ, R58.H0_H0 ;  /* 0x2000003aff137230 */ /* 0x000fe40000004100 */
        /* <DEDUP_REMOVED lines=9> */
[----:B------:R-:W-:-:S03]  /*3d10*/  FFMA.FTZ R65, R13, R16, R65 ;  /* 0x000000100d417223 */ /* 0x000fc60000010041 */
[----:B------:R-:W-:Y:S01]  /*3d20*/  FADD.FTZ R18, R57, R18 ;  /* 0x0000001239127221 */ /* 0x000fe20000010000 */
[----:B0-----:R-:W-:-:S03]  /*3d30*/  HFMA2 R16, R25, R20, RZ ;  /* 0x0000001419107231 */ /* 0x001fc600000000ff */
[----:B------:R-:W-:Y:S01]  /*3d40*/  FFMA.FTZ R62, R3, R18, R62 ;  /* 0x00000012033e7223 */ /* 0x000fe2000001003e */
[-C--:B------:R-:W-:Y:S02]  /*3d50*/  HFMA2 R18, R27, R20.reuse, RZ ;  /* 0x000000141b127231 */ /* 0x080fe400000000ff */
[----:B------:R-:W-:Y:S01]  /*3d60*/  FADD.FTZ R58, R19, R58 ;  /* 0x0000003a133a7221 */ /* 0x000fe20000010000 */
[----:B------:R-:W-:Y:S01]  /*3d70*/  FFMA.FTZ R64, R14, R17, R64 ;  /* 0x000000110e407223 */ /* 0x000fe20000010040 */
[-C--:B------:R-:W-:Y:S02]  /*3d80*/  HFMA2 R17, R24, R20.reuse, RZ.H0_H0 ;  /* 0x0000001418117231 */ /* 0x080fe400000400ff */
[----:B------:R-:W-:Y:S02]  /*3d90*/  HFMA2 R19, R26, R20, RZ.H0_H0 ;  /* 0x000000141a137231 */ /* 0x000fe400000400ff */
[-C--:B------:R-:W-:Y:S02]  /*3da0*/  HFMA2 R20, R45, R21.reuse, R16 ;  /* 0x000000152d147231 */ /* 0x080fe40000000010 */
[----:B------:R-:W-:Y:S01]  /*3db0*/  FFMA.FTZ R63, R15, R58, R63 ;  /* 0x0000003a0f3f7223 */ /* 0x000fe2000001003f */
[----:B------:R-:W-:-:S02]  /*3dc0*/  HFMA2 R57, R46, R21, R17 ;  /* 0x000000152e397231 */ /* 0x000fc40000000011 */
[-C--:B------:R-:W-:Y:S02]  /*3dd0*/  HFMA2 R58, R47, R21.reuse, R18 ;  /* 0x000000152f3a7231 */ /* 0x080fe40000000012 */
[----:B------:R-:W-:Y:S02]  /*3de0*/  HFMA2 R21, R48, R21, R19 ;  /* 0x0000001530157231 */ /* 0x000fe40000000013 */
[----:B------:R-:W0:Y:S01]  /*3df0*/  LDS.128 R16, [UR6+0x220] ;  /* 0x00022006ff107984 */ /* 0x000e220008000c00 */
[-C--:B------:R-:W-:Y:S02]  /*3e00*/  HFMA2 R20, R49, R22.reuse, R20 ;  /* 0x0000001631147231 */ /* 0x080fe40000000014 */
[-C--:B------:R-:W-:Y:S02]  /*3e10*/  HFMA2 R57, R50, R22.reuse, R57 ;  /* 0x0000001632397231 */ /* 0x080fe40000000039 */
[-C--:B------:R-:W-:Y:S02]  /*3e20*/  HFMA2 R58, R51, R22.reuse, R58 ;  /* 0x00000016333a7231 */ /* 0x080fe4000000003a */
[----:B------:R-:W-:-:S02]  /*3e30*/  HFMA2 R22, R52, R22, R21 ;  /* 0x0000001634167231 */ /* 0x000fc40000000015 */
[-C--:B------:R-:W-:Y:S02]  /*3e40*/  HFMA2 R21, R53, R23.reuse, R20 ;  /* 0x0000001735157231 */ /* 0x080fe40000000014 */
[-C--:B------:R-:W-:Y:S02]  /*3e50*/  HFMA2 R57, R54, R23.reuse, R57 ;  /* 0x0000001736397231 */ /* 0x080fe40000000039 */
[-C--:B------:R-:W-:Y:S02]  /*3e60*/  HFMA2 R20, R55, R23.reuse, R58 ;  /* 0x0000001737147231 */ /* 0x080fe4000000003a */
[----:B------:R-:W-:Y:S02]  /*3e70*/  HFMA2 R23, R56, R23, R22 ;  /* 0x0000001738177231 */ /* 0x000fe40000000016 */
[--C-:B------:R-:W-:Y:S02]  /*3e80*/  HADD2.F32 R58, -RZ, R57.reuse.H0_H0 ;  /* 0x20000039ff3a7230 */ /* 0x100fe40000004100 */
[----:B------:R-:W-:-:S02]  /*3e90*/  HADD2.F32 R57, -RZ, R57.H1_H1 ;  /* 0x30000039ff397230 */ /* 0x000fc40000004100 */
[--C-:B------:R-:W-:Y:S02]  /*3ea0*/  HADD2.F32 R22, -RZ, R21.reuse.H0_H0 ;  /* 0x20000015ff167230 */ /* 0x100fe40000004100 */
[----:B------:R-:W-:-:S05]  /*3eb0*/  HADD2.F32 R21, -RZ, R21.H1_H1 ;  /* 0x30000015ff157230 */ /* 0x000fca0000004100 */
[----:B------:R-:W-:Y:S01]  /*3ec0*/  FADD.FTZ R21, R22, R21 ;  /* 0x0000001516157221 */ /* 0x000fe20000010000 */
[----:B------:R-:W-:Y:S01]  /*3ed0*/  FADD.FTZ R22, R58, R57 ;  /* 0x000000393a167221 */ /* 0x000fe20000010000 */
[--C-:B------:R-:W-:Y:S02]  /*3ee0*/  HADD2.F32 R57, -RZ, R20.reuse.H0_H0 ;  /* 0x20000014ff397230 */ /* 0x100fe40000004100 */
[----:B------:R-:W-:-:S05]  /*3ef0*/  HADD2.F32 R20, -RZ, R20.H1_H1 ;  /* 0x30000014ff147230 */ /* 0x000fca0000004100 */
[----:B------:R-:W-:Y:S01]  /*3f00*/  FADD.FTZ R20, R57, R20 ;  /* 0x0000001439147221 */ /* 0x000fe20000010000 */
[----:B------:R-:W-:-:S03]  /*3f10*/  HADD2.F32 R58, -RZ, R23.H0_H0 ;  /* 0x20000017ff3a7230 */ /* 0x000fc60000004100 */
[----:B------:R-:W-:Y:S01]  /*3f20*/  FFMA.FTZ R32, R15, R20, R32 ;  /* 0x000000140f207223 */ /* 0x000fe20000010020 */
[-C--:B0-----:R-:W-:Y:S02]  /*3f30*/  HFMA2 R20, R25, R16.reuse, RZ ;  /* 0x0000001019147231 */ /* 0x081fe400000000ff */
[----:B------:R-:W-:Y:S02]  /*3f40*/  HADD2.F32 R23, -RZ, R23.H1_H1 ;  /* 0x30000017ff177230 */ /* 0x000fe40000004100 */
[----:B------:R-:W-:Y:S01]  /*3f50*/  FFMA.FTZ R30, R13, R21, R30 ;  /* 0x000000150d1e7223 */ /* 0x000fe2000001001e */
[-C--:B------:R-:W-:Y:S02]  /*3f60*/  HFMA2 R21, R27, R16.reuse, RZ ;  /* 0x000000101b157231 */ /* 0x080fe400000000ff */
[----:B------:R-:W-:Y:S01]  /*3f70*/  FFMA.FTZ R31, R14, R22, R31 ;  /* 0x000000160e1f7223 */ /* 0x000fe2000001001f */
[-C--:B------:R-:W-:Y:S02]  /*3f80*/  HFMA2 R22, R26, R16.reuse, RZ.H0_H0 ;  /* 0x000000101a167231 */ /* 0x080fe400000400ff */
[----:B------:R-:W-:Y:S01]  /*3f90*/  FADD.FTZ R58, R58, R23 ;  /* 0x000000173a3a7221 */ /* 0x000fe20000010000 */
[----:B------:R-:W-:-:S02]  /*3fa0*/  HFMA2 R23, R24, R16, RZ.H0_H0 ;  /* 0x0000001018177231 */ /* 0x000fc400000400ff */
[-C--:B------:R-:W-:Y:S02]  /*3fb0*/  HFMA2 R16, R45, R17.reuse, R20 ;  /* 0x000000112d107231 */ /* 0x080fe40000000014 */
[----:B------:R-:W-:Y:S01]  /*3fc0*/  FFMA.FTZ R33, R3, R58, R33 ;  /* 0x0000003a03217223 */ /* 0x000fe20000010021 */
[-C--:B------:R-:W-:Y:S02]  /*3fd0*/  HFMA2 R57, R46, R17.reuse, R23 ;  /* 0x000000112e397231 */ /* 0x080fe40000000017 */
[-C--:B------:R-:W-:Y:S02]  /*3fe0*/  HFMA2 R58, R47, R17.reuse, R21 ;  /* 0x000000112f3a7231 */ /* 0x080fe40000000015 */
[----:B------:R-:W-:Y:S02]  /*3ff0*/  HFMA2 R17, R48, R17, R22 ;  /* 0x0000001130117231 */ /* 0x000fe40000000016 */
[----:B------:R-:W0:Y:S01]  /*4000*/  LDS.128 R20, [UR6+0x320] ;  /* 0x00032006ff147984 */ /* 0x000e220008000c00 */
        /* <DEDUP_REMOVED lines=28> */
[-C--:B------:R-:W-:Y:S02]  /*41d0*/  HFMA2 R57, R46, R21.reuse, R17 ;  /* 0x000000152e397231 */ /* 0x080fe40000000011 */
[----:B------:R-:W-:Y:S01]  /*41e0*/  FFMA.FTZ R37, R3, R58, R37 ;  /* 0x0000003a03257223 */ /* 0x000fe20000010025 */
        /* <DEDUP_REMOVED lines=58> */
[-C--:B------:R-:W-:Y:S02]  /*4590*/  HFMA2 R16, R27, R20.reuse, RZ ;  /* 0x000000141b107231 */ /* 0x080fe400000000ff */
[----:B------:R-:W-:Y:S01]  /*45a0*/  FFMA.FTZ R42, R13, R17, R42 ;  /* 0x000000110d2a7223 */ /* 0x000fe2000001002a */
[-C--:B------:R-:W-:Y:S02]  /*45b0*/  HFMA2 R59, R24, R20.reuse, RZ.H0_H0 ;  /* 0x00000014183b7231 */ /* 0x080fe400000400ff */
[----:B------:R-:W-:Y:S02]  /*45c0*/  HFMA2 R17, R26, R20, RZ.H0_H0 ;  /* 0x000000141a117231 */ /* 0x000fe400000400ff */
[----:B------:R-:W-:Y:S01]  /*45d0*/  FFMA.FTZ R43, R14, R18, R43 ;  /* 0x000000120e2b7223 */ /* 0x000fe2000001002b */
[----:B------:R-:W-:-:S02]  /*45e0*/  HFMA2 R58, R45, R21, R58 ;  /* 0x000000152d3a7231 */ /* 0x000fc4000000003a */
[-C--:B------:R-:W-:Y:S02]  /*45f0*/  HFMA2 R59, R46, R21.reuse, R59 ;  /* 0x000000152e3b7231 */ /* 0x080fe4000000003b */
[-C--:B------:R-:W-:Y:S02]  /*4600*/  HFMA2 R20, R47, R21.reuse, R16 ;  /* 0x000000152f147231 */ /* 0x080fe40000000010 */
[----:B------:R-:W-:Y:S01]  /*4610*/  FFMA.FTZ R57, R3, R19, R66 ;  /* 0x0000001303397223 */ /* 0x000fe20000010042 */
[----:B------:R-:W-:Y:S02]  /*4620*/  HFMA2 R21, R48, R21, R17 ;  /* 0x0000001530157231 */ /* 0x000fe40000000011 */
[----:B------:R-:W0:Y:S02]  /*4630*/  LDS.128 R16, [UR6+0x620] ;  /* 0x00062006ff107984 */ /* 0x000e240008000c00 */
[-C--:B0-----:R-:W-:Y:S01]  /*4640*/  HFMA2 R60, R25, R16.reuse, RZ ;  /* 0x00000010193c7231 */ /* 0x081fe200000000ff */
[----:B------:R-:W-:Y:S01]  /*4650*/  MOV R25, UR8 ;  /* 0x0000000800197c02 */ /* 0x000fe20008000f00 */
[----:B------:R-:W-:-:S02]  /*4660*/  HFMA2 R61, R24, R16, RZ.H0_H0 ;  /* 0x00000010183d7231 */ /* 0x000fc400000400ff */
[----:B------:R-:W-:Y:S02]  /*4670*/  HFMA2 R66, R27, R16, RZ ;  /* 0x000000101b427231 */ /* 0x000fe400000000ff */
[----:B------:R-:W-:-:S04]  /*4680*/  IMAD.WIDE R76, R25, 0x4, R76 ;  /* 0x00000004194c7825 */ /* 0x000fc800078e024c */
[----:B------:R-:W-:Y:S02]  /*4690*/  HFMA2 R16, R26, R16, RZ.H0_H0 ;  /* 0x000000101a107231 */ /* 0x000fe400000400ff */
[----:B------:R-:W2:Y:S01]  /*46a0*/  LDG.E.128.CONSTANT R24, desc[UR12][R76.64] ;  /* 0x0000000c4c187981 */ /* 0x000ea2000c1e9d00 */
        /* <DEDUP_REMOVED lines=13> */
[----:B------:R-:W-:Y:S02]  /*4780*/  HADD2.F32 R21, -RZ, R58.H1_H1 ;  /* 0x3000003aff157230 */ /* 0x000fe40000004100 */
[-C--:B------:R-:W-:Y:S02]  /*4790*/  HFMA2 R60, R49, R18.reuse, R60 ;  /* 0x00000012313c7231 */ /* 0x080fe4000000003c */
[----:B------:R-:W-:Y:S02]  /*47a0*/  HFMA2 R51, R51, R18, R66 ;  /* 0x0000001233337231 */ /* 0x000fe40000000042 */
[----:B------:R-:W-:-:S02]  /*47b0*/  HADD2.F32 R46, -RZ, R17.H1_H1 ;  /* 0x30000011ff2e7230 */ /* 0x000fc40000004100 */
[----:B------:R-:W-:Y:S01]  /*47c0*/  FADD.FTZ R20, R20, R21 ;  /* 0x0000001514147221 */ /* 0x000fe20000010000 */
[----:B------:R-:W-:Y:S02]  /*47d0*/  HADD2.F32 R21, -RZ, R17.H0_H0 ;  /* 0x20000011ff157230 */ /* 0x000fe40000004100 */
[-C--:B------:R-:W-:Y:S02]  /*47e0*/  HFMA2 R16, R52, R18.reuse, R16 ;  /* 0x0000001234107231 */ /* 0x080fe40000000010 */
[----:B------:R-:W-:Y:S02]  /*47f0*/  HADD2.F32 R17, -RZ, R23.H0_H0 ;  /* 0x20000017ff117230 */ /* 0x000fe40000004100 */
[----:B------:R-:W-:Y:S02]  /*4800*/  HFMA2 R61, R50, R18, R61 ;  /* 0x00000012323d7231 */ /* 0x000fe4000000003d */
[----:B------:R-:W-:Y:S02]  /*4810*/  HADD2.F32 R48, -RZ, R23.H1_H1 ;  /* 0x30000017ff307230 */ /* 0x000fe40000004100 */
[----:B------:R-:W-:Y:S01]  /*4820*/  FFMA.FTZ R68, R13, R20, R68 ;  /* 0x000000140d447223 */ /* 0x000fe20000010044 */
[----:B------:R-:W-:-:S02]  /*4830*/  HFMA2 R60, R53, R19, R60 ;  /* 0x00000013353c7231 */ /* 0x000fc4000000003c */
[-C--:B------:R-:W-:Y:S02]  /*4840*/  HFMA2 R61, R54, R19.reuse, R61 ;  /* 0x00000013363d7231 */ /* 0x080fe4000000003d */
[-C--:B------:R-:W-:Y:S02]  /*4850*/  HFMA2 R51, R55, R19.reuse, R51 ;  /* 0x0000001337337231 */ /* 0x080fe40000000033 */
[----:B------:R-:W-:Y:S01]  /*4860*/  FADD.FTZ R20, R17, R48 ;  /* 0x0000003011147221 */ /* 0x000fe20000010000 */
[----:B------:R-:W-:Y:S02]  /*4870*/  HFMA2 R56, R56, R19, R16 ;  /* 0x0000001338387231 */ /* 0x000fe40000000010 */
[----:B------:R-:W0:Y:S01]  /*4880*/  LDS.128 R16, [UR6+0x30] ;  /* 0x00003006ff107984 */ /* 0x000e220008000c00 */
[--C-:B------:R-:W-:Y:S02]  /*4890*/  HADD2.F32 R22, -RZ, R59.reuse.H0_H0 ;  /* 0x2000003bff167230 */ /* 0x100fe40000004100 */
[----:B------:R-:W-:-:S05]  /*48a0*/  HADD2.F32 R59, -RZ, R59.H1_H1 ;  /* 0x3000003bff3b7230 */ /* 0x000fca0000004100 */
[----:B------:R-:W-:Y:S01]  /*48b0*/  FADD.FTZ R22, R22, R59 ;  /* 0x0000003b16167221 */ /* 0x000fe20000010000 */
[----:B------:R-:W-:Y:S01]  /*48c0*/  FADD.FTZ R21, R21, R46 ;  /* 0x0000002e15157221 */ /* 0x000fe20000010000 */
[--C-:B------:R-:W-:Y:S02]  /*48d0*/  HADD2.F32 R45, -RZ, R56.reuse.H0_H0 ;  /* 0x20000038ff2d7230 */ /* 0x100fe40000004100 */
[----:B------:R-:W-:Y:S01]  /*48e0*/  FFMA.FTZ R67, R14, R22, R67 ;  /* 0x000000160e437223 */ /* 0x000fe20000010043 */
[--C-:B------:R-:W-:Y:S02]  /*48f0*/  HADD2.F32 R22, -RZ, R61.reuse.H0_H0 ;  /* 0x2000003dff167230 */ /* 0x100fe40000004100 */
[----:B------:R-:W-:Y:S02]  /*4900*/  HADD2.F32 R61, -RZ, R61.H1_H1 ;  /* 0x3000003dff3d7230 */ /* 0x000fe40000004100 */
[----:B------:R-:W-:Y:S02]  /*4910*/  HADD2.F32 R56, -RZ, R56.H1_H1 ;  /* 0x30000038ff387230 */ /* 0x000fe40000004100 */
[----:B------:R-:W-:Y:S01]  /*4920*/  FFMA.FTZ R66, R15, R21, R70 ;  /* 0x000000150f427223 */ /* 0x000fe20000010046 */
[----:B------:R-:W-:-:S02]  /*4930*/  HADD2.F32 R21, -RZ, R60.H0_H0 ;  /* 0x2000003cff157230 */ /* 0x000fc40000004100 */
[----:B------:R-:W-:Y:S01]  /*4940*/  FADD.FTZ R22, R22, R61 ;  /* 0x0000003d16167221 */ /* 0x000fe20000010000 */
[----:B------:R-:W-:Y:S02]  /*4950*/  HADD2.F32 R60, -RZ, R60.H1_H1 ;  /* 0x3000003cff3c7230 */ /* 0x000fe40000004100 */
[----:B------:R-:W-:Y:S01]  /*4960*/  FADD.FTZ R56, R45, R56 ;  /* 0x000000382d387221 */ /* 0x000fe20000010000 */
[--C-:B------:R-:W-:Y:S02]  /*4970*/  HADD2.F32 R23, -RZ, R51.reuse.H0_H0 ;  /* 0x20000033ff177230 */ /* 0x100fe40000004100 */
[----:B------:R-:W-:Y:S02]  /*4980*/  HADD2.F32 R46, -RZ, R51.H1_H1 ;  /* 0x30000033ff2e7230 */ /* 0x000fe40000004100 */
[----:B------:R-:W-:Y:S01]  /*4990*/  FFMA.FTZ R73, R14, R22, R73 ;  /* 0x000000160e497223 */ /* 0x000fe20000010049 */
[----:B------:R-:W-:Y:S01]  /*49a0*/  FADD.FTZ R21, R21, R60 ;  /* 0x0000003c15157221 */ /* 0x000fe20000010000 */
[----:B------:R-:W-:Y:S01]  /*49b0*/  FFMA.FTZ R69, R3, R20, R69 ;  /* 0x0000001403457223 */ /* 0x000fe20000010045 */
[----:B------:R-:W-:-:S02]  /*49c0*/  FADD.FTZ R23, R23, R46 ;  /* 0x0000002e17177221 */ /* 0x000fc40000010000 */
[----:B------:R-:W-:Y:S02]  /*49d0*/  FFMA.FTZ R74, R13, R21, R74 ;  /* 0x000000150d4a7223 */ /* 0x000fe4000001004a */
[----:B------:R-:W-:Y:S01]  /*49e0*/  FFMA.FTZ R72, R15, R23, R72 ;  /* 0x000000170f487223 */ /* 0x000fe20000010048 */
[----:B------:R-:W-:Y:S01]  /*49f0*/  FFMA.FTZ R71, R3, R56, R71 ;  /* 0x0000003803477223 */ /* 0x000fe20000010047 */
[----:B--2---:R-:W-:Y:S02]  /*4a00*/  LOP3.LUT R45, R24, 0xf000f, RZ, 0xc0, !PT ;  /* 0x000f000f182d7812 */ /* 0x004fe400078ec0ff */
[C---:B------:R-:W-:Y:S02]  /*4a10*/  LOP3.LUT R48, R26.reuse, 0xf000f, RZ, 0xc0, !PT ;  /* 0x000f000f1a307812 */ /* 0x040fe400078ec0ff */
[----:B------:R-:W-:Y:S02]  /*4a20*/  LOP3.LUT R49, R26, 0xf000f0, RZ, 0xc0, !PT ;  /* 0x00f000f01a317812 */ /* 0x000fe400078ec0ff */
[----:B------:R-:W-:-:S02]  /*4a30*/  SHF.R.U32.HI R22, RZ, 0x8, R26 ;  /* 0x00000008ff167819 */ /* 0x000fc4000001161a */
[----:B------:R-:W-:Y:S02]  /*4a40*/  LOP3.LUT R26, R45, 0x64006400, RZ, 0xfc, !PT ;  /* 0x640064002d1a7812 */ /* 0x000fe400078efcff */
[----:B------:R-:W-:Y:S02]  /*4a50*/  LOP3.LUT R48, R48, 0x64006400, RZ, 0xfc, !PT ;  /* 0x6400640030307812 */ /* 0x000fe400078efcff */
[C---:B------:R-:W-:Y:S02]  /*4a60*/  LOP3.LUT R47, R25.reuse, 0xf000f0, RZ, 0xc0, !PT ;  /* 0x00f000f0192f7812 */ /* 0x040fe400078ec0ff */
[----:B------:R-:W-:Y:S02]  /*4a70*/  LOP3.LUT R46, R24, 0xf000f0, RZ, 0xc0, !PT ;  /* 0x00f000f0182e7812 */ /* 0x000fe400078ec0ff */
[----:B------:R-:W-:Y:S02]  /*4a80*/  SHF.R.U32.HI R20, RZ, 0x8, R24 ;  /* 0x00000008ff147819 */ /* 0x000fe40000011618 */
[----:B------:R-:W-:Y:S01]  /*4a90*/  LOP3.LUT R24, R25, 0xf000f, RZ, 0xc0, !PT ;  /* 0x000f000f19187812 */ /* 0x000fe200078ec0ff */
[----:B------:R-:W-:Y:S01]  /*4aa0*/  HFMA2 R26, R26, 1, 1, R5 ;  /* 0x3c003c001a1a7831 */ /* 0x000fe20000000005 */
[----:B------:R-:W-:-:S02]  /*4ab0*/  SHF.R.U32.HI R21, RZ, 0x8, R25 ;  /* 0x00000008ff157819 */ /* 0x000fc40000011619 */
[----:B------:R-:W-:Y:S02]  /*4ac0*/  LOP3.LUT R50, R27, 0xf000f, RZ, 0xc0, !PT ;  /* 0x000f000f1b327812 */ /* 0x000fe400078ec0ff */
[----:B------:R-:W-:Y:S01]  /*4ad0*/  LOP3.LUT R45, R47, 0x64006400, RZ, 0xfc, !PT ;  /* 0x640064002f2d7812 */ /* 0x000fe200078efcff */
[----:B------:R-:W-:Y:S01]  /*4ae0*/  HFMA2 R47, R48, 1, 1, R9 ;  /* 0x3c003c00302f7831 */ /* 0x000fe20000000009 */
[----:B------:R-:W-:Y:S02]  /*4af0*/  LOP3.LUT R25, R46, 0x64006400, RZ, 0xfc, !PT ;  /* 0x640064002e197812 */ /* 0x000fe400078efcff */
[----:B------:R-:W-:Y:S02]  /*4b00*/  LOP3.LUT R51, R27, 0xf000f0, RZ, 0xc0, !PT ;  /* 0x00f000f01b337812 */ /* 0x000fe400078ec0ff */
[----:B------:R-:W-:Y:S02]  /*4b10*/  SHF.R.U32.HI R23, RZ, 0x8, R27 ;  /* 0x00000008ff177819 */ /* 0x000fe4000001161b */
[----:B------:R-:W-:-:S02]  /*4b20*/  LOP3.LUT R24, R24, 0x64006400, RZ, 0xfc, !PT ;  /* 0x6400640018187812 */ /* 0x000fc400078efcff */
[----:B------:R-:W-:Y:S02]  /*4b30*/  LOP3.LUT R27, R49, 0x64006400, RZ, 0xfc, !PT ;  /* 0x64006400311b7812 */ /* 0x000fe400078efcff */
[----:B------:R-:W-:Y:S01]  /*4b40*/  LOP3.LUT R50, R50, 0x64006400, RZ, 0xfc, !PT ;  /* 0x6400640032327812 */ /* 0x000fe200078efcff */
[----:B------:R-:W-:Y:S01]  /*4b50*/  HFMA2 R46, R25, 0.0625, 0.0625, R6 ;  /* 0x2c002c00192e7831 */ /* 0x000fe20000000006 */
[----:B------:R-:W-:Y:S01]  /*4b60*/  LOP3.LUT R51, R51, 0x64006400, RZ, 0xfc, !PT ;  /* 0x6400640033337812 */ /* 0x000fe200078efcff */
[----:B------:R-:W-:Y:S02]  /*4b70*/  HADD2 R25, R24, R7 ;  /* 0x0000000718197230 */ /* 0x000fe40000000000 */
[----:B------:R-:W-:Y:S02]  /*4b80*/  HFMA2 R27, R27, 0.0625, 0.0625, R10 ;  /* 0x2c002c001b1b7831 */ /* 0x000fe4000000000a */
[----:B------:R-:W-:Y:S02]  /*4b90*/  HADD2 R24, R50, R11 ;  /* 0x0000000b32187230 */ /* 0x000fe40000000000 */
[----:B0-----:R-:W-:-:S02]  /*4ba0*/  HFMA2 R49, R26, R16, RZ ;  /* 0x000000101a317231 */ /* 0x001fc400000000ff */
[-C--:B------:R-:W-:Y:S02]  /*4bb0*/  HFMA2 R58, R47, R16.reuse, RZ ;  /* 0x000000102f3a7231 */ /* 0x080fe400000000ff */
[----:B------:R-:W-:Y:S02]  /*4bc0*/  HFMA2 R45, R45, 0.0625, 0.0625, R8 ;  /* 0x2c002c002d2d7831 */ /* 0x000fe40000000008 */
[----:B------:R-:W-:Y:S02]  /*4bd0*/  HFMA2 R48, R51, 0.0625, 0.0625, R12 ;  /* 0x2c002c0033307831 */ /* 0x000fe4000000000c */
[-C--:B------:R-:W-:Y:S02]  /*4be0*/  HFMA2 R54, R25, R16.reuse, RZ.H0_H0 ;  /* 0x0000001019367231 */ /* 0x080fe400000400ff */
[----:B------:R-:W-:Y:S02]  /*4bf0*/  HFMA2 R53, R24, R16, RZ.H0_H0 ;  /* 0x0000001018357231 */ /* 0x000fe400000400ff */
[----:B------:R-:W-:-:S02]  /*4c00*/  HFMA2 R16, R46, R17, R49 ;  /* 0x000000112e107231 */ /* 0x000fc40000000031 */
[-C--:B------:R-:W-:Y:S02]  /*4c10*/  HFMA2 R54, R45, R17.reuse, R54 ;  /* 0x000000112d367231 */ /* 0x080fe40000000036 */
[-C--:B------:R-:W-:Y:S02]  /*4c20*/  HFMA2 R58, R27, R17.reuse, R58 ;  /* 0x000000111b3a7231 */ /* 0x080fe4000000003a */
[----:B------:R-:W-:Y:S01]  /*4c30*/  HFMA2 R53, R48, R17, R53 ;  /* 0x0000001130357231 */ /* 0x000fe20000000035 */
[----:B------:R-:W-:Y:S02]  /*4c40*/  LOP3.LUT R17, R20, 0xf000f, RZ, 0xc0, !PT ;  /* 0x000f000f14117812 */ /* 0x000fe400078ec0ff */
[----:B------:R-:W-:Y:S02]  /*4c50*/  LOP3.LUT R49, R21, 0xf000f, RZ, 0xc0, !PT ;  /* 0x000f000f15317812 */ /* 0x000fe400078ec0ff */
[----:B------:R-:W-:Y:S02]  /*4c60*/  LOP3.LUT R55, R23, 0xf000f, RZ, 0xc0, !PT ;  /* 0x000f000f17377812 */ /* 0x000fe400078ec0ff */
[----:B------:R-:W-:-:S02]  /*4c70*/  LOP3.LUT R51, R22, 0xf000f, RZ, 0xc0, !PT ;  /* 0x000f000f16337812 */ /* 0x000fc400078ec0ff */
[----:B------:R-:W-:Y:S02]  /*4c80*/  LOP3.LUT R50, R17, 0x64006400, RZ, 0xfc, !PT ;  /* 0x6400640011327812 */ /* 0x000fe400078efcff */
[----:B------:R-:W-:Y:S02]  /*4c90*/  LOP3.LUT R52, R49, 0x64006400, RZ, 0xfc, !PT ;  /* 0x6400640031347812 */ /* 0x000fe400078efcff */
[----:B------:R-:W-:Y:S02]  /*4ca0*/  LOP3.LUT R60, R55, 0x64006400, RZ, 0xfc, !PT ;  /* 0x64006400373c7812 */ /* 0x000fe400078efcff */
[----:B------:R-:W-:Y:S01]  /*4cb0*/  LOP3.LUT R56, R51, 0x64006400, RZ, 0xfc, !PT ;  /* 0x6400640033387812 */ /* 0x000fe200078efcff */
[----:B------:R-:W-:Y:S02]  /*4cc0*/  HADD2 R51, R50, R5 ;  /* 0x0000000532337230 */ /* 0x000fe40000000000 */
        /* <DEDUP_REMOVED lines=19> */
[----:B------:R-:W-:Y:S02]  /*4e00*/  HFMA2 R56, R61, 0.0625, 0.0625, R12 ;  /* 0x2c002c003d387831 */ /* 0x000fe4000000000c */
        /* <DEDUP_REMOVED lines=8> */
[----:B------:R-:W-:Y:S02]  /*4e90*/  HADD2.F32 R16, -RZ, R16.H1_H1 ;  /* 0x30000010ff107230 */ /* 0x000fe40000004100 */
[----:B------:R-:W-:-:S03]  /*4ea0*/  HADD2.F32 R18, -RZ, R18.H1_H1 ;  /* 0x30000012ff127230 */ /* 0x000fc60000004100 */
[----:B------:R-:W-:Y:S01]  /*4eb0*/  FADD.FTZ R16, R17, R16 ;  /* 0x0000001011107221 */ /* 0x000fe20000010000 */
[----:B------:R-:W-:Y:S01]  /*4ec0*/  FADD.FTZ R17, R19, R60 ;  /* 0x0000003c13117221 */ /* 0x000fe20000010000 */
[----:B------:R-:W-:Y:S01]  /*4ed0*/  FADD.FTZ R18, R59, R18 ;  /* 0x000000123b127221 */ /* 0x000fe20000010000 */
[--C-:B------:R-:W-:Y:S02]  /*4ee0*/  HADD2.F32 R19, -RZ, R58.reuse.H0_H0 ;  /* 0x2000003aff137230 */ /* 0x100fe40000004100 */
[----:B------:R-:W-:Y:S01]  /*4ef0*/  FFMA.FTZ R65, R13, R16, R65 ;  /* 0x000000100d417223 */ /* 0x000fe20000010041 */
[----:B------:R-:W-:Y:S02]  /*4f00*/  HADD2.F32 R58, -RZ, R58.H1_H1 ;  /* 0x3000003aff3a7230 */ /* 0x000fe40000004100 */
[----:B------:R-:W-:Y:S01]  /*4f10*/  FFMA.FTZ R62, R3, R18, R62 ;  /* 0x00000012033e7223 */ /* 0x000fe2000001003e */
[----:B------:R-:W-:Y:S01]  /*4f20*/  FFMA.FTZ R64, R14, R17, R64 ;  /* 0x000000110e407223 */ /* 0x000fe20000010040 */
[----:B0-----:R-:W-:-:S02]  /*4f30*/  HFMA2 R16, R26, R20, RZ ;  /* 0x000000141a107231 */ /* 0x001fc400000000ff */
[-C--:B------:R-:W-:Y:S02]  /*4f40*/  HFMA2 R18, R47, R20.reuse, RZ ;  /* 0x000000142f127231 */ /* 0x080fe400000000ff */
[----:B------:R-:W-:Y:S01]  /*4f50*/  FADD.FTZ R58, R19, R58 ;  /* 0x0000003a133a7221 */ /* 0x000fe20000010000 */
[-C--:B------:R-:W-:Y:S02]  /*4f60*/  HFMA2 R17, R25, R20.reuse, RZ.H0_H0 ;  /* 0x0000001419117231 */ /* 0x080fe400000400ff */
[----:B------:R-:W-:Y:S02]  /*4f70*/  HFMA2 R19, R24, R20, RZ.H0_H0 ;  /* 0x0000001418137231 */ /* 0x000fe400000400ff */
[----:B------:R-:W-:Y:S01]  /*4f80*/  FFMA.FTZ R63, R15, R58, R63 ;  /* 0x0000003a0f3f7223 */ /* 0x000fe2000001003f */
[-C--:B------:R-:W-:Y:S02]  /*4f90*/  HFMA2 R20, R46, R21.reuse, R16 ;  /* 0x000000152e147231 */ /* 0x080fe40000000010 */
        /* <DEDUP_REMOVED lines=22> */
[----:B------:R-:W-:-:S03]  /*5100*/  FFMA.FTZ R30, R13, R21, R30 ;  /* 0x000000150d1e7223 */ /* 0x000fc6000001001e */
[----:B------:R-:W-:Y:S01]  /*5110*/  FADD.FTZ R20, R20, R23 ;  /* 0x0000001714147221 */ /* 0x000fe20000010000 */
[-C--:B0-----:R-:W-:Y:S02]  /*5120*/  HFMA2 R23, R26, R16.reuse, RZ ;  /* 0x000000101a177231 */ /* 0x081fe400000000ff */
[-C--:B------:R-:W-:Y:S02]  /*5130*/  HFMA2 R21, R47, R16.reuse, RZ ;  /* 0x000000102f157231 */ /* 0x080fe400000000ff */
[----:B------:R-:W-:Y:S01]  /*5140*/  FFMA.FTZ R31, R14, R22, R31 ;  /* 0x000000160e1f7223 */ /* 0x000fe2000001001f */
[----:B------:R-:W-:Y:S01]  /*5150*/  FFMA.FTZ R33, R3, R20, R33 ;  /* 0x0000001403217223 */ /* 0x000fe20000010021 */
[----:B------:R-:W-:Y:S01]  /*5160*/  FADD.FTZ R58, R58, R59 ;  /* 0x0000003b3a3a7221 */ /* 0x000fe20000010000 */
[-C--:B------:R-:W-:Y:S02]  /*5170*/  HFMA2 R20, R25, R16.reuse, RZ.H0_H0 ;  /* 0x0000001019147231 */ /* 0x080fe400000400ff */
        /* <DEDUP_REMOVED lines=34> */
[----:B------:R-:W-:Y:S01]  /*53a0*/  FFMA.FTZ R36, R15, R58, R36 ;  /* 0x0000003a0f247223 */ /* 0x000fe20000010024 */
[----:B------:R-:W-:-:S02]  /*53b0*/  HFMA2 R58, R45, R21, R17 ;  /* 0x000000152d3a7231 */ /* 0x000fc40000000011 */
[-C--:B------:R-:W-:Y:S02]  /*53c0*/  HFMA2 R20, R46, R21.reuse, R16 ;  /* 0x000000152e147231 */ /* 0x080fe40000000010 */
[-C--:B------:R-:W-:Y:S02]  /*53d0*/  HFMA2 R59, R27, R21.reuse, R18 ;  /* 0x000000151b3b7231 */ /* 0x080fe40000000012 */
[----:B------:R-:W-:Y:S02]  /*53e0*/  HFMA2 R21, R48, R21, R19 ;  /* 0x0000001530157231 */ /* 0x000fe40000000013 */
[----:B------:R-:W0:Y:S01]  /*53f0*/  LDS.128 R16, [UR6+0x430] ;  /* 0x00043006ff107984 */ /* 0x000e220008000c00 */
[-C--:B------:R-:W-:Y:S02]  /*5400*/  HFMA2 R20, R51, R22.reuse, R20 ;  /* 0x0000001633147231 */ /* 0x080fe40000000014 */
[-C--:B------:R-:W-:Y:S02]  /*5410*/  HFMA2 R58, R50, R22.reuse, R58 ;  /* 0x00000016323a7231 */ /* 0x080fe4000000003a */
[----:B------:R-:W-:-:S02]  /*5420*/  HFMA2 R59, R49, R22, R59 ;  /* 0x00000016313b7231 */ /* 0x000fc4000000003b */
[----:B------:R-:W-:Y:S02]  /*5430*/  HFMA2 R22, R52, R22, R21 ;  /* 0x0000001634167231 */ /* 0x000fe40000000015 */
[-C--:B------:R-:W-:Y:S02]  /*5440*/  HFMA2 R21, R53, R23.reuse, R20 ;  /* 0x0000001735157231 */ /* 0x080fe40000000014 */
[-C--:B------:R-:W-:Y:S02]  /*5450*/  HFMA2 R58, R54, R23.reuse, R58 ;  /* 0x00000017363a7231 */ /* 0x080fe4000000003a */
[-C--:B------:R-:W-:Y:S02]  /*5460*/  HFMA2 R20, R55, R23.reuse, R59 ;  /* 0x0000001737147231 */ /* 0x080fe4000000003b */
[----:B------:R-:W-:Y:S02]  /*5470*/  HFMA2 R23, R56, R23, R22 ;  /* 0x0000001738177231 */ /* 0x000fe40000000016 */
[----:B------:R-:W-:-:S02]  /*5480*/  HADD2.F32 R59, -RZ, R58.H0_H0 ;  /* 0x2000003aff3b7230 */ /* 0x000fc40000004100 */
        /* <DEDUP_REMOVED lines=16> */
[----:B------:R-:W-:Y:S02]  /*5590*/  HFMA2 R23, R46, R17, R23 ;  /* 0x000000112e177231 */ /* 0x000fe40000000017 */
[----:B------:R-:W-:-:S02]  /*55a0*/  HFMA2 R20, R25, R16, RZ.H0_H0 ;  /* 0x0000001019147231 */ /* 0x000fc400000400ff */
[----:B------:R-:W-:Y:S02]  /*55b0*/  HFMA2 R21, R24, R16, RZ.H0_H0 ;  /* 0x0000001018157231 */ /* 0x000fe400000400ff */
[-C--:B------:R-:W-:Y:S02]  /*55c0*/  HFMA2 R58, R27, R17.reuse, R58 ;  /* 0x000000111b3a7231 */ /* 0x080fe4000000003a */
[-C--:B------:R-:W-:Y:S02]  /*55d0*/  HFMA2 R16, R45, R17.reuse, R20 ;  /* 0x000000112d107231 */ /* 0x080fe40000000014 */
[----:B------:R-:W-:Y:S01]  /*55e0*/  FFMA.FTZ R39, R14, R22, R39 ;  /* 0x000000160e277223 */ /* 0x000fe20000010027 */
[----:B------:R-:W-:Y:S02]  /*55f0*/  HFMA2 R60, R48, R17, R21 ;  /* 0x00000011303c7231 */ /* 0x000fe40000000015 */
[-C--:B------:R-:W-:Y:S02]  /*5600*/  HFMA2 R17, R51, R18.reuse, R23 ;  /* 0x0000001233117231 */ /* 0x080fe40000000017 */
[----:B------:R-:W0:Y:S01]  /*5610*/  LDS.128 R20, [UR6+0x530] ;  /* 0x00053006ff147984 */ /* 0x000e220008000c00 */
[----:B------:R-:W-:-:S02]  /*5620*/  HFMA2 R59, R50, R18, R16 ;  /* 0x00000012323b7231 */ /* 0x000fc40000000010 */
[----:B------:R-:W-:Y:S02]  /*5630*/  HFMA2 R16, R49, R18, R58 ;  /* 0x0000001231107231 */ /* 0x000fe4000000003a */
[-C--:B------:R-:W-:Y:S02]  /*5640*/  HFMA2 R17, R53, R19.reuse, R17 ;  /* 0x0000001335117231 */ /* 0x080fe40000000011 */
[----:B------:R-:W-:-:S03]  /*5650*/  HFMA2 R59, R54, R19, R59 ;  /* 0x00000013363b7231 */ /* 0x000fc6000000003b */
[--C-:B------:R-:W-:Y:S02]  /*5660*/  HADD2.F32 R58, -RZ, R17.reuse.H0_H0 ;  /* 0x20000011ff3a7230 */ /* 0x100fe40000004100 */
[----:B------:R-:W-:Y:S02]  /*5670*/  HADD2.F32 R17, -RZ, R17.H1_H1 ;  /* 0x30000011ff117230 */ /* 0x000fe40000004100 */
[----:B------:R-:W-:-:S03]  /*5680*/  HFMA2 R16, R55, R19, R16 ;  /* 0x0000001337107231 */ /* 0x000fc60000000010 */
[----:B------:R-:W-:Y:S01]  /*5690*/  FADD.FTZ R17, R58, R17 ;  /* 0x000000113a117221 */ /* 0x000fe20000010000 */
[--C-:B------:R-:W-:Y:S02]  /*56a0*/  HADD2.F32 R58, -RZ, R59.reuse.H0_H0 ;  /* 0x2000003bff3a7230 */ /* 0x100fe40000004100 */
[----:B------:R-:W-:-:S05]  /*56b0*/  HADD2.F32 R59, -RZ, R59.H1_H1 ;  /* 0x3000003bff3b7230 */ /* 0x000fca0000004100 */
[----:B------:R-:W-:Y:S01]  /*56c0*/  FADD.FTZ R58, R58, R59 ;  /* 0x0000003b3a3a7221 */ /* 0x000fe20000010000 */
[--C-:B------:R-:W-:Y:S02]  /*56d0*/  HADD2.F32 R59, -RZ, R16.reuse.H0_H0 ;  /* 0x20000010ff3b7230 */ /* 0x100fe40000004100 */
[----:B------:R-:W-:-:S05]  /*56e0*/  HADD2.F32 R16, -RZ, R16.H1_H1 ;  /* 0x30000010ff107230 */ /* 0x000fca0000004100 */
[----:B------:R-:W-:-:S04]  /*56f0*/  FADD.FTZ R16, R59, R16 ;  /* 0x000000103b107221 */ /* 0x000fc80000010000 */
[----:B------:R-:W-:Y:S01]  /*5700*/  FFMA.FTZ R44, R15, R16, R44 ;  /* 0x000000100f2c7223 */ /* 0x000fe2000001002c */
[----:B0-----:R-:W-:Y:S02]  /*5710*/  HFMA2 R16, R26, R20, RZ ;  /* 0x000000141a107231 */ /* 0x001fe400000000ff */
[----:B------:R-:W-:Y:S02]  /*5720*/  HFMA2 R18, R52, R18, R60 ;  /* 0x0000001234127231 */ /* 0x000fe4000000003c */
[----:B------:R-:W-:Y:S02]  /*5730*/  HFMA2 R16, R46, R21, R16 ;  /* 0x000000152e107231 */ /* 0x000fe40000000010 */
[----:B------:R-:W-:Y:S02]  /*5740*/  HFMA2 R18, R56, R19, R18 ;  /* 0x0000001338127231 */ /* 0x000fe40000000012 */
[----:B------:R-:W-:Y:S02]  /*5750*/  HFMA2 R19, R47, R20, RZ ;  /* 0x000000142f137231 */ /* 0x000fe400000000ff */
[----:B------:R-:W-:-:S02]  /*5760*/  HFMA2 R16, R51, R22, R16 ;  /* 0x0000001633107231 */ /* 0x000fc40000000010 */
[----:B------:R-:W-:Y:S01]  /*5770*/  FFMA.FTZ R42, R13, R17, R42 ;  /* 0x000000110d2a7223 */ /* 0x000fe2000001002a */
[-C--:B------:R-:W-:Y:S02]  /*5780*/  HFMA2 R17, R25, R20.reuse, RZ.H0_H0 ;  /* 0x0000001419117231 */ /* 0x080fe400000400ff */
[----:B------:R-:W-:Y:S02]  /*5790*/  HFMA2 R19, R27, R21, R19 ;  /* 0x000000151b137231 */ /* 0x000fe40000000013 */
[----:B------:R-:W-:Y:S02]  /*57a0*/  HFMA2 R20, R24, R20, RZ.H0_H0 ;  /* 0x0000001418147231 */ /* 0x000fe400000400ff */
[----:B------:R-:W-:Y:S02]  /*57b0*/  HFMA2 R16, R53, R23, R16 ;  /* 0x0000001735107231 */ /* 0x000fe40000000010 */
[-C--:B------:R-:W-:Y:S02]  /*57c0*/  HFMA2 R17, R45, R21.reuse, R17 ;  /* 0x000000152d117231 */ /* 0x080fe40000000011 */
[----:B------:R-:W-:Y:S01]  /*57d0*/  FFMA.FTZ R43, R14, R58, R43 ;  /* 0x0000003a0e2b7223 */ /* 0x000fe2000001002b */
[----:B------:R-:W-:-:S02]  /*57e0*/  HFMA2 R58, R48, R21, R20 ;  /* 0x00000015303a7231 */ /* 0x000fc40000000014 */
[-C--:B------:R-:W-:Y:S02]  /*57f0*/  HFMA2 R21, R49, R22.reuse, R19 ;  /* 0x0000001631157231 */ /* 0x080fe40000000013 */
[-C--:B------:R-:W-:Y:S02]  /*5800*/  HFMA2 R20, R50, R22.reuse, R17 ;  /* 0x0000001632147231 */ /* 0x080fe40000000011 */
[----:B------:R-:W-:Y:S02]  /*5810*/  HFMA2 R58, R52, R22, R58 ;  /* 0x00000016343a7231 */ /* 0x000fe4000000003a */
[----:B------:R-:W-:Y:S02]  /*5820*/  HADD2.F32 R70, -RZ, R18.H0_H0 ;  /* 0x20000012ff467230 */ /* 0x000fe40000004100 */
[--C-:B------:R-:W-:Y:S02]  /*5830*/  HADD2.F32 R22, -RZ, R16.reuse.H0_H0 ;  /* 0x20000010ff167230 */ /* 0x100fe40000004100 */
[----:B------:R-:W-:-:S02]  /*5840*/  HADD2.F32 R19, -RZ, R16.H1_H1 ;  /* 0x30000010ff137230 */ /* 0x000fc40000004100 */
[-C--:B------:R-:W-:Y:S02]  /*5850*/  HFMA2 R16, R54, R23.reuse, R20 ;  /* 0x0000001736107231 */ /* 0x080fe40000000014 */
[----:B------:R-:W-:Y:S02]  /*5860*/  HADD2.F32 R17, -RZ, R18.H1_H1 ;  /* 0x30000012ff117230 */ /* 0x000fe40000004100 */
[-C--:B------:R-:W-:Y:S02]  /*5870*/  HFMA2 R20, R55, R23.reuse, R21 ;  /* 0x0000001737147231 */ /* 0x080fe40000000015 */
[----:B------:R-:W-:Y:S02]  /*5880*/  HFMA2 R23, R56, R23, R58 ;  /* 0x0000001738177231 */ /* 0x000fe4000000003a */
[----:B------:R-:W-:Y:S01]  /*5890*/  FADD.FTZ R22, R22, R19 ;  /* 0x0000001316167221 */ /* 0x000fe20000010000 */
[--C-:B------:R-:W-:Y:S02]  /*58a0*/  HADD2.F32 R21, -RZ, R16.reuse.H0_H0 ;  /* 0x20000010ff157230 */ /* 0x100fe40000004100 */
[----:B------:R-:W-:Y:S01]  /*58b0*/  FADD.FTZ R70, R70, R17 ;  /* 0x0000001146467221 */ /* 0x000fe20000010000 */
[----:B------:R-:W-:-:S02]  /*58c0*/  HADD2.F32 R58, -RZ, R16.H1_H1 ;  /* 0x30000010ff3a7230 */ /* 0x000fc40000004100 */
[----:B------:R-:W0:Y:S03]  /*58d0*/  LDS.128 R16, [UR6+0x630] ;  /* 0x00063006ff107984 */ /* 0x000e260008000c00 */
[----:B------:R-:W-:Y:S01]  /*58e0*/  FADD.FTZ R21, R21, R58 ;  /* 0x0000003a15157221 */ /* 0x000fe20000010000 */
[--C-:B------:R-:W-:Y:S02]  /*58f0*/  HADD2.F32 R58, -RZ, R20.reuse.H0_H0 ;  /* 0x20000014ff3a7230 */ /* 0x100fe40000004100 */
[----:B------:R-:W-:-:S05]  /*5900*/  HADD2.F32 R59, -RZ, R20.H1_H1 ;  /* 0x30000014ff3b7230 */ /* 0x000fca0000004100 */
[----:B------:R-:W-:-:S04]  /*5910*/  FADD.FTZ R20, R58, R59 ;  /* 0x0000003b3a147221 */ /* 0x000fc80000010000 */
[----:B------:R-:W-:Y:S01]  /*5920*/  FFMA.FTZ R66, R15, R20, R66 ;  /* 0x000000140f427223 */ /* 0x000fe20000010042 */
[--C-:B------:R-:W-:Y:S02]  /*5930*/  HADD2.F32 R20, -RZ, R23.reuse.H0_H0 ;  /* 0x20000017ff147230 */ /* 0x100fe40000004100 */
[----:B------:R-:W-:-:S05]  /*5940*/  HADD2.F32 R23, -RZ, R23.H1_H1 ;  /* 0x30000017ff177230 */ /* 0x000fca0000004100 */
[----:B------:R-:W-:Y:S01]  /*5950*/  FADD.FTZ R20, R20, R23 ;  /* 0x0000001714147221 */ /* 0x000fe20000010000 */
[-C--:B0-----:R-:W-:Y:S02]  /*5960*/  HFMA2 R24, R24, R16.reuse, RZ ;  /* 0x0000001018187231 */ /* 0x081fe400000000ff */
[-C--:B------:R-:W-:Y:S02]  /*5970*/  HFMA2 R23, R26, R16.reuse, RZ.H0_H0 ;  /* 0x000000101a177231 */ /* 0x080fe400000400ff */
[-C--:B------:R-:W-:Y:S02]  /*5980*/  HFMA2 R25, R25, R16.reuse, RZ.H0_H0 ;  /* 0x0000001019197231 */ /* 0x080fe400000400ff */
[----:B------:R-:W-:Y:S02]  /*5990*/  HFMA2 R16, R47, R16, RZ ;  /* 0x000000102f107231 */ /* 0x000fe400000000ff */
[-C--:B------:R-:W-:Y:S02]  /*59a0*/  HFMA2 R26, R48, R17.reuse, R24 ;  /* 0x00000011301a7231 */ /* 0x080fe40000000018 */
[----:B------:R-:W-:-:S02]  /*59b0*/  HFMA2 R16, R27, R17, R16 ;  /* 0x000000111b107231 */ /* 0x000fc40000000010 */
[-C--:B------:R-:W-:Y:S02]  /*59c0*/  HFMA2 R26, R52, R18.reuse, R26 ;  /* 0x00000012341a7231 */ /* 0x080fe4000000001a */
[-C--:B------:R-:W-:Y:S02]  /*59d0*/  HFMA2 R25, R45, R17.reuse, R25 ;  /* 0x000000112d197231 */ /* 0x080fe40000000019 */
[----:B------:R-:W-:Y:S02]  /*59e0*/  HFMA2 R23, R46, R17, R23 ;  /* 0x000000112e177231 */ /* 0x000fe40000000017 */
[-C--:B------:R-:W-:Y:S02]  /*59f0*/  HFMA2 R16, R49, R18.reuse, R16 ;  /* 0x0000001231107231 */ /* 0x080fe40000000010 */
[-C--:B------:R-:W-:Y:S02]  /*5a00*/  HFMA2 R27, R50, R18.reuse, R25 ;  /* 0x00000012321b7231 */ /* 0x080fe40000000019 */
[----:B------:R-:W-:Y:S01]  /*5a10*/  HFMA2 R26, R56, R19, R26 ;  /* 0x00000013381a7231 */ /* 0x000fe2000000001a */
[----:B------:R-:W-:Y:S01]  /*5a20*/  UIADD3 UR9, UPT, UPT, UR9, 0x20, URZ ;  /* 0x0000002009097890 */ /* 0x000fe2000fffe0ff */
[----:B------:R-:W-:-:S02]  /*5a30*/  HFMA2 R23, R51, R18, R23 ;  /* 0x0000001233177231 */ /* 0x000fc40000000017 */
[-C--:B------:R-:W-:Y:S02]  /*5a40*/  HFMA2 R27, R54, R19.reuse, R27 ;  /* 0x00000013361b7231 */ /* 0x080fe4000000001b */
[-C--:B------:R-:W-:Y:S01]  /*5a50*/  HFMA2 R23, R53, R19.reuse, R23 ;  /* 0x0000001335177231 */ /* 0x080fe20000000017 */
[----:B------:R-:W-:Y:S01]  /*5a60*/  ISETP.LE.U32.AND P0, PT, R29, UR9, PT ;  /* 0x000000091d007c0c */ /* 0x000fe2000bf03070 */
[----:B------:R-:W-:Y:S02]  /*5a70*/  HFMA2 R19, R55, R19, R16 ;  /* 0x0000001337137231 */ /* 0x000fe40000000010 */
[--C-:B------:R-:W-:Y:S02]  /*5a80*/  HADD2.F32 R17, -RZ, R26.reuse.H0_H0 ;  /* 0x2000001aff117230 */ /* 0x100fe40000004100 */
[----:B------:R-:W-:Y:S02]  /*5a90*/  HADD2.F32 R26, -RZ, R26.H1_H1 ;  /* 0x3000001aff1a7230 */ /* 0x000fe40000004100 */
[----:B------:R-:W-:Y:S01]  /*5aa0*/  FFMA.FTZ R69, R3, R20, R69 ;  /* 0x0000001403457223 */ /* 0x000fe20000010045 */
[----:B------:R-:W-:-:S02]  /*5ab0*/  HADD2.F32 R16, -RZ, R23.H0_H0 ;  /* 0x20000017ff107230 */ /* 0x000fc40000004100 */
[----:B------:R-:W-:Y:S02]  /*5ac0*/  HADD2.F32 R20, -RZ, R19.H0_H0 ;  /* 0x20000013ff147230 */ /* 0x000fe40000004100 */
[----:B------:R-:W-:Y:S01]  /*5ad0*/  FADD.FTZ R26, R17, R26 ;  /* 0x0000001a111a7221 */ /* 0x000fe20000010000 */
[----:B------:R-:W-:Y:S02]  /*5ae0*/  HADD2.F32 R23, -RZ, R23.H1_H1 ;  /* 0x30000017ff177230 */ /* 0x000fe40000004100 */
[--C-:B------:R-:W-:Y:S02]  /*5af0*/  HADD2.F32 R17, -RZ, R27.reuse.H0_H0 ;  /* 0x2000001bff117230 */ /* 0x100fe40000004100 */
[----:B------:R-:W-:Y:S02]  /*5b00*/  HADD2.F32 R18, -RZ, R27.H1_H1 ;  /* 0x3000001bff127230 */ /* 0x000fe40000004100 */
[----:B------:R-:W-:Y:S01]  /*5b10*/  HADD2.F32 R19, -RZ, R19.H1_H1 ;  /* 0x30000013ff137230 */ /* 0x000fe20000004100 */
[----:B------:R-:W-:Y:S01]  /*5b20*/  MOV R59, UR8 ;  /* 0x00000008003b7c02 */ /* 0x000fe20008000f00 */
[----:B------:R-:W-:Y:S01]  /*5b30*/  FADD.FTZ R16, R16, R23 ;  /* 0x0000001710107221 */ /* 0x000fe20000010000 */
[----:B------:R-:W-:Y:S01]  /*5b40*/  FADD.FTZ R17, R17, R18 ;  /* 0x0000001211117221 */ /* 0x000fe20000010000 */
[----:B------:R-:W-:Y:S01]  /*5b50*/  UIADD3 UR6, UPT, UPT, UR6, 0x40, URZ ;  /* 0x0000004006067890 */ /* 0x000fe2000fffe0ff */
[----:B------:R-:W-:Y:S01]  /*5b60*/  FADD.FTZ R19, R20, R19 ;  /* 0x0000001314137221 */ /* 0x000fe20000010000 */
[----:B------:R-:W-:Y:S01]  /*5b70*/  UIADD3 UR5, UPT, UPT, UR5, 0x20, URZ ;  /* 0x0000002005057890 */ /* 0x000fe2000fffe0ff */
[----:B------:R-:W-:-:S04]  /*5b80*/  IMAD.WIDE R76, R59, 0x4, R76 ;  /* 0x000000043b4c7825 */ /* 0x000fc800078e024c */
[----:B------:R-:W-:Y:S01]  /*5b90*/  FFMA.FTZ R70, R3, R70, R57 ;  /* 0x0000004603467223 */ /* 0x000fe20000010039 */
[----:B------:R-:W-:Y:S01]  /*5ba0*/  FFMA.FTZ R68, R13, R22, R68 ;  /* 0x000000160d447223 */ /* 0x000fe20000010044 */
[C---:B------:R-:W-:Y:S01]  /*5bb0*/  FFMA.FTZ R67, R14.reuse, R21, R67 ;  /* 0x000000150e437223 */ /* 0x040fe20000010043 */
[----:B------:R-:W-:Y:S01]  /*5bc0*/  FFMA.FTZ R71, R3, R26, R71 ;  /* 0x0000001a03477223 */ /* 0x000fe20000010047 */
[----:B------:R-:W-:Y:S01]  /*5bd0*/  FFMA.FTZ R74, R13, R16, R74 ;  /* 0x000000100d4a7223 */ /* 0x000fe2000001004a */
[----:B------:R-:W-:Y:S01]  /*5be0*/  FFMA.FTZ R73, R14, R17, R73 ;  /* 0x000000110e497223 */ /* 0x000fe20000010049 */
[----:B------:R-:W-:Y:S01]  /*5bf0*/  FFMA.FTZ R72, R15, R19, R72 ;  /* 0x000000130f487223 */ /* 0x000fe20000010048 */
[----:B------:R-:W-:Y:S06]  /*5c00*/  @!P0 BRA `(.L_x_812) ;  /* 0xffffffb400488947 */ /* 0x000fec000383ffff */
.L_x_810:
[----:B------:R-:W0:Y:S01]  /*5c10*/  LDC.64 R2, c[0x0][0x3a0] ;  /* 0x0000e800ff027b82 */ /* 0x000e220000000a00 */
[----:B------:R-:W-:Y:S02]  /*5c20*/  MOV R5, UR4 ;  /* 0x0000000400057c02 */ /* 0x000fe40008000f00 */
[----:B------:R-:W-:-:S03]  /*5c30*/  F2FP.F16.F32.PACK_AB R64, R64, R65 ;  /* 0x000000414040723e */ /* 0x000fc600000000ff */
[----:B------:R-:W-:-:S04]  /*5c40*/  IMAD R5, R5, UR8, R28 ;  /* 0x0000000805057c24 */ /* 0x000fc8000f8e021c */
[----:B0-----:R-:W-:-:S05]  /*5c50*/  IMAD.WIDE R2, R5, 0x2, R2 ;  /* 0x0000000205027825 */ /* 0x001fca00078e0202 */
        /* <DEDUP_REMOVED lines=8> */
.L_x_816:
[----:B------:R-:W0:Y:S02]  /*5ce0*/  LDS R4, [R0] ;  /* 0x0000000000047984 */ /* 0x000e240000000800 */
[----:B0-----:R-:W-:-:S05]  /*5cf0*/  HFMA2 R5, R4, 1, 1, R64 ;  /* 0x3c003c0004057831 */ /* 0x001fca0000000040 */
[----:B------:R-:W0:Y:S02]  /*5d00*/  ATOMS.CAST.SPIN P0, [R0], R4, R5 ;  /* 0x000000040000758d */ /* 0x000e240001800005 */
[----:B0-----:R-:W-:Y:S05]  /*5d10*/  @!P0 BRA `(.L_x_816) ;  /* 0xfffffffc00f08947 */ /* 0x001fea000383ffff */
[----:B------:R-:W-:Y:S05]  /*5d20*/  BRA `(.L_x_814) ;  /* 0x00000000000c7947 */ /* 0x000fea0003800000 */
.L_x_815:
[----:B------:R-:W2:Y:S02]  /*5d30*/  LD.E R0, desc[UR12][R2.64] ;  /* 0x0000000c02007980 */ /* 0x000ea4000c101900 */
[----:B--2---:R-:W-:-:S05]  /*5d40*/  IADD3 R5, PT, PT, R64, R0, RZ ;  /* 0x0000000040057210 */ /* 0x004fca0007ffe0ff */
[----:B------:R0:W-:Y:S02]  /*5d50*/  ST.E desc[UR12][R2.64], R5 ;  /* 0x0000000502007985 */ /* 0x0001e4000c10190c */
.L_x_814:
[----:B------:R-:W-:Y:S05]  /*5d60*/  BSYNC.RECONVERGENT B0 ;  /* 0x0000000000007941 */ /* 0x000fea0003800200 */
.L_x_813:
[----:B------:R1:W-:Y:S01]  /*5d70*/  ATOM.E.ADD.F16x2.RN.STRONG.GPU P0, RZ, desc[UR12][R2.64+0x4], R62 ;  /* 0x8000043e02ff79a2 */ /* 0x0003e2000c10e10c */
[----:B------:R-:W-:Y:S04]  /*5d80*/  BSSY.RECONVERGENT B0, `(.L_x_817) ;  /* 0x000000e000007945 */ /* 0x000fe80003800200 */
[----:B-1----:R-:W-:Y:S05]  /*5d90*/  @P0 BRA `(.L_x_818) ;  /* 0x0000000000300947 */ /* 0x002fea0003800000 */
[----:B------:R-:W1:Y:S02]  /*5da0*/  QSPC.E.S P0, RZ, [R2+0x4] ;  /* 0x0000040002ff73aa */ /* 0x000e640000000500 */
[----:B-1----:R-:W-:Y:S05]  /*5db0*/  @!P0 BRA `(.L_x_819) ;  /* 0x00000000001c8947 */ /* 0x002fea0003800000 */
[----:B------:R-:W-:-:S04]  /*5dc0*/  MOV R4, R2 ;  /* 0x0000000200047202 */ /* 0x000fc80000000f00 */
[----:B------:R-:W-:-:S07]  /*5dd0*/  MOV R0, R4 ;  /* 0x0000000400007202 */ /* 0x000fce0000000f00 */
.L_x_820:
[----:B------:R-:W0:Y:S02]  /*5de0*/  LDS R4, [R0+0x4] ;  /* 0x0000040000047984 */ /* 0x000e240000000800 */
[----:B0-----:R-:W-:-:S05]  /*5df0*/  HADD2 R5, R4, R62 ;  /* 0x0000003e04057230 */ /* 0x001fca0000000000 */
[----:B------:R-:W0:Y:S02]  /*5e00*/  ATOMS.CAST.SPIN P0, [R0+0x4], R4, R5 ;  /* 0x000004040000758d */ /* 0x000e240001800005 */
[----:B0-----:R-:W-:Y:S05]  /*5e10*/  @!P0 BRA `(.L_x_820) ;  /* 0xfffffffc00f08947 */ /* 0x001fea000383ffff */
[----:B------:R-:W-:Y:S05]  /*5e20*/  BRA `(.L_x_818) ;  /* 0x00000000000c7947 */ /* 0x000fea0003800000 */
.L_x_819:
[----:B------:R-:W0:Y:S02]  /*5e30*/  LD.E R0, desc[UR12][R2.64+0x4] ;  /* 0x0000040c02007980 */ /* 0x000e24000c101900 */
[----:B0-----:R-:W-:-:S05]  /*5e40*/  IADD3 R5, PT, PT, R62, R0, RZ ;  /* 0x000000003e057210 */ /* 0x001fca0007ffe0ff */
[----:B------:R1:W-:Y:S02]  /*5e50*/  ST.E desc[UR12][R2.64+0x4], R5 ;  /* 0x0000040502007985 */ /* 0x0003e4000c10190c */
.L_x_818:
[----:B------:R-:W-:Y:S05]  /*5e60*/  BSYNC.RECONVERGENT B0 ;  /* 0x0000000000007941 */ /* 0x000fea0003800200 */
.L_x_817:
        /* <DEDUP_REMOVED lines=11> */
.L_x_824:
[----:B------:R-:W0:Y:S02]  /*5f20*/  LDS R4, [R0] ;  /* 0x0000000000047984 */ /* 0x000e240000000800 */
[----:B0-----:R-:W-:-:S05]  /*5f30*/  HFMA2 R5, R4, 1, 1, R30 ;  /* 0x3c003c0004057831 */ /* 0x001fca000000001e */
[----:B------:R-:W0:Y:S02]  /*5f40*/  ATOMS.CAST.SPIN P0, [R0], R4, R5 ;  /* 0x000000040000758d */ /* 0x000e240001800005 */
[----:B0-----:R-:W-:Y:S05]  /*5f50*/  @!P0 BRA `(.L_x_824) ;  /* 0xfffffffc00f08947 */ /* 0x001fea000383ffff */
[----:B------:R-:W-:Y:S05]  /*5f60*/  BRA `(.L_x_822) ;  /* 0x00000000000c7947 */ /* 0x000fea0003800000 */
.L_x_823:
[----:B------:R-:W2:Y:S02]  /*5f70*/  LD.E R0, desc[UR12][R2.64] ;  /* 0x0000000c02007980 */ /* 0x000ea4000c101900 */
[----:B--2---:R-:W-:-:S05]  /*5f80*/  IADD3 R5, PT, PT, R30, R0, RZ ;  /* 0x000000001e057210 */ /* 0x004fca0007ffe0ff */
[----:B------:R0:W-:Y:S02]  /*5f90*/  ST.E desc[UR12][R2.64], R5 ;  /* 0x0000000502007985 */ /* 0x0001e4000c10190c */
.L_x_822:
[----:B------:R-:W-:Y:S05]  /*5fa0*/  BSYNC.RECONVERGENT B0 ;  /* 0x0000000000007941 */ /* 0x000fea0003800200 */
.L_x_821:
[----:B------:R1:W-:Y:S01]  /*5fb0*/  ATOM.E.ADD.F16x2.RN.STRONG.GPU P0, RZ, desc[UR12][R2.64+0x4], R32 ;  /* 0x8000042002ff79a2 */ /* 0x0003e2000c10e10c */
[----:B------:R-:W-:Y:S04]  /*5fc0*/  BSSY.RECONVERGENT B0, `(.L_x_825) ;  /* 0x000000e000007945 */ /* 0x000fe80003800200 */
[----:B-1----:R-:W-:Y:S05]  /*5fd0*/  @P0 BRA `(.L_x_826) ;  /* 0x0000000000300947 */ /* 0x002fea0003800000 */
[----:B------:R-:W1:Y:S02]  /*5fe0*/  QSPC.E.S P0, RZ, [R2+0x4] ;  /* 0x0000040002ff73aa */ /* 0x000e640000000500 */
[----:B-1----:R-:W-:Y:S05]  /*5ff0*/  @!P0 BRA `(.L_x_827) ;  /* 0x00000000001c8947 */ /* 0x002fea0003800000 */
[----:B------:R-:W-:-:S04]  /*6000*/  MOV R4, R2 ;  /* 0x0000000200047202 */ /* 0x000fc80000000f00 */
[----:B------:R-:W-:-:S07]  /*6010*/  MOV R0, R4 ;  /* 0x0000000400007202 */ /* 0x000fce0000000f00 */
.L_x_828:
[----:B------:R-:W0:Y:S02]  /*6020*/  LDS R4, [R0+0x4] ;  /* 0x0000040000047984 */ /* 0x000e240000000800 */
[----:B0-----:R-:W-:-:S05]  /*6030*/  HADD2 R5, R4, R32 ;  /* 0x0000002004057230 */ /* 0x001fca0000000000 */
[----:B------:R-:W0:Y:S02]  /*6040*/  ATOMS.CAST.SPIN P0, [R0+0x4], R4, R5 ;  /* 0x000004040000758d */ /* 0x000e240001800005 */
[----:B0-----:R-:W-:Y:S05]  /*6050*/  @!P0 BRA `(.L_x_828) ;  /* 0xfffffffc00f08947 */ /* 0x001fea000383ffff */
[----:B------:R-:W-:Y:S05]  /*6060*/  BRA `(.L_x_826) ;  /* 0x00000000000c7947 */ /* 0x000fea0003800000 */
.L_x_827:
[----:B------:R-:W0:Y:S02]  /*6070*/  LD.E R0, desc[UR12][R2.64+0x4] ;  /* 0x0000040c02007980 */ /* 0x000e24000c101900 */
[----:B0-----:R-:W-:-:S05]  /*6080*/  IADD3 R5, PT, PT, R32, R0, RZ ;  /* 0x0000000020057210 */ /* 0x001fca0007ffe0ff */
[----:B------:R1:W-:Y:S02]  /*6090*/  ST.E desc[UR12][R2.64+0x4], R5 ;  /* 0x0000040502007985 */ /* 0x0003e4000c10190c */
.L_x_826:
[----:B------:R-:W-:Y:S05]  /*60a0*/  BSYNC.RECONVERGENT B0 ;  /* 0x0000000000007941 */ /* 0x000fea0003800200 */
.L_x_825:
        /* <DEDUP_REMOVED lines=11> */
.L_x_832:
[----:B------:R-:W0:Y:S02]  /*6160*/  LDS R2, [R0] ;  /* 0x0000000000027984 */ /* 0x000e240000000800 */
[----:B0-----:R-:W-:-:S05]  /*6170*/  HFMA2 R3, R2, 1, 1, R34 ;  /* 0x3c003c0002037831 */ /* 0x001fca0000000022 */
[----:B------:R-:W0:Y:S02]  /*6180*/  ATOMS.CAST.SPIN P0, [R0], R2, R3 ;  /* 0x000000020000758d */ /* 0x000e240001800003 */
[----:B0-----:R-:W-:Y:S05]  /*6190*/  @!P0 BRA `(.L_x_832) ;  /* 0xfffffffc00f08947 */ /* 0x001fea000383ffff */
[----:B------:R-:W-:Y:S05]  /*61a0*/  BRA `(.L_x_830) ;  /* 0x00000000000c7947 */ /* 0x000fea0003800000 */
.L_x_831:
[----:B------:R-:W2:Y:S02]  /*61b0*/  LD.E R0, desc[UR12][R4.64] ;  /* 0x0000000c04007980 */ /* 0x000ea4000c101900 */
[----:B--2---:R-:W-:-:S05]  /*61c0*/  IADD3 R3, PT, PT, R34, R0, RZ ;  /* 0x0000000022037210 */ /* 0x004fca0007ffe0ff */
[----:B------:R0:W-:Y:S02]  /*61d0*/  ST.E desc[UR12][R4.64], R3 ;  /* 0x0000000304007985 */ /* 0x0001e4000c10190c */
.L_x_830:
[----:B------:R-:W-:Y:S05]  /*61e0*/  BSYNC.RECONVERGENT B0 ;  /* 0x0000000000007941 */ /* 0x000fea0003800200 */
.L_x_829:
[----:B------:R1:W-:Y:S01]  /*61f0*/  ATOM.E.ADD.F16x2.RN.STRONG.GPU P0, RZ, desc[UR12][R4.64+0x4], R36 ;  /* 0x8000042404ff79a2 */ /* 0x0003e2000c10e10c */
[----:B------:R-:W-:Y:S04]  /*6200*/  BSSY.RECONVERGENT B0, `(.L_x_833) ;  /* 0x000000e000007945 */ /* 0x000fe80003800200 */
[----:B-1----:R-:W-:Y:S05]  /*6210*/  @P0 BRA `(.L_x_834) ;  /* 0x0000000000300947 */ /* 0x002fea0003800000 */
[----:B------:R-:W1:Y:S02]  /*6220*/  QSPC.E.S P0, RZ, [R4+0x4] ;  /* 0x0000040004ff73aa */ /* 0x000e640000000500 */
[----:B-1----:R-:W-:Y:S05]  /*6230*/  @!P0 BRA `(.L_x_835) ;  /* 0x00000000001c8947 */ /* 0x002fea0003800000 */
[----:B------:R-:W-:-:S04]  /*6240*/  MOV R2, R4 ;  /* 0x0000000400027202 */ /* 0x000fc80000000f00 */
[----:B------:R-:W-:-:S07]  /*6250*/  MOV R0, R2 ;  /* 0x0000000200007202 */ /* 0x000fce0000000f00 */
.L_x_836:
[----:B------:R-:W0:Y:S02]  /*6260*/  LDS R2, [R0+0x4] ;  /* 0x0000040000027984 */ /* 0x000e240000000800 */
[----:B0-----:R-:W-:-:S05]  /*6270*/  HADD2 R3, R2, R36 ;  /* 0x0000002402037230 */ /* 0x001fca0000000000 */
[----:B------:R-:W0:Y:S02]  /*6280*/  ATOMS.CAST.SPIN P0, [R0+0x4], R2, R3 ;  /* 0x000004020000758d */ /* 0x000e240001800003 */
[----:B0-----:R-:W-:Y:S05]  /*6290*/  @!P0 BRA `(.L_x_836) ;  /* 0xfffffffc00f08947 */ /* 0x001fea000383ffff */
[----:B------:R-:W-:Y:S05]  /*62a0*/  BRA `(.L_x_834) ;  /* 0x00000000000c7947 */ /* 0x000fea0003800000 */
.L_x_835:
[----:B------:R-:W0:Y:S02]  /*62b0*/  LD.E R0, desc[UR12][R4.64+0x4] ;  /* 0x0000040c04007980 */ /* 0x000e24000c101900 */
[----:B0-----:R-:W-:-:S05]  /*62c0*/  IADD3 R3, PT, PT, R36, R0, RZ ;  /* 0x0000000024037210 */ /* 0x001fca0007ffe0ff */
[----:B------:R1:W-:Y:S02]  /*62d0*/  ST.E desc[UR12][R4.64+0x4], R3 ;  /* 0x0000040304007985 */ /* 0x0003e4000c10190c */
.L_x_834:
[----:B------:R-:W-:Y:S05]  /*62e0*/  BSYNC.RECONVERGENT B0 ;  /* 0x0000000000007941 */ /* 0x000fea0003800200 */
.L_x_833:
        /* <DEDUP_REMOVED lines=11> */
.L_x_840:
[----:B------:R-:W0:Y:S02]  /*63a0*/  LDS R2, [R0] ;  /* 0x0000000000027984 */ /* 0x000e240000000800 */
[----:B0-----:R-:W-:-:S05]  /*63b0*/  HFMA2 R3, R2, 1, 1, R38 ;  /* 0x3c003c0002037831 */ /* 0x001fca0000000026 */
[----:B------:R-:W0:Y:S02]  /*63c0*/  ATOMS.CAST.SPIN P0, [R0], R2, R3 ;  /* 0x000000020000758d */ /* 0x000e240001800003 */
[----:B0-----:R-:W-:Y:S05]  /*63d0*/  @!P0 BRA `(.L_x_840) ;  /* 0xfffffffc00f08947 */ /* 0x001fea000383ffff */
[----:B------:R-:W-:Y:S05]  /*63e0*/  BRA `(.L_x_838) ;  /* 0x00000000000c7947 */ /* 0x000fea0003800000 */
.L_x_839:
[----:B------:R-:W2:Y:S02]  /*63f0*/  LD.E R0, desc[UR12][R4.64] ;  /* 0x0000000c04007980 */ /* 0x000ea4000c101900 */
[----:B--2---:R-:W-:-:S05]  /*6400*/  IADD3 R3, PT, PT, R38, R0, RZ ;  /* 0x0000000026037210 */ /* 0x004fca0007ffe0ff */
[----:B------:R0:W-:Y:S02]  /*6410*/  ST.E desc[UR12][R4.64], R3 ;  /* 0x0000000304007985 */ /* 0x0001e4000c10190c */
.L_x_838:
[----:B------:R-:W-:Y:S05]  /*6420*/  BSYNC.RECONVERGENT B0 ;  /* 0x0000000000007941 */ /* 0x000fea0003800200 */
.L_x_837:
[----:B------:R1:W-:Y:S01]  /*6430*/  ATOM.E.ADD.F16x2.RN.STRONG.GPU P0, RZ, desc[UR12][R4.64+0x4], R40 ;  /* 0x8000042804ff79a2 */ /* 0x0003e2000c10e10c */
[----:B------:R-:W-:Y:S04]  /*6440*/  BSSY.RECONVERGENT B0, `(.L_x_841) ;  /* 0x000000e000007945 */ /* 0x000fe80003800200 */
[----:B-1----:R-:W-:Y:S05]  /*6450*/  @P0 BRA `(.L_x_842) ;  /* 0x0000000000300947 */ /* 0x002fea0003800000 */
[----:B------:R-:W1:Y:S02]  /*6460*/  QSPC.E.S P0, RZ, [R4+0x4] ;  /* 0x0000040004ff73aa */ /* 0x000e640000000500 */
[----:B-1----:R-:W-:Y:S05]  /*6470*/  @!P0 BRA `(.L_x_843) ;  /* 0x00000000001c8947 */ /* 0x002fea0003800000 */
[----:B------:R-:W-:-:S04]  /*6480*/  MOV R2, R4 ;  /* 0x0000000400027202 */ /* 0x000fc80000000f00 */
[----:B------:R-:W-:-:S07]  /*6490*/  MOV R0, R2 ;  /* 0x0000000200007202 */ /* 0x000fce0000000f00 */
.L_x_844:
[----:B------:R-:W0:Y:S02]  /*64a0*/  LDS R2, [R0+0x4] ;  /* 0x0000040000027984 */ /* 0x000e240000000800 */
[----:B0-----:R-:W-:-:S05]  /*64b0*/  HADD2 R3, R2, R40 ;  /* 0x0000002802037230 */ /* 0x001fca0000000000 */
[----:B------:R-:W0:Y:S02]  /*64c0*/  ATOMS.CAST.SPIN P0, [R0+0x4], R2, R3 ;  /* 0x000004020000758d */ /* 0x000e240001800003 */
[----:B0-----:R-:W-:Y:S05]  /*64d0*/  @!P0 BRA `(.L_x_844) ;  /* 0xfffffffc00f08947 */ /* 0x001fea000383ffff */
[----:B------:R-:W-:Y:S05]  /*64e0*/  BRA `(.L_x_842) ;  /* 0x00000000000c7947 */ /* 0x000fea0003800000 */
.L_x_843:
[----:B------:R-:W0:Y:S02]  /*64f0*/  LD.E R0, desc[UR12][R4.64+0x4] ;  /* 0x0000040c04007980 */ /* 0x000e24000c101900 */
[----:B0-----:R-:W-:-:S05]  /*6500*/  IADD3 R3, PT, PT, R40, R0, RZ ;  /* 0x0000000028037210 */ /* 0x001fca0007ffe0ff */
[----:B------:R1:W-:Y:S02]  /*6510*/  ST.E desc[UR12][R4.64+0x4], R3 ;  /* 0x0000040304007985 */ /* 0x0003e4000c10190c */
.L_x_842:
[----:B------:R-:W-:Y:S05]  /*6520*/  BSYNC.RECONVERGENT B0 ;  /* 0x0000000000007941 */ /* 0x000fea0003800200 */
.L_x_841:
        /* <DEDUP_REMOVED lines=11> */
.L_x_848:
[----:B------:R-:W0:Y:S02]  /*65e0*/  LDS R2, [R0] ;  /* 0x0000000000027984 */ /* 0x000e240000000800 */
[----:B0-----:R-:W-:-:S05]  /*65f0*/  HFMA2 R3, R2, 1, 1, R42 ;  /* 0x3c003c0002037831 */ /* 0x001fca000000002a */
[----:B------:R-:W0:Y:S02]  /*6600*/  ATOMS.CAST.SPIN P0, [R0], R2, R3 ;  /* 0x000000020000758d */ /* 0x000e240001800003 */
[----:B0-----:R-:W-:Y:S05]  /*6610*/  @!P0 BRA `(.L_x_848) ;  /* 0xfffffffc00f08947 */ /* 0x001fea000383ffff */
[----:B------:R-:W-:Y:S05]  /*6620*/  BRA `(.L_x_846) ;  /* 0x00000000000c7947 */ /* 0x000fea0003800000 */
.L_x_847:
[----:B------:R-:W2:Y:S02]  /*6630*/  LD.E R0, desc[UR12][R4.64] ;  /* 0x0000000c04007980 */ /* 0x000ea4000c101900 */
[----:B--2---:R-:W-:-:S05]  /*6640*/  IADD3 R3, PT, PT, R42, R0, RZ ;  /* 0x000000002a037210 */ /* 0x004fca0007ffe0ff */
[----:B------:R0:W-:Y:S02]  /*6650*/  ST.E desc[UR12][R4.64], R3 ;  /* 0x0000000304007985 */ /* 0x0001e4000c10190c */
.L_x_846:
[----:B------:R-:W-:Y:S05]  /*6660*/  BSYNC.RECONVERGENT B0 ;  /* 0x0000000000007941 */ /* 0x000fea0003800200 */
.L_x_845:
[----:B------:R1:W-:Y:S01]  /*6670*/  ATOM.E.ADD.F16x2.RN.STRONG.GPU P0, RZ, desc[UR12][R4.64+0x4], R44 ;  /* 0x8000042c04ff79a2 */ /* 0x0003e2000c10e10c */
[----:B------:R-:W-:Y:S04]  /*6680*/  BSSY.RECONVERGENT B0, `(.L_x_849) ;  /* 0x000000e000007945 */ /* 0x000fe80003800200 */
[----:B-1----:R-:W-:Y:S05]  /*6690*/  @P0 BRA `(.L_x_850) ;  /* 0x0000000000300947 */ /* 0x002fea0003800000 */
[----:B------:R-:W1:Y:S02]  /*66a0*/  QSPC.E.S P0, RZ, [R4+0x4] ;  /* 0x0000040004ff73aa */ /* 0x000e640000000500 */
[----:B-1----:R-:W-:Y:S05]  /*66b0*/  @!P0 BRA `(.L_x_851) ;  /* 0x00000000001c8947 */ /* 0x002fea0003800000 */
[----:B------:R-:W-:-:S04]  /*66c0*/  MOV R2, R4 ;  /* 0x0000000400027202 */ /* 0x000fc80000000f00 */
[----:B------:R-:W-:-:S07]  /*66d0*/  MOV R0, R2 ;  /* 0x0000000200007202 */ /* 0x000fce0000000f00 */
.L_x_852:
[----:B------:R-:W0:Y:S02]  /*66e0*/  LDS R2, [R0+0x4] ;  /* 0x0000040000027984 */ /* 0x000e240000000800 */
[----:B0-----:R-:W-:-:S05]  /*66f0*/  HADD2 R3, R2, R44 ;  /* 0x0000002c02037230 */ /* 0x001fca0000000000 */
[----:B------:R-:W0:Y:S02]  /*6700*/  ATOMS.CAST.SPIN P0, [R0+0x4], R2, R3 ;  /* 0x000004020000758d */ /* 0x000e240001800003 */
[----:B0-----:R-:W-:Y:S05]  /*6710*/  @!P0 BRA `(.L_x_852) ;  /* 0xfffffffc00f08947 */ /* 0x001fea000383ffff */
[----:B------:R-:W-:Y:S05]  /*6720*/  BRA `(.L_x_850) ;  /* 0x00000000000c7947 */ /* 0x000fea0003800000 */
.L_x_851:
[----:B------:R-:W0:Y:S02]  /*6730*/  LD.E R0, desc[UR12][R4.64+0x4] ;  /* 0x0000040c04007980 */ /* 0x000e24000c101900 */
[----:B0-----:R-:W-:-:S05]  /*6740*/  IADD3 R3, PT, PT, R44, R0, RZ ;  /* 0x000000002c037210 */ /* 0x001fca0007ffe0ff */
[----:B------:R1:W-:Y:S02]  /*6750*/  ST.E desc[UR12][R4.64+0x4], R3 ;  /* 0x0000040304007985 */ /* 0x0003e4000c10190c */
.L_x_850:
[----:B------:R-:W-:Y:S05]  /*6760*/  BSYNC.RECONVERGENT B0 ;  /* 0x0000000000007941 */ /* 0x000fea0003800200 */
.L_x_849:
        /* <DEDUP_REMOVED lines=11> */
.L_x_856:
[----:B------:R-:W0:Y:S02]  /*6820*/  LDS R2, [R0] ;  /* 0x0000000000027984 */ /* 0x000e240000000800 */
[----:B0-----:R-:W-:-:S05]  /*6830*/  HFMA2 R3, R2, 1, 1, R67 ;  /* 0x3c003c0002037831 */ /* 0x001fca0000000043 */
[----:B------:R-:W0:Y:S02]  /*6840*/  ATOMS.CAST.SPIN P0, [R0], R2, R3 ;  /* 0x000000020000758d */ /* 0x000e240001800003 */
[----:B0-----:R-:W-:Y:S05]  /*6850*/  @!P0 BRA `(.L_x_856) ;  /* 0xfffffffc00f08947 */ /* 0x001fea000383ffff */
[----:B------:R-:W-:Y:S05]  /*6860*/  BRA `(.L_x_854) ;  /* 0x00000000000c7947 */ /* 0x000fea0003800000 */
.L_x_855:
[----:B------:R-:W2:Y:S02]  /*6870*/  LD.E R0, desc[UR12][R4.64] ;  /* 0x0000000c04007980 */ /* 0x000ea4000c101900 */
[----:B--2---:R-:W-:-:S05]  /*6880*/  IADD3 R3, PT, PT, R67, R0, RZ ;  /* 0x0000000043037210 */ /* 0x004fca0007ffe0ff */
[----:B------:R0:W-:Y:S02]  /*6890*/  ST.E desc[UR12][R4.64], R3 ;  /* 0x0000000304007985 */ /* 0x0001e4000c10190c */
.L_x_854:
[----:B------:R-:W-:Y:S05]  /*68a0*/  BSYNC.RECONVERGENT B0 ;  /* 0x0000000000007941 */ /* 0x000fea0003800200 */
.L_x_853:
        /* <DEDUP_REMOVED lines=8> */
.L_x_861:
[----:B------:R-:W0:Y:S02]  /*6930*/  LDS R2, [R0+0x4] ;  /* 0x0000040000027984 */ /* 0x000e240000000800 */
[----:B0-----:R-:W-:-:S05]  /*6940*/  HADD2 R3, R2, R66 ;  /* 0x0000004202037230 */ /* 0x001fca0000000000 */
[----:B------:R-:W0:Y:S02]  /*6950*/  ATOMS.CAST.SPIN P0, [R0+0x4], R2, R3 ;  /* 0x000004020000758d */ /* 0x000e240001800003 */
[----:B0-----:R-:W-:Y:S05]  /*6960*/  @!P0 BRA `(.L_x_861) ;  /* 0xfffffffc00f08947 */ /* 0x001fea000383ffff */
[----:B------:R-:W-:Y:S05]  /*6970*/  BSYNC.RECONVERGENT B1 ;  /* 0x0000000000017941 */ /* 0x000fea0003800200 */
.L_x_860:
[----:B------:R-:W-:Y:S05]  /*6980*/  BRA `(.L_x_858) ;  /* 0x00000000000c7947 */ /* 0x000fea0003800000 */
.L_x_859:
[----:B------:R-:W0:Y:S02]  /*6990*/  LD.E R0, desc[UR12][R4.64+0x4] ;  /* 0x0000040c04007980 */ /* 0x000e24000c101900 */
[----:B0-----:R-:W-:-:S05]  /*69a0*/  IADD3 R3, PT, PT, R66, R0, RZ ;  /* 0x0000000042037210 */ /* 0x001fca0007ffe0ff */
[----:B------:R1:W-:Y:S02]  /*69b0*/  ST.E desc[UR12][R4.64+0x4], R3 ;  /* 0x0000040304007985 */ /* 0x0003e4000c10190c */
.L_x_858:
[----:B------:R-:W-:Y:S05]  /*69c0*/  BSYNC.RECONVERGENT B0 ;  /* 0x0000000000007941 */ /* 0x000fea0003800200 */
.L_x_857:
        /* <DEDUP_REMOVED lines=11> */
.L_x_865:
[----:B------:R-:W0:Y:S02]  /*6a80*/  LDS R2, [R0] ;  /* 0x0000000000027984 */ /* 0x000e240000000800 */
[----:B0-----:R-:W-:-:S05]  /*6a90*/  HFMA2 R3, R2, 1, 1, R73 ;  /* 0x3c003c0002037831 */ /* 0x001fca0000000049 */
[----:B------:R-:W0:Y:S02]  /*6aa0*/  ATOMS.CAST.SPIN P0, [R0], R2, R3 ;  /* 0x000000020000758d */ /* 0x000e240001800003 */
[----:B0-----:R-:W-:Y:S05]  /*6ab0*/  @!P0 BRA `(.L_x_865) ;  /* 0xfffffffc00f08947 */ /* 0x001fea000383ffff */
[----:B------:R-:W-:Y:S05]  /*6ac0*/  BRA `(.L_x_863) ;  /* 0x00000000000c7947 */ /* 0x000fea0003800000 */
.L_x_864:
[----:B------:R-:W2:Y:S02]  /*6ad0*/  LD.E R0, desc[UR12][R4.64] ;  /* 0x0000000c04007980 */ /* 0x000ea4000c101900 */
[----:B--2---:R-:W-:-:S05]  /*6ae0*/  IADD3 R3, PT, PT, R73, R0, RZ ;  /* 0x0000000049037210 */ /* 0x004fca0007ffe0ff */
[----:B------:R0:W-:Y:S02]  /*6af0*/  ST.E desc[UR12][R4.64], R3 ;  /* 0x0000000304007985 */ /* 0x0001e4000c10190c */
.L_x_863:
[----:B------:R-:W-:Y:S05]  /*6b00*/  BSYNC.RECONVERGENT B0 ;  /* 0x0000000000007941 */ /* 0x000fea0003800200 */
.L_x_862:
[----:B------:R1:W-:Y:S02]  /*6b10*/  ATOM.E.ADD.F16x2.RN.STRONG.GPU P0, RZ, desc[UR12][R4.64+0x4], R71 ;  /* 0x8000044704ff79a2 */ /* 0x0003e4000c10e10c */
[----:B-1----:R-:W-:Y:S05]  /*6b20*/  @P0 EXIT ;  /* 0x000000000000094d */ /* 0x002fea0003800000 */
[----:B------:R-:W1:Y:S02]  /*6b30*/  QSPC.E.S P0, RZ, [R4+0x4] ;  /* 0x0000040004ff73aa */ /* 0x000e640000000500 */
[----:B-1----:R-:W-:Y:S05]  /*6b40*/  @!P0 BRA `(.L_x_866) ;  /* 0x00000000001c8947 */ /* 0x002fea0003800000 */
[----:B------:R-:W-:-:S04]  /*6b50*/  MOV R2, R4 ;  /* 0x0000000400027202 */ /* 0x000fc80000000f00 */
[----:B------:R-:W-:-:S07]  /*6b60*/  MOV R0, R2 ;  /* 0x0000000200007202 */ /* 0x000fce0000000f00 */
.L_x_867:
[----:B------:R-:W0:Y:S02]  /*6b70*/  LDS R2, [R0+0x4] ;  /* 0x0000040000027984 */ /* 0x000e240000000800 */
[----:B0-----:R-:W-:-:S05]  /*6b80*/  HADD2 R3, R2, R71 ;  /* 0x0000004702037230 */ /* 0x001fca0000000000 */
[----:B------:R-:W0:Y:S02]  /*6b90*/  ATOMS.CAST.SPIN P0, [R0+0x4], R2, R3 ;  /* 0x000004020000758d */ /* 0x000e240001800003 */
[----:B0-----:R-:W-:Y:S05]  /*6ba0*/  @!P0 BRA `(.L_x_867) ;  /* 0xfffffffc00f08947 */ /* 0x001fea000383ffff */
[----:B------:R-:W-:Y:S05]  /*6bb0*/  EXIT ;  /* 0x000000000000794d */ /* 0x000fea0003800000 */
.L_x_866:
[----:B------:R-:W0:Y:S02]  /*6bc0*/  LD.E R0, desc[UR12][R4.64+0x4] ;  /* 0x0000040c04007980 */ /* 0x000e24000c101900 */
[----:B0-----:R-:W-:-:S05]  /*6bd0*/  IADD3 R3, PT, PT, R71, R0, RZ ;  /* 0x0000000047037210 */ /* 0x001fca0007ffe0ff */
[----:B------:R-:W-:Y:S01]  /*6be0*/  ST.E desc[UR12][R4.64+0x4], R3 ;  /* 0x0000040304007985 */ /* 0x000fe2000c10190c */
[----:B------:R-:W-:Y:S05]  /*6bf0*/  EXIT ;  /* 0x000000000000794d */ /* 0x000fea0003800000 */
.L_x_868:
        /* <DEDUP_REMOVED lines=16> */
.L_x_1862:


//--------------------- .text._ZN4vllm4gptq33gemm_half_q_half_gptq_3bit_kernelILb1ELi7EEEvPK6__halfPKjS6_S4_PS2_iiiibPKi --------------------------
	.section	.text._ZN4vllm4gptq33gemm_half_q_half_gptq_3bit_kernelILb1ELi7EEEvPK6__halfPKjS6_S4_PS2_iiiibPKi,"ax",@progbits
	.align	128
        .global         _ZN4vllm4gptq33gemm_half_q_half_gptq_3bit_kernelILb1ELi7EEEvPK6__halfPKjS6_S4_PS2_iiiibPKi
        .type           _ZN4vllm4gptq33gemm_half_q_half_gptq_3bit_kernelILb1ELi7EEEvPK6__halfPKjS6_S4_PS2_iiiibPKi,@function
        .size           _ZN4vllm4gptq33gemm_half_q_half_gptq_3bit_kernelILb1ELi7EEEvPK6__halfPKjS6_S4_PS2_iiiibPKi,(.L_x_1863 - _ZN4vllm4gptq33gemm_half_q_half_gptq_3bit_kernelILb1ELi7EEEvPK6__halfPKjS6_S4_PS2_iiiibPKi)
        .other          _ZN4vllm4gptq33gemm_half_q_half_gptq_3bit_kernelILb1ELi7EEEvPK6__halfPKjS6_S4_PS2_iiiibPKi,@"STO_CUDA_ENTRY STV_DEFAULT"
_ZN4vllm4gptq33gemm_half_q_half_gptq_3bit_kernelILb1ELi7EEEvPK6__halfPKjS6_S4_PS2_iiiibPKi:
.text._ZN4vllm4gptq33gemm_half_q_half_gptq_3bit_kernelILb1ELi7EEEvPK6__halfPKjS6_S4_PS2_iiiibPKi:
        /* <DEDUP_REMOVED lines=26> */
[----:B------:R-:W-:Y:S02]  /*01a0*/  IADD3 R7, PT, PT, R4, R3, RZ ;  /* 0x0000000304077210 */ /* 0x000fe40007ffe0ff */
[C---:B------:R-:W-:Y:S02]  /*01b0*/  IADD3 R12, P0, PT, R0.reuse, R4, RZ ;  /* 0x00000004000c7210 */ /* 0x040fe40007f1e0ff */
[----:B------:R-:W-:Y:S02]  /*01c0*/  IADD3 R9, P1, PT, R0, R7, RZ ;  /* 0x0000000700097210 */ /* 0x000fe40007f3e0ff */
[----:B------:R-:W-:Y:S02]  /*01d0*/  LEA.HI.X.SX32 R13, R4, RZ, 0x1, P0 ;  /* 0x000000ff040d7211 */ /* 0x000fe400000f0eff */
[C---:B------:R-:W-:Y:S02]  /*01e0*/  IADD3 R4, PT, PT, R7.reuse, R3, RZ ;  /* 0x0000000307047210 */ /* 0x040fe40007ffe0ff */
[----:B------:R-:W-:-:S02]  /*01f0*/  LEA.HI.X.SX32 R10, R7, RZ, 0x1, P1 ;  /* 0x000000ff070a7211 */ /* 0x000fc400008f0eff */
[----:B0-----:R-:W-:Y:S02]  /*0200*/  LEA R6, P0, R12, UR6, 0x1 ;  /* 0x000000060c067c11 */ /* 0x001fe4000f8008ff */
[C---:B------:R-:W-:Y:S02]  /*0210*/  LEA R8, P1, R9.reuse, UR6, 0x1 ;  /* 0x0000000609087c11 */ /* 0x040fe4000f8208ff */
[----:B------:R-:W-:Y:S02]  /*0220*/  IADD3 R11, P2, PT, R0, R4, RZ ;  /* 0x00000004000b7210 */ /* 0x000fe40007f5e0ff */
[----:B------:R-:W-:Y:S02]  /*0230*/  LEA.HI.X R7, R12, UR7, R13, 0x1, P0 ;  /* 0x000000070c077c11 */ /* 0x000fe400080f0c0d */
[C---:B------:R-:W-:Y:S02]  /*0240*/  IADD3 R13, PT, PT, R4.reuse, R3, RZ ;  /* 0x00000003040d7210 */ /* 0x040fe40007ffe0ff */
[----:B------:R-:W-:Y:S01]  /*0250*/  LEA.HI.X R9, R9, UR7, R10, 0x1, P1 ;  /* 0x0000000709097c11 */ /* 0x000fe200088f0c0a */
[----:B------:R0:W2:Y:S01]  /*0260*/  LDG.E.U16.CONSTANT R17, desc[UR8][R6.64] ;  /* 0x0000000806117981 */ /* 0x0000a2000c1e9500 */
[----:B------:R-:W-:-:S02]  /*0270*/  LEA.HI.X.SX32 R4, R4, RZ, 0x1, P2 ;  /* 0x000000ff04047211 */ /* 0x000fc400010f0eff */
[C---:B------:R-:W-:Y:S01]  /*0280*/  LEA R10, P0, R11.reuse, UR6, 0x1 ;  /* 0x000000060b0a7c11 */ /* 0x040fe2000f8008ff */
[----:B------:R1:W3:Y:S01]  /*0290*/  LDG.E.U16.CONSTANT R19, desc[UR8][R8.64] ;  /* 0x0000000808137981 */ /* 0x0002e2000c1e9500 */
[----:B------:R-:W-:Y:S02]  /*02a0*/  IADD3 R14, P1, PT, R0, R13, RZ ;  /* 0x0000000d000e7210 */ /* 0x000fe40007f3e0ff */
[----:B------:R-:W-:Y:S02]  /*02b0*/  LEA.HI.X R11, R11, UR7, R4, 0x1, P0 ;  /* 0x000000070b0b7c11 */ /* 0x000fe400080f0c04 */
[C---:B------:R-:W-:Y:S02]  /*02c0*/  LEA.HI.X.SX32 R15, R13.reuse, RZ, 0x1, P1 ;  /* 0x000000ff0d0f7211 */ /* 0x040fe400008f0eff */
[C---:B------:R-:W-:Y:S02]  /*02d0*/  LEA R12, P0, R14.reuse, UR6, 0x1 ;  /* 0x000000060e0c7c11 */ /* 0x040fe4000f8008ff */
[----:B------:R-:W-:Y:S01]  /*02e0*/  IADD3 R4, PT, PT, R13, R3, RZ ;  /* 0x000000030d047210 */ /* 0x000fe20007ffe0ff */
[----:B------:R-:W4:Y:S01]  /*02f0*/  LDG.E.U16.CONSTANT R11, desc[UR8][R10.64] ;  /* 0x000000080a0b7981 */ /* 0x000f22000c1e9500 */
[----:B------:R-:W-:-:S02]  /*0300*/  LEA.HI.X R13, R14, UR7, R15, 0x1, P0 ;  /* 0x000000070e0d7c11 */ /* 0x000fc400080f0c0f */
[-C--:B------:R-:W-:Y:S02]  /*0310*/  IADD3 R14, PT, PT, R4, R3.reuse, RZ ;  /* 0x00000003040e7210 */ /* 0x080fe40007ffe0ff */
[----:B------:R-:W-:Y:S02]  /*0320*/  IADD3 R18, P0, PT, R0, R4, RZ ;  /* 0x0000000400127210 */ /* 0x000fe40007f1e0ff */
[----:B------:R-:W-:Y:S01]  /*0330*/  IADD3 R15, PT, PT, R14, R3, RZ ;  /* 0x000000030e0f7210 */ /* 0x000fe20007ffe0ff */
[----:B------:R-:W5:Y:S01]  /*0340*/  LDG.E.U16.CONSTANT R13, desc[UR8][R12.64] ;  /* 0x000000080c0d7981 */ /* 0x000f62000c1e9500 */
[----:B------:R-:W-:Y:S02]  /*0350*/  IADD3 R16, P2, PT, R0, R14, RZ ;  /* 0x0000000e00107210 */ /* 0x000fe40007f5e0ff */
[----:B0-----:R-:W-:Y:S02]  /*0360*/  LEA.HI.X.SX32 R7, R4, RZ, 0x1, P0 ;  /* 0x000000ff04077211 */ /* 0x001fe400000f0eff */
[----:B------:R-:W-:-:S02]  /*0370*/  IADD3 R0, P0, PT, R0, R15, RZ ;  /* 0x0000000f00007210 */ /* 0x000fc40007f1e0ff */
[----:B------:R-:W-:Y:S02]  /*0380*/  LEA.HI.X.SX32 R21, R14, RZ, 0x1, P2 ;  /* 0x000000ff0e157211 */ /* 0x000fe400010f0eff */
[----:B------:R-:W-:Y:S02]  /*0390*/  LEA.HI.X.SX32 R15, R15, RZ, 0x1, P0 ;  /* 0x000000ff0f0f7211 */ /* 0x000fe400000f0eff */
[----:B------:R-:W-:Y:S02]  /*03a0*/  LEA R6, P1, R18, UR6, 0x1 ;  /* 0x0000000612067c11 */ /* 0x000fe4000f8208ff */
[----:B-1----:R-:W-:Y:S02]  /*03b0*/  LEA R8, P2, R16, UR6, 0x1 ;  /* 0x0000000610087c11 */ /* 0x002fe4000f8408ff */
[----:B------:R-:W-:Y:S02]  /*03c0*/  LEA R14, P0, R0, UR6, 0x1 ;  /* 0x00000006000e7c11 */ /* 0x000fe4000f8008ff */
[----:B------:R-:W-:-:S02]  /*03d0*/  LEA.HI.X R7, R18, UR7, R7, 0x1, P1 ;  /* 0x0000000712077c11 */ /* 0x000fc400088f0c07 */
[----:B------:R-:W-:Y:S02]  /*03e0*/  LEA.HI.X R9, R16, UR7, R21, 0x1, P2 ;  /* 0x0000000710097c11 */ /* 0x000fe400090f0c15 */
[----:B------:R-:W-:Y:S02]  /*03f0*/  LEA.HI.X R15, R0, UR7, R15, 0x1, P0 ;  /* 0x00000007000f7c11 */ /* 0x000fe400080f0c0f */
[----:B------:R-:W5:Y:S04]  /*0400*/  LDG.E.U16.CONSTANT R7, desc[UR8][R6.64] ;  /* 0x0000000806077981 */ /* 0x000f68000c1e9500 */
        /* <DEDUP_REMOVED lines=10> */
.L_x_871:
        /* <DEDUP_REMOVED lines=17> */
[C---:B------:R-:W-:Y:S02]  /*05c0*/  IADD3 R11, P2, PT, R15.reuse, R0, RZ ;  /* 0x000000000f0b7210 */ /* 0x040fe40007f5e0ff */
[----:B------:R-:W-:Y:S01]  /*05d0*/  LEA.HI.X R7, R10, UR7, R7, 0x1, P0 ;  /* 0x000000070a077c11 */ /* 0x000fe200080f0c07 */
[----:B------:R-:W2:Y:S01]  /*05e0*/  LDG.E.U16.CONSTANT R9, desc[UR8][R8.64] ;  /* 0x0000000808097981 */ /* 0x000ea2000c1e9500 */
[----:B------:R-:W-:-:S02]  /*05f0*/  LEA.HI.X.SX32 R20, R15, R4, 0x1, P2 ;  /* 0x000000040f147211 */ /* 0x000fc400010f0eff */
[-C--:B------:R-:W-:Y:S02]  /*0600*/  IADD3 R15, P0, PT, R19, R0.reuse, RZ ;  /* 0x00000000130f7210 */ /* 0x080fe40007f1e0ff */
[----:B------:R-:W-:Y:S01]  /*0610*/  IADD3 R13, P1, PT, R17, R0, RZ ;  /* 0x00000000110d7210 */ /* 0x000fe20007f3e0ff */
[----:B------:R-:W3:Y:S01]  /*0620*/  LDG.E.U16.CONSTANT R7, desc[UR8][R6.64] ;  /* 0x0000000806077981 */ /* 0x000ee2000c1e9500 */
[CC--:B------:R-:W-:Y:S02]  /*0630*/  LEA.HI.X.SX32 R16, R19.reuse, R4.reuse, 0x1, P0 ;  /* 0x0000000413107211 */ /* 0x0c0fe400000f0eff */
[----:B------:R-:W-:Y:S02]  /*0640*/  IADD3 R19, PT, PT, R19, R3, RZ ;  /* 0x0000000313137210 */ /* 0x000fe40007ffe0ff */
[----:B------:R-:W-:Y:S02]  /*0650*/  LEA.HI.X.SX32 R18, R17, R4, 0x1, P1 ;  /* 0x0000000411127211 */ /* 0x000fe400008f0eff */
[----:B------:R-:W-:-:S02]  /*0660*/  LEA R14, P0, R15, UR6, 0x1 ;  /* 0x000000060f0e7c11 */ /* 0x000fc4000f8008ff */
[----:B------:R-:W-:Y:S02]  /*0670*/  LEA R12, P1, R13, UR6, 0x1 ;  /* 0x000000060d0c7c11 */ /* 0x000fe4000f8208ff */
[----:B------:R-:W-:Y:S02]  /*0680*/  IADD3 R21, PT, PT, R19, R3, RZ ;  /* 0x0000000313157210 */ /* 0x000fe40007ffe0ff */
[----:B------:R-:W-:Y:S02]  /*0690*/  LEA R10, P2, R11, UR6, 0x1 ;  /* 0x000000060b0a7c11 */ /* 0x000fe4000f8408ff */
[----:B------:R-:W-:Y:S02]  /*06a0*/  LEA.HI.X R15, R15, UR7, R16, 0x1, P0 ;  /* 0x000000070f0f7c11 */ /* 0x000fe400080f0c10 */
[----:B------:R-:W-:Y:S02]  /*06b0*/  LEA.HI.X R13, R13, UR7, R18, 0x1, P1 ;  /* 0x000000070d0d7c11 */ /* 0x000fe400088f0c12 */
[----:B------:R-:W-:-:S02]  /*06c0*/  IADD3 R17, P0, PT, R19, R0, RZ ;  /* 0x0000000013117210 */ /* 0x000fc40007f1e0ff */
[----:B------:R-:W-:Y:S01]  /*06d0*/  IADD3 R0, P1, PT, R21, R0, RZ ;  /* 0x0000000015007210 */ /* 0x000fe20007f3e0ff */
[----:B------:R-:W4:Y:S01]  /*06e0*/  LDG.E.U16.CONSTANT R15, desc[UR8][R14.64] ;  /* 0x000000080e0f7981 */ /* 0x000f22000c1e9500 */
[----:B------:R-:W-:Y:S02]  /*06f0*/  LEA.HI.X R11, R11, UR7, R20, 0x1, P2 ;  /* 0x000000070b0b7c11 */ /* 0x000fe400090f0c14 */
[-C--:B------:R-:W-:Y:S01]  /*0700*/  LEA.HI.X.SX32 R20, R19, R4.reuse, 0x1, P0 ;  /* 0x0000000413147211 */ /* 0x080fe200000f0eff */
[----:B------:R-:W5:Y:S01]  /*0710*/  LDG.E.U16.CONSTANT R13, desc[UR8][R12.64] ;  /* 0x000000080c0d7981 */ /* 0x000f62000c1e9500 */
[----:B------:R-:W-:Y:S02]  /*0720*/  LEA.HI.X.SX32 R19, R21, R4, 0x1, P1 ;  /* 0x0000000415137211 */ /* 0x000fe400008f0eff */
[----:B------:R-:W-:Y:S01]  /*0730*/  LEA R16, P0, R17, UR6, 0x1 ;  /* 0x0000000611107c11 */ /* 0x000fe2000f8008ff */
        /* <DEDUP_REMOVED lines=13> */
.L_x_870:
[----:B------:R-:W-:Y:S05]  /*0810*/  BSYNC.RECONVERGENT B0 ;  /* 0x0000000000007941 */ /* 0x000fea0003800200 */
.L_x_869:
[----:B------:R-:W2:Y:S02]  /*0820*/  LDCU UR5, c[0x0][0x3ac] ;  /* 0x00007580ff0577ac */ /* 0x000ea40008000800 */
[----:B--2---:R-:W-:-:S04]  /*0830*/  MOV R94, UR5 ;  /* 0x00000005005e7c02 */ /* 0x004fc80008000f00 */
[----:B------:R-:W-:-:S13]  /*0840*/  ISETP.GE.AND P0, PT, R107, R94, PT ;  /* 0x0000005e6b00720c */ /* 0x000fda0003f06270 */
[----:B------:R-:W-:Y:S05]  /*0850*/  @P0 EXIT ;  /* 0x000000000000094d */ /* 0x000fea0003800000 */
[----:B01----:R-:W0:Y:S01]  /*0860*/  LDC R2, c[0x0][0x3b4] ;  /* 0x0000ed00ff027b82 */ /* 0x003e220000000800 */
[----:B------:R-:W-:Y:S01]  /*0870*/  LOP3.LUT R104, R104, 0x1c, RZ, 0xc0, !PT ;  /* 0x0000001c68687812 */ /* 0x000fe200078ec0ff */
[----:B------:R-:W1:Y:S01]  /*0880*/  LDCU.64 UR6, c[0x0][0x388] ;  /* 0x00007100ff0677ac */ /* 0x000e620008000a00 */
[----:B0-----:R-:W-:-:S04]  /*0890*/  IABS R9, R2 ;  /* 0x0000000200097213 */ /* 0x001fc80000000000 */
[----:B------:R-:W0:Y:S08]  /*08a0*/  I2F.RP R0, R9 ;  /* 0x0000000900007306 */ /* 0x000e300000209400 */
[----:B0-----:R-:W0:Y:S02]  /*08b0*/  MUFU.RCP R0, R0 ;  /* 0x0000000000007308 */ /* 0x001e240000001000 */
[----:B0-----:R-:W-:-:S06]  /*08c0*/  IADD3 R6, PT, PT, R0, 0xffffffe, RZ ;  /* 0x0ffffffe00067810 */ /* 0x001fcc0007ffe0ff */
[----:B------:R0:W2:Y:S02]  /*08d0*/  F2I.FTZ.U32.TRUNC.NTZ R7, R6 ;  /* 0x0000000600077305 */ /* 0x0000a4000021f000 */
[----:B0-----:R-:W-:Y:S01]  /*08e0*/  HFMA2 R6, -RZ, RZ, 0, 0 ;  /* 0x00000000ff067431 */ /* 0x001fe200000001ff */
[----:B--2---:R-:W-:-:S05]  /*08f0*/  IADD3 R4, PT, PT, RZ, -R7, RZ ;  /* 0x80000007ff047210 */ /* 0x004fca0007ffe0ff */
[----:B------:R-:W-:Y:S01]  /*0900*/  IMAD R11, R4, R9, RZ ;  /* 0x00000009040b7224 */ /* 0x000fe200078e02ff */
[----:B------:R-:W-:-:S03]  /*0910*/  IABS R4, R3 ;  /* 0x0000000300047213 */ /* 0x000fc60000000000 */
        /* <DEDUP_REMOVED lines=12> */
[----:B------:R-:W-:-:S04]  /*09e0*/  @P0 IADD3 R7, PT, PT, R7, 0x1, RZ ;  /* 0x0000000107070810 */ /* 0x000fc80007ffe0ff */
[----:B------:R-:W-:-:S04]  /*09f0*/  MOV R17, R7 ;  /* 0x0000000700117202 */ /* 0x000fc80000000f00 */
        /* <DEDUP_REMOVED lines=8> */
[----:B0-----:R-:W-:Y:S02]  /*0a80*/  HFMA2 R6, -RZ, RZ, 0, 0 ;  /* 0x00000000ff067431 */ /* 0x001fe400000001ff */
        /* <DEDUP_REMOVED lines=30> */
[C---:B-1----:R-:W-:Y:S02]  /*0c70*/  LEA R112, P0, R113.reuse, UR6, 0x2 ;  /* 0x0000000671707c11 */ /* 0x042fe4000f8010ff */
        /* <DEDUP_REMOVED lines=22> */
.L_x_874:
        /* <DEDUP_REMOVED lines=14> */
[----:B------:R-:W-:-:S05]  /*0ec0*/  MOV R7, 0x3 ;  /* 0x0000000300077802 */ /* 0x000fca0000000f00 */
[----:B------:R-:W-:-:S05]  /*0ed0*/  IMAD R96, R104, R7, -0x20 ;  /* 0xffffffe068607424 */ /* 0x000fca00078e0207 */
[----:B--2---:R-:W-:Y:S01]  /*0ee0*/  SHF.R.U32.HI R96, RZ, R96, R5 ;  /* 0x00000060ff607219 */ /* 0x004fe20000011605 */
[----:B------:R-:W-:Y:S06]  /*0ef0*/  BRA `(.L_x_873) ;  /* 0x0000000000587947 */ /* 0x000fec0003800000 */
.L_x_875:
[----:B------:R-:W0:Y:S01]  /*0f00*/  LDC.64 R4, c[0x0][0x390] ;  /* 0x0000e400ff047b82 */ /* 0x000e220000000a00 */
[----:B------:R-:W-:Y:S01]  /*0f10*/  IMAD R0, R105, R94, RZ ;  /* 0x0000005e69007224 */ /* 0x000fe200078e02ff */
[----:B------:R-:W-:Y:S02]  /*0f20*/  LEA R2, R107, R107, 0x1 ;  /* 0x0000006b6b027211 */ /* 0x000fe400078e08ff */
[----:B------:R-:W-:Y:S02]  /*0f30*/  ISETP.NE.AND P0, PT, R104, 0x14, PT ;  /* 0x000000146800780c */ /* 0x000fe40003f05270 */
[----:B------:R-:W-:Y:S02]  /*0f40*/  SHF.R.S32.HI R9, RZ, 0x1f, R2 ;  /* 0x0000001fff097819 */ /* 0x000fe40000011402 */
[----:B------:R-:W-:Y:S02]  /*0f50*/  SHF.R.S32.HI R7, RZ, 0x1f, R0 ;  /* 0x0000001fff077819 */ /* 0x000fe40000011400 */
[----:B------:R-:W-:-:S02]  /*0f60*/  LEA.HI R9, R9, R2, RZ, 0x5 ;  /* 0x0000000209097211 */ /* 0x000fc400078f28ff */
        /* <DEDUP_REMOVED lines=10> */
[----:B------:R-:W-:-:S05]  /*1010*/  @P0 MOV R11, 0x3 ;  /* 0x00000003000b0802 */ /* 0x000fca0000000f00 */
[----:B------:R-:W-:Y:S01]  /*1020*/  @P0 IMAD R0, R104, R11, -0x40 ;  /* 0xffffffc068000424 */ /* 0x000fe200078e020b */
[----:B--2---:R-:W-:-:S04]  /*1030*/  @!P0 SHF.L.W.U32.HI R96, R96, 0x4, R9 ;  /* 0x0000000460608819 */ /* 0x004fc80000010e09 */
[----:B------:R-:W-:Y:S02]  /*1040*/  @!P0 LOP3.LUT R96, R96, 0xfff, RZ, 0xc0, !PT ;  /* 0x00000fff60608812 */ /* 0x000fe400078ec0ff */
[----:B---3--:R-:W-:-:S07]  /*1050*/  @P0 SHF.R.U32.HI R96, RZ, R0, R5 ;  /* 0x00000000ff600219 */ /* 0x008fce0000011605 */
.L_x_873:
[----:B------:R-:W-:Y:S05]  /*1060*/  BSYNC.RECONVERGENT B0 ;  /* 0x0000000000007941 */ /* 0x000fea0003800200 */
.L_x_872:
        /* <DEDUP_REMOVED lines=32> */
[----:B------:R-:W-:Y:S02]  /*1270*/  LEA R93, R104, R104, 0x1 ;  /* 0x00000068685d7211 */ /* 0x000fe400078e08ff */
[----:B------:R-:W-:Y:S02]  /*1280*/  PRMT R15, RZ, 0x7610, R15 ;  /* 0x00007610ff0f7816 */ /* 0x000fe4000000000f */
[----:B------:R-:W-:Y:S02]  /*1290*/  LOP3.LUT R99, R99, 0x7, RZ, 0xc0, !PT ;  /* 0x0000000763637812 */ /* 0x000fe400078ec0ff */
[----:B------:R-:W-:-:S02]  /*12a0*/  LOP3.LUT R98, R98, 0x7, RZ, 0xc0, !PT ;  /* 0x0000000762627812 */ /* 0x000fc400078ec0ff */
[----:B------:R-:W-:Y:S02]  /*12b0*/  LOP3.LUT R97, R97, 0x7, RZ, 0xc0, !PT ;  /* 0x0000000761617812 */ /* 0x000fe400078ec0ff */
[----:B------:R-:W-:Y:S01]  /*12c0*/  MOV R95, R100 ;  /* 0x00000064005f7202 */ /* 0x000fe20000000f00 */
[----:B-1234-:R-:W-:-:S12]  /*12d0*/  ULEA UR5, UR6, UR5, 0x18 ;  /* 0x0000000506057291 */ /* 0x01efd8000f8ec0ff */
.L_x_883:
[----:B------:R-:W-:-:S13]  /*12e0*/  ISETP.NE.AND P0, PT, R106, R95, PT ;  /* 0x0000005f6a00720c */ /* 0x000fda0003f05270 */
[----:B------:R-:W-:Y:S05]  /*12f0*/  @P0 BRA `(.L_x_877) ;  /* 0x0000000400440947 */ /* 0x000fea0003800000 */
[----:B------:R-:W-:Y:S01]  /*1300*/  ISETP.GT.U32.AND P0, PT, R104, 0x4, PT ;  /* 0x000000046800780c */ /* 0x000fe20003f04070 */
[----:B------:R-:W-:Y:S01]  /*1310*/  BSSY.RECONVERGENT B0, `(.L_x_878) ;  /* 0x0000042000007945 */ /* 0x000fe20003800200 */
[----:B------:R-:W-:-:S11]  /*1320*/  IADD3 R105, PT, PT, R105, 0x1, RZ ;  /* 0x0000000169697810 */ /* 0x000fd60007ffe0ff */
        /* <DEDUP_REMOVED lines=12> */
.L_x_879:
        /* <DEDUP_REMOVED lines=15> */
.L_x_881:
        /* <DEDUP_REMOVED lines=14> */
.L_x_882:
[----:B------:R-:W-:Y:S01]  /*15c0*/  ISETP.NE.AND P0, PT, R104, 0x14, PT ;  /* 0x000000146800780c */ /* 0x000fe20003f05270 */
[----:B------:R-:W1:-:S12]  /*15d0*/  LDC.64 R18, c[0x0][0x390] ;  /* 0x0000e400ff127b82 */ /* 0x000e580000000a00 */
[----:B------:R-:W-:-:S05]  /*15e0*/  @!P0 MOV R22, UR10 ;  /* 0x0000000a00168c02 */ /* 0x000fca0008000f00 */
[----:B0-----:R-:W-:Y:S01]  /*15f0*/  @!P0 IMAD R12, R105, R22, RZ ;  /* 0x00000016690c8224 */ /* 0x001fe200078e02ff */
[----:B------:R-:W-:-:S04]  /*1600*/  @P0 MOV R22, UR10 ;  /* 0x0000000a00160c02 */ /* 0x000fc80008000f00 */
[----:B------:R-:W-:Y:S01]  /*1610*/  @!P0 SHF.R.S32.HI R13, RZ, 0x1f, R12 ;  /* 0x0000001fff0d8819 */ /* 0x000fe2000001140c */
[----:B------:R-:W-:-:S03]  /*1620*/  @P0 IMAD R17, R105, R22, RZ ;  /* 0x0000001669110224 */ /* 0x000fc600078e02ff */
[----:B------:R-:W-:Y:S02]  /*1630*/  @!P0 LEA.HI R13, R13, R12, RZ, 0x5 ;  /* 0x0000000c0d0d8211 */ /* 0x000fe400078f28ff */
[----:B------:R-:W-:Y:S02]  /*1640*/  @P0 SHF.R.S32.HI R20, RZ, 0x1f, R17 ;  /* 0x0000001fff140819 */ /* 0x000fe40000011411 */
[----:B------:R-:W-:Y:S02]  /*1650*/  @!P0 SHF.R.S32.HI R12, RZ, 0x5, R13 ;  /* 0x00000005ff0c8819 */ /* 0x000fe4000001140d */
[----:B------:R-:W-:-:S03]  /*1660*/  @P0 LEA.HI R20, R20, R17, RZ, 0x5 ;  /* 0x0000001114140211 */ /* 0x000fc600078f28ff */
[----:B------:R-:W-:Y:S01]  /*1670*/  @!P0 IMAD R13, R12, 0x3, R103 ;  /* 0x000000030c0d8824 */ /* 0x000fe200078e0267 */
[----:B------:R-:W-:-:S03]  /*1680*/  @P0 SHF.R.S32.HI R20, RZ, 0x5, R20 ;  /* 0x00000005ff140819 */ /* 0x000fc60000011414 */
[----:B-1----:R-:W-:-:S04]  /*1690*/  @!P0 IMAD.WIDE R12, R13, 0x4, R18 ;  /* 0x000000040d0c8825 */ /* 0x002fc800078e0212 */
[----:B------:R-:W-:Y:S01]  /*16a0*/  @P0 IMAD R21, R20, 0x3, R103 ;  /* 0x0000000314150824 */ /* 0x000fe200078e0267 */
[----:B------:R-:W2:Y:S03]  /*16b0*/  @!P0 LDG.E.CONSTANT R17, desc[UR8][R12.64] ;  /* 0x000000080c118981 */ /* 0x000ea6000c1e9900 */
[----:B------:R-:W-:Y:S01]  /*16c0*/  @P0 IMAD.WIDE R18, R21, 0x4, R18 ;  /* 0x0000000415120825 */ /* 0x000fe200078e0212 */
[----:B------:R-:W2:Y:S05]  /*16d0*/  @!P0 LDG.E.CONSTANT R20, desc[UR8][R12.64+0x4] ;  /* 0x000004080c148981 */ /* 0x000eaa000c1e9900 */
[----:B------:R-:W3:Y:S01]  /*16e0*/  @P0 LDG.E.CONSTANT R19, desc[UR8][R18.64] ;  /* 0x0000000812130981 */ /* 0x000ee2000c1e9900 */
[----:B--2---:R-:W-:-:S02]  /*16f0*/  @!P0 SHF.L.W.U32.HI R17, R17, 0x4, R20 ;  /* 0x0000000411118819 */ /* 0x004fc40000010e14 */
[----:B------:R-:W-:Y:S02]  /*1700*/  @P0 IADD3 R20, PT, PT, R93, -0x40, RZ ;  /* 0xffffffc05d140810 */ /* 0x000fe40007ffe0ff */
[----:B------:R-:W-:Y:S02]  /*1710*/  @!P0 LOP3.LUT R17, R17, 0xfff, RZ, 0xc0, !PT ;  /* 0x00000fff11118812 */ /* 0x000fe400078ec0ff */
[----:B---3--:R-:W-:-:S07]  /*1720*/  @P0 SHF.R.U32.HI R17, RZ, R20, R19 ;  /* 0x00000014ff110219 */ /* 0x008fce0000011613 */
.L_x_880:
[----:B------:R-:W-:Y:S05]  /*1730*/  BSYNC.RECONVERGENT B0 ;  /* 0x0000000000007941 */ /* 0x000fea0003800200 */
.L_x_878:
        /* <DEDUP_REMOVED lines=13> */
.L_x_877:
[----:B------:R-:W1:Y:S01]  /*1810*/  LDC R94, c[0x0][0x3ac] ;  /* 0x0000eb00ff5e7b82 */ /* 0x000e620000000800 */
[----:B------:R-:W2:Y:S01]  /*1820*/  LDG.E.128.CONSTANT R24, desc[UR8][R112.64] ;  /* 0x0000000870187981 */ /* 0x000ea2000c1e9d00 */
[----:B0-----:R-:W-:-:S03]  /*1830*/  UPRMT UR6, UR7, 0x8880, URZ ;  /* 0x0000888007067896 */ /* 0x001fc600080000ff */
[----:B------:R-:W0:Y:S01]  /*1840*/  LDS.128 R36, [UR5] ;  /* 0x00000005ff247984 */ /* 0x000e220008000c00 */
[----:B-1----:R-:W-:-:S05]  /*1850*/  IMAD.WIDE R12, R94, 0x4, R112 ;  /* 0x000000045e0c7825 */ /* 0x002fca00078e0270 */
[----:B------:R1:W3:Y:S01]  /*1860*/  LDG.E.128.CONSTANT R20, desc[UR8][R12.64] ;  /* 0x000000080c147981 */ /* 0x0002e2000c1e9d00 */
[----:B------:R-:W-:-:S05]  /*1870*/  IMAD.WIDE R110, R94, 0x4, R12 ;  /* 0x000000045e6e7825 */ /* 0x000fca00078e020c */
[----:B------:R-:W4:Y:S01]  /*1880*/  LDG.E.128.CONSTANT R28, desc[UR8][R110.64] ;  /* 0x000000086e1c7981 */ /* 0x000f22000c1e9d00 */
[----:B------:R-:W-:Y:S01]  /*1890*/  UISETP.NE.AND UP0, UPT, UR6, URZ, UPT ;  /* 0x000000ff0600728c */ /* 0x000fe2000bf05270 */
[----:B------:R-:W-:Y:S02]  /*18a0*/  IADD3 R106, PT, PT, R106, 0x20, RZ ;  /* 0x000000206a6a7810 */ /* 0x000fe40007ffe0ff */
[----:B------:R-:W-:Y:S01]  /*18b0*/  IADD3 R100, PT, PT, R100, 0x20, RZ ;  /* 0x0000002064647810 */ /* 0x000fe20007ffe0ff */
[----:B------:R-:W-:Y:S01]  /*18c0*/  USEL UR6, URZ, 0x1, UP0 ;  /* 0x00000001ff067887 */ /* 0x000fe20008000000 */
[----:B------:R-:W-:-:S05]  /*18d0*/  ISETP.GE.U32.AND P0, PT, R106, R109, PT ;  /* 0x0000006d6a00720c */ /* 0x000fca0003f06070 */
[----:B------:R-:W-:Y:S02]  /*18e0*/  IADD3 R85, PT, PT, R96, UR6, RZ ;  /* 0x0000000660557c10 */ /* 0x000fe4000fffe0ff */
[----:B------:R-:W-:Y:S02]  /*18f0*/  IADD3 R79, PT, PT, R97, UR6, RZ ;  /* 0x00000006614f7c10 */ /* 0x000fe4000fffe0ff */
[----:B------:R0:W3:Y:S01]  /*1900*/  I2F.F16 R74, R85 ;  /* 0x00000055004a7306 */ /* 0x0000e20000200c00 */
[----:B------:R-:W-:Y:S02]  /*1910*/  IADD3 R73, PT, PT, R98, UR6, RZ ;  /* 0x0000000662497c10 */ /* 0x000fe4000fffe0ff */
[----:B------:R-:W-:-:S05]  /*1920*/  IADD3 R67, PT, PT, R99, UR6, RZ ;  /* 0x0000000663437c10 */ /* 0x000fca000fffe0ff */
[----:B------:R1:W3:Y:S01]  /*1930*/  I2F.F16 R71, R79 ;  /* 0x0000004f00477306 */ /* 0x0002e20000200c00 */
[----:B0-----:R-:W-:-:S07]  /*1940*/  LOP3.LUT R85, R85, 0xe400, RZ, 0xfc, !PT ;  /* 0x0000e40055557812 */ /* 0x001fce00078efcff */
[----:B------:R0:W3:Y:S01]  /*1950*/  I2F.F16 R69, R73 ;  /* 0x0000004900457306 */ /* 0x0000e20000200c00 */
[----:B-1----:R-:W-:-:S07]  /*1960*/  LOP3.LUT R79, R79, 0xe400, RZ, 0xfc, !PT ;  /* 0x0000e4004f4f7812 */ /* 0x002fce00078efcff */
[----:B------:R1:W3:Y:S01]  /*1970*/  I2F.F16 R68, R67 ;  /* 0x0000004300447306 */ /* 0x0002e20000200c00 */
[----:B0-----:R-:W-:Y:S02]  /*1980*/  LOP3.LUT R73, R73, 0xe400, RZ, 0xfc, !PT ;  /* 0x0000e40049497812 */ /* 0x001fe400078efcff */
[----:B-1----:R-:W-:Y:S02]  /*1990*/  LOP3.LUT R67, R67, 0xe400, RZ, 0xfc, !PT ;  /* 0x0000e40043437812 */ /* 0x002fe400078efcff */
[C---:B--2---:R-:W-:Y:S02]  /*19a0*/  LOP3.LUT R32, R24.reuse, 0x70007, RZ, 0xc0, !PT ;  /* 0x0007000718207812 */ /* 0x044fe400078ec0ff */
[----:B------:R-:W-:Y:S02]  /*19b0*/  LOP3.LUT R33, R24, 0x380038, RZ, 0xc0, !PT ;  /* 0x0038003818217812 */ /* 0x000fe400078ec0ff */
[--C-:B------:R-:W-:Y:S02]  /*19c0*/  SHF.R.U32.HI R18, RZ, 0x6, R24.reuse ;  /* 0x00000006ff127819 */ /* 0x100fe40000011618 */
[----:B------:R-:W-:-:S02]  /*19d0*/  SHF.R.U32.HI R24, RZ, 0xf, R24 ;  /* 0x0000000fff187819 */ /* 0x000fc40000011618 */
[----:B------:R-:W-:Y:S02]  /*19e0*/  LOP3.LUT R34, R25, 0x70007, RZ, 0xc0, !PT ;  /* 0x0007000719227812 */ /* 0x000fe400078ec0ff */
[----:B------:R-:W-:Y:S02]  /*19f0*/  LOP3.LUT R24, R24, 0x10001, RZ, 0xc0, !PT ;  /* 0x0001000118187812 */ /* 0x000fe400078ec0ff */
        /* <DEDUP_REMOVED lines=8> */
[----:B------:R-:W-:Y:S02]  /*1a80*/  LOP3.LUT R12, R12, 0x64006400, RZ, 0xfc, !PT ;  /* 0x640064000c0c7812 */ /* 0x000fe400078efcff */
[----:B------:R-:W-:Y:S02]  /*1a90*/  LOP3.LUT R40, R26, 0x380038, RZ, 0xc0, !PT ;  /* 0x003800381a287812 */ /* 0x000fe400078ec0ff */
[----:B---3--:R-:W-:Y:S02]  /*1aa0*/  SHF.R.U32.HI R13, RZ, 0xe, R20 ;  /* 0x0000000eff0d7819 */ /* 0x008fe40000011614 */
[----:B------:R-:W-:Y:S02]  /*1ab0*/  LOP3.LUT R19, R20, 0x70007, RZ, 0xc0, !PT ;  /* 0x0007000714137812 */ /* 0x000fe400078ec0ff */
[----:B------:R-:W-:-:S02]  /*1ac0*/  LOP3.LUT R70, R24, 0x20002, R13, 0xf8, !PT ;  /* 0x0002000218467812 */ /* 0x000fc400078ef80d */
[----:B------:R-:W-:Y:S02]  /*1ad0*/  PRMT R13, R102, 0x5410, R101 ;  /* 0x00005410660d7816 */ /* 0x000fe40000000065 */
[----:B------:R-:W-:Y:S02]  /*1ae0*/  LOP3.LUT R50, R20, 0x380038, RZ, 0xc0, !PT ;  /* 0x0038003814327812 */ /* 0x000fe400078ec0ff */
[----:B------:R-:W-:Y:S01]  /*1af0*/  SHF.R.U32.HI R59, RZ, 0x6, R20 ;  /* 0x00000006ff3b7819 */ /* 0x000fe20000011614 */
[C---:B------:R-:W-:Y:S01]  /*1b00*/  HADD2 R74, R13.reuse, -R74.H0_H0 ;  /* 0xa000004a0d4a7230 */ /* 0x040fe20000000000 */
[C---:B------:R-:W-:Y:S01]  /*1b10*/  LOP3.LUT R20, R22.reuse, 0x70007, RZ, 0xc0, !PT ;  /* 0x0007000716147812 */ /* 0x040fe200078ec0ff */
[----:B------:R-:W-:Y:S01]  /*1b20*/  HADD2 R71, R13, -R71.H0_H0 ;  /* 0xa00000470d477230 */ /* 0x000fe20000000000 */
[----:B------:R-:W-:Y:S01]  /*1b30*/  LOP3.LUT R52, R22, 0x380038, RZ, 0xc0, !PT ;  /* 0x0038003816347812 */ /* 0x000fe200078ec0ff */
[----:B------:R-:W-:Y:S01]  /*1b40*/  HFMA2 R49, R33, 0.125, 0.125, R74.H0_H0 ;  /* 0x3000300021317831 */ /* 0x000fe2000004004a */
[--C-:B------:R-:W-:Y:S01]  /*1b50*/  SHF.R.U32.HI R61, RZ, 0x6, R22.reuse ;  /* 0x00000006ff3d7819 */ /* 0x100fe20000011616 */
[----:B------:R-:W-:Y:S01]  /*1b60*/  HFMA2 R47, R12, 0.125, 0.125, R71.H0_H0 ;  /* 0x300030000c2f7831 */ /* 0x000fe20000040047 */
[----:B------:R-:W-:Y:S01]  /*1b70*/  SHF.R.U32.HI R75, RZ, 0xe, R22 ;  /* 0x0000000eff4b7819 */ /* 0x000fe20000011616 */
[C---:B------:R-:W-:Y:S01]  /*1b80*/  HADD2 R69, R13.reuse, -R69.H0_H0 ;  /* 0xa00000450d457230 */ /* 0x040fe20000000000 */
[----:B------:R-:W-:Y:S01]  /*1b90*/  LOP3.LUT R22, R35, 0x64006400, RZ, 0xfc, !PT ;  /* 0x6400640023167812 */ /* 0x000fe200078efcff */
[----:B------:R-:W-:Y:S01]  /*1ba0*/  HADD2 R68, R13, -R68.H0_H0 ;  /* 0xa00000440d447230 */ /* 0x000fe20000000000 */
[----:B------:R-:W0:Y:S01]  /*1bb0*/  LDS.128 R32, [UR5+0x10] ;  /* 0x00001005ff207984 */ /* 0x000e220008000c00 */
[----:B------:R-:W-:-:S02]  /*1bc0*/  LOP3.LUT R24, R41, 0x64006400, RZ, 0xfc, !PT ;  /* 0x6400640029187812 */ /* 0x000fc400078efcff */
[----:B------:R-:W-:Y:S01]  /*1bd0*/  HADD2 R43, R22, R73.H0_H0 ;  /* 0x20000049162b7230 */ /* 0x000fe20000000000 */
[C---:B------:R-:W-:Y:S01]  /*1be0*/  LOP3.LUT R17, R21.reuse, 0x70007, RZ, 0xc0, !PT ;  /* 0x0007000715117812 */ /* 0x040fe200078ec0ff */
[-C--:B------:R-:W-:Y:S01]  /*1bf0*/  HFMA2 R22, R46, R36.reuse, RZ ;  /* 0x000000242e167231 */ /* 0x080fe200000000ff */
[----:B------:R-:W-:Y:S01]  /*1c00*/  LOP3.LUT R51, R21, 0x380038, RZ, 0xc0, !PT ;  /* 0x0038003815337812 */ /* 0x000fe200078ec0ff */
[----:B------:R-:W-:Y:S01]  /*1c10*/  HADD2 R41, R24, R67.H0_H0 ;  /* 0x2000004318297230 */ /* 0x000fe20000000000 */
[--C-:B------:R-:W-:Y:S01]  /*1c20*/  SHF.R.U32.HI R60, RZ, 0x6, R21.reuse ;  /* 0x00000006ff3c7819 */ /* 0x100fe20000011615 */
[----:B------:R-:W-:Y:S01]  /*1c30*/  HFMA2 R24, R43, R36, RZ ;  /* 0x000000242b187231 */ /* 0x000fe200000000ff */
[----:B------:R-:W-:Y:S02]  /*1c40*/  SHF.R.U32.HI R72, RZ, 0xe, R21 ;  /* 0x0000000eff487819 */ /* 0x000fe40000011615 */
[----:B------:R-:W-:Y:S01]  /*1c50*/  SHF.R.U32.HI R44, RZ, 0x6, R26 ;  /* 0x00000006ff2c7819 */ /* 0x000fe2000001161a */
[----:B------:R-:W-:Y:S01]  /*1c60*/  HFMA2 R57, R49, R37, R22 ;  /* 0x0000002531397231 */ /* 0x000fe20000000016 */
[----:B------:R-:W-:-:S02]  /*1c70*/  LOP3.LUT R21, R23, 0x70007, RZ, 0xc0, !PT ;  /* 0x0007000717157812 */ /* 0x000fc400078ec0ff */
[----:B------:R-:W-:Y:S02]  /*1c80*/  LOP3.LUT R53, R23, 0x380038, RZ, 0xc0, !PT ;  /* 0x0038003817357812 */ /* 0x000fe400078ec0ff */
[--C-:B------:R-:W-:Y:S02]  /*1c90*/  SHF.R.U32.HI R62, RZ, 0x6, R23.reuse ;  /* 0x00000006ff3e7819 */ /* 0x100fe40000011617 */
[----:B------:R-:W-:Y:S01]  /*1ca0*/  SHF.R.U32.HI R76, RZ, 0xe, R23 ;  /* 0x0000000eff4c7819 */ /* 0x000fe20000011617 */
[-C--:B------:R-:W-:Y:S01]  /*1cb0*/  HFMA2 R23, R45, R36.reuse, RZ.H0_H0 ;  /* 0x000000242d177231 */ /* 0x080fe200000400ff */
[----:B------:R-:W-:Y:S01]  /*1cc0*/  SHF.R.U32.HI R26, RZ, 0xf, R26 ;  /* 0x0000000fff1a7819 */ /* 0x000fe2000001161a */
[----:B------:R-:W-:Y:S01]  /*1cd0*/  HFMA2 R36, R41, R36, RZ.H0_H0 ;  /* 0x0000002429247231 */ /* 0x000fe200000400ff */
[----:B------:R-:W-:Y:S01]  /*1ce0*/  LOP3.LUT R42, R27, 0x380038, RZ, 0xc0, !PT ;  /* 0x003800381b2a7812 */ /* 0x000fe200078ec0ff */
[----:B------:R-:W-:Y:S01]  /*1cf0*/  HFMA2 R58, R47, R37, R23 ;  /* 0x000000252f3a7231 */ /* 0x000fe20000000017 */
[----:B------:R-:W-:-:S02]  /*1d00*/  LOP3.LUT R40, R40, 0x64006400, RZ, 0xfc, !PT ;  /* 0x6400640028287812 */ /* 0x000fc400078efcff */
[--C-:B------:R-:W-:Y:S02]  /*1d10*/  SHF.R.U32.HI R48, RZ, 0x6, R25.reuse ;  /* 0x00000006ff307819 */ /* 0x100fe40000011619 */
[----:B------:R-:W-:Y:S02]  /*1d20*/  SHF.R.U32.HI R25, RZ, 0xf, R25 ;  /* 0x0000000fff197819 */ /* 0x000fe40000011619 */
[----:B------:R-:W-:Y:S02]  /*1d30*/  LOP3.LUT R26, R26, 0x10001, RZ, 0xc0, !PT ;  /* 0x000100011a1a7812 */ /* 0x000fe400078ec0ff */
[----:B------:R-:W-:Y:S01]  /*1d40*/  LOP3.LUT R13, R42, 0x64006400, RZ, 0xfc, !PT ;  /* 0x640064002a0d7812 */ /* 0x000fe200078efcff */
[----:B------:R-:W-:Y:S01]  /*1d50*/  HFMA2 R42, R40, 0.125, 0.125, R69.H0_H0 ;  /* 0x30003000282a7831 */ /* 0x000fe20000040045 */
[----:B------:R-:W-:Y:S02]  /*1d60*/  LOP3.LUT R12, R18, 0x70007, RZ, 0xc0, !PT ;  /* 0x00070007120c7812 */ /* 0x000fe400078ec0ff */
[--C-:B------:R-:W-:Y:S01]  /*1d70*/  SHF.R.U32.HI R55, RZ, 0x6, R27.reuse ;  /* 0x00000006ff377819 */ /* 0x100fe2000001161b */
[----:B------:R-:W-:Y:S01]  /*1d80*/  HFMA2 R40, R13, 0.125, 0.125, R68.H0_H0 ;  /* 0x300030000d287831 */ /* 0x000fe20000040044 */
[----:B------:R-:W-:Y:S01]  /*1d90*/  LOP3.LUT R23, R44, 0x70007, RZ, 0xc0, !PT ;  /* 0x000700072c177812 */ /* 0x000fe200078ec0ff */
[-C--:B------:R-:W-:Y:S01]  /*1da0*/  HFMA2 R63, R42, R37.reuse, R24 ;  /* 0x000000252a3f7231 */ /* 0x080fe20000000018 */
[----:B------:R-:W-:Y:S01]  /*1db0*/  SHF.R.U32.HI R27, RZ, 0xf, R27 ;  /* 0x0000000fff1b7819 */ /* 0x000fe2000001161b */
[----:B------:R-:W-:Y:S01]  /*1dc0*/  HFMA2 R64, R40, R37, R36 ;  /* 0x0000002528407231 */ /* 0x000fe20000000024 */
[----:B------:R-:W-:-:S02]  /*1dd0*/  LOP3.LUT R25, R25, 0x10001, RZ, 0xc0, !PT ;  /* 0x0001000119197812 */ /* 0x000fc400078ec0ff */
[----:B------:R-:W-:Y:S02]  /*1de0*/  LOP3.LUT R75, R26, 0x20002, R75, 0xf8, !PT ;  /* 0x000200021a4b7812 */ /* 0x000fe400078ef84b */
[----:B------:R-:W-:Y:S02]  /*1df0*/  LOP3.LUT R12, R12, 0x64006400, RZ, 0xfc, !PT ;  /* 0x640064000c0c7812 */ /* 0x000fe400078efcff */
[----:B------:R-:W-:Y:S02]  /*1e00*/  LOP3.LUT R26, R23, 0x64006400, RZ, 0xfc, !PT ;  /* 0x64006400171a7812 */ /* 0x000fe400078efcff */
[----:B------:R-:W-:Y:S01]  /*1e10*/  LOP3.LUT R27, R27, 0x10001, RZ, 0xc0, !PT ;  /* 0x000100011b1b7812 */ /* 0x000fe200078ec0ff */
[----:B------:R-:W-:Y:S01]  /*1e20*/  HADD2 R54, R12, R85.H0_H0 ;  /* 0x200000550c367230 */ /* 0x000fe20000000000 */
[----:B------:R-:W-:Y:S01]  /*1e30*/  LOP3.LUT R72, R25, 0x20002, R72, 0xf8, !PT ;  /* 0x0002000219487812 */ /* 0x000fe200078ef848 */
[----:B------:R-:W-:Y:S01]  /*1e40*/  HADD2 R12, R26, R73.H0_H0 ;  /* 0x200000491a0c7230 */ /* 0x000fe20000000000 */
[----:B------:R-:W-:-:S02]  /*1e50*/  LOP3.LUT R24, R48, 0x380038, RZ, 0xc0, !PT ;  /* 0x0038003830187812 */ /* 0x000fc400078ec0ff */
[----:B------:R-:W-:Y:S01]  /*1e60*/  LOP3.LUT R25, R44, 0x380038, RZ, 0xc0, !PT ;  /* 0x003800382c197812 */ /* 0x000fe200078ec0ff */
[-C--:B------:R-:W-:Y:S01]  /*1e70*/  HFMA2 R57, R54, R38.reuse, R57 ;  /* 0x0000002636397231 */ /* 0x080fe20000000039 */
[----:B------:R-:W-:Y:S01]  /*1e80*/  LOP3.LUT R76, R27, 0x20002, R76, 0xf8, !PT ;  /* 0x000200021b4c7812 */ /* 0x000fe200078ef84c */
[----:B------:R-:W-:Y:S01]  /*1e90*/  HFMA2 R63, R12, R38, R63 ;  /* 0x000000260c3f7231 */ /* 0x000fe2000000003f */
[----:B------:R-:W-:Y:S02]  /*1ea0*/  LOP3.LUT R22, R48, 0x70007, RZ, 0xc0, !PT ;  /* 0x0007000730167812 */ /* 0x000fe400078ec0ff */
[----:B------:R-:W-:Y:S02]  /*1eb0*/  LOP3.LUT R27, R55, 0x70007, RZ, 0xc0, !PT ;  /* 0x00070007371b7812 */ /* 0x000fe400078ec0ff */
[----:B------:R-:W-:Y:S02]  /*1ec0*/  LOP3.LUT R24, R24, 0x64006400, RZ, 0xfc, !PT ;  /* 0x6400640018187812 */ /* 0x000fe400078efcff */
[----:B------:R-:W-:-:S02]  /*1ed0*/  LOP3.LUT R36, R25, 0x64006400, RZ, 0xfc, !PT ;  /* 0x6400640019247812 */ /* 0x000fc400078efcff */
[----:B------:R-:W-:Y:S01]  /*1ee0*/  LOP3.LUT R13, R18, 0x380038, RZ, 0xc0, !PT ;  /* 0x00380038120d7812 */ /* 0x000fe200078ec0ff */
[----:B------:R-:W-:Y:S01]  /*1ef0*/  HFMA2 R25, R24, 0.125, 0.125, R71.H0_H0 ;  /* 0x3000300018197831 */ /* 0x000fe20000040047 */
[----:B------:R-:W-:Y:S01]  /*1f00*/  LOP3.LUT R22, R22, 0x64006400, RZ, 0xfc, !PT ;  /* 0x6400640016167812 */ /* 0x000fe200078efcff */
[----:B------:R-:W-:Y:S01]  /*1f10*/  HFMA2 R24, R36, 0.125, 0.125, R69.H0_H0 ;  /* 0x3000300024187831 */ /* 0x000fe20000040045 */
[----:B------:R-:W-:Y:S02]  /*1f20*/  LOP3.LUT R56, R27, 0x64006400, RZ, 0xfc, !PT ;  /* 0x640064001b387812 */ /* 0x000fe400078efcff */
[----:B------:R-:W-:Y:S02]  /*1f30*/  LOP3.LUT R37, R55, 0x380038, RZ, 0xc0, !PT ;  /* 0x0038003837257812 */ /* 0x000fe400078ec0ff */
[----:B------:R-:W-:Y:S01]  /*1f40*/  LOP3.LUT R44, R44, 0x1c001c0, RZ, 0xc0, !PT ;  /* 0x01c001c02c2c7812 */ /* 0x000fe200078ec0ff */
[----:B------:R-:W-:Y:S01]  /*1f50*/  HADD2 R27, R56, R67.H0_H0 ;  /* 0x20000043381b7230 */ /* 0x000fe20000000000 */
[----:B------:R-:W-:Y:S01]  /*1f60*/  LOP3.LUT R23, R13, 0x64006400, RZ, 0xfc, !PT ;  /* 0x640064000d177812 */ /* 0x000fe200078efcff */
[----:B------:R-:W-:Y:S01]  /*1f70*/  HADD2 R13, R22, R79.H0_H0 ;  /* 0x2000004f160d7230 */ /* 0x000fe20000000000 */
[----:B------:R-:W-:Y:S01]  /*1f80*/  LOP3.LUT R37, R37, 0x64006400, RZ, 0xfc, !PT ;  /* 0x6400640025257812 */ /* 0x000fe200078efcff */
[-C--:B------:R-:W-:Y:S01]  /*1f90*/  HFMA2 R64, R27, R38.reuse, R64 ;  /* 0x000000261b407231 */ /* 0x080fe20000000040 */
[----:B------:R-:W-:Y:S01]  /*1fa0*/  LOP3.LUT R36, R44, 0x64006400, RZ, 0xfc, !PT ;  /* 0x640064002c247812 */ /* 0x000fe200078efcff */
[----:B------:R-:W-:Y:S01]  /*1fb0*/  HFMA2 R26, R23, 0.125, 0.125, R74.H0_H0 ;  /* 0x30003000171a7831 */ /* 0x000fe2000004004a */
[----:B------:R-:W-:Y:S01]  /*1fc0*/  LOP3.LUT R18, R18, 0x1c001c0, RZ, 0xc0, !PT ;  /* 0x01c001c012127812 */ /* 0x000fe200078ec0ff */
[----:B------:R-:W-:-:S02]  /*1fd0*/  HFMA2 R58, R13, R38, R58 ;  /* 0x000000260d3a7231 */ /* 0x000fc4000000003a */
[-C--:B------:R-:W-:Y:S02]  /*1fe0*/  HFMA2 R63, R24, R39.reuse, R63 ;  /* 0x00000027183f7231 */ /* 0x080fe4000000003f */
[----:B------:R-:W-:Y:S01]  /*1ff0*/  HFMA2 R23, R37, 0.125, 0.125, R68.H0_H0 ;  /* 0x3000300025177831 */ /* 0x000fe20000040044 */
[----:B------:R-:W-:Y:S01]  /*2000*/  LOP3.LUT R48, R48, 0x1c001c0, RZ, 0xc0, !PT ;  /* 0x01c001c030307812 */ /* 0x000fe200078ec0ff */
[-C--:B------:R-:W-:Y:S01]  /*2010*/  HFMA2 R57, R26, R39.reuse, R57 ;  /* 0x000000271a397231 */ /* 0x080fe20000000039 */
[----:B------:R-:W-:Y:S01]  /*2020*/  LOP3.LUT R38, R20, 0x64006400, RZ, 0xfc, !PT ;  /* 0x6400640014267812 */ /* 0x000fe200078efcff */
[----:B------:R-:W-:Y:S01]  /*2030*/  HFMA2 R20, R36, 0.015625, 0.015625, R69.H1_H1 ;  /* 0x2400240024147831 */ /* 0x000fe20000060045 */
[----:B------:R-:W-:Y:S01]  /*2040*/  LOP3.LUT R37, R18, 0x64006400, RZ, 0xfc, !PT ;  /* 0x6400640012257812 */ /* 0x000fe200078efcff */
[-C--:B------:R-:W-:Y:S01]  /*2050*/  HFMA2 R58, R25, R39.reuse, R58 ;  /* 0x00000027193a7231 */ /* 0x080fe2000000003a */
[----:B------:R-:W-:Y:S01]  /*2060*/  LOP3.LUT R55, R55, 0x1c001c0, RZ, 0xc0, !PT ;  /* 0x01c001c037377812 */ /* 0x000fe200078ec0ff */
[----:B------:R-:W-:Y:S01]  /*2070*/  HFMA2 R64, R23, R39, R64 ;  /* 0x0000002717407231 */ /* 0x000fe20000000040 */
[----:B------:R-:W-:Y:S01]  /*2080*/  LOP3.LUT R18, R48, 0x64006400, RZ, 0xfc, !PT ;  /* 0x6400640030127812 */ /* 0x000fe200078efcff */
[----:B------:R-:W-:Y:S01]  /*2090*/  HFMA2 R22, R37, 0.015625, 0.015625, R74.H1_H1 ;  /* 0x2400240025167831 */ /* 0x000fe2000006004a */
[----:B------:R-:W-:Y:S01]  /*20a0*/  LOP3.LUT R55, R55, 0x64006400, RZ, 0xfc, !PT ;  /* 0x6400640037377812 */ /* 0x000fe200078efcff */
[----:B0-----:R-:W-:Y:S01]  /*20b0*/  HFMA2 R36, R20, R32, R63 ;  /* 0x0000002014247231 */ /* 0x001fe2000000003f */
[----:B------:R-:W-:Y:S01]  /*20c0*/  LOP3.LUT R56, R21, 0x64006400, RZ, 0xfc, !PT ;  /* 0x6400640015387812 */ /* 0x000fe200078efcff */
[----:B------:R-:W-:Y:S01]  /*20d0*/  HFMA2 R21, R18, 0.015625, 0.015625, R71.H1_H1 ;  /* 0x2400240012157831 */ /* 0x000fe20000060047 */
[----:B------:R-:W-:Y:S01]  /*20e0*/  LOP3.LUT R48, R19, 0x64006400, RZ, 0xfc, !PT ;  /* 0x6400640013307812 */ /* 0x000fe200078efcff */
[----:B------:R-:W-:Y:S01]  /*20f0*/  HADD2 R18, R38, R73.H0_H0 ;  /* 0x2000004926127230 */ /* 0x000fe20000000000 */
[----:B------:R-:W-:Y:S01]  /*2100*/  LOP3.LUT R44, R17, 0x64006400, RZ, 0xfc, !PT ;  /* 0x64006400112c7812 */ /* 0x000fe200078efcff */
[----:B------:R-:W-:-:S02]  /*2110*/  HFMA2 R19, R55, 0.015625, 0.015625, R68.H1_H1 ;  /* 0x2400240037137831 */ /* 0x000fc40000060044 */
[-C--:B------:R-:W-:Y:S02]  /*2120*/  HFMA2 R57, R22, R32.reuse, R57 ;  /* 0x0000002016397231 */ /* 0x080fe40000000039 */
[----:B------:R-:W-:Y:S01]  /*2130*/  HADD2 R48, R48, R85.H0_H0 ;  /* 0x2000005530307230 */ /* 0x000fe20000000000 */
[----:B------:R-:W-:Y:S01]  /*2140*/  LOP3.LUT R55, R53, 0x64006400, RZ, 0xfc, !PT ;  /* 0x6400640035377812 */ /* 0x000fe200078efcff */
[-C--:B------:R-:W-:Y:S02]  /*2150*/  HFMA2 R58, R21, R32.reuse, R58 ;  /* 0x00000020153a7231 */ /* 0x080fe4000000003a */
[----:B------:R-:W-:Y:S02]  /*2160*/  HFMA2 R65, R18, R33, R36 ;  /* 0x0000002112417231 */ /* 0x000fe40000000024 */
[----:B------:R-:W-:Y:S01]  /*2170*/  HFMA2 R64, R19, R32, R64 ;  /* 0x0000002013407231 */ /* 0x000fe20000000040 */
[----:B------:R-:W0:Y:S01]  /*2180*/  LDS.128 R36, [UR5+0x20] ;  /* 0x00002005ff247984 */ /* 0x000e220008000c00 */
[----:B------:R-:W-:-:S02]  /*2190*/  HADD2 R44, R44, R79.H0_H0 ;  /* 0x2000004f2c2c7230 */ /* 0x000fc40000000000 */
[-C--:B------:R-:W-:Y:S02]  /*21a0*/  HFMA2 R57, R48, R33.reuse, R57 ;  /* 0x0000002130397231 */ /* 0x080fe40000000039 */
[----:B------:R-:W-:Y:S01]  /*21b0*/  HADD2 R17, R56, R67.H0_H0 ;  /* 0x2000004338117230 */ /* 0x000fe20000000000 */
[----:B------:R-:W-:Y:S01]  /*21c0*/  LOP3.LUT R53, R62, 0x70007, RZ, 0xc0, !PT ;  /* 0x000700073e357812 */ /* 0x000fe200078ec0ff */
[-C--:B------:R-:W-:Y:S01]  /*21d0*/  HFMA2 R63, R44, R33.reuse, R58 ;  /* 0x000000212c3f7231 */ /* 0x080fe2000000003a */
[----:B------:R-:W-:Y:S01]  /*21e0*/  LOP3.LUT R58, R52, 0x64006400, RZ, 0xfc, !PT ;  /* 0x64006400343a7812 */ /* 0x000fe200078efcff */
[----:B------:R-:W-:Y:S01]  /*21f0*/  HFMA2 R77, R17, R33, R64 ;  /* 0x00000021114d7231 */ /* 0x000fe20000000040 */
[----:B------:R-:W-:Y:S02]  /*2200*/  LOP3.LUT R33, R50, 0x64006400, RZ, 0xfc, !PT ;  /* 0x6400640032217812 */ /* 0x000fe400078efcff */
[----:B------:R-:W-:Y:S02]  /*2210*/  LOP3.LUT R50, R51, 0x64006400, RZ, 0xfc, !PT ;  /* 0x6400640033327812 */ /* 0x000fe400078efcff */
[----:B------:R-:W-:-:S02]  /*2220*/  LOP3.LUT R51, R60, 0x70007, RZ, 0xc0, !PT ;  /* 0x000700073c337812 */ /* 0x000fc400078ec0ff */
[----:B------:R-:W-:Y:S02]  /*2230*/  LOP3.LUT R52, R61, 0x70007, RZ, 0xc0, !PT ;  /* 0x000700073d347812 */ /* 0x000fe400078ec0ff */
[----:B------:R-:W-:Y:S01]  /*2240*/  LOP3.LUT R56, R51, 0x64006400, RZ, 0xfc, !PT ;  /* 0x6400640033387812 */ /* 0x000fe200078efcff */
[----:B------:R-:W-:Y:S01]  /*2250*/  HFMA2 R51, R58, 0.125, 0.125, R69.H0_H0 ;  /* 0x300030003a337831 */ /* 0x000fe20000040045 */
[----:B------:R-:W-:Y:S01]  /*2260*/  LOP3.LUT R66, R53, 0x64006400, RZ, 0xfc, !PT ;  /* 0x6400640035427812 */ /* 0x000fe200078efcff */
[----:B------:R-:W-:Y:S01]  /*2270*/  HFMA2 R53, R33, 0.125, 0.125, R74.H0_H0 ;  /* 0x3000300021357831 */ /* 0x000fe2000004004a */
[----:B------:R-:W-:Y:S02]  /*2280*/  LOP3.LUT R32, R59, 0x70007, RZ, 0xc0, !PT ;  /* 0x000700073b207812 */ /* 0x000fe400078ec0ff */
        /* <DEDUP_REMOVED lines=8> */
[----:B----4-:R-:W-:Y:S01]  /*2310*/  SHF.R.U32.HI R87, RZ, 0xd, R28 ;  /* 0x0000000dff577819 */ /* 0x010fe2000001161c */
[----:B------:R-:W-:Y:S01]  /*2320*/  HADD2 R55, R66, R67.H0_H0 ;  /* 0x2000004342377230 */ /* 0x000fe20000000000 */
[----:B------:R-:W-:Y:S01]  /*2330*/  LOP3.LUT R82, R29, 0x70007, RZ, 0xc0, !PT ;  /* 0x000700071d527812 */ /* 0x000fe200078ec0ff */
        /* <DEDUP_REMOVED lines=31> */
[--C-:B------:R-:W-:Y:S01]  /*2530*/  SHF.R.U32.HI R83, RZ, 0x6, R29.reuse ;  /* 0x00000006ff537819 */ /* 0x100fe2000001161d */
[----:B------:R-:W-:Y:S01]  /*2540*/  HFMA2 R66, R35, 0.015625, 0.015625, R74.H1_H1 ;  /* 0x2400240023427831 */ /* 0x000fe2000006004a */
[----:B------:R-:W-:Y:S01]  /*2550*/  SHF.R.U32.HI R89, RZ, 0xd, R29 ;  /* 0x0000000dff597819 */ /* 0x000fe2000001161d */
[----:B------:R-:W-:Y:S01]  /*2560*/  HFMA2 R64, R64, 0.015625, 0.015625, R69.H1_H1 ;  /* 0x2400240040407831 */ /* 0x000fe20000060045 */
[C---:B------:R-:W-:Y:S01]  /*2570*/  LOP3.LUT R29, R31.reuse, 0x70007, RZ, 0xc0, !PT ;  /* 0x000700071f1d7812 */ /* 0x040fe200078ec0ff */
[----:B------:R-:W-:Y:S01]  /*2580*/  HFMA2 R77, R61, R36, R77 ;  /* 0x000000243d4d7231 */ /* 0x000fe2000000004d */
[----:B------:R-:W-:Y:S01]  /*2590*/  LOP3.LUT R34, R31, 0x380038, RZ, 0xc0, !PT ;  /* 0x003800381f227812 */ /* 0x000fe200078ec0ff */
[----:B------:R-:W-:-:S02]  /*25a0*/  HFMA2 R65, R32, 0.015625, 0.015625, R71.H1_H1 ;  /* 0x2400240020417831 */ /* 0x000fc40000060047 */
[-C--:B------:R-:W-:Y:S02]  /*25b0*/  HFMA2 R108, R66, R37.reuse, R33 ;  /* 0x00000025426c7231 */ /* 0x080fe40000000021 */
[----:B------:R-:W-:Y:S02]  /*25c0*/  HFMA2 R80, R59, R36, R80 ;  /* 0x000000243b507231 */ /* 0x000fe40000000050 */
[-C--:B------:R-:W-:Y:S02]  /*25d0*/  HFMA2 R36, R64, R37.reuse, R78 ;  /* 0x0000002540247231 */ /* 0x080fe4000000004e */
[-C--:B------:R-:W-:Y:S01]  /*25e0*/  HFMA2 R112, R65, R37.reuse, R77 ;  /* 0x0000002541707231 */ /* 0x080fe2000000004d */
[C---:B------:R-:W-:Y:S01]  /*25f0*/  LOP3.LUT R78, R28.reuse, 0x70007, RZ, 0xc0, !PT ;  /* 0x000700071c4e7812 */ /* 0x040fe200078ec0ff */
[----:B------:R-:W-:Y:S01]  /*2600*/  HFMA2 R37, R63, R37, R80 ;  /* 0x000000253f257231 */ /* 0x000fe20000000050 */
[----:B------:R-:W-:Y:S02]  /*2610*/  LOP3.LUT R80, R28, 0x380038, RZ, 0xc0, !PT ;  /* 0x003800381c507812 */ /* 0x000fe400078ec0ff */
[----:B------:R-:W-:-:S02]  /*2620*/  SHF.R.U32.HI R77, RZ, 0x6, R28 ;  /* 0x00000006ff4d7819 */ /* 0x000fc4000001161c */
[C---:B------:R-:W-:Y:S02]  /*2630*/  LOP3.LUT R28, R30.reuse, 0x70007, RZ, 0xc0, !PT ;  /* 0x000700071e1c7812 */ /* 0x040fe400078ec0ff */
[----:B------:R-:W-:Y:S02]  /*2640*/  LOP3.LUT R32, R30, 0x380038, RZ, 0xc0, !PT ;  /* 0x003800381e207812 */ /* 0x000fe400078ec0ff */
[--C-:B------:R-:W-:Y:S02]  /*2650*/  SHF.R.U32.HI R33, RZ, 0x6, R30.reuse ;  /* 0x00000006ff217819 */ /* 0x100fe4000001161e */
[----:B------:R-:W-:Y:S02]  /*2660*/  SHF.R.U32.HI R30, RZ, 0xd, R30 ;  /* 0x0000000dff1e7819 */ /* 0x000fe4000001161e */
[--C-:B------:R-:W-:Y:S02]  /*2670*/  SHF.R.U32.HI R35, RZ, 0x6, R31.reuse ;  /* 0x00000006ff237819 */ /* 0x100fe4000001161f */
[----:B------:R-:W-:-:S02]  /*2680*/  SHF.R.U32.HI R31, RZ, 0xd, R31 ;  /* 0x0000000dff1f7819 */ /* 0x000fc4000001161f */
[----:B------:R-:W-:Y:S02]  /*2690*/  LOP3.LUT R75, R75, 0x40004, R30, 0xf8, !PT ;  /* 0x000400044b4b7812 */ /* 0x000fe400078ef81e */
[----:B------:R-:W-:Y:S02]  /*26a0*/  LOP3.LUT R30, R77, 0x70007, RZ, 0xc0, !PT ;  /* 0x000700074d1e7812 */ /* 0x000fe400078ec0ff */
[----:B------:R-:W-:Y:S02]  /*26b0*/  LOP3.LUT R72, R72, 0x40004, R89, 0xf8, !PT ;  /* 0x0004000448487812 */ /* 0x000fe400078ef859 */
[----:B------:R-:W-:Y:S02]  /*26c0*/  LOP3.LUT R76, R76, 0x40004, R31, 0xf8, !PT ;  /* 0x000400044c4c7812 */ /* 0x000fe400078ef81f */
[----:B------:R-:W-:Y:S02]  /*26d0*/  LOP3.LUT R31, R83, 0x70007, RZ, 0xc0, !PT ;  /* 0x00070007531f7812 */ /* 0x000fe400078ec0ff */
[----:B------:R-:W-:-:S02]  /*26e0*/  LOP3.LUT R30, R30, 0x64006400, RZ, 0xfc, !PT ;  /* 0x640064001e1e7812 */ /* 0x000fc400078efcff */
[----:B------:R-:W-:Y:S02]  /*26f0*/  LOP3.LUT R82, R82, 0x64006400, RZ, 0xfc, !PT ;  /* 0x6400640052527812 */ /* 0x000fe400078efcff */
[----:B------:R-:W-:Y:S01]  /*2700*/  LOP3.LUT R86, R72, 0x64006400, RZ, 0xfc, !PT ;  /* 0x6400640048567812 */ /* 0x000fe200078efcff */
[----:B------:R-:W-:Y:S01]  /*2710*/  HADD2 R88, R30, R85.H0_H0 ;  /* 0x200000551e587230 */ /* 0x000fe20000000000 */
[----:B------:R-:W-:Y:S01]  /*2720*/  LOP3.LUT R72, R31, 0x64006400, RZ, 0xfc, !PT ;  /* 0x640064001f487812 */ /* 0x000fe200078efcff */
[--C-:B------:R-:W-:Y:S01]  /*2730*/  HADD2 R84, R82, R79.reuse.H0_H0 ;  /* 0x2000004f52547230 */ /* 0x100fe20000000000 */
[----:B------:R-:W-:Y:S02]  /*2740*/  LOP3.LUT R30, R33, 0x70007, RZ, 0xc0, !PT ;  /* 0x00070007211e7812 */ /* 0x000fe400078ec0ff */
[----:B------:R-:W-:Y:S01]  /*2750*/  LOP3.LUT R78, R78, 0x64006400, RZ, 0xfc, !PT ;  /* 0x640064004e4e7812 */ /* 0x000fe200078efcff */
[--C-:B------:R-:W-:Y:S01]  /*2760*/  HADD2 R82, R72, R79.reuse.H0_H0 ;  /* 0x2000004f48527230 */ /* 0x100fe20000000000 */
[----:B------:R-:W-:Y:S01]  /*2770*/  LOP3.LUT R72, R29, 0x64006400, RZ, 0xfc, !PT ;  /* 0x640064001d487812 */ /* 0x000fe200078efcff */
[----:B------:R-:W-:Y:S01]  /*2780*/  HADD2 R79, R86, R79.H0_H0 ;  /* 0x2000004f564f7230 */ /* 0x000fe20000000000 */
[----:B------:R-:W-:Y:S01]  /*2790*/  LOP3.LUT R28, R28, 0x64006400, RZ, 0xfc, !PT ;  /* 0x640064001c1c7812 */ /* 0x000fe200078efcff */
[----:B------:R-:W-:Y:S01]  /*27a0*/  HADD2 R90, R78, R85.H0_H0 ;  /* 0x200000554e5a7230 */ /* 0x000fe20000000000 */
[----:B------:R-:W-:Y:S01]  /*27b0*/  LOP3.LUT R29, R35, 0x70007, RZ, 0xc0, !PT ;  /* 0x00070007231d7812 */ /* 0x000fe200078ec0ff */
[----:B------:R-:W-:Y:S01]  /*27c0*/  HADD2 R72, R72, R67.H0_H0 ;  /* 0x2000004348487230 */ /* 0x000fe20000000000 */
[----:B------:R-:W-:Y:S01]  /*27d0*/  LOP3.LUT R30, R30, 0x64006400, RZ, 0xfc, !PT ;  /* 0x640064001e1e7812 */ /* 0x000fe200078efcff */
[--C-:B------:R-:W-:Y:S01]  /*27e0*/  HADD2 R78, R28, R73.reuse.H0_H0 ;  /* 0x200000491c4e7230 */ /* 0x100fe20000000000 */
[----:B------:R-:W-:Y:S01]  /*27f0*/  LOP3.LUT R114, R76, 0x64006400, RZ, 0xfc, !PT ;  /* 0x640064004c727812 */ /* 0x000fe200078efcff */
[-C--:B------:R-:W-:Y:S01]  /*2800*/  HFMA2 R108, R90, R38.reuse, R108 ;  /* 0x000000265a6c7231 */ /* 0x080fe2000000006c */
[----:B------:R-:W-:Y:S01]  /*2810*/  LOP3.LUT R70, R70, 0x40004, R87, 0xf8, !PT ;  /* 0x0004000446467812 */ /* 0x000fe200078ef857 */
[----:B------:R-:W-:Y:S01]  /*2820*/  HADD2 R76, R30, R73.H0_H0 ;  /* 0x200000491e4c7230 */ /* 0x000fe20000000000 */
[----:B------:R-:W-:Y:S01]  /*2830*/  LOP3.LUT R86, R29, 0x64006400, RZ, 0xfc, !PT ;  /* 0x640064001d567812 */ /* 0x000fe200078efcff */
[-C--:B------:R-:W-:Y:S01]  /*2840*/  HFMA2 R36, R78, R38.reuse, R36 ;  /* 0x000000264e247231 */ /* 0x080fe20000000024 */
[----:B------:R-:W0:Y:S01]  /*2850*/  LDS.128 R28, [UR5+0x30] ;  /* 0x00003005ff1c7984 */ /* 0x000e220008000c00 */
[----:B------:R-:W-:Y:S01]  /*2860*/  LOP3.LUT R70, R70, 0x64006400, RZ, 0xfc, !PT ;  /* 0x6400640046467812 */ /* 0x000fe200078efcff */
[-C--:B------:R-:W-:Y:S01]  /*2870*/  HFMA2 R112, R84, R38.reuse, R112 ;  /* 0x0000002654707231 */ /* 0x080fe20000000070 */
[----:B------:R-:W-:Y:S01]  /*2880*/  LOP3.LUT R89, R80, 0x64006400, RZ, 0xfc, !PT ;  /* 0x6400640050597812 */ /* 0x000fe200078efcff */
[----:B------:R-:W-:Y:S01]  /*2890*/  HFMA2 R37, R72, R38, R37 ;  /* 0x0000002648257231 */ /* 0x000fe20000000025 */
[----:B------:R-:W-:Y:S01]  /*28a0*/  LOP3.LUT R80, R81, 0x64006400, RZ, 0xfc, !PT ;  /* 0x6400640051507812 */ /* 0x000fe200078efcff */
[----:B------:R-:W-:Y:S01]  /*28b0*/  HADD2 R85, R70, R85.H0_H0 ;  /* 0x2000005546557230 */ /* 0x000fe20000000000 */
[----:B------:R-:W-:Y:S01]  /*28c0*/  LOP3.LUT R70, R75, 0x64006400, RZ, 0xfc, !PT ;  /* 0x640064004b467812 */ /* 0x000fe200078efcff */
[----:B------:R-:W-:Y:S01]  /*28d0*/  HFMA2 R89, R89, 0.125, 0.125, R74.H0_H0 ;  /* 0x3000300059597831 */ /* 0x000fe2000004004a */
[----:B------:R-:W-:-:S02]  /*28e0*/  LOP3.LUT R75, R77, 0x380038, RZ, 0xc0, !PT ;  /* 0x003800384d4b7812 */ /* 0x000fc400078ec0ff */
[----:B------:R-:W-:Y:S01]  /*28f0*/  LOP3.LUT R77, R77, 0x1c001c0, RZ, 0xc0, !PT ;  /* 0x01c001c04d4d7812 */ /* 0x000fe200078ec0ff */
[----:B------:R-:W-:Y:S01]  /*2900*/  HADD2 R73, R70, R73.H0_H0 ;  /* 0x2000004946497230 */ /* 0x000fe20000000000 */
[----:B------:R-:W-:Y:S01]  /*2910*/  LOP3.LUT R75, R75, 0x64006400, RZ, 0xfc, !PT ;  /* 0x640064004b4b7812 */ /* 0x000fe200078efcff */
[--C-:B------:R-:W-:Y:S01]  /*2920*/  HADD2 R70, R86, R67.reuse.H0_H0 ;  /* 0x2000004356467230 */ /* 0x100fe20000000000 */
[----:B------:R-:W-:Y:S01]  /*2930*/  LOP3.LUT R77, R77, 0x64006400, RZ, 0xfc, !PT ;  /* 0x640064004d4d7812 */ /* 0x000fe200078efcff */
[----:B------:R-:W-:Y:S01]  /*2940*/  HADD2 R67, R114, R67.H0_H0 ;  /* 0x2000004372437230 */ /* 0x000fe20000000000 */
[C---:B------:R-:W-:Y:S01]  /*2950*/  LOP3.LUT R81, R83.reuse, 0x380038, RZ, 0xc0, !PT ;  /* 0x0038003853517812 */ /* 0x040fe200078ec0ff */
[--C-:B------:R-:W-:Y:S01]  /*2960*/  HFMA2 R87, R75, 0.125, 0.125, R74.reuse.H0_H0 ;  /* 0x300030004b577831 */ /* 0x100fe2000004004a */
[----:B------:R-:W-:Y:S01]  /*2970*/  LOP3.LUT R83, R83, 0x1c001c0, RZ, 0xc0, !PT ;  /* 0x01c001c053537812 */ /* 0x000fe200078ec0ff */
[----:B------:R-:W-:Y:S01]  /*2980*/  HFMA2 R86, R77, 0.015625, 0.015625, R74.H1_H1 ;  /* 0x240024004d567831 */ /* 0x000fe2000006004a */
[----:B------:R-:W-:Y:S01]  /*2990*/  LOP3.LUT R74, R32, 0x64006400, RZ, 0xfc, !PT ;  /* 0x64006400204a7812 */ /* 0x000fe200078efcff */
[----:B------:R-:W-:Y:S01]  /*29a0*/  HFMA2 R108, R89, R39, R108 ;  /* 0x00000027596c7231 */ /* 0x000fe2000000006c */
[----:B------:R-:W-:-:S02]  /*29b0*/  LOP3.LUT R114, R81, 0x64006400, RZ, 0xfc, !PT ;  /* 0x6400640051727812 */ /* 0x000fc400078efcff */
[----:B------:R-:W-:Y:S01]  /*29c0*/  LOP3.LUT R116, R83, 0x64006400, RZ, 0xfc, !PT ;  /* 0x6400640053747812 */ /* 0x000fe200078efcff */
[--C-:B------:R-:W-:Y:S01]  /*29d0*/  HFMA2 R83, R80, 0.125, 0.125, R71.reuse.H0_H0 ;  /* 0x3000300050537831 */ /* 0x100fe20000040047 */
[C---:B------:R-:W-:Y:S01]  /*29e0*/  LOP3.LUT R32, R33.reuse, 0x380038, RZ, 0xc0, !PT ;  /* 0x0038003821207812 */ /* 0x040fe200078ec0ff */
[--C-:B------:R-:W-:Y:S01]  /*29f0*/  HFMA2 R81, R114, 0.125, 0.125, R71.reuse.H0_H0 ;  /* 0x3000300072517831 */ /* 0x100fe20000040047 */
[----:B------:R-:W-:Y:S01]  /*2a00*/  LOP3.LUT R33, R33, 0x1c001c0, RZ, 0xc0, !PT ;  /* 0x01c001c021217812 */ /* 0x000fe200078ec0ff */
[----:B------:R-:W-:Y:S01]  /*2a10*/  HFMA2 R80, R116, 0.015625, 0.015625, R71.H1_H1 ;  /* 0x2400240074507831 */ /* 0x000fe20000060047 */
[C---:B------:R-:W-:Y:S01]  /*2a20*/  LOP3.LUT R77, R35.reuse, 0x1c001c0, RZ, 0xc0, !PT ;  /* 0x01c001c0234d7812 */ /* 0x040fe200078ec0ff */
[----:B------:R-:W-:Y:S01]  /*2a30*/  HFMA2 R112, R83, R39, R112 ;  /* 0x0000002753707231 */ /* 0x000fe20000000070 */
[----:B------:R-:W-:Y:S02]  /*2a40*/  LOP3.LUT R71, R34, 0x64006400, RZ, 0xfc, !PT ;  /* 0x6400640022477812 */ /* 0x000fe400078efcff */
[----:B------:R-:W-:-:S02]  /*2a50*/  LOP3.LUT R75, R35, 0x380038, RZ, 0xc0, !PT ;  /* 0x00380038234b7812 */ /* 0x000fc400078ec0ff */
[----:B------:R-:W-:Y:S01]  /*2a60*/  LOP3.LUT R114, R32, 0x64006400, RZ, 0xfc, !PT ;  /* 0x6400640020727812 */ /* 0x000fe200078efcff */
[----:B------:R-:W-:Y:S01]  /*2a70*/  HFMA2 R71, R71, 0.125, 0.125, R68.H0_H0 ;  /* 0x3000300047477831 */ /* 0x000fe20000040044 */
[----:B------:R-:W-:Y:S01]  /*2a80*/  LOP3.LUT R116, R33, 0x64006400, RZ, 0xfc, !PT ;  /* 0x6400640021747812 */ /* 0x000fe200078efcff */
[----:B0-----:R-:W-:Y:S01]  /*2a90*/  HFMA2 R108, R88, R28, R108 ;  /* 0x0000001c586c7231 */ /* 0x001fe2000000006c */
[----:B------:R-:W-:Y:S01]  /*2aa0*/  LOP3.LUT R115, R77, 0x64006400, RZ, 0xfc, !PT ;  /* 0x640064004d737812 */ /* 0x000fe200078efcff */
[----:B------:R-:W0:Y:S01]  /*2ab0*/  LDS.128 R32, [UR5+0x100] ;  /* 0x00010005ff207984 */ /* 0x000e220008000c00 */
[--C-:B------:R-:W-:Y:S01]  /*2ac0*/  HFMA2 R77, R74, 0.125, 0.125, R69.reuse.H0_H0 ;  /* 0x300030004a4d7831 */ /* 0x100fe20000040045 */
[----:B------:R-:W-:Y:S01]  /*2ad0*/  LOP3.LUT R113, R75, 0x64006400, RZ, 0xfc, !PT ;  /* 0x640064004b717812 */ /* 0x000fe200078efcff */
[--C-:B------:R-:W-:Y:S02]  /*2ae0*/  HFMA2 R75, R114, 0.125, 0.125, R69.reuse.H0_H0 ;  /* 0x30003000724b7831 */ /* 0x100fe40000040045 */
[----:B------:R-:W-:-:S02]  /*2af0*/  HFMA2 R74, R116, 0.015625, 0.015625, R69.H1_H1 ;  /* 0x24002400744a7831 */ /* 0x000fc40000060045 */
[----:B------:R-:W-:Y:S02]  /*2b00*/  HFMA2 R108, R87, R29, R108 ;  /* 0x0000001d576c7231 */ /* 0x000fe4000000006c */
[----:B------:R-:W-:Y:S02]  /*2b10*/  HFMA2 R69, R113, 0.125, 0.125, R68.H0_H0 ;  /* 0x3000300071457831 */ /* 0x000fe40000040044 */
[-C--:B------:R-:W-:Y:S02]  /*2b20*/  HFMA2 R38, R77, R39.reuse, R36 ;  /* 0x000000274d267231 */ /* 0x080fe40000000024 */
[----:B------:R-:W-:Y:S02]  /*2b30*/  HFMA2 R37, R71, R39, R37 ;  /* 0x0000002747257231 */ /* 0x000fe40000000025 */
[-C--:B------:R-:W-:Y:S02]  /*2b40*/  HFMA2 R112, R82, R28.reuse, R112 ;  /* 0x0000001c52707231 */ /* 0x080fe40000000070 */
[----:B------:R-:W-:-:S02]  /*2b50*/  HFMA2 R114, R70, R28, R37 ;  /* 0x0000001c46727231 */ /* 0x000fc40000000025 */
[----:B------:R-:W-:Y:S02]  /*2b60*/  HFMA2 R108, R86, R30, R108 ;  /* 0x0000001e566c7231 */ /* 0x000fe4000000006c */
[-C--:B------:R-:W-:Y:S02]  /*2b70*/  HFMA2 R112, R81, R29.reuse, R112 ;  /* 0x0000001d51707231 */ /* 0x080fe40000000070 */
[----:B------:R-:W-:Y:S02]  /*2b80*/  HFMA2 R113, R76, R28, R38 ;  /* 0x0000001c4c717231 */ /* 0x000fe40000000026 */
[----:B------:R-:W-:Y:S01]  /*2b90*/  HFMA2 R114, R69, R29, R114 ;  /* 0x0000001d45727231 */ /* 0x000fe20000000072 */
[----:B------:R-:W1:Y:S01]  /*2ba0*/  LDS.128 R36, [UR5+0x110] ;  /* 0x00011005ff247984 */ /* 0x000e620008000c00 */
[----:B------:R-:W-:-:S04]  /*2bb0*/  HFMA2 R68, R115, 0.015625, 0.015625, R68.H1_H1 ;  /* 0x2400240073447831 */ /* 0x000fc80000060044 */
[-C--:B------:R-:W-:Y:S02]  /*2bc0*/  HFMA2 R114, R68, R30.reuse, R114 ;  /* 0x0000001e44727231 */ /* 0x080fe40000000072 */
[----:B------:R-:W-:Y:S02]  /*2bd0*/  HFMA2 R28, R75, R29, R113 ;  /* 0x0000001d4b1c7231 */ /* 0x000fe40000000071 */
[----:B------:R-:W-:Y:S02]  /*2be0*/  HFMA2 R29, R80, R30, R112 ;  /* 0x0000001e501d7231 */ /* 0x000fe40000000070 */
[----:B------:R-:W-:-:S04]  /*2bf0*/  IMAD.WIDE R112, R94, 0x4, R110 ;  /* 0x000000045e707825 */ /* 0x000fc800078e026e */
[-C--:B------:R-:W-:Y:S02]  /*2c00*/  HFMA2 R29, R79, R31.reuse, R29 ;  /* 0x0000001f4f1d7231 */ /* 0x080fe4000000001d */
[----:B------:R-:W-:Y:S02]  /*2c10*/  HFMA2 R110, R74, R30, R28 ;  /* 0x0000001e4a6e7231 */ /* 0x000fe4000000001c */
[----:B------:R-:W-:Y:S02]  /*2c20*/  HFMA2 R28, R85, R31, R108 ;  /* 0x0000001f551c7231 */ /* 0x000fe4000000006c */
[----:B0-----:R-:W-:-:S03]  /*2c30*/  HFMA2 R116, R43, R32, RZ ;  /* 0x000000202b747231 */ /* 0x001fc600000000ff */
[C-C-:B------:R-:W-:Y:S01]  /*2c40*/  PRMT R111, R28.reuse, 0x5410, R29.reuse ;  /* 0x000054101c6f7816 */ /* 0x140fe2000000001d */
[-C--:B------:R-:W-:Y:S02]  /*2c50*/  HFMA2 R108, R73, R31.reuse, R110 ;  /* 0x0000001f496c7231 */ /* 0x080fe4000000006e */
[----:B------:R-:W-:Y:S02]  /*2c60*/  HFMA2 R110, R67, R31, R114 ;  /* 0x0000001f436e7231 */ /* 0x000fe40000000072 */
[-C--:B------:R-:W-:Y:S01]  /*2c70*/  HFMA2 R114, R46, R32.reuse, RZ ;  /* 0x000000202e727231 */ /* 0x080fe200000000ff */
[----:B------:R-:W-:Y:S01]  /*2c80*/  PRMT R29, R28, 0x7632, R29 ;  /* 0x000076321c1d7816 */ /* 0x000fe2000000001d */
[-C--:B------:R-:W-:Y:S02]  /*2c90*/  HFMA2 R115, R45, R32.reuse, RZ.H0_H0 ;  /* 0x000000202d737231 */ /* 0x080fe400000400ff */
[----:B------:R-:W-:Y:S02]  /*2ca0*/  HFMA2 R116, R42, R33, R116 ;  /* 0x000000212a747231 */ /* 0x000fe40000000074 */
[----:B------:R-:W-:-:S02]  /*2cb0*/  HFMA2 R32, R41, R32, RZ.H0_H0 ;  /* 0x0000002029207231 */ /* 0x000fc400000400ff */
[----:B------:R-:W-:Y:S02]  /*2cc0*/  HADD2 R111, R111, R29 ;  /* 0x0000001d6f6f7230 */ /* 0x000fe40000000000 */
[-C--:B------:R-:W-:Y:S01]  /*2cd0*/  HFMA2 R114, R49, R33.reuse, R114 ;  /* 0x0000002131727231 */ /* 0x080fe20000000072 */
[----:B------:R-:W0:Y:S01]  /*2ce0*/  LDS.128 R28, [UR5+0x120] ;  /* 0x00012005ff1c7984 */ /* 0x000e220008000c00 */
[-C--:B------:R-:W-:Y:S02]  /*2cf0*/  HFMA2 R32, R40, R33.reuse, R32 ;  /* 0x0000002128207231 */ /* 0x080fe40000000020 */
[----:B------:R-:W-:Y:S02]  /*2d00*/  HFMA2 R116, R12, R34, R116 ;  /* 0x000000220c747231 */ /* 0x000fe40000000074 */
[----:B------:R-:W-:Y:S02]  /*2d10*/  HFMA2 R115, R47, R33, R115 ;  /* 0x000000212f737231 */ /* 0x000fe40000000073 */
[----:B-----5:R-:W-:-:S02]  /*2d20*/  HFMA2 R15, R111, R92, R15 ;  /* 0x0000005c6f0f7231 */ /* 0x020fc4000000000f */
[-C--:B------:R-:W-:Y:S02]  /*2d30*/  HFMA2 R32, R27, R34.reuse, R32 ;  /* 0x000000221b207231 */ /* 0x080fe40000000020 */
[-C--:B------:R-:W-:Y:S02]  /*2d40*/  HFMA2 R114, R54, R34.reuse, R114 ;  /* 0x0000002236727231 */ /* 0x080fe40000000072 */
[----:B------:R-:W-:Y:S02]  /*2d50*/  HFMA2 R115, R13, R34, R115 ;  /* 0x000000220d737231 */ /* 0x000fe40000000073 */
[-C--:B------:R-:W-:Y:S02]  /*2d60*/  HFMA2 R117, R23, R35.reuse, R32 ;  /* 0x0000002317757231 */ /* 0x080fe40000000020 */
[-C--:B------:R-:W-:Y:S02]  /*2d70*/  HFMA2 R116, R24, R35.reuse, R116 ;  /* 0x0000002318747231 */ /* 0x080fe40000000074 */
[----:B------:R-:W-:-:S02]  /*2d80*/  HFMA2 R115, R25, R35, R115 ;  /* 0x0000002319737231 */ /* 0x000fc40000000073 */
[-C--:B-1----:R-:W-:Y:S02]  /*2d90*/  HFMA2 R117, R19, R36.reuse, R117 ;  /* 0x0000002413757231 */ /* 0x082fe40000000075 */
[----:B------:R-:W-:Y:S02]  /*2da0*/  HFMA2 R114, R26, R35, R114 ;  /* 0x000000231a727231 */ /* 0x000fe40000000072 */
[-C--:B------:R-:W-:Y:S01]  /*2db0*/  HFMA2 R115, R21, R36.reuse, R115 ;  /* 0x0000002415737231 */ /* 0x080fe20000000073 */
[----:B------:R-:W1:Y:S01]  /*2dc0*/  LDS.128 R32, [UR5+0x130] ;  /* 0x00013005ff207984 */ /* 0x000e620008000c00 */
[-C--:B------:R-:W-:Y:S02]  /*2dd0*/  HFMA2 R117, R17, R37.reuse, R117 ;  /* 0x0000002511757231 */ /* 0x080fe40000000075 */
        /* <DEDUP_REMOVED lines=16> */
[----:B------:R-:W-:Y:S02]  /*2ee0*/  HFMA2 R114, R58, R39, R114 ;  /* 0x000000273a727231 */ /* 0x000fe40000000072 */
[-C--:B------:R-:W-:Y:S01]  /*2ef0*/  HFMA2 R115, R84, R30.reuse, R115 ;  /* 0x0000001e54737231 */ /* 0x080fe20000000073 */
[----:B------:R-:W0:Y:S01]  /*2f00*/  LDS.128 R36, [UR5+0x200] ;  /* 0x00020005ff247984 */ /* 0x000e220008000c00 */
[----:B------:R-:W-:Y:S02]  /*2f10*/  HFMA2 R117, R72, R30, R117 ;  /* 0x0000001e48757231 */ /* 0x000fe40000000075 */
[----:B------:R-:W-:-:S02]  /*2f20*/  HFMA2 R116, R60, R28, R116 ;  /* 0x0000001c3c747231 */ /* 0x000fc40000000074 */
[-C--:B------:R-:W-:Y:S02]  /*2f30*/  HFMA2 R115, R83, R31.reuse, R115 ;  /* 0x0000001f53737231 */ /* 0x080fe40000000073 */
[----:B------:R-:W-:Y:S02]  /*2f40*/  HFMA2 R117, R71, R31, R117 ;  /* 0x0000001f47757231 */ /* 0x000fe40000000075 */
[----:B------:R-:W-:Y:S02]  /*2f50*/  HFMA2 R114, R62, R28, R114 ;  /* 0x0000001c3e727231 */ /* 0x000fe40000000072 */
[-C--:B-1----:R-:W-:Y:S02]  /*2f60*/  HFMA2 R115, R82, R32.reuse, R115 ;  /* 0x0000002052737231 */ /* 0x082fe40000000073 */
        /* <DEDUP_REMOVED lines=11> */
[-C--:B------:R-:W-:Y:S02]  /*3020*/  HFMA2 R116, R77, R31.reuse, R116 ;  /* 0x0000001f4d747231 */ /* 0x080fe40000000074 */
[----:B------:R-:W-:Y:S02]  /*3030*/  HFMA2 R114, R89, R31, R114 ;  /* 0x0000001f59727231 */ /* 0x000fe40000000072 */
[----:B------:R-:W1:Y:S01]  /*3040*/  LDS.128 R28, [UR5+0x210] ;  /* 0x00021005ff1c7984 */ /* 0x000e620008000c00 */
[----:B------:R-:W-:-:S02]  /*3050*/  HFMA2 R116, R76, R32, R116 ;  /* 0x000000204c747231 */ /* 0x000fc40000000074 */
[----:B------:R-:W-:Y:S02]  /*3060*/  HFMA2 R114, R88, R32, R114 ;  /* 0x0000002058727231 */ /* 0x000fe40000000072 */
[----:B0-----:R-:W-:Y:S02]  /*3070*/  HFMA2 R111, R46, R36, RZ.H0_H0 ;  /* 0x000000242e6f7231 */ /* 0x001fe400000400ff */
[----:B------:R-:W-:Y:S02]  /*3080*/  HFMA2 R116, R75, R33, R116 ;  /* 0x000000214b747231 */ /* 0x000fe40000000074 */
[----:B------:R-:W-:Y:S02]  /*3090*/  HFMA2 R111, R49, R37, R111 ;  /* 0x00000025316f7231 */ /* 0x000fe4000000006f */
[----:B------:R-:W-:Y:S01]  /*30a0*/  HFMA2 R114, R87, R33, R114 ;  /* 0x0000002157727231 */ /* 0x000fe20000000072 */
[C-C-:B------:R-:W-:Y:S01]  /*30b0*/  PRMT R33, R108.reuse, 0x5410, R110.reuse ;  /* 0x000054106c217816 */ /* 0x140fe2000000006e */
[----:B------:R-:W-:Y:S01]  /*30c0*/  HFMA2 R111, R54, R38, R111 ;  /* 0x00000026366f7231 */ /* 0x000fe2000000006f */
[----:B------:R-:W-:Y:S01]  /*30d0*/  PRMT R110, R108, 0x7632, R110 ;  /* 0x000076326c6e7816 */ /* 0x000fe2000000006e */
[----:B------:R-:W-:-:S02]  /*30e0*/  HFMA2 R32, R74, R34, R116 ;  /* 0x000000224a207231 */ /* 0x000fc40000000074 */
[----:B------:R-:W-:Y:S02]  /*30f0*/  HFMA2 R111, R26, R39, R111 ;  /* 0x000000271a6f7231 */ /* 0x000fe4000000006f */
[----:B------:R-:W-:Y:S02]  /*3100*/  HFMA2 R114, R86, R34, R114 ;  /* 0x0000002256727231 */ /* 0x000fe40000000072 */
[----:B------:R-:W-:Y:S02]  /*3110*/  HFMA2 R108, R33, 1, 1, R110 ;  /* 0x3c003c00216c7831 */ /* 0x000fe4000000006e */
[-C--:B------:R-:W-:Y:S02]  /*3120*/  HFMA2 R32, R73, R35.reuse, R32 ;  /* 0x0000002349207231 */ /* 0x080fe40000000020 */
[----:B------:R-:W-:Y:S01]  /*3130*/  HFMA2 R114, R85, R35, R114 ;  /* 0x0000002355727231 */ /* 0x000fe20000000072 */
[----:B------:R-:W-:Y:S01]  /*3140*/  MOV R35, R0 ;  /* 0x0000000000237202 */ /* 0x000fe20000000f00 */
[----:B------:R-:W-:Y:S01]  /*3150*/  HFMA2 R14, R108, R91, R14 ;  /* 0x0000005b6c0e7231 */ /* 0x000fe2000000000e */
[----:B------:R-:W-:-:S02]  /*3160*/  PRMT R34, R32, 0x5410, R117 ;  /* 0x0000541020227816 */ /* 0x000fc40000000075 */
[----:B------:R-:W-:Y:S02]  /*3170*/  PRMT R117, R32, 0x7632, R117 ;  /* 0x0000763220757816 */ /* 0x000fe40000000075 */
[C-C-:B------:R-:W-:Y:S01]  /*3180*/  PRMT R0, R114.reuse, 0x5410, R115.reuse ;  /* 0x0000541072007816 */ /* 0x140fe20000000073 */
[----:B-1----:R-:W-:Y:S01]  /*3190*/  HFMA2 R111, R22, R28, R111 ;  /* 0x0000001c166f7231 */ /* 0x002fe2000000006f */
[----:B------:R-:W-:Y:S01]  /*31a0*/  PRMT R115, R114, 0x7632, R115 ;  /* 0x0000763272737816 */ /* 0x000fe20000000073 */
[----:B------:R-:W-:Y:S02]  /*31b0*/  HFMA2 R114, R45, R36, RZ ;  /* 0x000000242d727231 */ /* 0x000fe400000000ff */
[----:B------:R-:W-:Y:S02]  /*31c0*/  HADD2 R110, R34, R117 ;  /* 0x00000075226e7230 */ /* 0x000fe40000000000 */
[----:B------:R-:W-:Y:S02]  /*31d0*/  HFMA2 R111, R48, R29, R111 ;  /* 0x0000001d306f7231 */ /* 0x000fe4000000006f */
[----:B------:R-:W-:-:S02]  /*31e0*/  HADD2 R0, R0, R115 ;  /* 0x0000007300007230 */ /* 0x000fc40000000000 */
[-C--:B------:R-:W-:Y:S02]  /*31f0*/  HFMA2 R115, R43, R36.reuse, RZ.H0_H0 ;  /* 0x000000242b737231 */ /* 0x080fe400000400ff */
[----:B------:R-:W-:Y:S02]  /*3200*/  HFMA2 R36, R41, R36, RZ ;  /* 0x0000002429247231 */ /* 0x000fe400000000ff */
[-C--:B------:R-:W-:Y:S02]  /*3210*/  HFMA2 R114, R47, R37.reuse, R114 ;  /* 0x000000252f727231 */ /* 0x080fe40000000072 */
[----:B------:R-:W-:Y:S02]  /*3220*/  HFMA2 R115, R42, R37, R115 ;  /* 0x000000252a737231 */ /* 0x000fe40000000073 */
[----:B------:R-:W-:Y:S02]  /*3230*/  HFMA2 R0, R0, R92, R35 ;  /* 0x0000005c00007231 */ /* 0x000fe40000000023 */
[----:B------:R-:W0:Y:S01]  /*3240*/  LDS.128 R32, [UR5+0x220] ;  /* 0x00022005ff207984 */ /* 0x000e220008000c00 */
[----:B------:R-:W-:-:S02]  /*3250*/  HFMA2 R115, R12, R38, R115 ;  /* 0x000000260c737231 */ /* 0x000fc40000000073 */
[----:B------:R-:W-:Y:S02]  /*3260*/  HFMA2 R36, R40, R37, R36 ;  /* 0x0000002528247231 */ /* 0x000fe40000000024 */
[----:B------:R-:W-:Y:S02]  /*3270*/  HFMA2 R114, R13, R38, R114 ;  /* 0x000000260d727231 */ /* 0x000fe40000000072 */
[----:B------:R-:W-:Y:S02]  /*3280*/  HFMA2 R115, R24, R39, R115 ;  /* 0x0000002718737231 */ /* 0x000fe40000000073 */
[----:B------:R-:W-:Y:S01]  /*3290*/  HFMA2 R2, R110, R91, R2 ;  /* 0x0000005b6e027231 */ /* 0x000fe20000000002 */
[----:B------:R-:W-:Y:S01]  /*32a0*/  MOV R110, R3 ;  /* 0x00000003006e7202 */ /* 0x000fe20000000f00 */
[----:B------:R-:W-:Y:S02]  /*32b0*/  HFMA2 R115, R20, R28, R115 ;  /* 0x0000001c14737231 */ /* 0x000fe40000000073 */
[----:B------:R-:W-:-:S02]  /*32c0*/  HFMA2 R36, R27, R38, R36 ;  /* 0x000000261b247231 */ /* 0x000fc40000000024 */
[----:B------:R-:W-:Y:S02]  /*32d0*/  HFMA2 R114, R25, R39, R114 ;  /* 0x0000002719727231 */ /* 0x000fe40000000072 */
[----:B------:R-:W-:Y:S02]  /*32e0*/  HFMA2 R115, R18, R29, R115 ;  /* 0x0000001d12737231 */ /* 0x000fe40000000073 */
[----:B------:R-:W-:Y:S02]  /*32f0*/  HFMA2 R116, R23, R39, R36 ;  /* 0x0000002717747231 */ /* 0x000fe40000000024 */
[-C--:B------:R-:W-:Y:S01]  /*3300*/  HFMA2 R114, R21, R28.reuse, R114 ;  /* 0x0000001c15727231 */ /* 0x080fe20000000072 */
[----:B------:R-:W1:Y:S01]  /*3310*/  LDS.128 R36, [UR5+0x230] ;  /* 0x00023005ff247984 */ /* 0x000e620008000c00 */
        /* <DEDUP_REMOVED lines=10> */
[-C--:B0-----:R-:W-:Y:S02]  /*33c0*/  HFMA2 R29, R62, R32.reuse, R29 ;  /* 0x000000203e1d7231 */ /* 0x081fe4000000001d */
[----:B------:R-:W-:Y:S02]  /*33d0*/  HFMA2 R30, R60, R32, R30 ;  /* 0x000000203c1e7231 */ /* 0x000fe4000000001e */
        /* <DEDUP_REMOVED lines=8> */
[-C--:B------:R-:W-:Y:S01]  /*3460*/  HFMA2 R111, R77, R35.reuse, R111 ;  /* 0x000000234d6f7231 */ /* 0x080fe2000000006f */
[----:B------:R-:W0:Y:S01]  /*3470*/  LDS.128 R28, [UR5+0x300] ;  /* 0x00030005ff1c7984 */ /* 0x000e220008000c00 */
[----:B------:R-:W-:Y:S02]  /*3480*/  HFMA2 R32, R89, R35, R32 ;  /* 0x0000002359207231 */ /* 0x000fe40000000020 */
[-C--:B-1----:R-:W-:Y:S02]  /*3490*/  HFMA2 R111, R76, R36.reuse, R111 ;  /* 0x000000244c6f7231 */ /* 0x082fe4000000006f */
        /* <DEDUP_REMOVED lines=15> */
[----:B------:R-:W-:Y:S02]  /*3590*/  HFMA2 R34, R69, R37, R35 ;  /* 0x0000002545227231 */ /* 0x000fe40000000023 */
[-C--:B------:R-:W-:Y:S02]  /*35a0*/  HFMA2 R114, R80, R38.reuse, R114 ;  /* 0x0000002650727231 */ /* 0x080fe40000000072 */
[----:B------:R-:W-:Y:S02]  /*35b0*/  HFMA2 R38, R68, R38, R34 ;  /* 0x0000002644267231 */ /* 0x000fe40000000022 */
[-C--:B------:R-:W-:Y:S01]  /*35c0*/  HFMA2 R114, R79, R39.reuse, R114 ;  /* 0x000000274f727231 */ /* 0x080fe20000000072 */
[----:B------:R-:W1:Y:S01]  /*35d0*/  LDS.128 R32, [UR5+0x310] ;  /* 0x00031005ff207984 */ /* 0x000e620008000c00 */
[----:B------:R-:W-:-:S03]  /*35e0*/  HFMA2 R38, R67, R39, R38 ;  /* 0x0000002743267231 */ /* 0x000fc60000000026 */
[C-C-:B------:R-:W-:Y:S02]  /*35f0*/  PRMT R3, R36.reuse, 0x5410, R114.reuse ;  /* 0x0000541024037816 */ /* 0x140fe40000000072 */
[----:B------:R-:W-:Y:S02]  /*3600*/  PRMT R114, R36, 0x7632, R114 ;  /* 0x0000763224727816 */ /* 0x000fe40000000072 */
[----:B------:R-:W-:-:S03]  /*3610*/  PRMT R108, R111, 0x5410, R38 ;  /* 0x000054106f6c7816 */ /* 0x000fc60000000026 */
[----:B------:R-:W-:Y:S01]  /*3620*/  HADD2 R3, R3, R114 ;  /* 0x0000007203037230 */ /* 0x000fe20000000000 */
[----:B------:R-:W-:Y:S01]  /*3630*/  PRMT R38, R111, 0x7632, R38 ;  /* 0x000076326f267816 */ /* 0x000fe20000000026 */
[-C--:B0-----:R-:W-:Y:S02]  /*3640*/  HFMA2 R111, R45, R28.reuse, RZ ;  /* 0x0000001c2d6f7231 */ /* 0x081fe400000000ff */
[----:B------:R-:W-:Y:S02]  /*3650*/  HFMA2 R114, R43, R28, RZ.H0_H0 ;  /* 0x0000001c2b727231 */ /* 0x000fe400000400ff */
[----:B------:R-:W-:Y:S02]  /*3660*/  HFMA2 R3, R3, R92, R110 ;  /* 0x0000005c03037231 */ /* 0x000fe4000000006e */
[-C--:B------:R-:W-:Y:S02]  /*3670*/  HFMA2 R110, R46, R28.reuse, RZ.H0_H0 ;  /* 0x0000001c2e6e7231 */ /* 0x080fe400000400ff */
[----:B------:R-:W-:-:S02]  /*3680*/  HFMA2 R28, R41, R28, RZ ;  /* 0x0000001c291c7231 */ /* 0x000fc400000000ff */
[-C--:B------:R-:W-:Y:S02]  /*3690*/  HFMA2 R114, R42, R29.reuse, R114 ;  /* 0x0000001d2a727231 */ /* 0x080fe40000000072 */
[-C--:B------:R-:W-:Y:S02]  /*36a0*/  HFMA2 R111, R47, R29.reuse, R111 ;  /* 0x0000001d2f6f7231 */ /* 0x080fe4000000006f */
[----:B------:R-:W-:Y:S02]  /*36b0*/  HFMA2 R110, R49, R29, R110 ;  /* 0x0000001d316e7231 */ /* 0x000fe4000000006e */
[----:B------:R-:W-:Y:S02]  /*36c0*/  HFMA2 R108, R108, 1, 1, R38 ;  /* 0x3c003c006c6c7831 */ /* 0x000fe40000000026 */
[-C--:B------:R-:W-:Y:S01]  /*36d0*/  HFMA2 R114, R12, R30.reuse, R114 ;  /* 0x0000001e0c727231 */ /* 0x080fe20000000072 */
[----:B------:R-:W0:Y:S01]  /*36e0*/  LDS.128 R36, [UR5+0x320] ;  /* 0x00032005ff247984 */ /* 0x000e220008000c00 */
[----:B------:R-:W-:-:S02]  /*36f0*/  HFMA2 R110, R54, R30, R110 ;  /* 0x0000001e366e7231 */ /* 0x000fc4000000006e */
[----:B------:R-:W-:Y:S02]  /*3700*/  HFMA2 R28, R40, R29, R28 ;  /* 0x0000001d281c7231 */ /* 0x000fe4000000001c */
[-C--:B------:R-:W-:Y:S02]  /*3710*/  HFMA2 R114, R24, R31.reuse, R114 ;  /* 0x0000001f18727231 */ /* 0x080fe40000000072 */
[-C--:B------:R-:W-:Y:S02]  /*3720*/  HFMA2 R111, R13, R30.reuse, R111 ;  /* 0x0000001e0d6f7231 */ /* 0x080fe4000000006f */
[----:B------:R-:W-:Y:S02]  /*3730*/  HFMA2 R110, R26, R31, R110 ;  /* 0x0000001f1a6e7231 */ /* 0x000fe4000000006e */
[----:B------:R-:W-:Y:S02]  /*3740*/  HFMA2 R4, R108, R91, R4 ;  /* 0x0000005b6c047231 */ /* 0x000fe40000000004 */
[----:B------:R-:W-:-:S02]  /*3750*/  HFMA2 R28, R27, R30, R28 ;  /* 0x0000001e1b1c7231 */ /* 0x000fc4000000001c */
[-C--:B-1----:R-:W-:Y:S02]  /*3760*/  HFMA2 R110, R22, R32.reuse, R110 ;  /* 0x00000020166e7231 */ /* 0x082fe4000000006e */
[----:B------:R-:W-:Y:S02]  /*3770*/  HFMA2 R111, R25, R31, R111 ;  /* 0x0000001f196f7231 */ /* 0x000fe4000000006f */
[----:B------:R-:W-:Y:S02]  /*3780*/  HFMA2 R114, R20, R32, R114 ;  /* 0x0000002014727231 */ /* 0x000fe40000000072 */
[-C--:B------:R-:W-:Y:S02]  /*3790*/  HFMA2 R110, R48, R33.reuse, R110 ;  /* 0x00000021306e7231 */ /* 0x080fe4000000006e */
[----:B------:R-:W-:Y:S02]  /*37a0*/  HFMA2 R114, R18, R33, R114 ;  /* 0x0000002112727231 */ /* 0x000fe40000000072 */
[----:B------:R-:W-:-:S02]  /*37b0*/  HFMA2 R115, R23, R31, R28 ;  /* 0x0000001f17737231 */ /* 0x000fc4000000001c */
[----:B------:R-:W-:Y:S02]  /*37c0*/  HFMA2 R110, R53, R34, R110 ;  /* 0x00000022356e7231 */ /* 0x000fe4000000006e */
[----:B------:R-:W-:Y:S01]  /*37d0*/  HFMA2 R111, R21, R32, R111 ;  /* 0x00000020156f7231 */ /* 0x000fe2000000006f */
[----:B------:R-:W1:Y:S01]  /*37e0*/  LDS.128 R28, [UR5+0x330] ;  /* 0x00033005ff1c7984 */ /* 0x000e620008000c00 */
[----:B------:R-:W-:Y:S02]  /*37f0*/  HFMA2 R114, R51, R34, R114 ;  /* 0x0000002233727231 */ /* 0x000fe40000000072 */
[-C--:B------:R-:W-:Y:S02]  /*3800*/  HFMA2 R110, R58, R35.reuse, R110 ;  /* 0x000000233a6e7231 */ /* 0x080fe4000000006e */
[----:B------:R-:W-:Y:S02]  /*3810*/  HFMA2 R115, R19, R32, R115 ;  /* 0x0000002013737231 */ /* 0x000fe40000000073 */
[----:B------:R-:W-:-:S02]  /*3820*/  HFMA2 R114, R56, R35, R114 ;  /* 0x0000002338727231 */ /* 0x000fc40000000072 */
[-C--:B------:R-:W-:Y:S02]  /*3830*/  HFMA2 R111, R44, R33.reuse, R111 ;  /* 0x000000212c6f7231 */ /* 0x080fe4000000006f */
[----:B------:R-:W-:Y:S02]  /*3840*/  HFMA2 R115, R17, R33, R115 ;  /* 0x0000002111737231 */ /* 0x000fe40000000073 */
[----:B------:R-:W-:Y:S02]  /*3850*/  HFMA2 R111, R52, R34, R111 ;  /* 0x00000022346f7231 */ /* 0x000fe4000000006f */
[----:B0-----:R-:W-:Y:S02]  /*3860*/  HFMA2 R33, R62, R36, R110 ;  /* 0x000000243e217231 */ /* 0x001fe4000000006e */
[----:B------:R-:W-:Y:S02]  /*3870*/  HFMA2 R115, R50, R34, R115 ;  /* 0x0000002232737231 */ /* 0x000fe40000000073 */
        /* <DEDUP_REMOVED lines=8> */
[-C--:B------:R-:W-:Y:S01]  /*3900*/  HFMA2 R111, R65, R37.reuse, R111 ;  /* 0x00000025416f7231 */ /* 0x080fe2000000006f */
[----:B------:R-:W0:Y:S01]  /*3910*/  LDS.128 R32, [UR5+0x400] ;  /* 0x00040005ff207984 */ /* 0x000e220008000c00 */
[-C--:B------:R-:W-:Y:S02]  /*3920*/  HFMA2 R36, R90, R38.reuse, R36 ;  /* 0x000000265a247231 */ /* 0x080fe40000000024 */
[----:B------:R-:W-:Y:S02]  /*3930*/  HFMA2 R115, R63, R37, R115 ;  /* 0x000000253f737231 */ /* 0x000fe40000000073 */
[----:B------:R-:W-:Y:S02]  /*3940*/  HFMA2 R36, R89, R39, R36 ;  /* 0x0000002759247231 */ /* 0x000fe40000000024 */
[----:B------:R-:W-:-:S02]  /*3950*/  HFMA2 R111, R84, R38, R111 ;  /* 0x00000026546f7231 */ /* 0x000fc4000000006f */
[----:B-1----:R-:W-:Y:S02]  /*3960*/  HFMA2 R36, R88, R28, R36 ;  /* 0x0000001c58247231 */ /* 0x002fe40000000024 */
[----:B------:R-:W-:Y:S02]  /*3970*/  HFMA2 R115, R72, R38, R115 ;  /* 0x0000002648737231 */ /* 0x000fe40000000073 */
        /* <DEDUP_REMOVED lines=10> */
[----:B------:R-:W-:Y:S01]  /*3a20*/  HFMA2 R111, R81, R29, R111 ;  /* 0x0000001d516f7231 */ /* 0x000fe2000000006f */
[----:B------:R-:W1:Y:S01]  /*3a30*/  LDS.128 R36, [UR5+0x410] ;  /* 0x00041005ff247984 */ /* 0x000e620008000c00 */
[-C--:B------:R-:W-:Y:S02]  /*3a40*/  HFMA2 R110, R73, R31.reuse, R110 ;  /* 0x0000001f496e7231 */ /* 0x080fe4000000006e */
[----:B------:R-:W-:Y:S02]  /*3a50*/  HFMA2 R28, R85, R31, R28 ;  /* 0x0000001f551c7231 */ /* 0x000fe4000000001c */
[----:B------:R-:W-:Y:S02]  /*3a60*/  HFMA2 R115, R69, R29, R115 ;  /* 0x0000001d45737231 */ /* 0x000fe40000000073 */
[----:B------:R-:W-:Y:S02]  /*3a70*/  HFMA2 R111, R80, R30, R111 ;  /* 0x0000001e506f7231 */ /* 0x000fe4000000006f */
[----:B0-----:R-:W-:-:S04]  /*3a80*/  HFMA2 R114, R43, R32, RZ.H0_H0 ;  /* 0x000000202b727231 */ /* 0x001fc800000400ff */
[----:B------:R-:W-:Y:S02]  /*3a90*/  HFMA2 R114, R42, R33, R114 ;  /* 0x000000212a727231 */ /* 0x000fe40000000072 */
[----:B------:R-:W-:Y:S01]  /*3aa0*/  HFMA2 R115, R68, R30, R115 ;  /* 0x0000001e44737231 */ /* 0x000fe20000000073 */
[----:B------:R-:W-:Y:S01]  /*3ab0*/  MOV R30, R5 ;  /* 0x00000005001e7202 */ /* 0x000fe20000000f00 */
[----:B------:R-:W-:Y:S02]  /*3ac0*/  HFMA2 R111, R79, R31, R111 ;  /* 0x0000001f4f6f7231 */ /* 0x000fe4000000006f */
[----:B------:R-:W-:-:S04]  /*3ad0*/  HFMA2 R114, R12, R34, R114 ;  /* 0x000000220c727231 */ /* 0x000fc80000000072 */
[----:B------:R-:W-:Y:S02]  /*3ae0*/  HFMA2 R114, R24, R35, R114 ;  /* 0x0000002318727231 */ /* 0x000fe40000000072 */
[----:B------:R-:W-:Y:S01]  /*3af0*/  HFMA2 R115, R67, R31, R115 ;  /* 0x0000001f43737231 */ /* 0x000fe20000000073 */
[C-C-:B------:R-:W-:Y:S02]  /*3b00*/  PRMT R5, R28.reuse, 0x5410, R111.reuse ;  /* 0x000054101c057816 */ /* 0x140fe4000000006f */
[----:B------:R-:W-:Y:S02]  /*3b10*/  PRMT R111, R28, 0x7632, R111 ;  /* 0x000076321c6f7816 */ /* 0x000fe4000000006f */
[----:B------:R-:W-:-:S03]  /*3b20*/  PRMT R108, R110, 0x5410, R115 ;  /* 0x000054106e6c7816 */ /* 0x000fc60000000073 */
[----:B------:R-:W-:Y:S01]  /*3b30*/  HADD2 R5, R5, R111 ;  /* 0x0000006f05057230 */ /* 0x000fe20000000000 */
[----:B------:R-:W-:Y:S01]  /*3b40*/  PRMT R115, R110, 0x7632, R115 ;  /* 0x000076326e737816 */ /* 0x000fe20000000073 */
[-C--:B------:R-:W-:Y:S02]  /*3b50*/  HFMA2 R110, R46, R32.reuse, RZ.H0_H0 ;  /* 0x000000202e6e7231 */ /* 0x080fe400000400ff */
[-C--:B------:R-:W-:Y:S02]  /*3b60*/  HFMA2 R111, R45, R32.reuse, RZ ;  /* 0x000000202d6f7231 */ /* 0x080fe400000000ff */
[----:B------:R-:W-:Y:S02]  /*3b70*/  HFMA2 R32, R41, R32, RZ ;  /* 0x0000002029207231 */ /* 0x000fe400000000ff */
[----:B------:R-:W-:Y:S02]  /*3b80*/  HFMA2 R110, R49, R33, R110 ;  /* 0x00000021316e7231 */ /* 0x000fe4000000006e */
[----:B------:R-:W-:-:S02]  /*3b90*/  HFMA2 R5, R5, R92, R30 ;  /* 0x0000005c05057231 */ /* 0x000fc4000000001e */
[----:B-1----:R-:W-:Y:S02]  /*3ba0*/  HFMA2 R114, R20, R36, R114 ;  /* 0x0000002414727231 */ /* 0x002fe40000000072 */
[----:B------:R-:W-:Y:S01]  /*3bb0*/  HFMA2 R108, R108, 1, 1, R115 ;  /* 0x3c003c006c6c7831 */ /* 0x000fe20000000073 */
[----:B------:R-:W0:Y:S01]  /*3bc0*/  LDS.128 R28, [UR5+0x420] ;  /* 0x00042005ff1c7984 */ /* 0x000e220008000c00 */
        /* <DEDUP_REMOVED lines=14> */
[----:B------:R-:W-:Y:S02]  /*3cb0*/  HFMA2 R115, R23, R35, R32 ;  /* 0x0000002317737231 */ /* 0x000fe40000000020 */
[----:B------:R-:W1:Y:S01]  /*3cc0*/  LDS.128 R32, [UR5+0x430] ;  /* 0x00043005ff207984 */ /* 0x000e620008000c00 */
[----:B------:R-:W-:-:S02]  /*3cd0*/  HFMA2 R110, R58, R39, R110 ;  /* 0x000000273a6e7231 */ /* 0x000fc4000000006e */
[-C--:B------:R-:W-:Y:S02]  /*3ce0*/  HFMA2 R111, R21, R36.reuse, R111 ;  /* 0x00000024156f7231 */ /* 0x080fe4000000006f */
[----:B------:R-:W-:Y:S02]  /*3cf0*/  HFMA2 R115, R19, R36, R115 ;  /* 0x0000002413737231 */ /* 0x000fe40000000073 */
[-C--:B------:R-:W-:Y:S02]  /*3d00*/  HFMA2 R111, R44, R37.reuse, R111 ;  /* 0x000000252c6f7231 */ /* 0x080fe4000000006f */
[----:B------:R-:W-:Y:S02]  /*3d10*/  HFMA2 R115, R17, R37, R115 ;  /* 0x0000002511737231 */ /* 0x000fe40000000073 */
[----:B0-----:R-:W-:Y:S02]  /*3d20*/  HFMA2 R110, R62, R28, R110 ;  /* 0x0000001c3e6e7231 */ /* 0x001fe4000000006e */
[----:B------:R-:W-:-:S02]  /*3d30*/  HFMA2 R111, R52, R38, R111 ;  /* 0x00000026346f7231 */ /* 0x000fc4000000006f */
[----:B------:R-:W-:Y:S02]  /*3d40*/  HFMA2 R114, R60, R28, R114 ;  /* 0x0000001c3c727231 */ /* 0x000fe40000000072 */
[----:B------:R-:W-:Y:S02]  /*3d50*/  HFMA2 R115, R50, R38, R115 ;  /* 0x0000002632737231 */ /* 0x000fe40000000073 */
[-C--:B------:R-:W-:Y:S02]  /*3d60*/  HFMA2 R110, R66, R29.reuse, R110 ;  /* 0x0000001d426e7231 */ /* 0x080fe4000000006e */
[----:B------:R-:W-:Y:S02]  /*3d70*/  HFMA2 R114, R64, R29, R114 ;  /* 0x0000001d40727231 */ /* 0x000fe40000000072 */
[----:B------:R-:W-:Y:S02]  /*3d80*/  HFMA2 R110, R90, R30, R110 ;  /* 0x0000001e5a6e7231 */ /* 0x000fe4000000006e */
[----:B------:R-:W-:-:S02]  /*3d90*/  HFMA2 R111, R57, R39, R111 ;  /* 0x00000027396f7231 */ /* 0x000fc4000000006f */
[----:B------:R-:W-:Y:S02]  /*3da0*/  HFMA2 R114, R78, R30, R114 ;  /* 0x0000001e4e727231 */ /* 0x000fe40000000072 */
[----:B------:R-:W-:Y:S02]  /*3db0*/  HFMA2 R115, R55, R39, R115 ;  /* 0x0000002737737231 */ /* 0x000fe40000000073 */
[-C--:B------:R-:W-:Y:S01]  /*3dc0*/  HFMA2 R110, R89, R31.reuse, R110 ;  /* 0x0000001f596e7231 */ /* 0x080fe2000000006e */
[----:B------:R-:W0:Y:S01]  /*3dd0*/  LDS.128 R36, [UR5+0x500] ;  /* 0x00050005ff247984 */ /* 0x000e220008000c00 */
[----:B------:R-:W-:Y:S02]  /*3de0*/  HFMA2 R114, R77, R31, R114 ;  /* 0x0000001f4d727231 */ /* 0x000fe40000000072 */
[-C--:B------:R-:W-:Y:S02]  /*3df0*/  HFMA2 R111, R61, R28.reuse, R111 ;  /* 0x0000001c3d6f7231 */ /* 0x080fe4000000006f */
[----:B------:R-:W-:-:S02]  /*3e00*/  HFMA2 R115, R59, R28, R115 ;  /* 0x0000001c3b737231 */ /* 0x000fc40000000073 */
[-C--:B-1----:R-:W-:Y:S02]  /*3e10*/  HFMA2 R110, R88, R32.reuse, R110 ;  /* 0x00000020586e7231 */ /* 0x082fe4000000006e */
        /* <DEDUP_REMOVED lines=13> */
[----:B------:R-:W1:Y:S01]  /*3ef0*/  LDS.128 R28, [UR5+0x510] ;  /* 0x00051005ff1c7984 */ /* 0x000e620008000c00 */
[-C--:B------:R-:W-:Y:S02]  /*3f00*/  HFMA2 R111, R82, R32.reuse, R111 ;  /* 0x00000020526f7231 */ /* 0x080fe4000000006f */
[----:B------:R-:W-:Y:S01]  /*3f10*/  HFMA2 R115, R70, R32, R115 ;  /* 0x0000002046737231 */ /* 0x000fe20000000073 */
[----:B------:R-:W-:Y:S01]  /*3f20*/  MOV R32, R7 ;  /* 0x0000000700207202 */ /* 0x000fe20000000f00 */
[-C--:B------:R-:W-:Y:S02]  /*3f30*/  HFMA2 R111, R81, R33.reuse, R111 ;  /* 0x00000021516f7231 */ /* 0x080fe4000000006f */
[----:B------:R-:W-:-:S02]  /*3f40*/  HFMA2 R115, R69, R33, R115 ;  /* 0x0000002145737231 */ /* 0x000fc40000000073 */
[-C--:B------:R-:W-:Y:S02]  /*3f50*/  HFMA2 R111, R80, R34.reuse, R111 ;  /* 0x00000022506f7231 */ /* 0x080fe4000000006f */
[----:B------:R-:W-:Y:S02]  /*3f60*/  HFMA2 R115, R68, R34, R115 ;  /* 0x0000002244737231 */ /* 0x000fe40000000073 */
[-C--:B------:R-:W-:Y:S02]  /*3f70*/  HFMA2 R111, R79, R35.reuse, R111 ;  /* 0x000000234f6f7231 */ /* 0x080fe4000000006f */
[----:B------:R-:W-:-:S03]  /*3f80*/  HFMA2 R115, R67, R35, R115 ;  /* 0x0000002343737231 */ /* 0x000fc60000000073 */
[C-C-:B------:R-:W-:Y:S02]  /*3f90*/  PRMT R7, R110.reuse, 0x5410, R111.reuse ;  /* 0x000054106e077816 */ /* 0x140fe4000000006f */
[----:B------:R-:W-:Y:S01]  /*3fa0*/  PRMT R111, R110, 0x7632, R111 ;  /* 0x000076326e6f7816 */ /* 0x000fe2000000006f */
[-C--:B0-----:R-:W-:Y:S01]  /*3fb0*/  HFMA2 R110, R45, R36.reuse, RZ ;  /* 0x000000242d6e7231 */ /* 0x081fe200000000ff */
[C-C-:B------:R-:W-:Y:S02]  /*3fc0*/  PRMT R108, R114.reuse, 0x5410, R115.reuse ;  /* 0x00005410726c7816 */ /* 0x140fe40000000073 */
[----:B------:R-:W-:Y:S01]  /*3fd0*/  PRMT R115, R114, 0x7632, R115 ;  /* 0x0000763272737816 */ /* 0x000fe20000000073 */
[-C--:B------:R-:W-:Y:S02]  /*3fe0*/  HFMA2 R114, R41, R36.reuse, RZ ;  /* 0x0000002429727231 */ /* 0x080fe400000000ff */
[----:B------:R-:W-:Y:S02]  /*3ff0*/  HADD2 R7, R7, R111 ;  /* 0x0000006f07077230 */ /* 0x000fe40000000000 */
[----:B------:R-:W-:-:S02]  /*4000*/  HFMA2 R111, R43, R36, RZ.H0_H0 ;  /* 0x000000242b6f7231 */ /* 0x000fc400000400ff */
[-C--:B------:R-:W-:Y:S02]  /*4010*/  HFMA2 R110, R47, R37.reuse, R110 ;  /* 0x000000252f6e7231 */ /* 0x080fe4000000006e */
[----:B------:R-:W-:Y:S02]  /*4020*/  HFMA2 R108, R108, 1, 1, R115 ;  /* 0x3c003c006c6c7831 */ /* 0x000fe40000000073 */
[-C--:B------:R-:W-:Y:S02]  /*4030*/  HFMA2 R111, R42, R37.reuse, R111 ;  /* 0x000000252a6f7231 */ /* 0x080fe4000000006f */
[----:B------:R-:W-:Y:S02]  /*4040*/  HFMA2 R114, R40, R37, R114 ;  /* 0x0000002528727231 */ /* 0x000fe40000000072 */
[----:B------:R-:W-:Y:S02]  /*4050*/  HFMA2 R7, R7, R92, R32 ;  /* 0x0000005c07077231 */ /* 0x000fe40000000020 */
[----:B------:R-:W-:-:S02]  /*4060*/  HFMA2 R32, R46, R36, RZ.H0_H0 ;  /* 0x000000242e207231 */ /* 0x000fc400000400ff */
[-C--:B------:R-:W-:Y:S02]  /*4070*/  HFMA2 R110, R13, R38.reuse, R110 ;  /* 0x000000260d6e7231 */ /* 0x080fe4000000006e */
[-C--:B------:R-:W-:Y:S02]  /*4080*/  HFMA2 R111, R12, R38.reuse, R111 ;  /* 0x000000260c6f7231 */ /* 0x080fe4000000006f */
[----:B------:R-:W-:Y:S02]  /*4090*/  HFMA2 R36, R49, R37, R32 ;  /* 0x0000002531247231 */ /* 0x000fe40000000020 */
[-C--:B------:R-:W-:Y:S01]  /*40a0*/  HFMA2 R114, R27, R38.reuse, R114 ;  /* 0x000000261b727231 */ /* 0x080fe20000000072 */
[----:B------:R-:W0:Y:S01]  /*40b0*/  LDS.128 R32, [UR5+0x520] ;  /* 0x00052005ff207984 */ /* 0x000e220008000c00 */
[----:B------:R-:W-:Y:S02]  /*40c0*/  HFMA2 R16, R108, R91, R16 ;  /* 0x0000005b6c107231 */ /* 0x000fe40000000010 */
[----:B------:R-:W-:-:S02]  /*40d0*/  HFMA2 R36, R54, R38, R36 ;  /* 0x0000002636247231 */ /* 0x000fc40000000024 */
[-C--:B------:R-:W-:Y:S02]  /*40e0*/  HFMA2 R37, R25, R39.reuse, R110 ;  /* 0x0000002719257231 */ /* 0x080fe4000000006e */
[-C--:B------:R-:W-:Y:S02]  /*40f0*/  HFMA2 R38, R24, R39.reuse, R111 ;  /* 0x0000002718267231 */ /* 0x080fe4000000006f */
[-C--:B------:R-:W-:Y:S02]  /*4100*/  HFMA2 R36, R26, R39.reuse, R36 ;  /* 0x000000271a247231 */ /* 0x080fe40000000024 */
[----:B------:R-:W-:Y:S02]  /*4110*/  HFMA2 R39, R23, R39, R114 ;  /* 0x0000002717277231 */ /* 0x000fe40000000072 */
[-C--:B-1----:R-:W-:Y:S02]  /*4120*/  HFMA2 R114, R20, R28.reuse, R38 ;  /* 0x0000001c14727231 */ /* 0x082fe40000000026 */
[----:B------:R-:W-:-:S02]  /*4130*/  HFMA2 R110, R22, R28, R36 ;  /* 0x0000001c166e7231 */ /* 0x000fc40000000024 */
[-C--:B------:R-:W-:Y:S02]  /*4140*/  HFMA2 R111, R21, R28.reuse, R37 ;  /* 0x0000001c156f7231 */ /* 0x080fe40000000025 */
[-C--:B------:R-:W-:Y:S02]  /*4150*/  HFMA2 R114, R18, R29.reuse, R114 ;  /* 0x0000001d12727231 */ /* 0x080fe40000000072 */
[-C--:B------:R-:W-:Y:S02]  /*4160*/  HFMA2 R110, R48, R29.reuse, R110 ;  /* 0x0000001d306e7231 */ /* 0x080fe4000000006e */
[----:B------:R-:W-:Y:S02]  /*4170*/  HFMA2 R28, R19, R28, R39 ;  /* 0x0000001c131c7231 */ /* 0x000fe40000000027 */
[----:B------:R-:W1:Y:S01]  /*4180*/  LDS.128 R36, [UR5+0x530] ;  /* 0x00053005ff247984 */ /* 0x000e620008000c00 */
[-C--:B------:R-:W-:Y:S02]  /*4190*/  HFMA2 R111, R44, R29.reuse, R111 ;  /* 0x0000001d2c6f7231 */ /* 0x080fe4000000006f */
[----:B------:R-:W-:-:S02]  /*41a0*/  HFMA2 R115, R17, R29, R28 ;  /* 0x0000001d11737231 */ /* 0x000fc4000000001c */
[-C--:B------:R-:W-:Y:S02]  /*41b0*/  HFMA2 R29, R53, R30.reuse, R110 ;  /* 0x0000001e351d7231 */ /* 0x080fe4000000006e */
[-C--:B------:R-:W-:Y:S02]  /*41c0*/  HFMA2 R28, R51, R30.reuse, R114 ;  /* 0x0000001e331c7231 */ /* 0x080fe40000000072 */
[-C--:B------:R-:W-:Y:S02]  /*41d0*/  HFMA2 R111, R52, R30.reuse, R111 ;  /* 0x0000001e346f7231 */ /* 0x080fe4000000006f */
[-C--:B------:R-:W-:Y:S02]  /*41e0*/  HFMA2 R29, R58, R31.reuse, R29 ;  /* 0x0000001f3a1d7231 */ /* 0x080fe4000000001d */
[----:B------:R-:W-:Y:S02]  /*41f0*/  HFMA2 R115, R50, R30, R115 ;  /* 0x0000001e32737231 */ /* 0x000fe40000000073 */
        /* <DEDUP_REMOVED lines=14> */
[----:B------:R-:W0:Y:S01]  /*42e0*/  LDS.128 R28, [UR5+0x600] ;  /* 0x00060005ff1c7984 */ /* 0x000e220008000c00 */
[----:B------:R-:W-:Y:S02]  /*42f0*/  HFMA2 R111, R84, R34, R111 ;  /* 0x00000022546f7231 */ /* 0x000fe4000000006f */
[----:B------:R-:W-:Y:S02]  /*4300*/  HFMA2 R33, R77, R35, R33 ;  /* 0x000000234d217231 */ /* 0x000fe40000000021 */
[----:B-1----:R-:W-:Y:S02]  /*4310*/  HFMA2 R32, R88, R36, R32 ;  /* 0x0000002458207231 */ /* 0x002fe40000000020 */
        /* <DEDUP_REMOVED lines=14> */
[----:B------:R-:W1:Y:S01]  /*4400*/  LDS.128 R32, [UR5+0x610] ;  /* 0x00061005ff207984 */ /* 0x000e620008000c00 */
[-C--:B------:R-:W-:Y:S02]  /*4410*/  HFMA2 R111, R80, R38.reuse, R111 ;  /* 0x00000026506f7231 */ /* 0x080fe4000000006f */
[----:B------:R-:W-:Y:S02]  /*4420*/  HFMA2 R37, R68, R38, R37 ;  /* 0x0000002644257231 */ /* 0x000fe40000000025 */
[-C--:B0-----:R-:W-:Y:S02]  /*4430*/  HFMA2 R46, R46, R28.reuse, RZ ;  /* 0x0000001c2e2e7231 */ /* 0x081fe400000000ff */
[-C--:B------:R-:W-:Y:S02]  /*4440*/  HFMA2 R45, R45, R28.reuse, RZ.H0_H0 ;  /* 0x0000001c2d2d7231 */ /* 0x080fe400000400ff */
[-C--:B------:R-:W-:Y:S02]  /*4450*/  HFMA2 R43, R43, R28.reuse, RZ ;  /* 0x0000001c2b2b7231 */ /* 0x080fe400000000ff */
[----:B------:R-:W-:-:S02]  /*4460*/  HFMA2 R41, R41, R28, RZ.H0_H0 ;  /* 0x0000001c29297231 */ /* 0x000fc400000400ff */
[----:B------:R-:W-:Y:S02]  /*4470*/  HFMA2 R111, R79, R39, R111 ;  /* 0x000000274f6f7231 */ /* 0x000fe4000000006f */
[-C--:B------:R-:W-:Y:S02]  /*4480*/  HFMA2 R45, R47, R29.reuse, R45 ;  /* 0x0000001d2f2d7231 */ /* 0x080fe4000000002d */
[----:B------:R-:W-:Y:S02]  /*4490*/  HFMA2 R46, R49, R29, R46 ;  /* 0x0000001d312e7231 */ /* 0x000fe4000000002e */
[----:B------:R-:W-:Y:S02]  /*44a0*/  HFMA2 R114, R67, R39, R37 ;  /* 0x0000002743727231 */ /* 0x000fe40000000025 */
[-C--:B------:R-:W-:Y:S02]  /*44b0*/  HFMA2 R28, R42, R29.reuse, R43 ;  /* 0x0000001d2a1c7231 */ /* 0x080fe4000000002b */
[----:B------:R-:W-:-:S02]  /*44c0*/  HFMA2 R29, R40, R29, R41 ;  /* 0x0000001d281d7231 */ /* 0x000fc40000000029 */
[-C--:B------:R-:W-:Y:S01]  /*44d0*/  HFMA2 R45, R13, R30.reuse, R45 ;  /* 0x0000001e0d2d7231 */ /* 0x080fe2000000002d */
[C-C-:B------:R-:W-:Y:S01]  /*44e0*/  PRMT R108, R36.reuse, 0x5410, R111.reuse ;  /* 0x00005410246c7816 */ /* 0x140fe2000000006f */
[-C--:B------:R-:W-:Y:S02]  /*44f0*/  HFMA2 R29, R27, R30.reuse, R29 ;  /* 0x0000001e1b1d7231 */ /* 0x080fe4000000001d */
[-C--:B------:R-:W-:Y:S01]  /*4500*/  HFMA2 R46, R54, R30.reuse, R46 ;  /* 0x0000001e362e7231 */ /* 0x080fe2000000002e */
[----:B------:R-:W-:Y:S01]  /*4510*/  PRMT R111, R36, 0x7632, R111 ;  /* 0x00007632246f7816 */ /* 0x000fe2000000006f */
[----:B------:R-:W-:Y:S01]  /*4520*/  HFMA2 R12, R12, R30, R28 ;  /* 0x0000001e0c0c7231 */ /* 0x000fe2000000001c */
[----:B------:R-:W0:Y:S01]  /*4530*/  LDS.128 R36, [UR5+0x620] ;  /* 0x00062005ff247984 */ /* 0x000e220008000c00 */
[-C--:B------:R-:W-:Y:S02]  /*4540*/  HFMA2 R29, R23, R31.reuse, R29 ;  /* 0x0000001f171d7231 */ /* 0x080fe4000000001d */
[-C--:B------:R-:W-:Y:S01]  /*4550*/  HFMA2 R45, R25, R31.reuse, R45 ;  /* 0x0000001f192d7231 */ /* 0x080fe2000000002d */
[----:B------:R-:W2:Y:S01]  /*4560*/  LDS.128 R40, [UR5+0x630] ;  /* 0x00063005ff287984 */ /* 0x000ea20008000c00 */
[----:B------:R-:W-:-:S02]  /*4570*/  HFMA2 R46, R26, R31, R46 ;  /* 0x0000001f1a2e7231 */ /* 0x000fc4000000002e */
[----:B------:R-:W-:Y:S02]  /*4580*/  HADD2 R108, R108, R111 ;  /* 0x0000006f6c6c7230 */ /* 0x000fe40000000000 */
[----:B------:R-:W-:Y:S01]  /*4590*/  HFMA2 R12, R24, R31, R12 ;  /* 0x0000001f180c7231 */ /* 0x000fe2000000000c */
[C-C-:B------:R-:W-:Y:S01]  /*45a0*/  PRMT R111, R110.reuse, 0x5410, R114.reuse ;  /* 0x000054106e6f7816 */ /* 0x140fe20000000072 */
[----:B------:R-:W-:Y:S01]  /*45b0*/  UIADD3 UR5, UPT, UPT, UR5, 0x40, URZ ;  /* 0x0000004005057890 */ /* 0x000fe2000fffe0ff */
[----:B------:R-:W-:Y:S01]  /*45c0*/  PRMT R114, R110, 0x7632, R114 ;  /* 0x000076326e727816 */ /* 0x000fe20000000072 */
[----:B------:R-:W-:Y:S02]  /*45d0*/  HFMA2 R11, R108, R92, R11 ;  /* 0x0000005c6c0b7231 */ /* 0x000fe4000000000b */
[-C--:B-1----:R-:W-:Y:S02]  /*45e0*/  HFMA2 R29, R19, R32.reuse, R29 ;  /* 0x00000020131d7231 */ /* 0x082fe4000000001d */
[----:B------:R-:W-:-:S02]  /*45f0*/  HFMA2 R24, R22, R32, R46 ;  /* 0x0000002016187231 */ /* 0x000fc4000000002e */
[-C--:B------:R-:W-:Y:S02]  /*4600*/  HFMA2 R22, R21, R32.reuse, R45 ;  /* 0x0000002015167231 */ /* 0x080fe4000000002d */
[----:B------:R-:W-:Y:S02]  /*4610*/  HFMA2 R12, R20, R32, R12 ;  /* 0x00000020140c7231 */ /* 0x000fe4000000000c */
[-C--:B------:R-:W-:Y:S02]  /*4620*/  HFMA2 R25, R17, R33.reuse, R29 ;  /* 0x0000002111197231 */ /* 0x080fe4000000001d */
[----:B------:R-:W-:Y:S02]  /*4630*/  HFMA2 R110, R111, 1, 1, R114 ;  /* 0x3c003c006f6e7831 */ /* 0x000fe40000000072 */
        /* <DEDUP_REMOVED lines=8> */
[-C--:B------:R-:W-:Y:S02]  /*46c0*/  HFMA2 R29, R53, R34.reuse, R24 ;  /* 0x00000022351d7231 */ /* 0x080fe40000000018 */
[----:B------:R-:W-:Y:S02]  /*46d0*/  HFMA2 R28, R51, R34, R12 ;  /* 0x00000022331c7231 */ /* 0x000fe4000000000c */
        /* <DEDUP_REMOVED lines=14> */
[-C--:B--2---:R-:W-:Y:S02]  /*47c0*/  HFMA2 R20, R82, R40.reuse, R20 ;  /* 0x0000002852147231 */ /* 0x084fe40000000014 */
[----:B------:R-:W-:-:S02]  /*47d0*/  HFMA2 R35, R70, R40, R35 ;  /* 0x0000002846237231 */ /* 0x000fc40000000023 */
        /* <DEDUP_REMOVED lines=9> */
[----:B------:R-:W-:-:S04]  /*4870*/  HFMA2 R40, R81, R41, R20 ;  /* 0x0000002951287231 */ /* 0x000fc80000000014 */
[-C--:B------:R-:W-:Y:S02]  /*4880*/  HFMA2 R40, R80, R42.reuse, R40 ;  /* 0x0000002a50287231 */ /* 0x080fe40000000028 */
[-C--:B------:R-:W-:Y:S02]  /*4890*/  HFMA2 R21, R87, R41.reuse, R44 ;  /* 0x0000002957157231 */ /* 0x080fe4000000002c */
[----:B------:R-:W-:Y:S02]  /*48a0*/  HFMA2 R37, R75, R41, R38 ;  /* 0x000000294b257231 */ /* 0x000fe40000000026 */
[----:B------:R-:W-:Y:S02]  /*48b0*/  HFMA2 R40, R79, R43, R40 ;  /* 0x0000002b4f287231 */ /* 0x000fe40000000028 */
[-C--:B------:R-:W-:Y:S02]  /*48c0*/  HFMA2 R21, R86, R42.reuse, R21 ;  /* 0x0000002a56157231 */ /* 0x080fe40000000015 */
[----:B------:R-:W-:-:S02]  /*48d0*/  HFMA2 R37, R74, R42, R37 ;  /* 0x0000002a4a257231 */ /* 0x000fc40000000025 */
        /* <DEDUP_REMOVED lines=11> */
.L_x_876:
[----:B------:R-:W0:Y:S01]  /*4990*/  LDC.64 R12, c[0x0][0x3a0] ;  /* 0x0000e800ff0c7b82 */ /* 0x000e220000000a00 */
[----:B------:R-:W-:-:S04]  /*49a0*/  IMAD R19, R94, UR4, R107 ;  /* 0x000000045e137c24 */ /* 0x000fc8000f8e026b */
[----:B0-----:R-:W-:-:S05]  /*49b0*/  IMAD.WIDE R18, R19, 0x2, R12 ;  /* 0x0000000213127825 */ /* 0x001fca00078e020c */
[----:B------:R0:W-:Y:S01]  /*49c0*/  ATOM.E.ADD.F16x2.RN.STRONG.GPU P0, RZ, desc[UR8][R18.64], R15 ;  /* 0x8000000f12ff79a2 */ /* 0x0001e2000c10e108 */
[----:B------:R-:W-:Y:S04]  /*49d0*/  BSSY.RECONVERGENT B0, `(.L_x_884) ;  /* 0x000000e000007945 */ /* 0x000fe80003800200 */
[----:B0-----:R-:W-:Y:S05]  /*49e0*/  @P0 BRA `(.L_x_885) ;  /* 0x0000000000300947 */ /* 0x001fea0003800000 */
[----:B------:R-:W0:Y:S02]  /*49f0*/  QSPC.E.S P0, RZ, [R18] ;  /* 0x0000000012ff73aa */ /* 0x000e240000000500 */
[----:B0-----:R-:W-:Y:S05]  /*4a00*/  @!P0 BRA `(.L_x_886) ;  /* 0x00000000001c8947 */ /* 0x001fea0003800000 */
[----:B------:R-:W-:-:S04]  /*4a10*/  MOV R12, R18 ;  /* 0x00000012000c7202 */ /* 0x000fc80000000f00 */
[----:B------:R-:W-:-:S07]  /*4a20*/  MOV R17, R12 ;  /* 0x0000000c00117202 */ /* 0x000fce0000000f00 */
.L_x_887:
[----:B------:R-:W0:Y:S02]  /*4a30*/  LDS R12, [R17] ;  /* 0x00000000110c7984 */ /* 0x000e240000000800 */
[----:B0-----:R-:W-:-:S05]  /*4a40*/  HADD2 R13, R12, R15 ;  /* 0x0000000f0c0d7230 */ /* 0x001fca0000000000 */
[----:B------:R-:W0:Y:S02]  /*4a50*/  ATOMS.CAST.SPIN P0, [R17], R12, R13 ;  /* 0x0000000c1100758d */ /* 0x000e24000180000d */
[----:B0-----:R-:W-:Y:S05]  /*4a60*/  @!P0 BRA `(.L_x_887) ;  /* 0xfffffffc00f08947 */ /* 0x001fea000383ffff */
[----:B------:R-:W-:Y:S05]  /*4a70*/  BRA `(.L_x_885) ;  /* 0x00000000000c7947 */ /* 0x000fea0003800000 */
.L_x_886:
[----:B------:R-:W2:Y:S02]  /*4a80*/  LD.E R12, desc[UR8][R18.64] ;  /* 0x00000008120c7980 */ /* 0x000ea4000c101900 */
[----:B--2---:R-:W-:-:S05]  /*4a90*/  IADD3 R13, PT, PT, R15, R12, RZ ;  /* 0x0000000c0f0d7210 */ /* 0x004fca0007ffe0ff */
[----:B------:R0:W-:Y:S02]  /*4aa0*/  ST.E desc[UR8][R18.64], R13 ;  /* 0x0000000d12007985 */ /* 0x0001e4000c101908 */
.L_x_885:
[----:B------:R-:W-:Y:S05]  /*4ab0*/  BSYNC.RECONVERGENT B0 ;  /* 0x0000000000007941 */ /* 0x000fea0003800200 */
.L_x_884:
[----:B------:R1:W-:Y:S01]  /*4ac0*/  ATOM.E.ADD.F16x2.RN.STRONG.GPU P0, RZ, desc[UR8][R18.64+0x4], R14 ;  /* 0x8000040e12ff79a2 */ /* 0x0003e2000c10e108 */
[----:B------:R-:W-:Y:S04]  /*4ad0*/  BSSY.RECONVERGENT B0, `(.L_x_888) ;  /* 0x000000e000007945 */ /* 0x000fe80003800200 */
[----:B-1----:R-:W-:Y:S05]  /*4ae0*/  @P0 BRA `(.L_x_889) ;  /* 0x0000000000300947 */ /* 0x002fea0003800000 */
[----:B------:R-:W1:Y:S02]  /*4af0*/  QSPC.E.S P0, RZ, [R18+0x4] ;  /* 0x0000040012ff73aa */ /* 0x000e640000000500 */
[----:B-1----:R-:W-:Y:S05]  /*4b00*/  @!P0 BRA `(.L_x_890) ;  /* 0x00000000001c8947 */ /* 0x002fea0003800000 */
[----:B------:R-:W-:-:S04]  /*4b10*/  MOV R12, R18 ;  /* 0x00000012000c7202 */ /* 0x000fc80000000f00 */
[----:B------:R-:W-:-:S07]  /*4b20*/  MOV R15, R12 ;  /* 0x0000000c000f7202 */ /* 0x000fce0000000f00 */
.L_x_891:
[----:B------:R-:W0:Y:S02]  /*4b30*/  LDS R12, [R15+0x4] ;  /* 0x000004000f0c7984 */ /* 0x000e240000000800 */
[----:B0-----:R-:W-:-:S05]  /*4b40*/  HFMA2 R13, R12, 1, 1, R14 ;  /* 0x3c003c000c0d7831 */ /* 0x001fca000000000e */
[----:B------:R-:W0:Y:S02]  /*4b50*/  ATOMS.CAST.SPIN P0, [R15+0x4], R12, R13 ;  /* 0x0000040c0f00758d */ /* 0x000e24000180000d */
[----:B0-----:R-:W-:Y:S05]  /*4b60*/  @!P0 BRA `(.L_x_891) ;  /* 0xfffffffc00f08947 */ /* 0x001fea000383ffff */
[----:B------:R-:W-:Y:S05]  /*4b70*/  BRA `(.L_x_889) ;  /* 0x00000000000c7947 */ /* 0x000fea0003800000 */
.L_x_890:
[----:B------:R-:W0:Y:S02]  /*4b80*/  LD.E R12, desc[UR8][R18.64+0x4] ;  /* 0x00000408120c7980 */ /* 0x000e24000c101900 */
[----:B0-----:R-:W-:-:S05]  /*4b90*/  IADD3 R13, PT, PT, R14, R12, RZ ;  /* 0x0000000c0e0d7210 */ /* 0x001fca0007ffe0ff */
[----:B------:R1:W-:Y:S02]  /*4ba0*/  ST.E desc[UR8][R18.64+0x4], R13 ;  /* 0x0000040d12007985 */ /* 0x0003e4000c101908 */
.L_x_889:
[----:B------:R-:W-:Y:S05]  /*4bb0*/  BSYNC.RECONVERGENT B0 ;  /* 0x0000000000007941 */ /* 0x000fea0003800200 */
.L_x_888:
        /* <DEDUP_REMOVED lines=9> */
.L_x_895:
[----:B------:R-:W0:Y:S02]  /*4c50*/  LDS R12, [R14] ;  /* 0x000000000e0c7984 */ /* 0x000e240000000800 */
[----:B0-----:R-:W-:-:S05]  /*4c60*/  HADD2 R13, R12, R0 ;  /* 0x000000000c0d7230 */ /* 0x001fca0000000000 */
[----:B------:R-:W0:Y:S02]  /*4c70*/  ATOMS.CAST.SPIN P0, [R14], R12, R13 ;  /* 0x0000000c0e00758d */ /* 0x000e24000180000d */
[----:B0-----:R-:W-:Y:S05]  /*4c80*/  @!P0 BRA `(.L_x_895) ;  /* 0xfffffffc00f08947 */ /* 0x001fea000383ffff */
[----:B------:R-:W-:Y:S05]  /*4c90*/  BRA `(.L_x_893) ;  /* 0x00000000000c7947 */ /* 0x000fea0003800000 */
.L_x_894:
[----:B------:R-:W2:Y:S02]  /*4ca0*/  LD.E R0, desc[UR8][R18.64] ;  /* 0x0000000812007980 */ /* 0x000ea4000c101900 */
[----:B--2---:R-:W-:-:S05]  /*4cb0*/  IADD3 R13, PT, PT, R13, R0, RZ ;  /* 0x000000000d0d7210 */ /* 0x004fca0007ffe0ff */
[----:B------:R0:W-:Y:S02]  /*4cc0*/  ST.E desc[UR8][R18.64], R13 ;  /* 0x0000000d12007985 */ /* 0x0001e4000c101908 */
.L_x_893:
[----:B------:R-:W-:Y:S05]  /*4cd0*/  BSYNC.RECONVERGENT B0 ;  /* 0x0000000000007941 */ /* 0x000fea0003800200 */
.L_x_892:
[----:B------:R1:W-:Y:S01]  /*4ce0*/  ATOM.E.ADD.F16x2.RN.STRONG.GPU P0, RZ, desc[UR8][R18.64+0x4], R2 ;  /* 0x8000040212ff79a2 */ /* 0x0003e2000c10e108 */
[----:B------:R-:W-:Y:S04]  /*4cf0*/  BSSY.RECONVERGENT B0, `(.L_x_896) ;  /* 0x000000e000007945 */ /* 0x000fe80003800200 */
[----:B-1----:R-:W-:Y:S05]  /*4d00*/  @P0 BRA `(.L_x_897) ;  /* 0x0000000000300947 */ /* 0x002fea0003800000 */
[----:B------:R-:W1:Y:S02]  /*4d10*/  QSPC.E.S P0, RZ, [R18+0x4] ;  /* 0x0000040012ff73aa */ /* 0x000e640000000500 */
[----:B-1----:R-:W-:Y:S05]  /*4d20*/  @!P0 BRA `(.L_x_898) ;  /* 0x00000000001c8947 */ /* 0x002fea0003800000 */
[----:B------:R-:W-:-:S04]  /*4d30*/  MOV R12, R18 ;  /* 0x00000012000c7202 */ /* 0x000fc80000000f00 */
[----:B------:R-:W-:-:S07]  /*4d40*/  MOV R0, R12 ;  /* 0x0000000c00007202 */ /* 0x000fce0000000f00 */
.L_x_899:
[----:B------:R-:W0:Y:S02]  /*4d50*/  LDS R12, [R0+0x4] ;  /* 0x00000400000c7984 */ /* 0x000e240000000800 */
[----:B0-----:R-:W-:-:S05]  /*4d60*/  HFMA2 R13, R12, 1, 1, R2 ;  /* 0x3c003c000c0d7831 */ /* 0x001fca0000000002 */
[----:B------:R-:W0:Y:S02]  /*4d70*/  ATOMS.CAST.SPIN P0, [R0+0x4], R12, R13 ;  /* 0x0000040c0000758d */ /* 0x000e24000180000d */
[----:B0-----:R-:W-:Y:S05]  /*4d80*/  @!P0 BRA `(.L_x_899) ;  /* 0xfffffffc00f08947 */ /* 0x001fea000383ffff */
[----:B------:R-:W-:Y:S05]  /*4d90*/  BRA `(.L_x_897) ;  /* 0x00000000000c7947 */ /* 0x000fea0003800000 */
.L_x_898:
[----:B------:R-:W0:Y:S02]  /*4da0*/  LD.E R0, desc[UR8][R18.64+0x4] ;  /* 0x0000040812007980 */ /* 0x000e24000c101900 */
[----:B0-----:R-:W-:-:S05]  /*4db0*/  IADD3 R13, PT, PT, R2, R0, RZ ;  /* 0x00000000020d7210 */ /* 0x001fca0007ffe0ff */
[----:B------:R1:W-:Y:S02]  /*4dc0*/  ST.E desc[UR8][R18.64+0x4], R13 ;  /* 0x0000040d12007985 */ /* 0x0003e4000c101908 */
.L_x_897:
[----:B------:R-:W-:Y:S05]  /*4dd0*/  BSYNC.RECONVERGENT B0 ;  /* 0x0000000000007941 */ /* 0x000fea0003800200 */
.L_x_896:
[----:B01----:R-:W-:-:S05]  /*4de0*/  IMAD.WIDE R18, R94, 0x2, R18 ;  /* 0x000000025e127825 */ /* 0x003fca00078e0212 */
[----:B------:R0:W-:Y:S01]  /*4df0*/  ATOM.E.ADD.F16x2.RN.STRONG.GPU P0, RZ, desc[UR8][R18.64], R3 ;  /* 0x8000000312ff79a2 */ /* 0x0001e2000c10e108 */
[----:B------:R-:W-:Y:S04]  /*4e00*/  BSSY.RECONVERGENT B0, `(.L_x_900) ;  /* 0x000000f000007945 */ /* 0x000fe80003800200 */
[----:B0-----:R-:W-:Y:S05]  /*4e10*/  @P0 BRA `(.L_x_901) ;  /* 0x0000000000340947 */ /* 0x001fea0003800000 */
[----:B------:R-:W0:Y:S02]  /*4e20*/  QSPC.E.S P0, RZ, [R18] ;  /* 0x0000000012ff73aa */ /* 0x000e240000000500 */
[----:B0-----:R-:W-:Y:S05]  /*4e30*/  @!P0 BRA `(.L_x_902) ;  /* 0x0000000000208947 */ /* 0x001fea0003800000 */
[----:B------:R-:W-:-:S04]  /*4e40*/  MOV R12, R18 ;  /* 0x00000012000c7202 */ /* 0x000fc80000000f00 */
[----:B------:R-:W-:Y:S02]  /*4e50*/  MOV R12, R12 ;  /* 0x0000000c000c7202 */ /* 0x000fe40000000f00 */
[----:B------:R-:W-:-:S07]  /*4e60*/  MOV R13, R3 ;  /* 0x00000003000d7202 */ /* 0x000fce0000000f00 */
.L_x_903:
[----:B------:R-:W0:Y:S02]  /*4e70*/  LDS R2, [R12] ;  /* 0x000000000c027984 */ /* 0x000e240000000800 */
[----:B0-----:R-:W-:-:S05]  /*4e80*/  HADD2 R3, R2, R13 ;  /* 0x0000000d02037230 */ /* 0x001fca0000000000 */
[----:B------:R-:W0:Y:S02]  /*4e90*/  ATOMS.CAST.SPIN P0, [R12], R2, R3 ;  /* 0x000000020c00758d */ /* 0x000e240001800003 */
[----:B0-----:R-:W-:Y:S05]  /*4ea0*/  @!P0 BRA `(.L_x_903) ;  /* 0xfffffffc00f08947 */ /* 0x001fea000383ffff */
[----:B------:R-:W-:Y:S05]  /*4eb0*/  BRA `(.L_x_901) ;  /* 0x00000000000c7947 */ /* 0x000fea0003800000 */
.L_x_902:
[----:B------:R-:W2:Y:S02]  /*4ec0*/  LD.E R0, desc[UR8][R18.64] ;  /* 0x0000000812007980 */ /* 0x000ea4000c101900 */
[----:B--2---:R-:W-:-:S05]  /*4ed0*/  IADD3 R3, PT, PT, R3, R0, RZ ;  /* 0x0000000003037210 */ /* 0x004fca0007ffe0ff */
[----:B------:R0:W-:Y:S02]  /*4ee0*/  ST.E desc[UR8][R18.64], R3 ;  /* 0x0000000312007985 */ /* 0x0001e4000c101908 */
.L_x_901:
[----:B------:R-:W-:Y:S05]  /*4ef0*/  BSYNC.RECONVERGENT B0 ;  /* 0x0000000000007941 */ /* 0x000fea0003800200 */
.L_x_900:
[----:B------:R1:W-:Y:S01]  /*4f00*/  ATOM.E.ADD.F16x2.RN.STRONG.GPU P0, RZ, desc[UR8][R18.64+0x4], R4 ;  /* 0x8000040412ff79a2 */ /* 0x0003e2000c10e108 */
[----:B------:R-:W-:Y:S04]  /*4f10*/  BSSY.RECONVERGENT B0, `(.L_x_904) ;  /* 0x000000e000007945 */ /* 0x000fe80003800200 */
[----:B-1----:R-:W-:Y:S05]  /*4f20*/  @P0 BRA `(.L_x_905) ;  /* 0x0000000000300947 */ /* 0x002fea0003800000 */
[----:B------:R-:W1:Y:S02]  /*4f30*/  QSPC.E.S P0, RZ, [R18+0x4] ;  /* 0x0000040012ff73aa */ /* 0x000e640000000500 */
[----:B-1----:R-:W-:Y:S05]  /*4f40*/  @!P0 BRA `(.L_x_906) ;  /* 0x00000000001c8947 */ /* 0x002fea0003800000 */
[----:B------:R-:W-:-:S04]  /*4f50*/  MOV R2, R18 ;  /* 0x0000001200027202 */ /* 0x000fc80000000f00 */
[----:B------:R-:W-:-:S07]  /*4f60*/  MOV R0, R2 ;  /* 0x0000000200007202 */ /* 0x000fce0000000f00 */
.L_x_907:
[----:B------:R-:W0:Y:S02]  /*4f70*/  LDS R2, [R0+0x4] ;  /* 0x0000040000027984 */ /* 0x000e240000000800 */
[----:B0-----:R-:W-:-:S05]  /*4f80*/  HFMA2 R3, R2, 1, 1, R4 ;  /* 0x3c003c0002037831 */ /* 0x001fca0000000004 */
[----:B------:R-:W0:Y:S02]  /*4f90*/  ATOMS.CAST.SPIN P0, [R0+0x4], R2, R3 ;  /* 0x000004020000758d */ /* 0x000e240001800003 */
[----:B0-----:R-:W-:Y:S05]  /*4fa0*/  @!P0 BRA `(.L_x_907) ;  /* 0xfffffffc00f08947 */ /* 0x001fea000383ffff */
[----:B------:R-:W-:Y:S05]  /*4fb0*/  BRA `(.L_x_905) ;  /* 0x00000000000c7947 */ /* 0x000fea0003800000 */
.L_x_906:
[----:B------:R-:W0:Y:S02]  /*4fc0*/  LD.E R0, desc[UR8][R18.64+0x4] ;  /* 0x0000040812007980 */ /* 0x000e24000c101900 */
[----:B0-----:R-:W-:-:S05]  /*4fd0*/  IADD3 R3, PT, PT, R4, R0, RZ ;  /* 0x0000000004037210 */ /* 0x001fca0007ffe0ff */
[----:B------:R1:W-:Y:S02]  /*4fe0*/  ST.E desc[UR8][R18.64+0x4], R3 ;  /* 0x0000040312007985 */ /* 0x0003e4000c101908 */
.L_x_905:
[----:B------:R-:W-:Y:S05]  /*4ff0*/  BSYNC.RECONVERGENT B0 ;  /* 0x0000000000007941 */ /* 0x000fea0003800200 */
.L_x_904:
        /* <DEDUP_REMOVED lines=8> */
.L_x_911:
[----:B------:R-:W0:Y:S02]  /*5080*/  LDS R2, [R0] ;  /* 0x0000000000027984 */ /* 0x000e240000000800 */
[----:B0-----:R-:W-:-:S05]  /*5090*/  HADD2 R3, R2, R5 ;  /* 0x0000000502037230 */ /* 0x001fca0000000000 */
[----:B------:R-:W0:Y:S02]  /*50a0*/  ATOMS.CAST.SPIN P0, [R0], R2, R3 ;  /* 0x000000020000758d */ /* 0x000e240001800003 */
[----:B0-----:R-:W-:Y:S05]  /*50b0*/  @!P0 BRA `(.L_x_911) ;  /* 0xfffffffc00f08947 */ /* 0x001fea000383ffff */
[----:B------:R-:W-:Y:S05]  /*50c0*/  BRA `(.L_x_909) ;  /* 0x00000000000c7947 */ /* 0x000fea0003800000 */
.L_x_910:
[----:B------:R-:W2:Y:S02]  /*50d0*/  LD.E R0, desc[UR8][R18.64] ;  /* 0x0000000812007980 */ /* 0x000ea4000c101900 */
[----:B--2---:R-:W-:-:S05]  /*50e0*/  IADD3 R3, PT, PT, R5, R0, RZ ;  /* 0x0000000005037210 */ /* 0x004fca0007ffe0ff */
[----:B------:R0:W-:Y:S02]  /*50f0*/  ST.E desc[UR8][R18.64], R3 ;  /* 0x0000000312007985 */ /* 0x0001e4000c101908 */
.L_x_909:
[----:B------:R-:W-:Y:S05]  /*5100*/  BSYNC.RECONVERGENT B0 ;  /* 0x0000000000007941 */ /* 0x000fea0003800200 */
.L_x_908:
[----:B------:R1:W-:Y:S01]  /*5110*/  ATOM.E.ADD.F16x2.RN.STRONG.GPU P0, RZ, desc[UR8][R18.64+0x4], R6 ;  /* 0x8000040612ff79a2 */ /* 0x0003e2000c10e108 */
[----:B------:R-:W-:Y:S04]  /*5120*/  BSSY.RECONVERGENT B0, `(.L_x_912) ;  /* 0x000000e000007945 */ /* 0x000fe80003800200 */
[----:B-1----:R-:W-:Y:S05]  /*5130*/  @P0 BRA `(.L_x_913) ;  /* 0x0000000000300947 */ /* 0x002fea0003800000 */
[----:B------:R-:W1:Y:S02]  /*5140*/  QSPC.E.S P0, RZ, [R18+0x4] ;  /* 0x0000040012ff73aa */ /* 0x000e640000000500 */
[----:B-1----:R-:W-:Y:S05]  /*5150*/  @!P0 BRA `(.L_x_914) ;  /* 0x00000000001c8947 */ /* 0x002fea0003800000 */
[----:B------:R-:W-:-:S04]  /*5160*/  MOV R2, R18 ;  /* 0x0000001200027202 */ /* 0x000fc80000000f00 */
[----:B------:R-:W-:-:S07]  /*5170*/  MOV R0, R2 ;  /* 0x0000000200007202 */ /* 0x000fce0000000f00 */
.L_x_915:
[----:B------:R-:W0:Y:S02]  /*5180*/  LDS R2, [R0+0x4] ;  /* 0x0000040000027984 */ /* 0x000e240000000800 */
[----:B0-----:R-:W-:-:S05]  /*5190*/  HFMA2 R3, R2, 1, 1, R6 ;  /* 0x3c003c0002037831 */ /* 0x001fca0000000006 */
[----:B------:R-:W0:Y:S02]  /*51a0*/  ATOMS.CAST.SPIN P0, [R0+0x4], R2, R3 ;  /* 0x000004020000758d */ /* 0x000e240001800003 */
[----:B0-----:R-:W-:Y:S05]  /*51b0*/  @!P0 BRA `(.L_x_915) ;  /* 0xfffffffc00f08947 */ /* 0x001fea000383ffff */
[----:B------:R-:W-:Y:S05]  /*51c0*/  BRA `(.L_x_913) ;  /* 0x00000000000c7947 */ /* 0x000fea0003800000 */
.L_x_914:
[----:B------:R-:W0:Y:S02]  /*51d0*/  LD.E R0, desc[UR8][R18.64+0x4] ;  /* 0x0000040812007980 */ /* 0x000e24000c101900 */
[----:B0-----:R-:W-:-:S05]  /*51e0*/  IADD3 R3, PT, PT, R6, R0, RZ ;  /* 0x0000000006037210 */ /* 0x001fca0007ffe0ff */
[----:B------:R1:W-:Y:S02]  /*51f0*/  ST.E desc[UR8][R18.64+0x4], R3 ;  /* 0x0000040312007985 */ /* 0x0003e4000c101908 */
.L_x_913:
[----:B------:R-:W-:Y:S05]  /*5200*/  BSYNC.RECONVERGENT B0 ;  /* 0x0000000000007941 */ /* 0x000fea0003800200 */
.L_x_912:
        /* <DEDUP_REMOVED lines=8> */
.L_x_919:
[----:B------:R-:W0:Y:S02]  /*5290*/  LDS R2, [R0] ;  /* 0x0000000000027984 */ /* 0x000e240000000800 */
[----:B0-----:R-:W-:-:S05]  /*52a0*/  HADD2 R3, R2, R7 ;  /* 0x0000000702037230 */ /* 0x001fca0000000000 */
[----:B------:R-:W0:Y:S02]  /*52b0*/  ATOMS.CAST.SPIN P0, [R0], R2, R3 ;  /* 0x000000020000758d */ /* 0x000e240001800003 */
[----:B0-----:R-:W-:Y:S05]  /*52c0*/  @!P0 BRA `(.L_x_919) ;  /* 0xfffffffc00f08947 */ /* 0x001fea000383ffff */
[----:B------:R-:W-:Y:S05]  /*52d0*/  BRA `(.L_x_917) ;  /* 0x00000000000c7947 */ /* 0x000fea0003800000 */
.L_x_918:
[----:B------:R-:W2:Y:S02]  /*52e0*/  LD.E R0, desc[UR8][R18.64] ;  /* 0x0000000812007980 */ /* 0x000ea4000c101900 */
[----:B--2---:R-:W-:-:S05]  /*52f0*/  IADD3 R3, PT, PT, R7, R0, RZ ;  /* 0x0000000007037210 */ /* 0x004fca0007ffe0ff */
[----:B------:R0:W-:Y:S02]  /*5300*/  ST.E desc[UR8][R18.64], R3 ;  /* 0x0000000312007985 */ /* 0x0001e4000c101908 */
.L_x_917:
[----:B------:R-:W-:Y:S05]  /*5310*/  BSYNC.RECONVERGENT B0 ;  /* 0x0000000000007941 */ /* 0x000fea0003800200 */
.L_x_916:
[----:B------:R1:W-:Y:S01]  /*5320*/  ATOM.E.ADD.F16x2.RN.STRONG.GPU P0, RZ, desc[UR8][R18.64+0x4], R16 ;  /* 0x8000041012ff79a2 */ /* 0x0003e2000c10e108 */
[----:B------:R-:W-:Y:S04]  /*5330*/  BSSY.RECONVERGENT B0, `(.L_x_920) ;  /* 0x000000e000007945 */ /* 0x000fe80003800200 */
[----:B-1----:R-:W-:Y:S05]  /*5340*/  @P0 BRA `(.L_x_921) ;  /* 0x0000000000300947 */ /* 0x002fea0003800000 */
[----:B------:R-:W1:Y:S02]  /*5350*/  QSPC.E.S P0, RZ, [R18+0x4] ;  /* 0x0000040012ff73aa */ /* 0x000e640000000500 */
[----:B-1----:R-:W-:Y:S05]  /*5360*/  @!P0 BRA `(.L_x_922) ;  /* 0x00000000001c8947 */ /* 0x002fea0003800000 */
[----:B------:R-:W-:-:S04]  /*5370*/  MOV R2, R18 ;  /* 0x0000001200027202 */ /* 0x000fc80000000f00 */
[----:B------:R-:W-:-:S07]  /*5380*/  MOV R0, R2 ;  /* 0x0000000200007202 */ /* 0x000fce0000000f00 */
.L_x_923:
[----:B------:R-:W0:Y:S02]  /*5390*/  LDS R2, [R0+0x4] ;  /* 0x0000040000027984 */ /* 0x000e240000000800 */
[----:B0-----:R-:W-:-:S05]  /*53a0*/  HFMA2 R3, R2, 1, 1, R16 ;  /* 0x3c003c0002037831 */ /* 0x001fca0000000010 */
[----:B------:R-:W0:Y:S02]  /*53b0*/  ATOMS.CAST.SPIN P0, [R0+0x4], R2, R3 ;  /* 0x000004020000758d */ /* 0x000e240001800003 */
[----:B0-----:R-:W-:Y:S05]  /*53c0*/  @!P0 BRA `(.L_x_923) ;  /* 0xfffffffc00f08947 */ /* 0x001fea000383ffff */
[----:B------:R-:W-:Y:S05]  /*53d0*/  BRA `(.L_x_921) ;  /* 0x00000000000c7947 */ /* 0x000fea0003800000 */
.L_x_922:
[----:B------:R-:W0:Y:S02]  /*53e0*/  LD.E R0, desc[UR8][R18.64+0x4] ;  /* 0x0000040812007980 */ /* 0x000e24000c101900 */
[----:B0-----:R-:W-:-:S05]  /*53f0*/  IADD3 R3, PT, PT, R16, R0, RZ ;  /* 0x0000000010037210 */ /* 0x001fca0007ffe0ff */
[----:B------:R1:W-:Y:S02]  /*5400*/  ST.E desc[UR8][R18.64+0x4], R3 ;  /* 0x0000040312007985 */ /* 0x0003e4000c101908 */
.L_x_921:
[----:B------:R-:W-:Y:S05]  /*5410*/  BSYNC.RECONVERGENT B0 ;  /* 0x0000000000007941 */ /* 0x000fea0003800200 */
.L_x_920:
        /* <DEDUP_REMOVED lines=8> */
.L_x_927:
[----:B------:R-:W0:Y:S02]  /*54a0*/  LDS R2, [R0] ;  /* 0x0000000000027984 */ /* 0x000e240000000800 */
[----:B0-----:R-:W-:-:S05]  /*54b0*/  HADD2 R3, R2, R11 ;  /* 0x0000000b02037230 */ /* 0x001fca0000000000 */
[----:B------:R-:W0:Y:S02]  /*54c0*/  ATOMS.CAST.SPIN P0, [R0], R2, R3 ;  /* 0x000000020000758d */ /* 0x000e240001800003 */
[----:B0-----:R-:W-:Y:S05]  /*54d0*/  @!P0 BRA `(.L_x_927) ;  /* 0xfffffffc00f08947 */ /* 0x001fea000383ffff */
[----:B------:R-:W-:Y:S05]  /*54e0*/  BRA `(.L_x_925) ;  /* 0x00000000000c7947 */ /* 0x000fea0003800000 */
.L_x_926:
[----:B------:R-:W2:Y:S02]  /*54f0*/  LD.E R0, desc[UR8][R18.64] ;  /* 0x0000000812007980 */ /* 0x000ea4000c101900 */
[----:B--2---:R-:W-:-:S05]  /*5500*/  IADD3 R3, PT, PT, R11, R0, RZ ;  /* 0x000000000b037210 */ /* 0x004fca0007ffe0ff */
[----:B------:R0:W-:Y:S02]  /*5510*/  ST.E desc[UR8][R18.64], R3 ;  /* 0x0000000312007985 */ /* 0x0001e4000c101908 */
.L_x_925:
[----:B------:R-:W-:Y:S05]  /*5520*/  BSYNC.RECONVERGENT B0 ;  /* 0x0000000000007941 */ /* 0x000fea0003800200 */
.L_x_924:
[----:B------:R1:W-:Y:S01]  /*5530*/  ATOM.E.ADD.F16x2.RN.STRONG.GPU P0, RZ, desc[UR8][R18.64+0x4], R10 ;  /* 0x8000040a12ff79a2 */ /* 0x0003e2000c10e108 */
[----:B------:R-:W-:Y:S04]  /*5540*/  BSSY.RECONVERGENT B0, `(.L_x_928) ;  /* 0x000000e000007945 */ /* 0x000fe80003800200 */
[----:B-1----:R-:W-:Y:S05]  /*5550*/  @P0 BRA `(.L_x_929) ;  /* 0x0000000000300947 */ /* 0x002fea0003800000 */
[----:B------:R-:W1:Y:S02]  /*5560*/  QSPC.E.S P0, RZ, [R18+0x4] ;  /* 0x0000040012ff73aa */ /* 0x000e640000000500 */
[----:B-1----:R-:W-:Y:S05]  /*5570*/  @!P0 BRA `(.L_x_930) ;  /* 0x00000000001c8947 */ /* 0x002fea0003800000 */
[----:B------:R-:W-:-:S04]  /*5580*/  MOV R2, R18 ;  /* 0x0000001200027202 */ /* 0x000fc80000000f00 */
[----:B------:R-:W-:-:S07]  /*5590*/  MOV R0, R2 ;  /* 0x0000000200007202 */ /* 0x000fce0000000f00 */
.L_x_931:
[----:B------:R-:W0:Y:S02]  /*55a0*/  LDS R2, [R0+0x4] ;  /* 0x0000040000027984 */ /* 0x000e240000000800 */
[----:B0-----:R-:W-:-:S05]  /*55b0*/  HFMA2 R3, R2, 1, 1, R10 ;  /* 0x3c003c0002037831 */ /* 0x001fca000000000a */
[----:B------:R-:W0:Y:S02]  /*55c0*/  ATOMS.CAST.SPIN P0, [R0+0x4], R2, R3 ;  /* 0x000004020000758d */ /* 0x000e240001800003 */
[----:B0-----:R-:W-:Y:S05]  /*55d0*/  @!P0 BRA `(.L_x_931) ;  /* 0xfffffffc00f08947 */ /* 0x001fea000383ffff */
[----:B------:R-:W-:Y:S05]  /*55e0*/  BRA `(.L_x_929) ;  /* 0x00000000000c7947 */ /* 0x000fea0003800000 */
.L_x_930:
[----:B------:R-:W0:Y:S02]  /*55f0*/  LD.E R0, desc[UR8][R18.64+0x4] ;  /* 0x0000040812007980 */ /* 0x000e24000c101900 */
[----:B0-----:R-:W-:-:S05]  /*5600*/  IADD3 R3, PT, PT, R10, R0, RZ ;  /* 0x000000000a037210 */ /* 0x001fca0007ffe0ff */
[----:B------:R1:W-:Y:S02]  /*5610*/  ST.E desc[UR8][R18.64+0x4], R3 ;  /* 0x0000040312007985 */ /* 0x0003e4000c101908 */
.L_x_929:
[----:B------:R-:W-:Y:S05]  /*5620*/  BSYNC.RECONVERGENT B0 ;  /* 0x0000000000007941 */ /* 0x000fea0003800200 */
.L_x_928:
        /* <DEDUP_REMOVED lines=8> */
.L_x_935:
[----:B------:R-:W0:Y:S02]  /*56b0*/  LDS R2, [R0] ;  /* 0x0000000000027984 */ /* 0x000e240000000800 */
[----:B0-----:R-:W-:-:S05]  /*56c0*/  HADD2 R3, R2, R9 ;  /* 0x0000000902037230 */ /* 0x001fca0000000000 */
[----:B------:R-:W0:Y:S02]  /*56d0*/  ATOMS.CAST.SPIN P0, [R0], R2, R3 ;  /* 0x000000020000758d */ /* 0x000e240001800003 */
[----:B0-----:R-:W-:Y:S05]  /*56e0*/  @!P0 BRA `(.L_x_935) ;  /* 0xfffffffc00f08947 */ /* 0x001fea000383ffff */
[----:B------:R-:W-:Y:S05]  /*56f0*/  BRA `(.L_x_933) ;  /* 0x00000000000c7947 */ /* 0x000fea0003800000 */
.L_x_934:
[----:B------:R-:W2:Y:S02]  /*5700*/  LD.E R0, desc[UR8][R18.64] ;  /* 0x0000000812007980 */ /* 0x000ea4000c101900 */
[----:B--2---:R-:W-:-:S05]  /*5710*/  IADD3 R3, PT, PT, R9, R0, RZ ;  /* 0x0000000009037210 */ /* 0x004fca0007ffe0ff */
[----:B------:R0:W-:Y:S02]  /*5720*/  ST.E desc[UR8][R18.64], R3 ;  /* 0x0000000312007985 */ /* 0x0001e4000c101908 */
.L_x_933:
[----:B------:R-:W-:Y:S05]  /*5730*/  BSYNC.RECONVERGENT B0 ;  /* 0x0000000000007941 */ /* 0x000fea0003800200 */
.L_x_932:
[----:B------:R1:W-:Y:S02]  /*5740*/  ATOM.E.ADD.F16x2.RN.STRONG.GPU P0, RZ, desc[UR8][R18.64+0x4], R8 ;  /* 0x8000040812ff79a2 */ /* 0x0003e4000c10e108 */
[----:B-1----:R-:W-:Y:S05]  /*5750*/  @P0 EXIT ;  /* 0x000000000000094d */ /* 0x002fea0003800000 */
[----:B------:R-:W1:Y:S02]  /*5760*/  QSPC.E.S P0, RZ, [R18+0x4] ;  /* 0x0000040012ff73aa */ /* 0x000e640000000500 */
[----:B-1----:R-:W-:Y:S05]  /*5770*/  @!P0 BRA `(.L_x_936) ;  /* 0x00000000001c8947 */ /* 0x002fea0003800000 */
[----:B------:R-:W-:-:S04]  /*5780*/  MOV R2, R18 ;  /* 0x0000001200027202 */ /* 0x000fc80000000f00 */
[----:B------:R-:W-:-:S07]  /*5790*/  MOV R0, R2 ;  /* 0x0000000200007202 */ /* 0x000fce0000000f00 */
.L_x_937:
[----:B------:R-:W0:Y:S02]  /*57a0*/  LDS R2, [R0+0x4] ;  /* 0x0000040000027984 */ /* 0x000e240000000800 */
[----:B0-----:R-:W-:-:S05]  /*57b0*/  HFMA2 R3, R2, 1, 1, R8 ;  /* 0x3c003c0002037831 */ /* 0x001fca0000000008 */
[----:B------:R-:W0:Y:S02]  /*57c0*/  ATOMS.CAST.SPIN P0, [R0+0x4], R2, R3 ;  /* 0x000004020000758d */ /* 0x000e240001800003 */
[----:B0-----:R-:W-:Y:S05]  /*57d0*/  @!P0 BRA `(.L_x_937) ;  /* 0xfffffffc00f08947 */ /* 0x001fea000383ffff */
[----:B------:R-:W-:Y:S05]  /*57e0*/  EXIT ;  /* 0x000000000000794d */ /* 0x000fea0003800000 */
.L_x_936:
[----:B------:R-:W0:Y:S02]  /*57f0*/  LD.E R0, desc[UR8][R18.64+0x4] ;  /* 0x0000040812007980 */ /* 0x000e24000c101900 */
[----:B0-----:R-:W-:-:S05]  /*5800*/  IADD3 R3, PT, PT, R8, R0, RZ ;  /* 0x0000000008037210 */ /* 0x001fca0007ffe0ff */
[----:B------:R-:W-:Y:S01]  /*5810*/  ST.E desc[UR8][R18.64+0x4], R3 ;  /* 0x0000040312007985 */ /* 0x000fe2000c101908 */
[----:B------:R-:W-:Y:S05]  /*5820*/  EXIT ;  /* 0x000000000000794d */ /* 0x000fea0003800000 */
.L_x_938:
        /* <DEDUP_REMOVED lines=13> */
.L_x_1863:


//--------------------- .text._ZN4vllm4gptq33gemm_half_q_half_gptq_2bit_kernelILb1ELi7EEEvPK6__halfPKjS6_S4_PS2_iiiibPKi --------------------------
	.section	.text._ZN4vllm4gptq33gemm_half_q_half_gptq_2bit_kernelILb1ELi7EEEvPK6__halfPKjS6_S4_PS2_iiiibPKi,"ax",@progbits
	.align	128
        .global         _ZN4vllm4gptq33gemm_half_q_half_gptq_2bit_kernelILb1ELi7EEEvPK6__halfPKjS6_S4_PS2_iiiibPKi
        .type           _ZN4vllm4gptq33gemm_half_q_half_gptq_2bit_kernelILb1ELi7EEEvPK6__halfPKjS6_S4_PS2_iiiibPKi,@function
        .size           _ZN4vllm4gptq33gemm_half_q_half_gptq_2bit_kernelILb1ELi7EEEvPK6__halfPKjS6_S4_PS2_iiiibPKi,(.L_x_1864 - _ZN4vllm4gptq33gemm_half_q_half_gptq_2bit_kernelILb1ELi7EEEvPK6__halfPKjS6_S4_PS2_iiiibPKi)
        .other          _ZN4vllm4gptq33gemm_half_q_half_gptq_2bit_kernelILb1ELi7EEEvPK6__halfPKjS6_S4_PS2_iiiibPKi,@"STO_CUDA_ENTRY STV_DEFAULT"
_ZN4vllm4gptq33gemm_half_q_half_gptq_2bit_kernelILb1ELi7EEEvPK6__halfPKjS6_S4_PS2_iiiibPKi:
.text._ZN4vllm4gptq33gemm_half_q_half_gptq_2bit_kernelILb1ELi7EEEvPK6__halfPKjS6_S4_PS2_iiiibPKi:
        /* <DEDUP_REMOVED lines=49> */
[-C--:B------:R-:W-:Y:S02]  /*0310*/  IADD3 R17, PT, PT, R16, R3.reuse, RZ ;  /* 0x0000000310117210 */ /* 0x080fe40007ffe0ff */
[C---:B------:R-:W-:Y:S02]  /*0320*/  IADD3 R20, P0, PT, R14.reuse, R16, RZ ;  /* 0x000000100e147210 */ /* 0x040fe40007f1e0ff */
[----:B------:R-:W-:Y:S01]  /*0330*/  IADD3 R21, PT, PT, R17, R3, RZ ;  /* 0x0000000311157210 */ /* 0x000fe20007ffe0ff */
[----:B------:R-:W5:Y:S01]  /*0340*/  LDG.E.U16.CONSTANT R13, desc[UR8][R12.64] ;  /* 0x000000080c0d7981 */ /* 0x000f62000c1e9500 */
[----:B------:R-:W-:-:S02]  /*0350*/  IADD3 R18, P2, PT, R14, R17, RZ ;  /* 0x000000110e127210 */ /* 0x000fc40007f5e0ff */
[----:B0-----:R-:W-:Y:S02]  /*0360*/  LEA.HI.X.SX32 R7, R16, RZ, 0x1, P0 ;  /* 0x000000ff10077211 */ /* 0x001fe400000f0eff */
[----:B------:R-:W-:Y:S02]  /*0370*/  IADD3 R14, P0, PT, R14, R21, RZ ;  /* 0x000000150e0e7210 */ /* 0x000fe40007f1e0ff */
[----:B------:R-:W-:Y:S02]  /*0380*/  LEA.HI.X.SX32 R17, R17, RZ, 0x1, P2 ;  /* 0x000000ff11117211 */ /* 0x000fe400010f0eff */
[----:B-1----:R-:W-:Y:S02]  /*0390*/  LEA R8, P2, R18, UR6, 0x1 ;  /* 0x0000000612087c11 */ /* 0x002fe4000f8408ff */
[----:B------:R-:W-:Y:S02]  /*03a0*/  LEA.HI.X.SX32 R21, R21, RZ, 0x1, P0 ;  /* 0x000000ff15157211 */ /* 0x000fe400000f0eff */
[----:B------:R-:W-:-:S02]  /*03b0*/  LEA R6, P1, R20, UR6, 0x1 ;  /* 0x0000000614067c11 */ /* 0x000fc4000f8208ff */
[----:B------:R-:W-:Y:S02]  /*03c0*/  LEA R16, P0, R14, UR6, 0x1 ;  /* 0x000000060e107c11 */ /* 0x000fe4000f8008ff */
[----:B------:R-:W-:Y:S02]  /*03d0*/  LEA.HI.X R9, R18, UR7, R17, 0x1, P2 ;  /* 0x0000000712097c11 */ /* 0x000fe400090f0c11 */
        /* <DEDUP_REMOVED lines=13> */
.L_x_941:
        /* <DEDUP_REMOVED lines=21> */
[-C--:B------:R-:W-:Y:S02]  /*0600*/  LEA.HI.X.SX32 R22, R22, R14.reuse, 0x1, P2 ;  /* 0x0000000e16167211 */ /* 0x080fe400010f0eff */
[----:B------:R-:W-:Y:S02]  /*0610*/  LEA R10, P2, R11, UR6, 0x1 ;  /* 0x000000060b0a7c11 */ /* 0x000fe4000f8408ff */
[----:B------:R-:W-:Y:S01]  /*0620*/  IADD3 R17, P0, PT, R24, R5, RZ ;  /* 0x0000000518117210 */ /* 0x000fe20007f1e0ff */
[----:B------:R-:W3:Y:S01]  /*0630*/  LDG.E.U16.CONSTANT R7, desc[UR8][R6.64] ;  /* 0x0000000806077981 */ /* 0x000ee2000c1e9500 */
[----:B------:R-:W-:Y:S02]  /*0640*/  LEA.HI.X.SX32 R20, R20, R14, 0x1, P1 ;  /* 0x0000000e14147211 */ /* 0x000fe400008f0eff */
[----:B------:R-:W-:Y:S02]  /*0650*/  LEA R12, P1, R13, UR6, 0x1 ;  /* 0x000000060d0c7c11 */ /* 0x000fe4000f8208ff */
[----:B------:R-:W-:-:S02]  /*0660*/  LEA.HI.X R11, R11, UR7, R22, 0x1, P2 ;  /* 0x000000070b0b7c11 */ /* 0x000fc400090f0c16 */
[CC--:B------:R-:W-:Y:S02]  /*0670*/  IADD3 R22, PT, PT, R24.reuse, R3.reuse, RZ ;  /* 0x0000000318167210 */ /* 0x0c0fe40007ffe0ff */
[----:B------:R-:W-:Y:S02]  /*0680*/  LEA.HI.X.SX32 R18, R24, R14, 0x1, P0 ;  /* 0x0000000e18127211 */ /* 0x000fe400000f0eff */
[----:B------:R-:W-:Y:S01]  /*0690*/  LEA R16, P0, R17, UR6, 0x1 ;  /* 0x0000000611107c11 */ /* 0x000fe2000f8008ff */
[----:B------:R-:W4:Y:S01]  /*06a0*/  LDG.E.U16.CONSTANT R11, desc[UR8][R10.64] ;  /* 0x000000080a0b7981 */ /* 0x000f22000c1e9500 */
[----:B------:R-:W-:Y:S02]  /*06b0*/  LEA.HI.X R13, R13, UR7, R20, 0x1, P1 ;  /* 0x000000070d0d7c11 */ /* 0x000fe400088f0c14 */
[----:B------:R-:W-:Y:S02]  /*06c0*/  IADD3 R20, PT, PT, R22, R3, RZ ;  /* 0x0000000316147210 */ /* 0x000fe40007ffe0ff */
[----:B------:R-:W-:-:S02]  /*06d0*/  LEA.HI.X R17, R17, UR7, R18, 0x1, P0 ;  /* 0x0000000711117c11 */ /* 0x000fc400080f0c12 */
[-C--:B------:R-:W-:Y:S01]  /*06e0*/  IADD3 R19, P0, PT, R22, R5.reuse, RZ ;  /* 0x0000000516137210 */ /* 0x080fe20007f1e0ff */
[----:B------:R-:W5:Y:S01]  /*06f0*/  LDG.E.U16.CONSTANT R13, desc[UR8][R12.64] ;  /* 0x000000080c0d7981 */ /* 0x000f62000c1e9500 */
[----:B------:R-:W-:Y:S02]  /*0700*/  IADD3 R5, P1, PT, R20, R5, RZ ;  /* 0x0000000514057210 */ /* 0x000fe40007f3e0ff */
[-C--:B------:R-:W-:Y:S01]  /*0710*/  LEA.HI.X.SX32 R22, R22, R14.reuse, 0x1, P0 ;  /* 0x0000000e16167211 */ /* 0x080fe200000f0eff */
[----:B------:R-:W5:Y:S01]  /*0720*/  LDG.E.U16.CONSTANT R17, desc[UR8][R16.64] ;  /* 0x0000000810117981 */ /* 0x000f62000c1e9500 */
[----:B------:R-:W-:Y:S02]  /*0730*/  LEA.HI.X.SX32 R14, R20, R14, 0x1, P1 ;  /* 0x0000000e140e7211 */ /* 0x000fe400008f0eff */
[----:B------:R-:W-:Y:S02]  /*0740*/  LEA R18, P0, R19, UR6, 0x1 ;  /* 0x0000000613127c11 */ /* 0x000fe4000f8008ff */
        /* <DEDUP_REMOVED lines=12> */
.L_x_940:
[----:B------:R-:W-:Y:S05]  /*0810*/  BSYNC.RECONVERGENT B0 ;  /* 0x0000000000007941 */ /* 0x000fea0003800200 */
.L_x_939:
[----:B------:R-:W1:Y:S02]  /*0820*/  LDCU UR4, c[0x0][0x3ac] ;  /* 0x00007580ff0477ac */ /* 0x000e640008000800 */
[----:B-1----:R-:W-:-:S04]  /*0830*/  MOV R21, UR4 ;  /* 0x0000000400157c02 */ /* 0x002fc80008000f00 */
[----:B------:R-:W-:-:S13]  /*0840*/  ISETP.GE.AND P0, PT, R0, R21, PT ;  /* 0x000000150000720c */ /* 0x000fda0003f06270 */
[----:B------:R-:W-:Y:S05]  /*0850*/  @P0 EXIT ;  /* 0x000000000000094d */ /* 0x000fea0003800000 */
[----:B------:R-:W1:Y:S01]  /*0860*/  LDC R8, c[0x0][0x3b4] ;  /* 0x0000ed00ff087b82 */ /* 0x000e620000000800 */
[----:B------:R-:W-:Y:S01]  /*0870*/  IMAD R2, R2, R21, RZ ;  /* 0x0000001502027224 */ /* 0x000fe200078e02ff */
[----:B------:R-:W2:Y:S01]  /*0880*/  LDCU.64 UR4, c[0x0][0x388] ;  /* 0x00007100ff0477ac */ /* 0x000ea20008000a00 */
[----:B------:R-:W-:Y:S02]  /*0890*/  PRMT R12, RZ, 0x5410, RZ ;  /* 0x00005410ff0c7816 */ /* 0x000fe400000000ff */
[----:B------:R-:W-:Y:S02]  /*08a0*/  PRMT R45, RZ, 0x5410, RZ ;  /* 0x00005410ff2d7816 */ /* 0x000fe400000000ff */
[----:B0-----:R-:W-:Y:S01]  /*08b0*/  PRMT R13, RZ, 0x5410, RZ ;  /* 0x00005410ff0d7816 */ /* 0x001fe200000000ff */
[----:B------:R-:W0:Y:S01]  /*08c0*/  LDC.64 R16, c[0x0][0x390] ;  /* 0x0000e400ff107b82 */ /* 0x000e220000000a00 */
[----:B------:R-:W-:-:S07]  /*08d0*/  PRMT R11, RZ, 0x5410, RZ ;  /* 0x00005410ff0b7816 */ /* 0x000fce00000000ff */
[----:B------:R-:W3:Y:S01]  /*08e0*/  LDC.64 R18, c[0x0][0x398] ;  /* 0x0000e600ff127b82 */ /* 0x000ee20000000a00 */
[----:B-1----:R-:W-:-:S04]  /*08f0*/  IABS R7, R8 ;  /* 0x0000000800077213 */ /* 0x002fc80000000000 */
[----:B------:R-:W1:Y:S08]  /*0900*/  I2F.RP R6, R7 ;  /* 0x0000000700067306 */ /* 0x000e700000209400 */
[----:B-1----:R-:W1:Y:S02]  /*0910*/  MUFU.RCP R6, R6 ;  /* 0x0000000600067308 */ /* 0x002e640000001000 */
[----:B-1----:R-:W-:-:S06]  /*0920*/  IADD3 R4, PT, PT, R6, 0xffffffe, RZ ;  /* 0x0ffffffe06047810 */ /* 0x002fcc0007ffe0ff */
[----:B------:R1:W4:Y:S02]  /*0930*/  F2I.FTZ.U32.TRUNC.NTZ R5, R4 ;  /* 0x0000000400057305 */ /* 0x000324000021f000 */
[----:B-1----:R-:W-:Y:S01]  /*0940*/  HFMA2 R4, -RZ, RZ, 0, 0 ;  /* 0x00000000ff047431 */ /* 0x002fe200000001ff */
        /* <DEDUP_REMOVED lines=11> */
[----:B------:R-:W-:Y:S02]  /*0a00*/  SHF.R.S32.HI R73, RZ, 0x4, R9 ;  /* 0x00000004ff497819 */ /* 0x000fe40000011409 */
[----:B------:R-:W-:Y:S01]  /*0a10*/  PRMT R9, RZ, 0x5410, RZ ;  /* 0x00005410ff097816 */ /* 0x000fe200000000ff */
        /* <DEDUP_REMOVED lines=12> */
[----:B------:R-:W1:Y:S01]  /*0ae0*/  I2F.U32.RP R6, R68 ;  /* 0x0000004400067306 */ /* 0x000e620000209000 */
[----:B------:R-:W-:Y:S02]  /*0af0*/  IADD3 R7, PT, PT, RZ, -R68, RZ ;  /* 0x80000044ff077210 */ /* 0x000fe40007ffe0ff */
[----:B------:R-:W-:-:S05]  /*0b00*/  ISETP.NE.U32.AND P2, PT, R68, RZ, PT ;  /* 0x000000ff4400720c */ /* 0x000fca0003f45070 */
[----:B-1----:R-:W1:Y:S02]  /*0b10*/  MUFU.RCP R6, R6 ;  /* 0x0000000600067308 */ /* 0x002e640000001000 */
[----:B-1----:R-:W-:Y:S02]  /*0b20*/  IADD3 R4, PT, PT, R6, 0xffffffe, RZ ;  /* 0x0ffffffe06047810 */ /* 0x002fe40007ffe0ff */
[----:B------:R-:W-:-:S04]  /*0b30*/  PRMT R6, RZ, 0x5410, RZ ;  /* 0x00005410ff067816 */ /* 0x000fc800000000ff */
[----:B------:R1:W4:Y:S02]  /*0b40*/  F2I.FTZ.U32.TRUNC.NTZ R5, R4 ;  /* 0x0000000400057305 */ /* 0x000324000021f000 */
[----:B-1----:R-:W-:Y:S02]  /*0b50*/  HFMA2 R4, -RZ, RZ, 0, 0 ;  /* 0x00000000ff047431 */ /* 0x002fe400000001ff */
        /* <DEDUP_REMOVED lines=16> */
[----:B--2---:R-:W-:Y:S02]  /*0c60*/  LEA R78, P1, R79, UR4, 0x2 ;  /* 0x000000044f4e7c11 */ /* 0x004fe4000f8210ff */
[----:B------:R-:W-:Y:S01]  /*0c70*/  PRMT R3, RZ, 0x5410, RZ ;  /* 0x00005410ff037816 */ /* 0x000fe200000000ff */
[----:B------:R-:W-:Y:S01]  /*0c80*/  IMAD R7, R21, R72, RZ ;  /* 0x0000004815077224 */ /* 0x000fe200078e02ff */
[----:B------:R-:W-:-:S02]  /*0c90*/  LEA.HI.X R79, R79, UR5, R4, 0x2, P1 ;  /* 0x000000054f4f7c11 */ /* 0x000fc400088f1404 */
[----:B------:R-:W-:Y:S02]  /*0ca0*/  PRMT R4, RZ, 0x5410, RZ ;  /* 0x00005410ff047816 */ /* 0x000fe400000000ff */
[----:B------:R-:W-:-:S04]  /*0cb0*/  SHF.R.S32.HI R2, RZ, 0x1f, R7 ;  /* 0x0000001fff027819 */ /* 0x000fc80000011407 */
[-C--:B------:R-:W-:Y:S02]  /*0cc0*/  LEA.HI R2, R2, R7.reuse, RZ, 0x4 ;  /* 0x0000000702027211 */ /* 0x080fe400078f20ff */
[----:B------:R-:W-:Y:S02]  /*0cd0*/  IADD3 R7, PT, PT, R0, R7, RZ ;  /* 0x0000000700077210 */ /* 0x000fe40007ffe0ff */
[----:B------:R-:W-:Y:S02]  /*0ce0*/  LEA.HI.SX32 R5, R2, R73, 0x1c ;  /* 0x0000004902057211 */ /* 0x000fe400078fe2ff */
[----:B------:R-:W-:Y:S01]  /*0cf0*/  PRMT R2, RZ, 0x5410, RZ ;  /* 0x00005410ff027816 */ /* 0x000fe200000000ff */
[----:B---3--:R-:W-:Y:S01]  /*0d00*/  IMAD.WIDE R18, R7, 0x2, R18 ;  /* 0x0000000207127825 */ /* 0x008fe200078e0212 */
[----:B------:R-:W-:Y:S02]  /*0d10*/  PRMT R7, RZ, 0x5410, RZ ;  /* 0x00005410ff077816 */ /* 0x000fe400000000ff */
[----:B------:R-:W-:Y:S01]  /*0d20*/  PRMT R0, RZ, 0x5410, RZ ;  /* 0x00005410ff007816 */ /* 0x000fe200000000ff */
[----:B0-----:R-:W-:Y:S01]  /*0d30*/  IMAD.WIDE R16, R5, 0x4, R16 ;  /* 0x0000000405107825 */ /* 0x001fe200078e0210 */
[----:B------:R-:W-:Y:S01]  /*0d40*/  PRMT R5, RZ, 0x5410, RZ ;  /* 0x00005410ff057816 */ /* 0x000fe200000000ff */
[----:B------:R-:W-:Y:S06]  /*0d50*/  @P0 BRA `(.L_x_942) ;  /* 0x0000001c00900947 */ /* 0x000fec0003800000 */
[----:B------:R-:W2:Y:S04]  /*0d60*/  LDG.E.CONSTANT R16, desc[UR8][R16.64] ;  /* 0x0000000810107981 */ /* 0x000ea8000c1e9900 */
[----:B------:R0:W5:Y:S04]  /*0d70*/  LDG.E.CONSTANT R76, desc[UR8][R18.64] ;  /* 0x00000008124c7981 */ /* 0x000168000c1e9900 */
[----:B------:R0:W5:Y:S01]  /*0d80*/  LDG.E.CONSTANT R77, desc[UR8][R18.64+0x4] ;  /* 0x00000408124d7981 */ /* 0x000162000c1e9900 */
[----:B------:R-:W1:Y:S01]  /*0d90*/  S2UR UR5, SR_CgaCtaId ;  /* 0x00000000000579c3 */ /* 0x000e620000008800 */
[----:B------:R-:W-:Y:S01]  /*0da0*/  SHF.L.U32 R15, R15, 0x3, RZ ;  /* 0x000000030f0f7819 */ /* 0x000fe200000006ff */
[----:B------:R-:W3:Y:S01]  /*0db0*/  I2F.F16 R71, -0x100 ;  /* 0xffffff0000477906 */ /* 0x000ee20000200c00 */
[----:B------:R-:W-:Y:S01]  /*0dc0*/  IADD3 R68, PT, PT, R74, R68, RZ ;  /* 0x000000444a447210 */ /* 0x000fe20007ffe0ff */
[----:B------:R-:W-:Y:S01]  /*0dd0*/  UMOV UR4, 0x400 ;  /* 0x0000040000047882 */ /* 0x000fe20000000000 */
[----:B------:R-:W-:Y:S01]  /*0de0*/  LOP3.LUT R15, R15, 0x18, RZ, 0xc0, !PT ;  /* 0x000000180f0f7812 */ /* 0x000fe200078ec0ff */
[----:B------:R-:W4:Y:S01]  /*0df0*/  LDCU.U8 UR6, c[0x0][0x3b8] ;  /* 0x00007700ff0677ac */ /* 0x000f220008000000 */
[----:B------:R-:W-:-:S02]  /*0e00*/  PRMT R8, RZ, 0x7610, R8 ;  /* 0x00007610ff087816 */ /* 0x000fc40000000008 */
[----:B------:R-:W-:Y:S01]  /*0e10*/  MOV R63, R68 ;  /* 0x00000044003f7202 */ /* 0x000fe20000000f00 */
[----:B------:R-:W0:Y:S08]  /*0e20*/  I2F.F16 R70, -0x40 ;  /* 0xffffffc000467906 */ /* 0x000e300000200c00 */
[----:B------:R-:W0:Y:S01]  /*0e30*/  I2F.F16 R69, -0x10 ;  /* 0xfffffff000457906 */ /* 0x000e220000200c00 */
        /* <DEDUP_REMOVED lines=8> */
[----:B0--34-:R-:W-:-:S07]  /*0ec0*/  LOP3.LUT R65, R65, 0x3, RZ, 0xc0, !PT ;  /* 0x0000000341417812 */ /* 0x019fce00078ec0ff */
.L_x_944:
[----:B-----5:R0:W5:Y:S01]  /*0ed0*/  LDG.E.128.CONSTANT R16, desc[UR8][R78.64] ;  /* 0x000000084e107981 */ /* 0x020162000c1e9d00 */
[----:B------:R-:W-:Y:S01]  /*0ee0*/  ISETP.NE.AND P0, PT, R74, R63, PT ;  /* 0x0000003f4a00720c */ /* 0x000fe20003f05270 */
[----:B------:R-:W-:-:S04]  /*0ef0*/  UPRMT UR5, UR6, 0x8880, URZ ;  /* 0x0000888006057896 */ /* 0x000fc800080000ff */
[----:B------:R-:W-:-:S04]  /*0f00*/  UISETP.NE.AND UP0, UPT, UR5, URZ, UPT ;  /* 0x000000ff0500728c */ /* 0x000fc8000bf05270 */
[----:B------:R-:W-:-:S04]  /*0f10*/  USEL UR5, URZ, 0x1, UP0 ;  /* 0x00000001ff057887 */ /* 0x000fc80008000000 */
[----:B0-----:R-:W-:Y:S08]  /*0f20*/  @P0 BRA `(.L_x_943) ;  /* 0x0000000000700947 */ /* 0x001ff00003800000 */
        /* <DEDUP_REMOVED lines=8> */
[----:B------:R-:W-:Y:S02]  /*0fb0*/  LEA.HI.SX32 R23, R24, R73, 0x1c ;  /* 0x0000004918177211 */ /* 0x000fe400078fe2ff */
[----:B-1----:R-:W-:-:S03]  /*0fc0*/  LEA R25, R25, R26, 0x7 ;  /* 0x0000001a19197211 */ /* 0x002fc600078e38ff */
[----:B--2---:R-:W-:Y:S01]  /*0fd0*/  IMAD.WIDE R14, R23, 0x4, R14 ;  /* 0x00000004170e7825 */ /* 0x004fe200078e020e */
[----:B------:R-:W-:-:S05]  /*0fe0*/  LEA R25, R25, R22, 0x2 ;  /* 0x0000001619197211 */ /* 0x000fca00078e10ff */
[----:B------:R-:W2:Y:S01]  /*0ff0*/  LDG.E.CONSTANT R14, desc[UR8][R14.64] ;  /* 0x000000080e0e7981 */ /* 0x000ea2000c1e9900 */
[----:B---3--:R-:W-:-:S05]  /*1000*/  IMAD.WIDE R20, R25, 0x2, R20 ;  /* 0x0000000219147825 */ /* 0x008fca00078e0214 */
[----:B------:R0:W5:Y:S04]  /*1010*/  LDG.E.CONSTANT R76, desc[UR8][R20.64] ;  /* 0x00000008144c7981 */ /* 0x000168000c1e9900 */
[----:B------:R0:W5:Y:S01]  /*1020*/  LDG.E.CONSTANT R77, desc[UR8][R20.64+0x4] ;  /* 0x00000408144d7981 */ /* 0x000162000c1e9900 */
[----:B------:R-:W-:-:S04]  /*1030*/  SHF.L.U32 R26, R26, 0x3, RZ ;  /* 0x000000031a1a7819 */ /* 0x000fc800000006ff */
[----:B------:R-:W-:Y:S02]  /*1040*/  LOP3.LUT R23, R26, 0x18, RZ, 0xc0, !PT ;  /* 0x000000181a177812 */ /* 0x000fe400078ec0ff */
[----:B------:R-:W-:Y:S02]  /*1050*/  IADD3 R72, PT, PT, R72, 0x1, RZ ;  /* 0x0000000148487810 */ /* 0x000fe40007ffe0ff */
[----:B------:R-:W-:Y:S02]  /*1060*/  MOV R63, R68 ;  /* 0x00000044003f7202 */ /* 0x000fe40000000f00 */
[----:B--2---:R-:W-:-:S04]  /*1070*/  SHF.R.U32.HI R64, RZ, R23, R14 ;  /* 0x00000017ff407219 */ /* 0x004fc8000001160e */
[--C-:B------:R-:W-:Y:S02]  /*1080*/  SHF.R.U32.HI R65, RZ, 0x2, R64.reuse ;  /* 0x00000002ff417819 */ /* 0x100fe40000011640 */
[--C-:B------:R-:W-:Y:S02]  /*1090*/  SHF.R.U32.HI R66, RZ, 0x4, R64.reuse ;  /* 0x00000004ff427819 */ /* 0x100fe40000011640 */
[----:B------:R-:W-:Y:S02]  /*10a0*/  SHF.R.U32.HI R67, RZ, 0x6, R64 ;  /* 0x00000006ff437819 */ /* 0x000fe40000011640 */
[----:B------:R-:W-:Y:S02]  /*10b0*/  LOP3.LUT R64, R64, 0x3, RZ, 0xc0, !PT ;  /* 0x0000000340407812 */ /* 0x000fe400078ec0ff */
[----:B------:R-:W-:Y:S02]  /*10c0*/  LOP3.LUT R65, R65, 0x3, RZ, 0xc0, !PT ;  /* 0x0000000341417812 */ /* 0x000fe400078ec0ff */
[----:B------:R-:W-:-:S02]  /*10d0*/  LOP3.LUT R66, R66, 0x3, RZ, 0xc0, !PT ;  /* 0x0000000342427812 */ /* 0x000fc400078ec0ff */
[----:B0-----:R-:W-:-:S07]  /*10e0*/  LOP3.LUT R67, R67, 0x3, RZ, 0xc0, !PT ;  /* 0x0000000343437812 */ /* 0x001fce00078ec0ff */
.L_x_943:
[----:B------:R-:W-:Y:S02]  /*10f0*/  IADD3 R38, PT, PT, R65, UR5, RZ ;  /* 0x0000000541267c10 */ /* 0x000fe4000fffe0ff */
[----:B------:R-:W-:Y:S02]  /*1100*/  IADD3 R41, PT, PT, R66, UR5, RZ ;  /* 0x0000000542297c10 */ /* 0x000fe4000fffe0ff */
[----:B------:R-:W-:Y:S01]  /*1110*/  IADD3 R27, PT, PT, R64, UR5, RZ ;  /* 0x00000005401b7c10 */ /* 0x000fe2000fffe0ff */
[----:B------:R-:W0:Y:S01]  /*1120*/  I2F.F16 R40, R38 ;  /* 0x0000002600287306 */ /* 0x000e220000200c00 */
[C---:B-----5:R-:W-:Y:S02]  /*1130*/  LOP3.LUT R36, R16.reuse, 0x30003, RZ, 0xc0, !PT ;  /* 0x0003000310247812 */ /* 0x060fe400078ec0ff */
[----:B------:R-:W-:Y:S02]  /*1140*/  SHF.R.U32.HI R21, RZ, 0x8, R16 ;  /* 0x00000008ff157819 */ /* 0x000fe40000011610 */
[----:B------:R-:W-:-:S02]  /*1150*/  LOP3.LUT R23, R16, 0xc000c, RZ, 0xc0, !PT ;  /* 0x000c000c10177812 */ /* 0x000fc400078ec0ff */
[C---:B------:R-:W-:Y:S01]  /*1160*/  LOP3.LUT R22, R16.reuse, 0x300030, RZ, 0xc0, !PT ;  /* 0x0030003010167812 */ /* 0x040fe200078ec0ff */
[----:B------:R-:W1:Y:S01]  /*1170*/  I2F.F16 R42, R41 ;  /* 0x00000029002a7306 */ /* 0x000e620000200c00 */
[----:B------:R-:W-:Y:S02]  /*1180*/  LOP3.LUT R20, R16, 0xc000c0, RZ, 0xc0, !PT ;  /* 0x00c000c010147812 */ /* 0x000fe400078ec0ff */
[C---:B------:R-:W-:Y:S02]  /*1190*/  LOP3.LUT R39, R17.reuse, 0x30003, RZ, 0xc0, !PT ;  /* 0x0003000311277812 */ /* 0x040fe400078ec0ff */
[C---:B------:R-:W-:Y:S02]  /*11a0*/  LOP3.LUT R24, R17.reuse, 0xc000c, RZ, 0xc0, !PT ;  /* 0x000c000c11187812 */ /* 0x040fe400078ec0ff */
[C---:B------:R-:W-:Y:S01]  /*11b0*/  LOP3.LUT R16, R17.reuse, 0x300030, RZ, 0xc0, !PT ;  /* 0x0030003011107812 */ /* 0x040fe200078ec0ff */
[----:B------:R-:W2:Y:S01]  /*11c0*/  I2F.F16 R28, R27 ;  /* 0x0000001b001c7306 */ /* 0x000ea20000200c00 */
[----:B------:R-:W-:Y:S01]  /*11d0*/  LOP3.LUT R25, R17, 0xc000c0, RZ, 0xc0, !PT ;  /* 0x00c000c011197812 */ /* 0x000fe200078ec0ff */
[----:B0-----:R-:W-:Y:S01]  /*11e0*/  HADD2 R14, R69.H0_H0, -R40.H0_H0 ;  /* 0xa0000028450e7230 */ /* 0x001fe20000000800 */
[----:B------:R-:W-:-:S02]  /*11f0*/  SHF.R.U32.HI R26, RZ, 0x8, R17 ;  /* 0x00000008ff1a7819 */ /* 0x000fc40000011611 */
[C---:B------:R-:W-:Y:S02]  /*1200*/  LOP3.LUT R50, R19.reuse, 0x30003, RZ, 0xc0, !PT ;  /* 0x0003000313327812 */ /* 0x040fe400078ec0ff */
[C---:B------:R-:W-:Y:S01]  /*1210*/  LOP3.LUT R31, R19.reuse, 0xc000c, RZ, 0xc0, !PT ;  /* 0x000c000c131f7812 */ /* 0x040fe200078ec0ff */
[C---:B-1----:R-:W-:Y:S01]  /*1220*/  HADD2 R49, R69.reuse.H0_H0, -R42.H0_H0 ;  /* 0xa000002a45317230 */ /* 0x042fe20000000800 */
[C---:B------:R-:W-:Y:S02]  /*1230*/  LOP3.LUT R29, R19.reuse, 0x300030, RZ, 0xc0, !PT ;  /* 0x00300030131d7812 */ /* 0x040fe400078ec0ff */
[----:B------:R-:W-:Y:S02]  /*1240*/  LOP3.LUT R30, R19, 0xc000c0, RZ, 0xc0, !PT ;  /* 0x00c000c0131e7812 */ /* 0x000fe400078ec0ff */
[----:B------:R-:W-:Y:S02]  /*1250*/  SHF.R.U32.HI R32, RZ, 0x8, R19 ;  /* 0x00000008ff207819 */ /* 0x000fe40000011613 */
[----:B------:R-:W-:Y:S01]  /*1260*/  LOP3.LUT R17, R21, 0x30003, RZ, 0xc0, !PT ;  /* 0x0003000315117812 */ /* 0x000fe200078ec0ff */
[----:B--2---:R-:W-:Y:S01]  /*1270*/  HADD2 R15, R69.H0_H0, -R28.H0_H0 ;  /* 0xa000001c450f7230 */ /* 0x004fe20000000800 */
[----:B------:R-:W-:-:S02]  /*1280*/  LOP3.LUT R19, R36, 0x64006400, RZ, 0xfc, !PT ;  /* 0x6400640024137812 */ /* 0x000fc400078efcff */
[----:B------:R-:W-:Y:S02]  /*1290*/  LOP3.LUT R44, R27, 0xe400, RZ, 0xfc, !PT ;  /* 0x0000e4001b2c7812 */ /* 0x000fe400078efcff */
[----:B------:R-:W-:Y:S02]  /*12a0*/  PRMT R51, R71, 0x5410, R70 ;  /* 0x0000541047337816 */ /* 0x000fe40000000046 */
[----:B------:R-:W-:Y:S01]  /*12b0*/  LOP3.LUT R37, R17, 0x64006400, RZ, 0xfc, !PT ;  /* 0x6400640011257812 */ /* 0x000fe200078efcff */
[----:B------:R-:W-:Y:S01]  /*12c0*/  HADD2 R62, R19, R44.H0_H0 ;  /* 0x2000002c133e7230 */ /* 0x000fe20000000000 */
[----:B------:R-:W-:Y:S01]  /*12d0*/  LOP3.LUT R43, R18, 0x30003, RZ, 0xc0, !PT ;  /* 0x00030003122b7812 */ /* 0x000fe200078ec0ff */
[----:B------:R-:W-:Y:S01]  /*12e0*/  HADD2 R27, R51, -R40.H0_H0 ;  /* 0xa0000028331b7230 */ /* 0x000fe20000000000 */
[----:B------:R-:W-:Y:S01]  /*12f0*/  LOP3.LUT R19, R26, 0x30003, RZ, 0xc0, !PT ;  /* 0x000300031a137812 */ /* 0x000fe200078ec0ff */
[----:B------:R-:W-:Y:S01]  /*1300*/  HADD2 R44, R37, R44.H0_H0 ;  /* 0x2000002c252c7230 */ /* 0x000fe20000000000 */
[----:B------:R-:W-:Y:S01]  /*1310*/  IADD3 R46, PT, PT, R67, UR5, RZ ;  /* 0x00000005432e7c10 */ /* 0x000fe2000fffe0ff */
[C---:B------:R-:W-:Y:S01]  /*1320*/  HADD2 R47, R51.reuse, -R42.H0_H0 ;  /* 0xa000002a332f7230 */ /* 0x040fe20000000000 */
[----:B------:R-:W-:Y:S01]  /*1330*/  LOP3.LUT R37, R43, 0x64006400, RZ, 0xfc, !PT ;  /* 0x640064002b257812 */ /* 0x000fe200078efcff */
[----:B------:R-:W-:Y:S01]  /*1340*/  HADD2 R17, R51, -R28.H0_H0 ;  /* 0xa000001c33117230 */ /* 0x000fe20000000000 */
[----:B------:R-:W-:Y:S01]  /*1350*/  LOP3.LUT R40, R19, 0x64006400, RZ, 0xfc, !PT ;  /* 0x6400640013287812 */ /* 0x000fe200078efcff */
[----:B------:R-:W0:Y:S01]  /*1360*/  I2F.F16 R48, R46 ;  /* 0x0000002e00307306 */ /* 0x000e220000200c00 */
[----:B------:R-:W-:-:S02]  /*1370*/  LOP3.LUT R60, R23, 0x64006400, RZ, 0xfc, !PT ;  /* 0x64006400173c7812 */ /* 0x000fc400078efcff */
[----:B------:R-:W-:Y:S02]  /*1380*/  LOP3.LUT R36, R39, 0x64006400, RZ, 0xfc, !PT ;  /* 0x6400640027247812 */ /* 0x000fe400078efcff */
[----:B------:R-:W-:Y:S01]  /*1390*/  LOP3.LUT R43, R38, 0xe400, RZ, 0xfc, !PT ;  /* 0x0000e400262b7812 */ /* 0x000fe200078efcff */
[----:B------:R-:W-:Y:S01]  /*13a0*/  HFMA2 R60, R60, 0.25, 0.25, R17.H0_H0 ;  /* 0x340034003c3c7831 */ /* 0x000fe20000040011 */
[----:B------:R-:W-:Y:S02]  /*13b0*/  LOP3.LUT R42, R41, 0xe400, RZ, 0xfc, !PT ;  /* 0x0000e400292a7812 */ /* 0x000fe400078efcff */
[C---:B------:R-:W-:Y:S01]  /*13c0*/  LOP3.LUT R19, R21.reuse, 0xc000c, RZ, 0xc0, !PT ;  /* 0x000c000c15137812 */ /* 0x040fe200078ec0ff */
[--C-:B------:R-:W-:Y:S01]  /*13d0*/  HADD2 R57, R36, R43.reuse.H0_H0 ;  /* 0x2000002b24397230 */ /* 0x100fe20000000000 */
[C---:B------:R-:W-:Y:S01]  /*13e0*/  LOP3.LUT R23, R21.reuse, 0x300030, RZ, 0xc0, !PT ;  /* 0x0030003015177812 */ /* 0x040fe200078ec0ff */
[----:B------:R-:W-:Y:S01]  /*13f0*/  HADD2 R58, R37, R42.H0_H0 ;  /* 0x2000002a253a7230 */ /* 0x000fe20000000000 */
[----:B------:R-:W-:Y:S01]  /*1400*/  LOP3.LUT R22, R22, 0x64006400, RZ, 0xfc, !PT ;  /* 0x6400640016167812 */ /* 0x000fe200078efcff */
[----:B------:R-:W-:Y:S01]  /*1410*/  HADD2 R43, R40, R43.H0_H0 ;  /* 0x2000002b282b7230 */ /* 0x000fe20000000000 */
[----:B------:R-:W-:Y:S01]  /*1420*/  LOP3.LUT R21, R21, 0xc000c0, RZ, 0xc0, !PT ;  /* 0x00c000c015157812 */ /* 0x000fe200078ec0ff */
[--C-:B0-----:R-:W-:Y:S01]  /*1430*/  HADD2 R28, R51, -R48.reuse.H0_H0 ;  /* 0xa0000030331c7230 */ /* 0x101fe20000000000 */
[----:B------:R-:W-:Y:S01]  /*1440*/  LOP3.LUT R20, R20, 0x64006400, RZ, 0xfc, !PT ;  /* 0x6400640014147812 */ /* 0x000fe200078efcff */
[----:B------:R-:W-:Y:S01]  /*1450*/  HFMA2 R36, R22, 0.0625, 0.0625, R17.H1_H1 ;  /* 0x2c002c0016247831 */ /* 0x000fe20000060011 */
[C---:B------:R-:W-:Y:S01]  /*1460*/  LOP3.LUT R35, R18.reuse, 0xc000c, RZ, 0xc0, !PT ;  /* 0x000c000c12237812 */ /* 0x040fe200078ec0ff */
[----:B------:R-:W-:Y:S01]  /*1470*/  HADD2 R53, R69.H0_H0, -R48.H0_H0 ;  /* 0xa000003045357230 */ /* 0x000fe20000000800 */
[C---:B------:R-:W-:Y:S01]  /*1480*/  LOP3.LUT R33, R18.reuse, 0x300030, RZ, 0xc0, !PT ;  /* 0x0030003012217812 */ /* 0x040fe200078ec0ff */
[----:B------:R-:W-:Y:S01]  /*1490*/  HFMA2 R37, R20, 0.015625, 0.015625, R15.H0_H0 ;  /* 0x2400240014257831 */ /* 0x000fe2000004000f */
[----:B------:R-:W-:-:S02]  /*14a0*/  LOP3.LUT R34, R18, 0xc000c0, RZ, 0xc0, !PT ;  /* 0x00c000c012227812 */ /* 0x000fc400078ec0ff */
[----:B------:R-:W-:Y:S02]  /*14b0*/  SHF.R.U32.HI R18, RZ, 0x8, R18 ;  /* 0x00000008ff127819 */ /* 0x000fe40000011612 */
[----:B------:R-:W-:Y:S02]  /*14c0*/  LOP3.LUT R41, R46, 0xe400, RZ, 0xfc, !PT ;  /* 0x0000e4002e297812 */ /* 0x000fe400078efcff */
[----:B------:R-:W-:Y:S02]  /*14d0*/  LOP3.LUT R38, R23, 0x64006400, RZ, 0xfc, !PT ;  /* 0x6400640017267812 */ /* 0x000fe400078efcff */
[----:B------:R-:W-:Y:S02]  /*14e0*/  LOP3.LUT R46, R21, 0x64006400, RZ, 0xfc, !PT ;  /* 0x64006400152e7812 */ /* 0x000fe400078efcff */
[----:B------:R-:W0:Y:S01]  /*14f0*/  LDS.128 R20, [UR4] ;  /* 0x00000004ff147984 */ /* 0x000e220008000c00 */
[----:B------:R-:W-:Y:S02]  /*1500*/  LOP3.LUT R39, R18, 0x30003, RZ, 0xc0, !PT ;  /* 0x0003000312277812 */ /* 0x000fe400078ec0ff */
[----:B------:R-:W-:Y:S01]  /*1510*/  LOP3.LUT R40, R19, 0x64006400, RZ, 0xfc, !PT ;  /* 0x6400640013287812 */ /* 0x000fe200078efcff */
[----:B------:R-:W-:Y:S01]  /*1520*/  HFMA2 R15, R46, 0.015625, 0.015625, R15.H0_H0 ;  /* 0x240024002e0f7831 */ /* 0x000fe2000004000f */
[----:B------:R-:W-:-:S02]  /*1530*/  LOP3.LUT R39, R39, 0x64006400, RZ, 0xfc, !PT ;  /* 0x6400640027277812 */ /* 0x000fc400078efcff */
[----:B------:R-:W-:Y:S01]  /*1540*/  LOP3.LUT R48, R32, 0x30003, RZ, 0xc0, !PT ;  /* 0x0003000320307812 */ /* 0x000fe200078ec0ff */
[--C-:B------:R-:W-:Y:S01]  /*1550*/  HFMA2 R40, R40, 0.25, 0.25, R17.reuse.H0_H0 ;  /* 0x3400340028287831 */ /* 0x100fe20000040011 */
[----:B------:R-:W-:Y:S01]  /*1560*/  LOP3.LUT R16, R16, 0x64006400, RZ, 0xfc, !PT ;  /* 0x6400640010107812 */ /* 0x000fe200078efcff */
[----:B------:R-:W-:Y:S01]  /*1570*/  HFMA2 R17, R38, 0.0625, 0.0625, R17.H1_H1 ;  /* 0x2c002c0026117831 */ /* 0x000fe20000060011 */
[C---:B------:R-:W-:Y:S01]  /*1580*/  LOP3.LUT R38, R26.reuse, 0x300030, RZ, 0xc0, !PT ;  /* 0x003000301a267812 */ /* 0x040fe200078ec0ff */
[----:B------:R-:W-:Y:S01]  /*1590*/  HADD2 R42, R39, R42.H0_H0 ;  /* 0x2000002a272a7230 */ /* 0x000fe20000000000 */
[----:B------:R-:W-:Y:S02]  /*15a0*/  LOP3.LUT R39, R26, 0xc000c0, RZ, 0xc0, !PT ;  /* 0x00c000c01a277812 */ /* 0x000fe400078ec0ff */
[----:B------:R-:W-:Y:S01]  /*15b0*/  LOP3.LUT R46, R38, 0x64006400, RZ, 0xfc, !PT ;  /* 0x64006400262e7812 */ /* 0x000fe200078efcff */
[----:B------:R-:W-:Y:S01]  /*15c0*/  HFMA2 R38, R16, 0.0625, 0.0625, R27.H1_H1 ;  /* 0x2c002c0010267831 */ /* 0x000fe2000006001b */
[----:B------:R-:W-:-:S02]  /*15d0*/  LOP3.LUT R50, R50, 0x64006400, RZ, 0xfc, !PT ;  /* 0x6400640032327812 */ /* 0x000fc400078efcff */
[----:B------:R-:W-:Y:S01]  /*15e0*/  LOP3.LUT R25, R25, 0x64006400, RZ, 0xfc, !PT ;  /* 0x6400640019197812 */ /* 0x000fe200078efcff */
[----:B------:R-:W-:Y:S01]  /*15f0*/  HFMA2 R16, R46, 0.0625, 0.0625, R27.H1_H1 ;  /* 0x2c002c002e107831 */ /* 0x000fe2000006001b */
[----:B------:R-:W-:Y:S01]  /*1600*/  LOP3.LUT R48, R48, 0x64006400, RZ, 0xfc, !PT ;  /* 0x6400640030307812 */ /* 0x000fe200078efcff */
[--C-:B------:R-:W-:Y:S01]  /*1610*/  HADD2 R59, R50, R41.reuse.H0_H0 ;  /* 0x20000029323b7230 */ /* 0x100fe20000000000 */
[----:B------:R-:W-:Y:S01]  /*1620*/  LOP3.LUT R39, R39, 0x64006400, RZ, 0xfc, !PT ;  /* 0x6400640027277812 */ /* 0x000fe200078efcff */
[--C-:B------:R-:W-:Y:S01]  /*1630*/  HFMA2 R46, R25, 0.015625, 0.015625, R14.reuse.H0_H0 ;  /* 0x24002400192e7831 */ /* 0x100fe2000004000e */
[----:B------:R-:W-:Y:S01]  /*1640*/  LOP3.LUT R19, R26, 0xc000c, RZ, 0xc0, !PT ;  /* 0x000c000c1a137812 */ /* 0x000fe200078ec0ff */
[----:B------:R-:W-:Y:S01]  /*1650*/  HADD2 R41, R48, R41.H0_H0 ;  /* 0x2000002930297230 */ /* 0x000fe20000000000 */
[----:B------:R-:W-:Y:S01]  /*1660*/  LOP3.LUT R48, R35, 0x64006400, RZ, 0xfc, !PT ;  /* 0x6400640023307812 */ /* 0x000fe200078efcff */
[----:B------:R-:W-:Y:S01]  /*1670*/  HFMA2 R14, R39, 0.015625, 0.015625, R14.H0_H0 ;  /* 0x24002400270e7831 */ /* 0x000fe2000004000e */
[----:B------:R-:W-:-:S02]  /*1680*/  LOP3.LUT R39, R18, 0xc000c0, RZ, 0xc0, !PT ;  /* 0x00c000c012277812 */ /* 0x000fc400078ec0ff */
[----:B------:R-:W-:Y:S02]  /*1690*/  LOP3.LUT R54, R33, 0x64006400, RZ, 0xfc, !PT ;  /* 0x6400640021367812 */ /* 0x000fe400078efcff */
[----:B------:R-:W-:Y:S02]  /*16a0*/  LOP3.LUT R34, R34, 0x64006400, RZ, 0xfc, !PT ;  /* 0x6400640022227812 */ /* 0x000fe400078efcff */
[----:B------:R-:W-:Y:S01]  /*16b0*/  LOP3.LUT R33, R18, 0x300030, RZ, 0xc0, !PT ;  /* 0x0030003012217812 */ /* 0x000fe200078ec0ff */
[--C-:B------:R-:W-:Y:S01]  /*16c0*/  HFMA2 R54, R54, 0.0625, 0.0625, R47.reuse.H1_H1 ;  /* 0x2c002c0036367831 */ /* 0x100fe2000006002f */
[----:B------:R-:W-:Y:S02]  /*16d0*/  LOP3.LUT R24, R24, 0x64006400, RZ, 0xfc, !PT ;  /* 0x6400640018187812 */ /* 0x000fe400078efcff */
[----:B------:R-:W-:Y:S02]  /*16e0*/  LOP3.LUT R26, R19, 0x64006400, RZ, 0xfc, !PT ;  /* 0x64006400131a7812 */ /* 0x000fe400078efcff */
[----:B------:R-:W-:Y:S01]  /*16f0*/  LOP3.LUT R52, R39, 0x64006400, RZ, 0xfc, !PT ;  /* 0x6400640027347812 */ /* 0x000fe200078efcff */
[----:B------:R-:W-:Y:S01]  /*1700*/  HFMA2 R39, R48, 0.25, 0.25, R47.H0_H0 ;  /* 0x3400340030277831 */ /* 0x000fe2000004002f */
[----:B------:R-:W-:Y:S01]  /*1710*/  LOP3.LUT R50, R33, 0x64006400, RZ, 0xfc, !PT ;  /* 0x6400640021327812 */ /* 0x000fe200078efcff */
[----:B------:R-:W-:Y:S01]  /*1720*/  HFMA2 R48, R34, 0.015625, 0.015625, R49.H0_H0 ;  /* 0x2400240022307831 */ /* 0x000fe20000040031 */
[C---:B------:R-:W-:Y:S01]  /*1730*/  LOP3.LUT R33, R32.reuse, 0xc000c, RZ, 0xc0, !PT ;  /* 0x000c000c20217812 */ /* 0x040fe200078ec0ff */
[--C-:B------:R-:W-:Y:S01]  /*1740*/  HFMA2 R61, R24, 0.25, 0.25, R27.reuse.H0_H0 ;  /* 0x34003400183d7831 */ /* 0x100fe2000004001b */
[C---:B------:R-:W-:Y:S01]  /*1750*/  LOP3.LUT R34, R32.reuse, 0x300030, RZ, 0xc0, !PT ;  /* 0x0030003020227812 */ /* 0x040fe200078ec0ff */
[----:B------:R-:W-:Y:S01]  /*1760*/  HFMA2 R19, R26, 0.25, 0.25, R27.H0_H0 ;  /* 0x340034001a137831 */ /* 0x000fe2000004001b */
[----:B------:R-:W-:Y:S01]  /*1770*/  LOP3.LUT R32, R32, 0xc000c0, RZ, 0xc0, !PT ;  /* 0x00c000c020207812 */ /* 0x000fe200078ec0ff */
[----:B------:R-:W1:Y:S01]  /*1780*/  LDS.128 R24, [UR4+0x10] ;  /* 0x00001004ff187984 */ /* 0x000e620008000c00 */
[----:B------:R-:W-:Y:S01]  /*1790*/  LOP3.LUT R30, R30, 0x64006400, RZ, 0xfc, !PT ;  /* 0x640064001e1e7812 */ /* 0x000fe200078efcff */
[----:B------:R-:W-:Y:S01]  /*17a0*/  HFMA2 R49, R52, 0.015625, 0.015625, R49.H0_H0 ;  /* 0x2400240034317831 */ /* 0x000fe20000040031 */
[----:B------:R-:W-:-:S02]  /*17b0*/  LOP3.LUT R32, R32, 0x64006400, RZ, 0xfc, !PT ;  /* 0x6400640020207812 */ /* 0x000fc400078efcff */
[----:B------:R-:W-:Y:S01]  /*17c0*/  LOP3.LUT R51, R34, 0x64006400, RZ, 0xfc, !PT ;  /* 0x6400640022337812 */ /* 0x000fe200078efcff */
[--C-:B------:R-:W-:Y:S01]  /*17d0*/  HFMA2 R52, R30, 0.015625, 0.015625, R53.reuse.H0_H0 ;  /* 0x240024001e347831 */ /* 0x100fe20000040035 */
[----:B------:R-:W-:Y:S01]  /*17e0*/  LOP3.LUT R35, R18, 0xc000c, RZ, 0xc0, !PT ;  /* 0x000c000c12237812 */ /* 0x000fe200078ec0ff */
[----:B------:R-:W-:Y:S02]  /*17f0*/  HFMA2 R53, R32, 0.015625, 0.015625, R53.H0_H0 ;  /* 0x2400240020357831 */ /* 0x000fe40000040035 */
[-C--:B0-----:R-:W-:Y:S01]  /*1800*/  HFMA2 R32, R62, R20.reuse, RZ ;  /* 0x000000143e207231 */ /* 0x081fe200000000ff */
[----:B------:R-:W-:Y:S01]  /*1810*/  LOP3.LUT R33, R33, 0x64006400, RZ, 0xfc, !PT ;  /* 0x6400640021217812 */ /* 0x000fe200078efcff */
[----:B------:R-:W-:Y:S01]  /*1820*/  HFMA2 R34, R58, R20, RZ ;  /* 0x000000143a227231 */ /* 0x000fe200000000ff */
[----:B------:R-:W-:Y:S01]  /*1830*/  LOP3.LUT R18, R35, 0x64006400, RZ, 0xfc, !PT ;  /* 0x6400640023127812 */ /* 0x000fe200078efcff */
[----:B------:R-:W-:Y:S01]  /*1840*/  HFMA2 R51, R51, 0.0625, 0.0625, R28.H1_H1 ;  /* 0x2c002c0033337831 */ /* 0x000fe2000006001c */
[----:B------:R-:W-:-:S02]  /*1850*/  LOP3.LUT R31, R31, 0x64006400, RZ, 0xfc, !PT ;  /* 0x640064001f1f7812 */ /* 0x000fc400078efcff */
[----:B------:R-:W-:Y:S01]  /*1860*/  LOP3.LUT R29, R29, 0x64006400, RZ, 0xfc, !PT ;  /* 0x640064001d1d7812 */ /* 0x000fe200078efcff */
[-C--:B------:R-:W-:Y:S02]  /*1870*/  HFMA2 R32, R60, R21.reuse, R32 ;  /* 0x000000153c207231 */ /* 0x080fe40000000020 */
[--C-:B------:R-:W-:Y:S02]  /*1880*/  HFMA2 R18, R18, 0.25, 0.25, R47.reuse.H0_H0 ;  /* 0x3400340012127831 */ /* 0x100fe4000004002f */
[----:B------:R-:W-:Y:S02]  /*1890*/  HFMA2 R34, R39, R21, R34 ;  /* 0x0000001527227231 */ /* 0x000fe40000000022 */
[----:B------:R-:W-:Y:S01]  /*18a0*/  HFMA2 R47, R50, 0.0625, 0.0625, R47.H1_H1 ;  /* 0x2c002c00322f7831 */ /* 0x000fe2000006002f */
[----:B------:R-:W-:Y:S01]  /*18b0*/  MOV R81, R2 ;  /* 0x0000000200517202 */ /* 0x000fe20000000f00 */
[----:B------:R-:W-:Y:S01]  /*18c0*/  HFMA2 R50, R33, 0.25, 0.25, R28.H0_H0 ;  /* 0x3400340021327831 */ /* 0x000fe2000004001c */
[----:B------:R-:W-:Y:S01]  /*18d0*/  IADD3 R74, PT, PT, R74, 0x10, RZ ;  /* 0x000000104a4a7810 */ /* 0x000fe20007ffe0ff */
[----:B------:R-:W-:-:S02]  /*18e0*/  HFMA2 R33, R57, R20, RZ.H0_H0 ;  /* 0x0000001439217231 */ /* 0x000fc400000400ff */
[-C--:B------:R-:W-:Y:S02]  /*18f0*/  HFMA2 R32, R36, R22.reuse, R32 ;  /* 0x0000001624207231 */ /* 0x080fe40000000020 */
[----:B------:R-:W-:Y:S02]  /*1900*/  HFMA2 R55, R31, 0.25, 0.25, R28.H0_H0 ;  /* 0x340034001f377831 */ /* 0x000fe4000004001c */
[----:B------:R-:W-:Y:S02]  /*1910*/  HFMA2 R34, R54, R22, R34 ;  /* 0x0000001636227231 */ /* 0x000fe40000000022 */
[----:B------:R-:W-:Y:S01]  /*1920*/  HFMA2 R20, R59, R20, RZ.H0_H0 ;  /* 0x000000143b147231 */ /* 0x000fe200000400ff */
[----:B------:R-:W-:Y:S01]  /*1930*/  ISETP.GE.U32.AND P0, PT, R74, R75, PT ;  /* 0x0000004b4a00720c */ /* 0x000fe20003f06070 */
[----:B------:R-:W-:Y:S01]  /*1940*/  HFMA2 R56, R29, 0.0625, 0.0625, R28.H1_H1 ;  /* 0x2c002c001d387831 */ /* 0x000fe2000006001c */
[----:B------:R-:W-:Y:S01]  /*1950*/  IADD3 R68, PT, PT, R68, 0x10, RZ ;  /* 0x0000001044447810 */ /* 0x000fe20007ffe0ff */
[-C--:B------:R-:W-:Y:S01]  /*1960*/  HFMA2 R33, R61, R21.reuse, R33 ;  /* 0x000000153d217231 */ /* 0x080fe20000000021 */
        /* <DEDUP_REMOVED lines=8> */
[-C--:B-1----:R-:W-:Y:S02]  /*19f0*/  HFMA2 R34, R42, R24.reuse, R21 ;  /* 0x000000182a227231 */ /* 0x082fe40000000015 */
[-C--:B------:R-:W-:Y:S02]  /*1a00*/  HFMA2 R33, R43, R24.reuse, R33 ;  /* 0x000000182b217231 */ /* 0x080fe40000000021 */
[-C--:B------:R-:W-:Y:S02]  /*1a10*/  HFMA2 R32, R44, R24.reuse, R22 ;  /* 0x000000182c207231 */ /* 0x080fe40000000016 */
[----:B------:R-:W-:Y:S02]  /*1a20*/  HFMA2 R24, R41, R24, R20 ;  /* 0x0000001829187231 */ /* 0x000fe40000000014 */
[-C--:B------:R-:W-:Y:S02]  /*1a30*/  HFMA2 R33, R19, R25.reuse, R33 ;  /* 0x0000001913217231 */ /* 0x080fe40000000021 */
[----:B------:R-:W-:-:S02]  /*1a40*/  HFMA2 R34, R18, R25, R34 ;  /* 0x0000001912227231 */ /* 0x000fc40000000022 */
[-C--:B------:R-:W-:Y:S01]  /*1a50*/  HFMA2 R24, R50, R25.reuse, R24 ;  /* 0x0000001932187231 */ /* 0x080fe20000000018 */
[----:B------:R-:W1:Y:S01]  /*1a60*/  LDS.128 R20, [UR4+0x110] ;  /* 0x00011004ff147984 */ /* 0x000e620008000c00 */
[-C--:B------:R-:W-:Y:S02]  /*1a70*/  HFMA2 R33, R16, R26.reuse, R33 ;  /* 0x0000001a10217231 */ /* 0x080fe40000000021 */
[----:B------:R-:W-:Y:S02]  /*1a80*/  HFMA2 R32, R40, R25, R32 ;  /* 0x0000001928207231 */ /* 0x000fe40000000020 */
[-C--:B------:R-:W-:Y:S01]  /*1a90*/  HFMA2 R24, R51, R26.reuse, R24 ;  /* 0x0000001a33187231 */ /* 0x080fe20000000018 */
[----:B------:R-:W-:Y:S01]  /*1aa0*/  MOV R25, R8 ;  /* 0x0000000800197202 */ /* 0x000fe20000000f00 */
[----:B------:R-:W-:Y:S02]  /*1ab0*/  HFMA2 R33, R14, R27, R33 ;  /* 0x0000001b0e217231 */ /* 0x000fe40000000021 */
[----:B------:R-:W-:-:S02]  /*1ac0*/  HFMA2 R34, R47, R26, R34 ;  /* 0x0000001a2f227231 */ /* 0x000fc40000000022 */
[-C--:B------:R-:W-:Y:S02]  /*1ad0*/  HFMA2 R24, R53, R27.reuse, R24 ;  /* 0x0000001b35187231 */ /* 0x080fe40000000018 */
[----:B------:R-:W-:Y:S02]  /*1ae0*/  HFMA2 R32, R17, R26, R32 ;  /* 0x0000001a11207231 */ /* 0x000fe40000000020 */
[-C--:B------:R-:W-:Y:S02]  /*1af0*/  HFMA2 R34, R49, R27.reuse, R34 ;  /* 0x0000001b31227231 */ /* 0x080fe40000000022 */
[----:B------:R-:W-:Y:S02]  /*1b00*/  HFMA2 R32, R15, R27, R32 ;  /* 0x0000001b0f207231 */ /* 0x000fe40000000020 */
[----:B0-----:R-:W-:-:S04]  /*1b10*/  HFMA2 R35, R58, R28, RZ.H0_H0 ;  /* 0x0000001c3a237231 */ /* 0x001fc800000400ff */
[----:B------:R-:W-:Y:S01]  /*1b20*/  HFMA2 R35, R39, R29, R35 ;  /* 0x0000001d27237231 */ /* 0x000fe20000000023 */
[----:B------:R-:W-:-:S03]  /*1b30*/  PRMT R8, R32, 0x5410, R33 ;  /* 0x0000541020087816 */ /* 0x000fc60000000021 */
[----:B------:R-:W-:Y:S01]  /*1b40*/  HFMA2 R35, R54, R30, R35 ;  /* 0x0000001e36237231 */ /* 0x000fe20000000023 */
[----:B------:R-:W-:Y:S02]  /*1b50*/  PRMT R33, R32, 0x7632, R33 ;  /* 0x0000763220217816 */ /* 0x000fe40000000021 */
[C-C-:B------:R-:W-:Y:S01]  /*1b60*/  PRMT R32, R34.reuse, 0x5410, R24.reuse ;  /* 0x0000541022207816 */ /* 0x140fe20000000018 */
[----:B------:R-:W-:Y:S01]  /*1b70*/  HFMA2 R35, R48, R31, R35 ;  /* 0x0000001f30237231 */ /* 0x000fe20000000023 */
[----:B------:R-:W-:Y:S01]  /*1b80*/  PRMT R24, R34, 0x7632, R24 ;  /* 0x0000763222187816 */ /* 0x000fe20000000018 */
[-C--:B------:R-:W-:Y:S02]  /*1b90*/  HFMA2 R34, R57, R28.reuse, RZ ;  /* 0x0000001c39227231 */ /* 0x080fe400000000ff */
[----:B------:R-:W-:Y:S02]  /*1ba0*/  HADD2 R8, R8, R33 ;  /* 0x0000002108087230 */ /* 0x000fe40000000000 */
[----:B------:R-:W-:-:S02]  /*1bb0*/  HFMA2 R33, R62, R28, RZ.H0_H0 ;  /* 0x0000001c3e217231 */ /* 0x000fc400000400ff */
[----:B------:R-:W-:Y:S02]  /*1bc0*/  HFMA2 R28, R59, R28, RZ ;  /* 0x0000001c3b1c7231 */ /* 0x000fe400000000ff */
[----:B-1----:R-:W-:Y:S02]  /*1bd0*/  HFMA2 R35, R42, R20, R35 ;  /* 0x000000142a237231 */ /* 0x002fe40000000023 */
[----:B------:R-:W-:Y:S02]  /*1be0*/  HFMA2 R32, R32, 1, 1, R24 ;  /* 0x3c003c0020207831 */ /* 0x000fe40000000018 */
[-C--:B------:R-:W-:Y:S02]  /*1bf0*/  HFMA2 R33, R60, R29.reuse, R33 ;  /* 0x0000001d3c217231 */ /* 0x080fe40000000021 */
[----:B------:R-:W-:Y:S02]  /*1c00*/  HFMA2 R34, R61, R29, R34 ;  /* 0x0000001d3d227231 */ /* 0x000fe40000000022 */
        /* <DEDUP_REMOVED lines=21> */
[----:B------:R-:W-:Y:S01]  /*1d60*/  HFMA2 R20, R50, R21, R20 ;  /* 0x0000001532147231 */ /* 0x000fe20000000014 */
[----:B------:R-:W-:Y:S01]  /*1d70*/  MOV R21, R6 ;  /* 0x0000000600157202 */ /* 0x000fe20000000f00 */
[-C--:B------:R-:W-:Y:S02]  /*1d80*/  HFMA2 R34, R16, R22.reuse, R34 ;  /* 0x0000001610227231 */ /* 0x080fe40000000022 */
[----:B------:R-:W-:Y:S02]  /*1d90*/  HFMA2 R20, R51, R22, R20 ;  /* 0x0000001633147231 */ /* 0x000fe40000000014 */
[-C--:B------:R-:W-:Y:S02]  /*1da0*/  HFMA2 R34, R14, R23.reuse, R34 ;  /* 0x000000170e227231 */ /* 0x080fe40000000022 */
[----:B------:R-:W-:-:S03]  /*1db0*/  HFMA2 R20, R53, R23, R20 ;  /* 0x0000001735147231 */ /* 0x000fc60000000014 */
[C-C-:B------:R-:W-:Y:S02]  /*1dc0*/  PRMT R6, R33.reuse, 0x5410, R34.reuse ;  /* 0x0000541021067816 */ /* 0x140fe40000000022 */
[----:B------:R-:W-:Y:S01]  /*1dd0*/  PRMT R34, R33, 0x7632, R34 ;  /* 0x0000763221227816 */ /* 0x000fe20000000022 */
[-C--:B0-----:R-:W-:Y:S01]  /*1de0*/  HFMA2 R33, R62, R24.reuse, RZ.H0_H0 ;  /* 0x000000183e217231 */ /* 0x081fe200000400ff */
[C-C-:B------:R-:W-:Y:S02]  /*1df0*/  PRMT R32, R35.reuse, 0x5410, R20.reuse ;  /* 0x0000541023207816 */ /* 0x140fe40000000014 */
[----:B------:R-:W-:Y:S01]  /*1e00*/  PRMT R20, R35, 0x7632, R20 ;  /* 0x0000763223147816 */ /* 0x000fe20000000014 */
[----:B------:R-:W-:Y:S02]  /*1e10*/  HADD2 R6, R6, R34 ;  /* 0x0000002206067230 */ /* 0x000fe40000000000 */
[-C--:B------:R-:W-:Y:S02]  /*1e20*/  HFMA2 R34, R57, R24.reuse, RZ ;  /* 0x0000001839227231 */ /* 0x080fe400000000ff */
[----:B------:R-:W-:-:S02]  /*1e30*/  HFMA2 R35, R58, R24, RZ.H0_H0 ;  /* 0x000000183a237231 */ /* 0x000fc400000400ff */
[----:B------:R-:W-:Y:S02]  /*1e40*/  HFMA2 R24, R59, R24, RZ ;  /* 0x000000183b187231 */ /* 0x000fe400000000ff */
[-C--:B------:R-:W-:Y:S02]  /*1e50*/  HFMA2 R33, R60, R25.reuse, R33 ;  /* 0x000000193c217231 */ /* 0x080fe40000000021 */
[----:B------:R-:W-:Y:S02]  /*1e60*/  HFMA2 R32, R32, 1, 1, R20 ;  /* 0x3c003c0020207831 */ /* 0x000fe40000000014 */
        /* <DEDUP_REMOVED lines=10> */
[----:B-1----:R-:W-:Y:S02]  /*1f10*/  HFMA2 R33, R44, R28, R33 ;  /* 0x0000001c2c217231 */ /* 0x002fe40000000021 */
        /* <DEDUP_REMOVED lines=21> */
[----:B0-----:R-:W-:-:S04]  /*2070*/  HFMA2 R31, R58, R20, RZ.H0_H0 ;  /* 0x000000143a1f7231 */ /* 0x001fc800000400ff */
[----:B------:R-:W-:Y:S01]  /*2080*/  HFMA2 R31, R39, R21, R31 ;  /* 0x00000015271f7231 */ /* 0x000fe2000000001f */
[----:B------:R-:W-:-:S03]  /*2090*/  PRMT R4, R33, 0x5410, R34 ;  /* 0x0000541021047816 */ /* 0x000fc60000000022 */
[----:B------:R-:W-:Y:S01]  /*20a0*/  HFMA2 R31, R54, R22, R31 ;  /* 0x00000016361f7231 */ /* 0x000fe2000000001f */
[----:B------:R-:W-:Y:S02]  /*20b0*/  PRMT R34, R33, 0x7632, R34 ;  /* 0x0000763221227816 */ /* 0x000fe40000000022 */
[C-C-:B------:R-:W-:Y:S02]  /*20c0*/  PRMT R30, R35.reuse, 0x5410, R28.reuse ;  /* 0x00005410231e7816 */ /* 0x140fe4000000001c */
[----:B------:R-:W-:Y:S01]  /*20d0*/  PRMT R28, R35, 0x7632, R28 ;  /* 0x00007632231c7816 */ /* 0x000fe2000000001c */
[----:B------:R-:W-:Y:S02]  /*20e0*/  HADD2 R4, R4, R34 ;  /* 0x0000002204047230 */ /* 0x000fe40000000000 */
[----:B------:R-:W0:Y:S02]  /*20f0*/  LDS.128 R32, [UR4+0x400] ;  /* 0x00040004ff207984 */ /* 0x000e240008000c00 */
[----:B------:R-:W-:-:S02]  /*2100*/  HFMA2 R28, R30, 1, 1, R28 ;  /* 0x3c003c001e1c7831 */ /* 0x000fc4000000001c */
[----:B------:R-:W-:Y:S02]  /*2110*/  HFMA2 R30, R62, R20, RZ.H0_H0 ;  /* 0x000000143e1e7231 */ /* 0x000fe400000400ff */
[----:B------:R-:W-:Y:S02]  /*2120*/  HFMA2 R4, R4, R76, R29 ;  /* 0x0000004c04047231 */ /* 0x000fe4000000001d */
[-C--:B------:R-:W-:Y:S02]  /*2130*/  HFMA2 R29, R57, R20.reuse, RZ ;  /* 0x00000014391d7231 */ /* 0x080fe400000000ff */
[----:B------:R-:W-:Y:S02]  /*2140*/  HFMA2 R30, R60, R21, R30 ;  /* 0x000000153c1e7231 */ /* 0x000fe4000000001e */
[----:B------:R-:W-:Y:S02]  /*2150*/  HFMA2 R20, R59, R20, RZ ;  /* 0x000000143b147231 */ /* 0x000fe400000000ff */
[----:B------:R-:W-:-:S02]  /*2160*/  HFMA2 R30, R36, R22, R30 ;  /* 0x00000016241e7231 */ /* 0x000fc4000000001e */
[----:B------:R-:W-:Y:S02]  /*2170*/  HFMA2 R3, R28, R77, R3 ;  /* 0x0000004d1c037231 */ /* 0x000fe40000000003 */
[-C--:B------:R-:W-:Y:S02]  /*2180*/  HFMA2 R29, R61, R21.reuse, R29 ;  /* 0x000000153d1d7231 */ /* 0x080fe4000000001d */
[----:B------:R-:W-:Y:S02]  /*2190*/  HFMA2 R20, R55, R21, R20 ;  /* 0x0000001537147231 */ /* 0x000fe40000000014 */
[----:B------:R-:W-:-:S04]  /*21a0*/  HFMA2 R21, R48, R23, R31 ;  /* 0x0000001730157231 */ /* 0x000fc8000000001f */
[----:B-1----:R-:W-:Y:S02]  /*21b0*/  HFMA2 R31, R42, R24, R21 ;  /* 0x000000182a1f7231 */ /* 0x002fe40000000015 */
[-C--:B------:R-:W-:Y:S02]  /*21c0*/  HFMA2 R29, R38, R22.reuse, R29 ;  /* 0x00000016261d7231 */ /* 0x080fe4000000001d */
        /* <DEDUP_REMOVED lines=14> */
[----:B0-----:R-:W-:Y:S02]  /*22b0*/  HFMA2 R82, R58, R32, RZ ;  /* 0x000000203a527231 */ /* 0x001fe400000000ff */
[-C--:B------:R-:W-:Y:S02]  /*22c0*/  HFMA2 R30, R19, R25.reuse, R30 ;  /* 0x00000019131e7231 */ /* 0x080fe4000000001e */
[----:B------:R-:W-:-:S02]  /*22d0*/  HFMA2 R80, R50, R25, R80 ;  /* 0x0000001932507231 */ /* 0x000fc40000000050 */
[----:B------:R-:W-:Y:S02]  /*22e0*/  HFMA2 R82, R39, R33, R82 ;  /* 0x0000002127527231 */ /* 0x000fe40000000052 */
[-C--:B------:R-:W-:Y:S02]  /*22f0*/  HFMA2 R30, R16, R26.reuse, R30 ;  /* 0x0000001a101e7231 */ /* 0x080fe4000000001e */
[----:B------:R-:W-:Y:S02]  /*2300*/  HFMA2 R80, R51, R26, R80 ;  /* 0x0000001a33507231 */ /* 0x000fe40000000050 */
[----:B------:R-:W-:Y:S02]  /*2310*/  HFMA2 R82, R54, R34, R82 ;  /* 0x0000002236527231 */ /* 0x000fe40000000052 */
[-C--:B------:R-:W-:Y:S02]  /*2320*/  HFMA2 R30, R14, R27.reuse, R30 ;  /* 0x0000001b0e1e7231 */ /* 0x080fe4000000001e */
[----:B------:R-:W-:-:S02]  /*2330*/  HFMA2 R80, R53, R27, R80 ;  /* 0x0000001b35507231 */ /* 0x000fc40000000050 */
[----:B------:R-:W0:Y:S03]  /*2340*/  LDS.128 R24, [UR4+0x600] ;  /* 0x00060004ff187984 */ /* 0x000e260008000c00 */
[C-C-:B------:R-:W-:Y:S02]  /*2350*/  PRMT R28, R31.reuse, 0x5410, R80.reuse ;  /* 0x000054101f1c7816 */ /* 0x140fe40000000050 */
[----:B------:R-:W-:Y:S02]  /*2360*/  PRMT R80, R31, 0x7632, R80 ;  /* 0x000076321f507816 */ /* 0x000fe40000000050 */
[C-C-:B------:R-:W-:Y:S02]  /*2370*/  PRMT R2, R29.reuse, 0x5410, R30.reuse ;  /* 0x000054101d027816 */ /* 0x140fe4000000001e */
[----:B------:R-:W-:Y:S01]  /*2380*/  PRMT R30, R29, 0x7632, R30 ;  /* 0x000076321d1e7816 */ /* 0x000fe2000000001e */
[----:B------:R-:W-:-:S04]  /*2390*/  HFMA2 R80, R28, 1, 1, R80 ;  /* 0x3c003c001c507831 */ /* 0x000fc80000000050 */
[----:B------:R-:W-:Y:S02]  /*23a0*/  HADD2 R2, R2, R30 ;  /* 0x0000001e02027230 */ /* 0x000fe40000000000 */
[----:B------:R-:W2:Y:S02]  /*23b0*/  LDS.128 R28, [UR4+0x410] ;  /* 0x00041004ff1c7984 */ /* 0x000ea40008000c00 */
[----:B------:R-:W-:Y:S02]  /*23c0*/  HFMA2 R2, R2, R76, R81 ;  /* 0x0000004c02027231 */ /* 0x000fe40000000051 */
[----:B------:R-:W-:Y:S02]  /*23d0*/  HFMA2 R0, R80, R77, R0 ;  /* 0x0000004d50007231 */ /* 0x000fe40000000000 */
[-C--:B------:R-:W-:Y:S02]  /*23e0*/  HFMA2 R80, R62, R32.reuse, RZ ;  /* 0x000000203e507231 */ /* 0x080fe400000000ff */
[----:B------:R-:W-:-:S02]  /*23f0*/  HFMA2 R81, R57, R32, RZ.H0_H0 ;  /* 0x0000002039517231 */ /* 0x000fc400000400ff */
[----:B------:R-:W-:Y:S02]  /*2400*/  HFMA2 R32, R59, R32, RZ.H0_H0 ;  /* 0x000000203b207231 */ /* 0x000fe400000400ff */
[-C--:B------:R-:W-:Y:S02]  /*2410*/  HFMA2 R81, R61, R33.reuse, R81 ;  /* 0x000000213d517231 */ /* 0x080fe40000000051 */
[-C--:B------:R-:W-:Y:S02]  /*2420*/  HFMA2 R32, R55, R33.reuse, R32 ;  /* 0x0000002137207231 */ /* 0x080fe40000000020 */
[----:B------:R-:W-:Y:S02]  /*2430*/  HFMA2 R80, R60, R33, R80 ;  /* 0x000000213c507231 */ /* 0x000fe40000000050 */
[-C--:B------:R-:W-:Y:S02]  /*2440*/  HFMA2 R81, R38, R34.reuse, R81 ;  /* 0x0000002226517231 */ /* 0x080fe40000000051 */
[----:B------:R-:W-:-:S02]  /*2450*/  HFMA2 R32, R56, R34, R32 ;  /* 0x0000002238207231 */ /* 0x000fc40000000020 */
[-C--:B------:R-:W-:Y:S02]  /*2460*/  HFMA2 R83, R46, R35.reuse, R81 ;  /* 0x000000232e537231 */ /* 0x080fe40000000051 */
[----:B------:R-:W-:Y:S02]  /*2470*/  HFMA2 R81, R52, R35, R32 ;  /* 0x0000002334517231 */ /* 0x000fe40000000020 */
[CC--:B-1----:R-:W-:Y:S02]  /*2480*/  HFMA2 R32, R62.reuse, R20.reuse, RZ ;  /* 0x000000143e207231 */ /* 0x0c2fe400000000ff */
[C---:B------:R-:W-:Y:S02]  /*2490*/  HFMA2 R33, R57.reuse, R20, RZ.H0_H0 ;  /* 0x0000001439217231 */ /* 0x040fe400000400ff */
[-C--:B0-----:R-:W-:Y:S02]  /*24a0*/  HFMA2 R62, R62, R24.reuse, RZ ;  /* 0x000000183e3e7231 */ /* 0x081fe400000000ff */
[----:B------:R-:W-:-:S02]  /*24b0*/  HFMA2 R57, R57, R24, RZ.H0_H0 ;  /* 0x0000001839397231 */ /* 0x000fc400000400ff */
[----:B------:R-:W-:Y:S02]  /*24c0*/  HFMA2 R80, R36, R34, R80 ;  /* 0x0000002224507231 */ /* 0x000fe40000000050 */
[C---:B------:R-:W-:Y:S02]  /*24d0*/  HFMA2 R33, R61.reuse, R21, R33 ;  /* 0x000000153d217231 */ /* 0x040fe40000000021 */
[----:B------:R-:W-:Y:S02]  /*24e0*/  HFMA2 R34, R58, R20, RZ ;  /* 0x000000143a227231 */ /* 0x000fe400000000ff */
[----:B------:R-:W-:Y:S02]  /*24f0*/  HFMA2 R57, R61, R25, R57 ;  /* 0x000000193d397231 */ /* 0x000fe40000000039 */
[C---:B------:R-:W-:Y:S02]  /*2500*/  HFMA2 R32, R60.reuse, R21, R32 ;  /* 0x000000153c207231 */ /* 0x040fe40000000020 */
[----:B------:R-:W-:-:S02]  /*2510*/  HFMA2 R62, R60, R25, R62 ;  /* 0x000000193c3e7231 */ /* 0x000fc4000000003e */
[-C--:B------:R-:W-:Y:S02]  /*2520*/  HFMA2 R84, R37, R35.reuse, R80 ;  /* 0x0000002325547231 */ /* 0x080fe40000000050 */
[----:B------:R-:W-:Y:S02]  /*2530*/  HFMA2 R80, R48, R35, R82 ;  /* 0x0000002330507231 */ /* 0x000fe40000000052 */
[C---:B------:R-:W-:Y:S02]  /*2540*/  HFMA2 R35, R59.reuse, R20, RZ.H0_H0 ;  /* 0x000000143b237231 */ /* 0x040fe400000400ff */
[----:B------:R-:W-:Y:S02]  /*2550*/  HFMA2 R82, R36, R22, R32 ;  /* 0x0000001624527231 */ /* 0x000fe40000000020 */
[----:B------:R-:W-:Y:S02]  /*2560*/  HFMA2 R59, R59, R24, RZ.H0_H0 ;  /* 0x000000183b3b7231 */ /* 0x000fe400000400ff */
[----:B------:R-:W-:-:S02]  /*2570*/  HFMA2 R20, R39, R21, R34 ;  /* 0x0000001527147231 */ /* 0x000fc40000000022 */
[C---:B------:R-:W-:Y:S02]  /*2580*/  HFMA2 R35, R55.reuse, R21, R35 ;  /* 0x0000001537237231 */ /* 0x040fe40000000023 */
[----:B------:R-:W-:Y:S02]  /*2590*/  HFMA2 R36, R36, R26, R62 ;  /* 0x0000001a24247231 */ /* 0x000fe4000000003e */
[----:B------:R-:W-:Y:S02]  /*25a0*/  HFMA2 R21, R38, R22, R33 ;  /* 0x0000001626157231 */ /* 0x000fe40000000021 */
[----:B------:R-:W-:Y:S02]  /*25b0*/  HFMA2 R58, R58, R24, RZ ;  /* 0x000000183a3a7231 */ /* 0x000fe400000000ff */
[----:B------:R-:W-:Y:S02]  /*25c0*/  HFMA2 R59, R55, R25, R59 ;  /* 0x00000019373b7231 */ /* 0x000fe4000000003b */
[----:B--2---:R-:W-:-:S02]  /*25d0*/  HFMA2 R83, R43, R28, R83 ;  /* 0x0000001c2b537231 */ /* 0x004fc40000000053 */
[----:B------:R-:W-:Y:S02]  /*25e0*/  HFMA2 R84, R44, R28, R84 ;  /* 0x0000001c2c547231 */ /* 0x000fe40000000054 */
[-C--:B------:R-:W-:Y:S02]  /*25f0*/  HFMA2 R20, R54, R22.reuse, R20 ;  /* 0x0000001636147231 */ /* 0x080fe40000000014 */
[----:B------:R-:W-:Y:S02]  /*2600*/  HFMA2 R22, R56, R22, R35 ;  /* 0x0000001638167231 */ /* 0x000fe40000000023 */
[-C--:B------:R-:W-:Y:S02]  /*2610*/  HFMA2 R80, R42, R28.reuse, R80 ;  /* 0x0000001c2a507231 */ /* 0x080fe40000000050 */
[----:B------:R-:W-:Y:S02]  /*2620*/  HFMA2 R81, R41, R28, R81 ;  /* 0x0000001c29517231 */ /* 0x000fe40000000051 */
[----:B------:R-:W-:Y:S01]  /*2630*/  HFMA2 R24, R39, R25, R58 ;  /* 0x0000001927187231 */ /* 0x000fe2000000003a */
[----:B------:R-:W0:Y:S01]  /*2640*/  LDS.128 R32, [UR4+0x510] ;  /* 0x00051004ff207984 */ /* 0x000e220008000c00 */
[----:B------:R-:W-:-:S02]  /*2650*/  HFMA2 R25, R38, R26, R57 ;  /* 0x0000001a26197231 */ /* 0x000fc40000000039 */
[C---:B------:R-:W-:Y:S02]  /*2660*/  HFMA2 R82, R37.reuse, R23, R82 ;  /* 0x0000001725527231 */ /* 0x040fe40000000052 */
        /* <DEDUP_REMOVED lines=8> */
[-C--:B------:R-:W-:Y:S02]  /*26f0*/  HFMA2 R84, R17, R30.reuse, R84 ;  /* 0x0000001e11547231 */ /* 0x080fe40000000054 */
[-C--:B------:R-:W-:Y:S02]  /*2700*/  HFMA2 R83, R16, R30.reuse, R83 ;  /* 0x0000001e10537231 */ /* 0x080fe40000000053 */
[-C--:B------:R-:W-:Y:S02]  /*2710*/  HFMA2 R81, R51, R30.reuse, R81 ;  /* 0x0000001e33517231 */ /* 0x080fe40000000051 */
[----:B------:R-:W-:-:S02]  /*2720*/  HFMA2 R80, R47, R30, R80 ;  /* 0x0000001e2f507231 */ /* 0x000fc40000000050 */
[C---:B------:R-:W-:Y:S02]  /*2730*/  HFMA2 R25, R46.reuse, R27, R25 ;  /* 0x0000001b2e197231 */ /* 0x040fe40000000019 */
[----:B------:R-:W-:Y:S02]  /*2740*/  HFMA2 R30, R46, R23, R21 ;  /* 0x000000172e1e7231 */ /* 0x000fe40000000015 */
[----:B------:R-:W-:Y:S02]  /*2750*/  HFMA2 R26, R56, R26, R59 ;  /* 0x0000001a381a7231 */ /* 0x000fe4000000003b */
[----:B------:R-:W-:Y:S02]  /*2760*/  HFMA2 R21, R48, R27, R24 ;  /* 0x0000001b30157231 */ /* 0x000fe40000000018 */
[-C--:B------:R-:W-:Y:S02]  /*2770*/  HFMA2 R84, R15, R31.reuse, R84 ;  /* 0x0000001f0f547231 */ /* 0x080fe40000000054 */
[----:B------:R-:W-:-:S02]  /*2780*/  HFMA2 R83, R14, R31, R83 ;  /* 0x0000001f0e537231 */ /* 0x000fc40000000053 */
[----:B------:R-:W-:Y:S02]  /*2790*/  HFMA2 R26, R52, R27, R26 ;  /* 0x0000001b341a7231 */ /* 0x000fe4000000001a */
[-C--:B------:R-:W-:Y:S02]  /*27a0*/  HFMA2 R80, R49, R31.reuse, R80 ;  /* 0x0000001f31507231 */ /* 0x080fe40000000050 */
[----:B------:R-:W-:Y:S01]  /*27b0*/  HFMA2 R81, R53, R31, R81 ;  /* 0x0000001f35517231 */ /* 0x000fe20000000051 */
[----:B------:R-:W-:Y:S01]  /*27c0*/  MOV R24, R9 ;  /* 0x0000000900187202 */ /* 0x000fe20000000f00 */
[----:B------:R-:W-:Y:S01]  /*27d0*/  HFMA2 R31, R48, R23, R20 ;  /* 0x00000017301f7231 */ /* 0x000fe20000000014 */
[----:B------:R-:W-:Y:S01]  /*27e0*/  UIADD3 UR4, UPT, UPT, UR4, 0x20, URZ ;  /* 0x0000002004047890 */ /* 0x000fe2000fffe0ff */
[----:B------:R-:W-:Y:S02]  /*27f0*/  PRMT R29, R84, 0x5410, R83 ;  /* 0x00005410541d7816 */ /* 0x000fe40000000053 */
[----:B------:R-:W-:-:S02]  /*2800*/  PRMT R20, R80, 0x5410, R81 ;  /* 0x0000541050147816 */ /* 0x000fc40000000051 */
[----:B------:R-:W-:Y:S02]  /*2810*/  PRMT R81, R80, 0x7632, R81 ;  /* 0x0000763250517816 */ /* 0x000fe40000000051 */
[----:B------:R-:W-:-:S03]  /*2820*/  PRMT R83, R84, 0x7632, R83 ;  /* 0x0000763254537816 */ /* 0x000fc60000000053 */
[----:B------:R-:W-:Y:S02]  /*2830*/  HADD2 R20, R20, R81 ;  /* 0x0000005114147230 */ /* 0x000fe40000000000 */
[-C--:B0-----:R-:W-:Y:S02]  /*2840*/  HFMA2 R30, R43, R32.reuse, R30 ;  /* 0x000000202b1e7231 */ /* 0x081fe4000000001e */
[-C--:B------:R-:W-:Y:S02]  /*2850*/  HFMA2 R31, R42, R32.reuse, R31 ;  /* 0x000000202a1f7231 */ /* 0x080fe4000000001f */
[-C--:B------:R-:W-:Y:S02]  /*2860*/  HFMA2 R22, R41, R32.reuse, R22 ;  /* 0x0000002029167231 */ /* 0x080fe40000000016 */
[----:B------:R-:W-:Y:S02]  /*2870*/  HFMA2 R82, R44, R32, R82 ;  /* 0x000000202c527231 */ /* 0x000fe40000000052 */
[----:B-1----:R-:W-:-:S02]  /*2880*/  HFMA2 R25, R43, R36, R25 ;  /* 0x000000242b197231 */ /* 0x002fc40000000019 */
[-C--:B------:R-:W-:Y:S02]  /*2890*/  HFMA2 R28, R44, R36.reuse, R28 ;  /* 0x000000242c1c7231 */ /* 0x080fe4000000001c */
        /* <DEDUP_REMOVED lines=18> */
[CC--:B------:R-:W-:Y:S01]  /*29c0*/  HFMA2 R30, R14.reuse, R35.reuse, R30 ;  /* 0x000000230e1e7231 */ /* 0x0c0fe2000000001e */
[----:B------:R-:W0:Y:S01]  /*29d0*/  LDC R21, c[0x0][0x3ac] ;  /* 0x0000eb00ff157b82 */ /* 0x000e220000000800 */
[----:B------:R-:W-:Y:S02]  /*29e0*/  HFMA2 R22, R53, R35, R22 ;  /* 0x0000002335167231 */ /* 0x000fe40000000016 */
[----:B------:R-:W-:Y:S02]  /*29f0*/  HFMA2 R82, R17, R34, R82 ;  /* 0x0000002211527231 */ /* 0x000fe40000000052 */
[----:B------:R-:W-:Y:S02]  /*2a00*/  HFMA2 R14, R14, R39, R19 ;  /* 0x000000270e0e7231 */ /* 0x000fe40000000013 */
[----:B------:R-:W-:-:S02]  /*2a10*/  HFMA2 R31, R49, R35, R31 ;  /* 0x00000023311f7231 */ /* 0x000fc4000000001f */
[-C--:B------:R-:W-:Y:S02]  /*2a20*/  HFMA2 R26, R53, R39.reuse, R26 ;  /* 0x00000027351a7231 */ /* 0x080fe4000000001a */
[----:B------:R-:W-:Y:S02]  /*2a30*/  HFMA2 R42, R49, R39, R42 ;  /* 0x00000027312a7231 */ /* 0x000fe4000000002a */
[----:B------:R-:W-:Y:S02]  /*2a40*/  HFMA2 R82, R15, R35, R82 ;  /* 0x000000230f527231 */ /* 0x000fe40000000052 */
[----:B------:R-:W-:Y:S01]  /*2a50*/  HFMA2 R45, R20, R77, R45 ;  /* 0x0000004d142d7231 */ /* 0x000fe2000000002d */
[----:B------:R-:W-:Y:S01]  /*2a60*/  PRMT R20, R31, 0x5410, R22 ;  /* 0x000054101f147816 */ /* 0x000fe20000000016 */
[----:B------:R-:W-:Y:S01]  /*2a70*/  HADD2 R29, R29, R83 ;  /* 0x000000531d1d7230 */ /* 0x000fe20000000000 */
[C-C-:B------:R-:W-:Y:S02]  /*2a80*/  PRMT R38, R28.reuse, 0x5410, R14.reuse ;  /* 0x000054101c267816 */ /* 0x140fe4000000000e */
[----:B------:R-:W-:-:S02]  /*2a90*/  PRMT R14, R28, 0x7632, R14 ;  /* 0x000076321c0e7816 */ /* 0x000fc4000000000e */
[----:B------:R-:W-:Y:S01]  /*2aa0*/  PRMT R22, R31, 0x7632, R22 ;  /* 0x000076321f167816 */ /* 0x000fe20000000016 */
[-C--:B------:R-:W-:Y:S01]  /*2ab0*/  HFMA2 R12, R29, R76.reuse, R12 ;  /* 0x0000004c1d0c7231 */ /* 0x080fe2000000000c */
[----:B------:R-:W-:Y:S01]  /*2ac0*/  PRMT R9, R82, 0x5410, R30 ;  /* 0x0000541052097816 */ /* 0x000fe2000000001e */
[----:B------:R-:W-:Y:S01]  /*2ad0*/  HADD2 R38, R38, R14 ;  /* 0x0000000e26267230 */ /* 0x000fe20000000000 */
[C-C-:B------:R-:W-:Y:S02]  /*2ae0*/  PRMT R14, R42.reuse, 0x5410, R26.reuse ;  /* 0x000054102a0e7816 */ /* 0x140fe4000000001a */
[----:B------:R-:W-:Y:S01]  /*2af0*/  PRMT R26, R42, 0x7632, R26 ;  /* 0x000076322a1a7816 */ /* 0x000fe2000000001a */
[----:B------:R-:W-:Y:S01]  /*2b00*/  HFMA2 R20, R20, 1, 1, R22 ;  /* 0x3c003c0014147831 */ /* 0x000fe20000000016 */
[----:B------:R-:W-:Y:S01]  /*2b10*/  PRMT R30, R82, 0x7632, R30 ;  /* 0x00007632521e7816 */ /* 0x000fe2000000001e */
[----:B------:R-:W-:Y:S02]  /*2b20*/  HFMA2 R10, R38, R76, R10 ;  /* 0x0000004c260a7231 */ /* 0x000fe4000000000a */
[----:B0-----:R-:W-:-:S04]  /*2b30*/  IMAD.WIDE R78, R21, 0x4, R78 ;  /* 0x00000004154e7825 */ /* 0x001fc800078e024e */
[----:B------:R-:W-:Y:S02]  /*2b40*/  HFMA2 R14, R14, 1, 1, R26 ;  /* 0x3c003c000e0e7831 */ /* 0x000fe4000000001a */
[----:B------:R-:W-:Y:S02]  /*2b50*/  HADD2 R9, R9, R30 ;  /* 0x0000001e09097230 */ /* 0x000fe40000000000 */
[-C--:B------:R-:W-:Y:S02]  /*2b60*/  HFMA2 R13, R20, R77.reuse, R13 ;  /* 0x0000004d140d7231 */ /* 0x080fe4000000000d */
[----:B------:R-:W-:Y:S02]  /*2b70*/  HFMA2 R9, R9, R76, R24 ;  /* 0x0000004c09097231 */ /* 0x000fe40000000018 */
[----:B------:R-:W-:Y:S01]  /*2b80*/  HFMA2 R11, R14, R77, R11 ;  /* 0x0000004d0e0b7231 */ /* 0x000fe2000000000b */
[----:B------:R-:W-:Y:S06]  /*2b90*/  @!P0 BRA `(.L_x_944) ;  /* 0xffffffe000cc8947 */ /* 0x000fec000383ffff */
.L_x_942:
[----:B------:R-:W0:Y:S01]  /*2ba0*/  S2R R16, SR_CTAID.X ;  /* 0x0000000000107919 */ /* 0x000e220000002500 */
[----:B------:R-:W1:Y:S01]  /*2bb0*/  S2UR UR4, SR_CTAID.Y ;  /* 0x00000000000479c3 */ /* 0x000e620000002600 */
[----:B------:R-:W0:Y:S07]  /*2bc0*/  S2R R17, SR_TID.X ;  /* 0x0000000000117919 */ /* 0x000e2e0000002100 */
[----:B------:R-:W2:Y:S01]  /*2bd0*/  LDC.64 R14, c[0x0][0x3a0] ;  /* 0x0000e800ff0e7b82 */ /* 0x000ea20000000a00 */
[----:B0-----:R-:W-:-:S04]  /*2be0*/  LEA R16, R16, R17, 0x7 ;  /* 0x0000001110107211 */ /* 0x001fc800078e38ff */
[----:B------:R-:W-:Y:S01]  /*2bf0*/  SHF.L.U32 R17, R16, 0x2, RZ ;  /* 0x0000000210117819 */ /* 0x000fe200000006ff */
[----:B-1----:R-:W-:-:S04]  /*2c00*/  IMAD R16, R21, UR4, RZ ;  /* 0x0000000415107c24 */ /* 0x002fc8000f8e02ff */
[----:B------:R-:W-:-:S04]  /*2c10*/  IMAD R17, R16, 0x7, R17 ;  /* 0x0000000710117824 */ /* 0x000fc800078e0211 */
[----:B--2---:R-:W-:Y:S01]  /*2c20*/  IMAD.WIDE R16, R17, 0x2, R14 ;  /* 0x0000000211107825 */ /* 0x004fe200078e020e */
[----:B------:R-:W-:-:S05]  /*2c30*/  MOV R15, R8 ;  /* 0x00000008000f7202 */ /* 0x000fca0000000f00 */
        /* <DEDUP_REMOVED lines=8> */
.L_x_948:
[----:B------:R-:W0:Y:S02]  /*2cc0*/  LDS R14, [R19] ;  /* 0x00000000130e7984 */ /* 0x000e240000000800 */
[----:B0-----:R-:W-:-:S05]  /*2cd0*/  HADD2 R15, R14, R8 ;  /* 0x000000080e0f7230 */ /* 0x001fca0000000000 */
[----:B------:R-:W0:Y:S02]  /*2ce0*/  ATOMS.CAST.SPIN P0, [R19], R14, R15 ;  /* 0x0000000e1300758d */ /* 0x000e24000180000f */
[----:B0-----:R-:W-:Y:S05]  /*2cf0*/  @!P0 BRA `(.L_x_948) ;  /* 0xfffffffc00f08947 */ /* 0x001fea000383ffff */
[----:B------:R-:W-:Y:S05]  /*2d00*/  BRA `(.L_x_946) ;  /* 0x00000000000c7947 */ /* 0x000fea0003800000 */
.L_x_947:
[----:B------:R-:W2:Y:S02]  /*2d10*/  LD.E R8, desc[UR8][R16.64] ;  /* 0x0000000810087980 */ /* 0x000ea4000c101900 */
[----:B--2---:R-:W-:-:S05]  /*2d20*/  IADD3 R15, PT, PT, R15, R8, RZ ;  /* 0x000000080f0f7210 */ /* 0x004fca0007ffe0ff */
[----:B------:R0:W-:Y:S02]  /*2d30*/  ST.E desc[UR8][R16.64], R15 ;  /* 0x0000000f10007985 */ /* 0x0001e4000c101908 */
.L_x_946:
[----:B------:R-:W-:Y:S05]  /*2d40*/  BSYNC.RECONVERGENT B0 ;  /* 0x0000000000007941 */ /* 0x000fea0003800200 */
.L_x_945:
[----:B------:R1:W-:Y:S01]  /*2d50*/  ATOM.E.ADD.F16x2.RN.STRONG.GPU P0, RZ, desc[UR8][R16.64+0x4], R18 ;  /* 0x8000041210ff79a2 */ /* 0x0003e2000c10e108 */
[----:B------:R-:W-:Y:S04]  /*2d60*/  BSSY.RECONVERGENT B0, `(.L_x_949) ;  /* 0x000000e000007945 */ /* 0x000fe80003800200 */
[----:B-1----:R-:W-:Y:S05]  /*2d70*/  @P0 BRA `(.L_x_950) ;  /* 0x0000000000300947 */ /* 0x002fea0003800000 */
[----:B------:R-:W1:Y:S02]  /*2d80*/  QSPC.E.S P0, RZ, [R16+0x4] ;  /* 0x0000040010ff73aa */ /* 0x000e640000000500 */
[----:B-1----:R-:W-:Y:S05]  /*2d90*/  @!P0 BRA `(.L_x_951) ;  /* 0x00000000001c8947 */ /* 0x002fea0003800000 */
[----:B------:R-:W-:-:S04]  /*2da0*/  MOV R14, R16 ;  /* 0x00000010000e7202 */ /* 0x000fc80000000f00 */
[----:B------:R-:W-:-:S07]  /*2db0*/  MOV R8, R14 ;  /* 0x0000000e00087202 */ /* 0x000fce0000000f00 */
.L_x_952:
[----:B------:R-:W0:Y:S02]  /*2dc0*/  LDS R14, [R8+0x4] ;  /* 0x00000400080e7984 */ /* 0x000e240000000800 */
[----:B0-----:R-:W-:-:S05]  /*2dd0*/  HFMA2 R15, R14, 1, 1, R7 ;  /* 0x3c003c000e0f7831 */ /* 0x001fca0000000007 */
[----:B------:R-:W0:Y:S02]  /*2de0*/  ATOMS.CAST.SPIN P0, [R8+0x4], R14, R15 ;  /* 0x0000040e0800758d */ /* 0x000e24000180000f */
[----:B0-----:R-:W-:Y:S05]  /*2df0*/  @!P0 BRA `(.L_x_952) ;  /* 0xfffffffc00f08947 */ /* 0x001fea000383ffff */
[----:B------:R-:W-:Y:S05]  /*2e00*/  BRA `(.L_x_950) ;  /* 0x00000000000c7947 */ /* 0x000fea0003800000 */
.L_x_951:
[----:B------:R-:W2:Y:S02]  /*2e10*/  LD.E R7, desc[UR8][R16.64+0x4] ;  /* 0x0000040810077980 */ /* 0x000ea4000c101900 */
[----:B--2---:R-:W-:-:S05]  /*2e20*/  IADD3 R7, PT, PT, R18, R7, RZ ;  /* 0x0000000712077210 */ /* 0x004fca0007ffe0ff */
[----:B------:R1:W-:Y:S02]  /*2e30*/  ST.E desc[UR8][R16.64+0x4], R7 ;  /* 0x0000040710007985 */ /* 0x0003e4000c101908 */
.L_x_950:
[----:B------:R-:W-:Y:S05]  /*2e40*/  BSYNC.RECONVERGENT B0 ;  /* 0x0000000000007941 */ /* 0x000fea0003800200 */
.L_x_949:
[----:B01----:R-:W-:Y:S01]  /*2e50*/  IMAD.WIDE R16, R21, 0x2, R16 ;  /* 0x0000000215107825 */ /* 0x003fe200078e0210 */
        /* <DEDUP_REMOVED lines=8> */
[----:B------:R-:W-:Y:S02]  /*2ee0*/  MOV R14, R14 ;  /* 0x0000000e000e7202 */ /* 0x000fe40000000f00 */
[----:B------:R-:W-:-:S07]  /*2ef0*/  MOV R15, R6 ;  /* 0x00000006000f7202 */ /* 0x000fce0000000f00 */
.L_x_956:
[----:B------:R-:W0:Y:S02]  /*2f00*/  LDS R6, [R14] ;  /* 0x000000000e067984 */ /* 0x000e240000000800 */
[----:B0-----:R-:W-:-:S05]  /*2f10*/  HADD2 R7, R6, R15 ;  /* 0x0000000f06077230 */ /* 0x001fca0000000000 */
[----:B------:R-:W0:Y:S02]  /*2f20*/  ATOMS.CAST.SPIN P0, [R14], R6, R7 ;  /* 0x000000060e00758d */ /* 0x000e240001800007 */
[----:B0-----:R-:W-:Y:S05]  /*2f30*/  @!P0 BRA `(.L_x_956) ;  /* 0xfffffffc00f08947 */ /* 0x001fea000383ffff */
[----:B------:R-:W-:Y:S05]  /*2f40*/  BRA `(.L_x_954) ;  /* 0x00000000000c7947 */ /* 0x000fea0003800000 */
.L_x_955:
[----:B------:R-:W2:Y:S02]  /*2f50*/  LD.E R6, desc[UR8][R16.64] ;  /* 0x0000000810067980 */ /* 0x000ea4000c101900 */
[----:B--2---:R-:W-:-:S05]  /*2f60*/  IADD3 R7, PT, PT, R7, R6, RZ ;  /* 0x0000000607077210 */ /* 0x004fca0007ffe0ff */
[----:B------:R0:W-:Y:S02]  /*2f70*/  ST.E desc[UR8][R16.64], R7 ;  /* 0x0000000710007985 */ /* 0x0001e4000c101908 */
.L_x_954:
[----:B------:R-:W-:Y:S05]  /*2f80*/  BSYNC.RECONVERGENT B0 ;  /* 0x0000000000007941 */ /* 0x000fea0003800200 */
.L_x_953:
[----:B------:R1:W-:Y:S01]  /*2f90*/  ATOM.E.ADD.F16x2.RN.STRONG.GPU P0, RZ, desc[UR8][R16.64+0x4], R8 ;  /* 0x8000040810ff79a2 */ /* 0x0003e2000c10e108 */
[----:B------:R-:W-:Y:S04]  /*2fa0*/  BSSY.RECONVERGENT B0, `(.L_x_957) ;  /* 0x000000e000007945 */ /* 0x000fe80003800200 */
[----:B-1----:R-:W-:Y:S05]  /*2fb0*/  @P0 BRA `(.L_x_958) ;  /* 0x0000000000300947 */ /* 0x002fea0003800000 */
[----:B------:R-:W1:Y:S02]  /*2fc0*/  QSPC.E.S P0, RZ, [R16+0x4] ;  /* 0x0000040010ff73aa */ /* 0x000e640000000500 */
[----:B-1----:R-:W-:Y:S05]  /*2fd0*/  @!P0 BRA `(.L_x_959) ;  /* 0x00000000001c8947 */ /* 0x002fea0003800000 */
[----:B------:R-:W-:-:S04]  /*2fe0*/  MOV R6, R16 ;  /* 0x0000001000067202 */ /* 0x000fc80000000f00 */
[----:B------:R-:W-:-:S07]  /*2ff0*/  MOV R8, R6 ;  /* 0x0000000600087202 */ /* 0x000fce0000000f00 */
.L_x_960:
[----:B------:R-:W0:Y:S02]  /*3000*/  LDS R6, [R8+0x4] ;  /* 0x0000040008067984 */ /* 0x000e240000000800 */
[----:B0-----:R-:W-:-:S05]  /*3010*/  HFMA2 R7, R6, 1, 1, R5 ;  /* 0x3c003c0006077831 */ /* 0x001fca0000000005 */
[----:B------:R-:W0:Y:S02]  /*3020*/  ATOMS.CAST.SPIN P0, [R8+0x4], R6, R7 ;  /* 0x000004060800758d */ /* 0x000e240001800007 */
[----:B0-----:R-:W-:Y:S05]  /*3030*/  @!P0 BRA `(.L_x_960) ;  /* 0xfffffffc00f08947 */ /* 0x001fea000383ffff */
[----:B------:R-:W-:Y:S05]  /*3040*/  BRA `(.L_x_958) ;  /* 0x00000000000c7947 */ /* 0x000fea0003800000 */
.L_x_959:
[----:B------:R-:W2:Y:S02]  /*3050*/  LD.E R5, desc[UR8][R16.64+0x4] ;  /* 0x0000040810057980 */ /* 0x000ea4000c101900 */
[----:B--2---:R-:W-:-:S05]  /*3060*/  IADD3 R5, PT, PT, R8, R5, RZ ;  /* 0x0000000508057210 */ /* 0x004fca0007ffe0ff */
[----:B------:R1:W-:Y:S02]  /*3070*/  ST.E desc[UR8][R16.64+0x4], R5 ;  /* 0x0000040510007985 */ /* 0x0003e4000c101908 */
.L_x_958:
[----:B------:R-:W-:Y:S05]  /*3080*/  BSYNC.RECONVERGENT B0 ;  /* 0x0000000000007941 */ /* 0x000fea0003800200 */
.L_x_957:
        /* <DEDUP_REMOVED lines=11> */
.L_x_964:
[----:B------:R-:W0:Y:S02]  /*3140*/  LDS R4, [R6] ;  /* 0x0000000006047984 */ /* 0x000e240000000800 */
[----:B0-----:R-:W-:-:S05]  /*3150*/  HADD2 R5, R4, R7 ;  /* 0x0000000704057230 */ /* 0x001fca0000000000 */
[----:B------:R-:W0:Y:S02]  /*3160*/  ATOMS.CAST.SPIN P0, [R6], R4, R5 ;  /* 0x000000040600758d */ /* 0x000e240001800005 */
[----:B0-----:R-:W-:Y:S05]  /*3170*/  @!P0 BRA `(.L_x_964) ;  /* 0xfffffffc00f08947 */ /* 0x001fea000383ffff */
[----:B------:R-:W-:Y:S05]  /*3180*/  BRA `(.L_x_962) ;  /* 0x00000000000c7947 */ /* 0x000fea0003800000 */
.L_x_963:
[----:B------:R-:W2:Y:S02]  /*3190*/  LD.E R4, desc[UR8][R16.64] ;  /* 0x0000000810047980 */ /* 0x000ea4000c101900 */
[----:B--2---:R-:W-:-:S05]  /*31a0*/  IADD3 R5, PT, PT, R5, R4, RZ ;  /* 0x0000000405057210 */ /* 0x004fca0007ffe0ff */
[----:B------:R0:W-:Y:S02]  /*31b0*/  ST.E desc[UR8][R16.64], R5 ;  /* 0x0000000510007985 */ /* 0x0001e4000c101908 */
.L_x_962:
[----:B------:R-:W-:Y:S05]  /*31c0*/  BSYNC.RECONVERGENT B0 ;  /* 0x0000000000007941 */ /* 0x000fea0003800200 */
.L_x_961:
[----:B------:R1:W-:Y:S01]  /*31d0*/  ATOM.E.ADD.F16x2.RN.STRONG.GPU P0, RZ, desc[UR8][R16.64+0x4], R8 ;  /* 0x8000040810ff79a2 */ /* 0x0003e2000c10e108 */
[----:B------:R-:W-:Y:S04]  /*31e0*/  BSSY.RECONVERGENT B0, `(.L_x_965) ;  /* 0x000000e000007945 */ /* 0x000fe80003800200 */
[----:B-1----:R-:W-:Y:S05]  /*31f0*/  @P0 BRA `(.L_x_966) ;  /* 0x0000000000300947 */ /* 0x002fea0003800000 */
[----:B------:R-:W1:Y:S02]  /*3200*/  QSPC.E.S P0, RZ, [R16+0x4] ;  /* 0x0000040010ff73aa */ /* 0x000e640000000500 */
[----:B-1----:R-:W-:Y:S05]  /*3210*/  @!P0 BRA `(.L_x_967) ;  /* 0x00000000001c8947 */ /* 0x002fea0003800000 */
[----:B------:R-:W-:-:S04]  /*3220*/  MOV R4, R16 ;  /* 0x0000001000047202 */ /* 0x000fc80000000f00 */
[----:B------:R-:W-:-:S07]  /*3230*/  MOV R6, R4 ;  /* 0x0000000400067202 */ /* 0x000fce0000000f00 */
.L_x_968:
[----:B------:R-:W0:Y:S02]  /*3240*/  LDS R4, [R6+0x4] ;  /* 0x0000040006047984 */ /* 0x000e240000000800 */
[----:B0-----:R-:W-:-:S05]  /*3250*/  HFMA2 R5, R4, 1, 1, R3 ;  /* 0x3c003c0004057831 */ /* 0x001fca0000000003 */
[----:B------:R-:W0:Y:S02]  /*3260*/  ATOMS.CAST.SPIN P0, [R6+0x4], R4, R5 ;  /* 0x000004040600758d */ /* 0x000e240001800005 */
[----:B0-----:R-:W-:Y:S05]  /*3270*/  @!P0 BRA `(.L_x_968) ;  /* 0xfffffffc00f08947 */ /* 0x001fea000383ffff */
[----:B------:R-:W-:Y:S05]  /*3280*/  BRA `(.L_x_966) ;  /* 0x00000000000c7947 */ /* 0x000fea0003800000 */
.L_x_967:
[----:B------:R-:W2:Y:S02]  /*3290*/  LD.E R3, desc[UR8][R16.64+0x4] ;  /* 0x0000040810037980 */ /* 0x000ea4000c101900 */
[----:B--2---:R-:W-:-:S05]  /*32a0*/  IADD3 R3, PT, PT, R8, R3, RZ ;  /* 0x0000000308037210 */ /* 0x004fca0007ffe0ff */
[----:B------:R1:W-:Y:S02]  /*32b0*/  ST.E desc[UR8][R16.64+0x4], R3 ;  /* 0x0000040310007985 */ /* 0x0003e4000c101908 */
.L_x_966:
[----:B------:R-:W-:Y:S05]  /*32c0*/  BSYNC.RECONVERGENT B0 ;  /* 0x0000000000007941 */ /* 0x000fea0003800200 */
.L_x_965:
        /* <DEDUP_REMOVED lines=11> */
.L_x_972:
[----:B------:R-:W0:Y:S02]  /*3380*/  LDS R2, [R4] ;  /* 0x0000000004027984 */ /* 0x000e240000000800 */
[----:B0-----:R-:W-:-:S05]  /*3390*/  HADD2 R3, R2, R5 ;  /* 0x0000000502037230 */ /* 0x001fca0000000000 */
[----:B------:R-:W0:Y:S02]  /*33a0*/  ATOMS.CAST.SPIN P0, [R4], R2, R3 ;  /* 0x000000020400758d */ /* 0x000e240001800003 */
[----:B0-----:R-:W-:Y:S05]  /*33b0*/  @!P0 BRA `(.L_x_972) ;  /* 0xfffffffc00f08947 */ /* 0x001fea000383ffff */
[----:B------:R-:W-:Y:S05]  /*33c0*/  BRA `(.L_x_970) ;  /* 0x00000000000c7947 */ /* 0x000fea0003800000 */
.L_x_971:
[----:B------:R-:W2:Y:S02]  /*33d0*/  LD.E R2, desc[UR8][R16.64] ;  /* 0x0000000810027980 */ /* 0x000ea4000c101900 */
[----:B--2---:R-:W-:-:S05]  /*33e0*/  IADD3 R3, PT, PT, R3, R2, RZ ;  /* 0x0000000203037210 */ /* 0x004fca0007ffe0ff */
[----:B------:R0:W-:Y:S02]  /*33f0*/  ST.E desc[UR8][R16.64], R3 ;  /* 0x0000000310007985 */ /* 0x0001e4000c101908 */
.L_x_970:
[----:B------:R-:W-:Y:S05]  /*3400*/  BSYNC.RECONVERGENT B0 ;  /* 0x0000000000007941 */ /* 0x000fea0003800200 */
.L_x_969:
[----:B------:R1:W-:Y:S01]  /*3410*/  ATOM.E.ADD.F16x2.RN.STRONG.GPU P0, RZ, desc[UR8][R16.64+0x4], R7 ;  /* 0x8000040710ff79a2 */ /* 0x0003e2000c10e108 */
[----:B------:R-:W-:Y:S04]  /*3420*/  BSSY.RECONVERGENT B0, `(.L_x_973) ;  /* 0x000000e000007945 */ /* 0x000fe80003800200 */
[----:B-1----:R-:W-:Y:S05]  /*3430*/  @P0 BRA `(.L_x_974) ;  /* 0x0000000000300947 */ /* 0x002fea0003800000 */
[----:B------:R-:W1:Y:S02]  /*3440*/  QSPC.E.S P0, RZ, [R16+0x4] ;  /* 0x0000040010ff73aa */ /* 0x000e640000000500 */
[----:B-1----:R-:W-:Y:S05]  /*3450*/  @!P0 BRA `(.L_x_975) ;  /* 0x00000000001c8947 */ /* 0x002fea0003800000 */
[----:B------:R-:W-:-:S04]  /*3460*/  MOV R2, R16 ;  /* 0x0000001000027202 */ /* 0x000fc80000000f00 */
[----:B------:R-:W-:-:S07]  /*3470*/  MOV R4, R2 ;  /* 0x0000000200047202 */ /* 0x000fce0000000f00 */
.L_x_976:
[----:B------:R-:W0:Y:S02]  /*3480*/  LDS R2, [R4+0x4] ;  /* 0x0000040004027984 */ /* 0x000e240000000800 */
[----:B0-----:R-:W-:-:S05]  /*3490*/  HFMA2 R3, R2, 1, 1, R0 ;  /* 0x3c003c0002037831 */ /* 0x001fca0000000000 */
[----:B------:R-:W0:Y:S02]  /*34a0*/  ATOMS.CAST.SPIN P0, [R4+0x4], R2, R3 ;  /* 0x000004020400758d */ /* 0x000e240001800003 */
[----:B0-----:R-:W-:Y:S05]  /*34b0*/  @!P0 BRA `(.L_x_976) ;  /* 0xfffffffc00f08947 */ /* 0x001fea000383ffff */
[----:B------:R-:W-:Y:S05]  /*34c0*/  BRA `(.L_x_974) ;  /* 0x00000000000c7947 */ /* 0x000fea0003800000 */
.L_x_975:
[----:B------:R-:W0:Y:S02]  /*34d0*/  LD.E R0, desc[UR8][R16.64+0x4] ;  /* 0x0000040810007980 */ /* 0x000e24000c101900 */
[----:B0-----:R-:W-:-:S05]  /*34e0*/  IADD3 R3, PT, PT, R7, R0, RZ ;  /* 0x0000000007037210 */ /* 0x001fca0007ffe0ff */
[----:B------:R1:W-:Y:S02]  /*34f0*/  ST.E desc[UR8][R16.64+0x4], R3 ;  /* 0x0000040310007985 */ /* 0x0003e4000c101908 */
.L_x_974:
[----:B------:R-:W-:Y:S05]  /*3500*/  BSYNC.RECONVERGENT B0 ;  /* 0x0000000000007941 */ /* 0x000fea0003800200 */
.L_x_973:
        /* <DEDUP_REMOVED lines=8> */
.L_x_980:
[----:B------:R-:W0:Y:S02]  /*3590*/  LDS R2, [R0] ;  /* 0x0000000000027984 */ /* 0x000e240000000800 */
[----:B0-----:R-:W-:-:S05]  /*35a0*/  HADD2 R3, R2, R12 ;  /* 0x0000000c02037230 */ /* 0x001fca0000000000 */
[----:B------:R-:W0:Y:S02]  /*35b0*/  ATOMS.CAST.SPIN P0, [R0], R2, R3 ;  /* 0x000000020000758d */ /* 0x000e240001800003 */
[----:B0-----:R-:W-:Y:S05]  /*35c0*/  @!P0 BRA `(.L_x_980) ;  /* 0xfffffffc00f08947 */ /* 0x001fea000383ffff */
[----:B------:R-:W-:Y:S05]  /*35d0*/  BRA `(.L_x_978) ;  /* 0x00000000000c7947 */ /* 0x000fea0003800000 */
.L_x_979:
[----:B------:R-:W2:Y:S02]  /*35e0*/  LD.E R0, desc[UR8][R16.64] ;  /* 0x0000000810007980 */ /* 0x000ea4000c101900 */
[----:B--2---:R-:W-:-:S05]  /*35f0*/  IADD3 R3, PT, PT, R12, R0, RZ ;  /* 0x000000000c037210 */ /* 0x004fca0007ffe0ff */
[----:B------:R0:W-:Y:S02]  /*3600*/  ST.E desc[UR8][R16.64], R3 ;  /* 0x0000000310007985 */ /* 0x0001e4000c101908 */
.L_x_978:
[----:B------:R-:W-:Y:S05]  /*3610*/  BSYNC.RECONVERGENT B0 ;  /* 0x0000000000007941 */ /* 0x000fea0003800200 */
.L_x_977:
[----:B------:R1:W-:Y:S01]  /*3620*/  ATOM.E.ADD.F16x2.RN.STRONG.GPU P0, RZ, desc[UR8][R16.64+0x4], R45 ;  /* 0x8000042d10ff79a2 */ /* 0x0003e2000c10e108 */
[----:B------:R-:W-:Y:S04]  /*3630*/  BSSY.RECONVERGENT B0, `(.L_x_981) ;  /* 0x000000e000007945 */ /* 0x000fe80003800200 */
[----:B-1----:R-:W-:Y:S05]  /*3640*/  @P0 BRA `(.L_x_982) ;  /* 0x0000000000300947 */ /* 0x002fea0003800000 */
[----:B------:R-:W1:Y:S02]  /*3650*/  QSPC.E.S P0, RZ, [R16+0x4] ;  /* 0x0000040010ff73aa */ /* 0x000e640000000500 */
[----:B-1----:R-:W-:Y:S05]  /*3660*/  @!P0 BRA `(.L_x_983) ;  /* 0x00000000001c8947 */ /* 0x002fea0003800000 */
[----:B------:R-:W-:-:S04]  /*3670*/  MOV R2, R16 ;  /* 0x0000001000027202 */ /* 0x000fc80000000f00 */
[----:B------:R-:W-:-:S07]  /*3680*/  MOV R0, R2 ;  /* 0x0000000200007202 */ /* 0x000fce0000000f00 */
.L_x_984:
[----:B------:R-:W0:Y:S02]  /*3690*/  LDS R2, [R0+0x4] ;  /* 0x0000040000027984 */ /* 0x000e240000000800 */
[----:B0-----:R-:W-:-:S05]  /*36a0*/  HFMA2 R3, R2, 1, 1, R45 ;  /* 0x3c003c0002037831 */ /* 0x001fca000000002d */
[----:B------:R-:W0:Y:S02]  /*36b0*/  ATOMS.CAST.SPIN P0, [R0+0x4], R2, R3 ;  /* 0x000004020000758d */ /* 0x000e240001800003 */
[----:B0-----:R-:W-:Y:S05]  /*36c0*/  @!P0 BRA `(.L_x_984) ;  /* 0xfffffffc00f08947 */ /* 0x001fea000383ffff */
[----:B------:R-:W-:Y:S05]  /*36d0*/  BRA `(.L_x_982) ;  /* 0x00000000000c7947 */ /* 0x000fea0003800000 */
.L_x_983:
[----:B------:R-:W0:Y:S02]  /*36e0*/  LD.E R0, desc[UR8][R16.64+0x4] ;  /* 0x0000040810007980 */ /* 0x000e24000c101900 */
[----:B0-----:R-:W-:-:S05]  /*36f0*/  IADD3 R3, PT, PT, R45, R0, RZ ;  /* 0x000000002d037210 */ /* 0x001fca0007ffe0ff */
[----:B------:R1:W-:Y:S02]  /*3700*/  ST.E desc[UR8][R16.64+0x4], R3 ;  /* 0x0000040310007985 */ /* 0x0003e4000c101908 */
.L_x_982:
[----:B------:R-:W-:Y:S05]  /*3710*/  BSYNC.RECONVERGENT B0 ;  /* 0x0000000000007941 */ /* 0x000fea0003800200 */
.L_x_981:
        /* <DEDUP_REMOVED lines=8> */
.L_x_988:
[----:B------:R-:W0:Y:S02]  /*37a0*/  LDS R2, [R0] ;  /* 0x0000000000027984 */ /* 0x000e240000000800 */
[----:B0-----:R-:W-:-:S05]  /*37b0*/  HADD2 R3, R2, R9 ;  /* 0x0000000902037230 */ /* 0x001fca0000000000 */
[----:B------:R-:W0:Y:S02]  /*37c0*/  ATOMS.CAST.SPIN P0, [R0], R2, R3 ;  /* 0x000000020000758d */ /* 0x000e240001800003 */
[----:B0-----:R-:W-:Y:S05]  /*37d0*/  @!P0 BRA `(.L_x_988) ;  /* 0xfffffffc00f08947 */ /* 0x001fea000383ffff */
[----:B------:R-:W-:Y:S05]  /*37e0*/  BRA `(.L_x_986) ;  /* 0x00000000000c7947 */ /* 0x000fea0003800000 */
.L_x_987:
[----:B------:R-:W2:Y:S02]  /*37f0*/  LD.E R0, desc[UR8][R16.64] ;  /* 0x0000000810007980 */ /* 0x000ea4000c101900 */
[----:B--2---:R-:W-:-:S05]  /*3800*/  IADD3 R3, PT, PT, R9, R0, RZ ;  /* 0x0000000009037210 */ /* 0x004fca0007ffe0ff */
[----:B------:R0:W-:Y:S02]  /*3810*/  ST.E desc[UR8][R16.64], R3 ;  /* 0x0000000310007985 */ /* 0x0001e4000c101908 */
.L_x_986:
[----:B------:R-:W-:Y:S05]  /*3820*/  BSYNC.RECONVERGENT B0 ;  /* 0x0000000000007941 */ /* 0x000fea0003800200 */
.L_x_985:
[----:B------:R1:W-:Y:S01]  /*3830*/  ATOM.E.ADD.F16x2.RN.STRONG.GPU P0, RZ, desc[UR8][R16.64+0x4], R13 ;  /* 0x8000040d10ff79a2 */ /* 0x0003e2000c10e108 */
[----:B------:R-:W-:Y:S04]  /*3840*/  BSSY.RECONVERGENT B0, `(.L_x_989) ;  /* 0x000000e000007945 */ /* 0x000fe80003800200 */
[----:B-1----:R-:W-:Y:S05]  /*3850*/  @P0 BRA `(.L_x_990) ;  /* 0x0000000000300947 */ /* 0x002fea0003800000 */
[----:B------:R-:W1:Y:S02]  /*3860*/  QSPC.E.S P0, RZ, [R16+0x4] ;  /* 0x0000040010ff73aa */ /* 0x000e640000000500 */
[----:B-1----:R-:W-:Y:S05]  /*3870*/  @!P0 BRA `(.L_x_991) ;  /* 0x00000000001c8947 */ /* 0x002fea0003800000 */
[----:B------:R-:W-:-:S04]  /*3880*/  MOV R2, R16 ;  /* 0x0000001000027202 */ /* 0x000fc80000000f00 */
[----:B------:R-:W-:-:S07]  /*3890*/  MOV R0, R2 ;  /* 0x0000000200007202 */ /* 0x000fce0000000f00 */
.L_x_992:
[----:B------:R-:W0:Y:S02]  /*38a0*/  LDS R2, [R0+0x4] ;  /* 0x0000040000027984 */ /* 0x000e240000000800 */
[----:B0-----:R-:W-:-:S05]  /*38b0*/  HFMA2 R3, R2, 1, 1, R13 ;  /* 0x3c003c0002037831 */ /* 0x001fca000000000d */
[----:B------:R-:W0:Y:S02]  /*38c0*/  ATOMS.CAST.SPIN P0, [R0+0x4], R2, R3 ;  /* 0x000004020000758d */ /* 0x000e240001800003 */
[----:B0-----:R-:W-:Y:S05]  /*38d0*/  @!P0 BRA `(.L_x_992) ;  /* 0xfffffffc00f08947 */ /* 0x001fea000383ffff */
[----:B------:R-:W-:Y:S05]  /*38e0*/  BRA `(.L_x_990) ;  /* 0x00000000000c7947 */ /* 0x000fea0003800000 */
.L_x_991:
[----:B------:R-:W0:Y:S02]  /*38f0*/  LD.E R0, desc[UR8][R16.64+0x4] ;  /* 0x0000040810007980 */ /* 0x000e24000c101900 */
[----:B0-----:R-:W-:-:S05]  /*3900*/  IADD3 R3, PT, PT, R13, R0, RZ ;  /* 0x000000000d037210 */ /* 0x001fca0007ffe0ff */
[----:B------:R1:W-:Y:S02]  /*3910*/  ST.E desc[UR8][R16.64+0x4], R3 ;  /* 0x0000040310007985 */ /* 0x0003e4000c101908 */
.L_x_990:
[----:B------:R-:W-:Y:S05]  /*3920*/  BSYNC.RECONVERGENT B0 ;  /* 0x0000000000007941 */ /* 0x000fea0003800200 */
.L_x_989:
        /* <DEDUP_REMOVED lines=8> */
.L_x_996:
[----:B------:R-:W0:Y:S02]  /*39b0*/  LDS R2, [R0] ;  /* 0x0000000000027984 */ /* 0x000e240000000800 */
[----:B0-----:R-:W-:-:S05]  /*39c0*/  HADD2 R3, R2, R10 ;  /* 0x0000000a02037230 */ /* 0x001fca0000000000 */
[----:B------:R-:W0:Y:S02]  /*39d0*/  ATOMS.CAST.SPIN P0, [R0], R2, R3 ;  /* 0x000000020000758d */ /* 0x000e240001800003 */
[----:B0-----:R-:W-:Y:S05]  /*39e0*/  @!P0 BRA `(.L_x_996) ;  /* 0xfffffffc00f08947 */ /* 0x001fea000383ffff */
[----:B------:R-:W-:Y:S05]  /*39f0*/  BRA `(.L_x_994) ;  /* 0x00000000000c7947 */ /* 0x000fea0003800000 */
.L_x_995:
[----:B------:R-:W2:Y:S02]  /*3a00*/  LD.E R0, desc[UR8][R16.64] ;  /* 0x0000000810007980 */ /* 0x000ea4000c101900 */
[----:B--2---:R-:W-:-:S05]  /*3a10*/  IADD3 R3, PT, PT, R10, R0, RZ ;  /* 0x000000000a037210 */ /* 0x004fca0007ffe0ff */
[----:B------:R0:W-:Y:S02]  /*3a20*/  ST.E desc[UR8][R16.64], R3 ;  /* 0x0000000310007985 */ /* 0x0001e4000c101908 */
.L_x_994:
[----:B------:R-:W-:Y:S05]  /*3a30*/  BSYNC.RECONVERGENT B0 ;  /* 0x0000000000007941 */ /* 0x000fea0003800200 */
.L_x_993:
[----:B------:R1:W-:Y:S02]  /*3a40*/  ATOM.E.ADD.F16x2.RN.STRONG.GPU P0, RZ, desc[UR8][R16.64+0x4], R11 ;  /* 0x8000040b10ff79a2 */ /* 0x0003e4000c10e108 */
[----:B-1----:R-:W-:Y:S05]  /*3a50*/  @P0 EXIT ;  /* 0x000000000000094d */ /* 0x002fea0003800000 */
[----:B------:R-:W1:Y:S02]  /*3a60*/  QSPC.E.S P0, RZ, [R16+0x4] ;  /* 0x0000040010ff73aa */ /* 0x000e640000000500 */
[----:B-1----:R-:W-:Y:S05]  /*3a70*/  @!P0 BRA `(.L_x_997) ;  /* 0x00000000001c8947 */ /* 0x002fea0003800000 */
[----:B------:R-:W-:-:S04]  /*3a80*/  MOV R2, R16 ;  /* 0x0000001000027202 */ /* 0x000fc80000000f00 */
[----:B------:R-:W-:-:S07]  /*3a90*/  MOV R0, R2 ;  /* 0x0000000200007202 */ /* 0x000fce0000000f00 */
.L_x_998:
[----:B------:R-:W0:Y:S02]  /*3aa0*/  LDS R2, [R0+0x4] ;  /* 0x0000040000027984 */ /* 0x000e240000000800 */
[----:B0-----:R-:W-:-:S05]  /*3ab0*/  HFMA2 R3, R2, 1, 1, R11 ;  /* 0x3c003c0002037831 */ /* 0x001fca000000000b */
[----:B------:R-:W0:Y:S02]  /*3ac0*/  ATOMS.CAST.SPIN P0, [R0+0x4], R2, R3 ;  /* 0x000004020000758d */ /* 0x000e240001800003 */
[----:B0-----:R-:W-:Y:S05]  /*3ad0*/  @!P0 BRA `(.L_x_998) ;  /* 0xfffffffc00f08947 */ /* 0x001fea000383ffff */
[----:B------:R-:W-:Y:S05]  /*3ae0*/  EXIT ;  /* 0x000000000000794d */ /* 0x000fea0003800000 */
.L_x_997:
[----:B------:R-:W0:Y:S02]  /*3af0*/  LD.E R0, desc[UR8][R16.64+0x4] ;  /* 0x0000040810007980 */ /* 0x000e24000c101900 */
[----:B0-----:R-:W-:-:S05]  /*3b00*/  IADD3 R3, PT, PT, R11, R0, RZ ;  /* 0x000000000b037210 */ /* 0x001fca0007ffe0ff */
[----:B------:R-:W-:Y:S01]  /*3b10*/  ST.E desc[UR8][R16.64+0x4], R3 ;  /* 0x0000040310007985 */ /* 0x000fe2000c101908 */
[----:B------:R-:W-:Y:S05]  /*3b20*/  EXIT ;  /* 0x000000000000794d */ /* 0x000fea0003800000 */
.L_x_999:
        /* <DEDUP_REMOVED lines=13> */
.L_x_1864:


//--------------------- .text._ZN4vllm4gptq33gemm_half_q_half_gptq_8bit_kernelILb1ELi6EEEvPK6__halfPKjS6_S4_PS2_iiiibPKi --------------------------
	.section	.text._ZN4vllm4gptq33gemm_half_q_half_gptq_8bit_kernelILb1ELi6EEEvPK6__halfPKjS6_S4_PS2_iiiibPKi,"ax",@progbits
	.align	128
        .global         _ZN4vllm4gptq33gemm_half_q_half_gptq_8bit_kernelILb1ELi6EEEvPK6__halfPKjS6_S4_PS2_iiiibPKi
        .type           _ZN4vllm4gptq33gemm_half_q_half_gptq_8bit_kernelILb1ELi6EEEvPK6__halfPKjS6_S4_PS2_iiiibPKi,@function
        .size           _ZN4vllm4gptq33gemm_half_q_half_gptq_8bit_kernelILb1ELi6EEEvPK6__halfPKjS6_S4_PS2_iiiibPKi,(.L_x_1865 - _ZN4vllm4gptq33gemm_half_q_half_gptq_8bit_kernelILb1ELi6EEEvPK6__halfPKjS6_S4_PS2_iiiibPKi)
        .other          _ZN4vllm4gptq33gemm_half_q_half_gptq_8bit_kernelILb1ELi6EEEvPK6__halfPKjS6_S4_PS2_iiiibPKi,@"STO_CUDA_ENTRY STV_DEFAULT"
_ZN4vllm4gptq33gemm_half_q_half_gptq_8bit_kernelILb1ELi6EEEvPK6__halfPKjS6_S4_PS2_iiiibPKi:
.text._ZN4vllm4gptq33gemm_half_q_half_gptq_8bit_kernelILb1ELi6EEEvPK6__halfPKjS6_S4_PS2_iiiibPKi:
        /* <DEDUP_REMOVED lines=30> */
[C---:B------:R-:W-:Y:S02]  /*01e0*/  IADD3 R9, PT, PT, R5.reuse, R0, RZ ;  /* 0x0000000005097210 */ /* 0x040fe40007ffe0ff */
[----:B------:R-:W-:Y:S02]  /*01f0*/  LEA.HI.X.SX32 R13, R4, RZ, 0x1, P0 ;  /* 0x000000ff040d7211 */ /* 0x000fe400000f0eff */
[----:B------:R-:W-:-:S02]  /*0200*/  LEA.HI.X.SX32 R8, R5, RZ, 0x1, P1 ;  /* 0x000000ff05087211 */ /* 0x000fc400008f0eff */
[C---:B0-----:R-:W-:Y:S02]  /*0210*/  LEA R4, P0, R10.reuse, UR10, 0x1 ;  /* 0x0000000a0a047c11 */ /* 0x041fe4000f8008ff */
[----:B------:R-:W-:Y:S02]  /*0220*/  LEA R6, P1, R7, UR10, 0x1 ;  /* 0x0000000a07067c11 */ /* 0x000fe4000f8208ff */
[----:B------:R-:W-:Y:S02]  /*0230*/  IADD3 R12, P2, PT, R11, R9, RZ ;  /* 0x000000090b0c7210 */ /* 0x000fe40007f5e0ff */
[----:B------:R-:W-:Y:S02]  /*0240*/  LEA.HI.X R5, R10, UR11, R13, 0x1, P0 ;  /* 0x0000000b0a057c11 */ /* 0x000fe400080f0c0d */
[----:B------:R-:W-:Y:S02]  /*0250*/  LEA.HI.X R7, R7, UR11, R8, 0x1, P1 ;  /* 0x0000000b07077c11 */ /* 0x000fe400088f0c08 */
[----:B------:R-:W-:Y:S01]  /*0260*/  LEA.HI.X.SX32 R13, R9, RZ, 0x1, P2 ;  /* 0x000000ff090d7211 */ /* 0x000fe200010f0eff */
[----:B------:R0:W2:Y:S01]  /*0270*/  LDG.E.U16.CONSTANT R14, desc[UR12][R4.64] ;  /* 0x0000000c040e7981 */ /* 0x0000a2000c1e9500 */
[----:B------:R-:W-:-:S02]  /*0280*/  LEA R8, P0, R12, UR10, 0x1 ;  /* 0x0000000a0c087c11 */ /* 0x000fc4000f8008ff */
[-C--:B------:R-:W-:Y:S01]  /*0290*/  IADD3 R10, PT, PT, R9, R0.reuse, RZ ;  /* 0x00000000090a7210 */ /* 0x080fe20007ffe0ff */
[----:B------:R-:W3:Y:S01]  /*02a0*/  LDG.E.U16.CONSTANT R6, desc[UR12][R6.64] ;  /* 0x0000000c06067981 */ /* 0x000ee2000c1e9500 */
[----:B------:R-:W-:Y:S02]  /*02b0*/  LEA.HI.X R9, R12, UR11, R13, 0x1, P0 ;  /* 0x0000000b0c097c11 */ /* 0x000fe400080f0c0d */
[----:B------:R-:W-:Y:S02]  /*02c0*/  IADD3 R12, PT, PT, R10, R0, RZ ;  /* 0x000000000a0c7210 */ /* 0x000fe40007ffe0ff */
[----:B------:R-:W-:Y:S01]  /*02d0*/  IADD3 R17, P0, PT, R11, R10, RZ ;  /* 0x0000000a0b117210 */ /* 0x000fe20007f1e0ff */
[----:B------:R-:W4:Y:S01]  /*02e0*/  LDG.E.U16.CONSTANT R8, desc[UR12][R8.64] ;  /* 0x0000000c08087981 */ /* 0x000f22000c1e9500 */
[----:B------:R-:W-:Y:S02]  /*02f0*/  IADD3 R18, PT, PT, R12, R0, RZ ;  /* 0x000000000c127210 */ /* 0x000fe40007ffe0ff */
[----:B------:R-:W-:-:S02]  /*0300*/  LEA.HI.X.SX32 R22, R10, RZ, 0x1, P0 ;  /* 0x000000ff0a167211 */ /* 0x000fc400000f0eff */
[----:B------:R-:W-:Y:S02]  /*0310*/  IADD3 R15, P1, PT, R11, R12, RZ ;  /* 0x0000000c0b0f7210 */ /* 0x000fe40007f3e0ff */
[----:B------:R-:W-:Y:S02]  /*0320*/  LEA R10, P0, R17, UR10, 0x1 ;  /* 0x0000000a110a7c11 */ /* 0x000fe4000f8008ff */
[----:B------:R-:W-:Y:S02]  /*0330*/  IADD3 R13, P2, PT, R11, R18, RZ ;  /* 0x000000120b0d7210 */ /* 0x000fe40007f5e0ff */
[----:B------:R-:W-:Y:S02]  /*0340*/  LEA.HI.X.SX32 R20, R12, RZ, 0x1, P1 ;  /* 0x000000ff0c147211 */ /* 0x000fe400008f0eff */
[----:B------:R-:W-:Y:S02]  /*0350*/  LEA.HI.X R11, R17, UR11, R22, 0x1, P0 ;  /* 0x0000000b110b7c11 */ /* 0x000fe400080f0c16 */
[----:B0-----:R-:W-:-:S02]  /*0360*/  LEA R4, P1, R15, UR10, 0x1 ;  /* 0x0000000a0f047c11 */ /* 0x001fc4000f8208ff */
[----:B------:R-:W-:Y:S01]  /*0370*/  LEA.HI.X.SX32 R18, R18, RZ, 0x1, P2 ;  /* 0x000000ff12127211 */ /* 0x000fe200010f0eff */
        /* <DEDUP_REMOVED lines=11> */
[----:B------:R0:W-:Y:S01]  /*0430*/  STS.U16 [R3+0x500], R12 ;  /* 0x0005000c03007388 */ /* 0x0001e20000000400 */
[----:B------:R-:W-:Y:S05]  /*0440*/  BRA `(.L_x_1001) ;  /* 0x0000000000bc7947 */ /* 0x000fea0003800000 */
.L_x_1002:
        /* <DEDUP_REMOVED lines=16> */
[C---:B------:R-:W-:Y:S02]  /*0550*/  LEA R4, P1, R8.reuse, UR10, 0x1 ;  /* 0x0000000a08047c11 */ /* 0x040fe4000f8208ff */
[----:B------:R-:W-:Y:S02]  /*0560*/  LEA.HI.X R7, R7, UR11, R10, 0x1, P0 ;  /* 0x0000000b07077c11 */ /* 0x000fe400080f0c0a */
[-C--:B------:R-:W-:Y:S02]  /*0570*/  IADD3 R13, P2, PT, R21, R9.reuse, RZ ;  /* 0x00000009150d7210 */ /* 0x080fe40007f5e0ff */
[----:B------:R-:W-:Y:S01]  /*0580*/  IADD3 R17, P0, PT, R15, R9, RZ ;  /* 0x000000090f117210 */ /* 0x000fe20007f1e0ff */
[----:B------:R-:W2:Y:S01]  /*0590*/  LDG.E.U16.CONSTANT R6, desc[UR12][R6.64] ;  /* 0x0000000c06067981 */ /* 0x000ea2000c1e9500 */
[----:B------:R-:W-:-:S02]  /*05a0*/  LEA.HI.X R5, R8, UR11, R5, 0x1, P1 ;  /* 0x0000000b08057c11 */ /* 0x000fc400088f0c05 */
[----:B------:R-:W-:Y:S02]  /*05b0*/  IADD3 R11, P1, PT, R19, R9, RZ ;  /* 0x00000009130b7210 */ /* 0x000fe40007f3e0ff */
[-C--:B------:R-:W-:Y:S01]  /*05c0*/  LEA.HI.X.SX32 R18, R21, R14.reuse, 0x1, P2 ;  /* 0x0000000e15127211 */ /* 0x080fe200010f0eff */
[----:B------:R-:W3:Y:S01]  /*05d0*/  LDG.E.U16.CONSTANT R4, desc[UR12][R4.64] ;  /* 0x0000000c04047981 */ /* 0x000ee2000c1e9500 */
[-C--:B------:R-:W-:Y:S02]  /*05e0*/  LEA.HI.X.SX32 R22, R15, R14.reuse, 0x1, P0 ;  /* 0x0000000e0f167211 */ /* 0x080fe400000f0eff */
[----:B------:R-:W-:Y:S02]  /*05f0*/  LEA R12, P2, R13, UR10, 0x1 ;  /* 0x0000000a0d0c7c11 */ /* 0x000fe4000f8408ff */
[----:B------:R-:W-:Y:S02]  /*0600*/  LEA.HI.X.SX32 R20, R19, R14, 0x1, P1 ;  /* 0x0000000e13147211 */ /* 0x000fe400008f0eff */
[----:B------:R-:W-:-:S02]  /*0610*/  LEA R10, P0, R11, UR10, 0x1 ;  /* 0x0000000a0b0a7c11 */ /* 0x000fc4000f8008ff */
[----:B------:R-:W-:Y:S02]  /*0620*/  IADD3 R15, P3, PT, R23, R9, RZ ;  /* 0x00000009170f7210 */ /* 0x000fe40007f7e0ff */
[----:B------:R-:W-:Y:S02]  /*0630*/  LEA.HI.X R13, R13, UR11, R18, 0x1, P2 ;  /* 0x0000000b0d0d7c11 */ /* 0x000fe400090f0c12 */
[----:B------:R-:W-:Y:S02]  /*0640*/  LEA.HI.X R11, R11, UR11, R20, 0x1, P0 ;  /* 0x0000000b0b0b7c11 */ /* 0x000fe400080f0c14 */
[----:B------:R-:W-:Y:S01]  /*0650*/  LEA.HI.X.SX32 R18, R23, R14, 0x1, P3 ;  /* 0x0000000e17127211 */ /* 0x000fe200018f0eff */
[----:B------:R-:W4:Y:S01]  /*0660*/  LDG.E.U16.CONSTANT R12, desc[UR12][R12.64] ;  /* 0x0000000c0c0c7981 */ /* 0x000f22000c1e9500 */
[----:B------:R-:W-:Y:S02]  /*0670*/  LEA R8, P1, R17, UR10, 0x1 ;  /* 0x0000000a11087c11 */ /* 0x000fe4000f8208ff */
[----:B------:R-:W-:Y:S01]  /*0680*/  LEA R14, P0, R15, UR10, 0x1 ;  /* 0x0000000a0f0e7c11 */ /* 0x000fe2000f8008ff */
[----:B------:R-:W5:Y:S01]  /*0690*/  LDG.E.U16.CONSTANT R10, desc[UR12][R10.64] ;  /* 0x0000000c0a0a7981 */ /* 0x000f62000c1e9500 */
[----:B------:R-:W-:-:S02]  /*06a0*/  LEA.HI.X R9, R17, UR11, R22, 0x1, P1 ;  /* 0x0000000b11097c11 */ /* 0x000fc400088f0c16 */
        /* <DEDUP_REMOVED lines=8> */
[----:B------:R1:W-:Y:S02]  /*0730*/  STS.U16 [R3+0x500], R14 ;  /* 0x0005000e03007388 */ /* 0x0003e40000000400 */
.L_x_1001:
[----:B------:R-:W-:Y:S05]  /*0740*/  BSYNC.RECONVERGENT B0 ;  /* 0x0000000000007941 */ /* 0x000fea0003800200 */
.L_x_1000:
        /* <DEDUP_REMOVED lines=19> */
[----:B------:R-:W-:-:S07]  /*0880*/  PRMT R13, RZ, 0x5410, RZ ;  /* 0x00005410ff0d7816 */ /* 0x000fce00000000ff */
        /* <DEDUP_REMOVED lines=63> */
[----:B------:R-:W-:Y:S02]  /*0c80*/  LEA.HI.X R15, R15, UR15, R10, 0x2, P1 ;  /* 0x0000000f0f0f7c11 */ /* 0x000fe400088f140a */
[----:B------:R-:W-:Y:S01]  /*0c90*/  PRMT R0, RZ, 0x5410, RZ ;  /* 0x00005410ff007816 */ /* 0x000fe200000000ff */
[----:B------:R-:W-:-:S05]  /*0ca0*/  IMAD R3, R3, UR6, RZ ;  /* 0x0000000603037c24 */ /* 0x000fca000f8e02ff */
[----:B------:R-:W-:-:S04]  /*0cb0*/  SHF.R.S32.HI R8, RZ, 0x1f, R3 ;  /* 0x0000001fff087819 */ /* 0x000fc80000011403 */
[-C--:B------:R-:W-:Y:S02]  /*0cc0*/  LEA.HI R8, R8, R3.reuse, RZ, 0x2 ;  /* 0x0000000308087211 */ /* 0x080fe400078f10ff */
[----:B------:R-:W-:Y:S02]  /*0cd0*/  IADD3 R3, PT, PT, R2, R3, RZ ;  /* 0x0000000302037210 */ /* 0x000fe40007ffe0ff */
[----:B------:R-:W-:Y:S02]  /*0ce0*/  LEA.HI.SX32 R9, R8, R9, 0x1e ;  /* 0x0000000908097211 */ /* 0x000fe400078ff2ff */
[----:B------:R-:W-:Y:S01]  /*0cf0*/  PRMT R2, RZ, 0x5410, RZ ;  /* 0x00005410ff027816 */ /* 0x000fe200000000ff */
[----:B-1----:R-:W-:Y:S01]  /*0d00*/  IMAD.WIDE R6, R3, 0x2, R6 ;  /* 0x0000000203067825 */ /* 0x002fe200078e0206 */
[----:B------:R-:W-:-:S03]  /*0d10*/  PRMT R3, RZ, 0x5410, RZ ;  /* 0x00005410ff037816 */ /* 0x000fc600000000ff */
[----:B--2---:R-:W-:Y:S01]  /*0d20*/  IMAD.WIDE R4, R9, 0x4, R4 ;  /* 0x0000000409047825 */ /* 0x004fe200078e0204 */
        /* <DEDUP_REMOVED lines=18> */
.L_x_1005:
        /* <DEDUP_REMOVED lines=15> */
[----:B-1----:R-:W-:Y:S01]  /*0f40*/  IMAD R12, R21, R12, R12 ;  /* 0x0000000c150c7224 */ /* 0x002fe200078e020c */
[----:B0-----:R-:W-:-:S04]  /*0f50*/  LEA R17, R17, R20, 0x7 ;  /* 0x0000001411117211 */ /* 0x001fc800078e38ff */
        /* <DEDUP_REMOVED lines=17> */
[----:B0-----:R-:W-:Y:S02]  /*1070*/  LOP3.LUT R19, R12, 0xff, RZ, 0xc0, !PT ;  /* 0x000000ff0c137812 */ /* 0x001fe400078ec0ff */
[----:B------:R-:W-:-:S07]  /*1080*/  LOP3.LUT R20, R20, 0xff, RZ, 0xc0, !PT ;  /* 0x000000ff14147812 */ /* 0x000fce00078ec0ff */
.L_x_1004:
[----:B------:R-:W-:Y:S02]  /*1090*/  IADD3 R18, PT, PT, R19, UR5, RZ ;  /* 0x0000000513127c10 */ /* 0x000fe4000fffe0ff */
[----:B------:R-:W-:Y:S02]  /*10a0*/  LOP3.LUT R12, R4, 0xff, RZ, 0xc0, !PT ;  /* 0x000000ff040c7812 */ /* 0x000fe400078ec0ff */
[----:B------:R-:W-:Y:S02]  /*10b0*/  IADD3 R27, PT, PT, -R18, R27, RZ ;  /* 0x0000001b121b7210 */ /* 0x000fe40007ffe1ff */
[----:B------:R-:W-:Y:S02]  /*10c0*/  IADD3 R31, PT, PT, R23, UR5, RZ ;  /* 0x00000005171f7c10 */ /* 0x000fe4000fffe0ff */
[----:B------:R-:W-:Y:S01]  /*10d0*/  LOP3.LUT R15, R7, 0xff, RZ, 0xc0, !PT ;  /* 0x000000ff070f7812 */ /* 0x000fe200078ec0ff */
[----:B------:R0:W1:Y:S01]  /*10e0*/  I2F.F16 R72, R27 ;  /* 0x0000001b00487306 */ /* 0x0000620000200c00 */
[----:B------:R-:W-:-:S02]  /*10f0*/  IADD3 R34, PT, PT, R22, UR5, RZ ;  /* 0x0000000516227c10 */ /* 0x000fc4000fffe0ff */
[----:B------:R-:W-:Y:S02]  /*1100*/  SHF.R.U32.HI R14, RZ, 0x8, R4 ;  /* 0x00000008ff0e7819 */ /* 0x000fe40000011604 */
[----:B------:R-:W-:Y:S02]  /*1110*/  IADD3 R12, PT, PT, -R31, R12, RZ ;  /* 0x0000000c1f0c7210 */ /* 0x000fe40007ffe1ff */
[----:B------:R-:W-:Y:S02]  /*1120*/  IADD3 R60, PT, PT, -R34, R15, RZ ;  /* 0x0000000f223c7210 */ /* 0x000fe40007ffe1ff */
[----:B0-----:R-:W-:Y:S01]  /*1130*/  SHF.R.U32.HI R27, RZ, 0x8, R6 ;  /* 0x00000008ff1b7819 */ /* 0x001fe20000011606 */
[----:B------:R0:W2:Y:S01]  /*1140*/  I2F.F16 R74, R12 ;  /* 0x0000000c004a7306 */ /* 0x0000a20000200c00 */
[----:B------:R-:W-:Y:S02]  /*1150*/  LOP3.LUT R14, R14, 0xff, RZ, 0xc0, !PT ;  /* 0x000000ff0e0e7812 */ /* 0x000fe400078ec0ff */
[----:B------:R-:W-:-:S02]  /*1160*/  SHF.R.U32.HI R15, RZ, 0x8, R5 ;  /* 0x00000008ff0f7819 */ /* 0x000fc40000011605 */
[----:B------:R-:W-:Y:S01]  /*1170*/  IADD3 R17, PT, PT, R20, UR5, RZ ;  /* 0x0000000514117c10 */ /* 0x000fe2000fffe0ff */
[----:B-1----:R-:W-:Y:S01]  /*1180*/  HADD2.F32 R72, -RZ, R72.H0_H0 ;  /* 0x20000048ff487230 */ /* 0x002fe20000004100 */
[----:B------:R-:W-:Y:S01]  /*1190*/  IADD3 R14, PT, PT, -R31, R14, RZ ;  /* 0x0000000e1f0e7210 */ /* 0x000fe20007ffe1ff */
[----:B------:R-:W1:Y:S01]  /*11a0*/  I2F.F16 R60, R60 ;  /* 0x0000003c003c7306 */ /* 0x000e620000200c00 */
[----:B0-----:R-:W-:Y:S02]  /*11b0*/  LOP3.LUT R12, R27, 0xff, RZ, 0xc0, !PT ;  /* 0x000000ff1b0c7812 */ /* 0x001fe400078ec0ff */
[----:B------:R-:W-:Y:S02]  /*11c0*/  LOP3.LUT R15, R15, 0xff, RZ, 0xc0, !PT ;  /* 0x000000ff0f0f7812 */ /* 0x000fe400078ec0ff */
[----:B------:R-:W-:Y:S02]  /*11d0*/  IADD3 R63, PT, PT, -R17, R12, RZ ;  /* 0x0000000c113f7210 */ /* 0x000fe40007ffe1ff */
[----:B------:R-:W-:Y:S01]  /*11e0*/  IADD3 R15, PT, PT, -R18, R15, RZ ;  /* 0x0000000f120f7210 */ /* 0x000fe20007ffe1ff */
[----:B------:R0:W3:Y:S01]  /*11f0*/  I2F.F16 R73, R14 ;  /* 0x0000000e00497306 */ /* 0x0000e20000200c00 */
[----:B------:R-:W-:Y:S01]  /*1200*/  SHF.R.U32.HI R12, RZ, 0x10, R4 ;  /* 0x00000010ff0c7819 */ /* 0x000fe20000011604 */
[----:B--2---:R-:W-:Y:S01]  /*1210*/  HADD2.F32 R74, -RZ, R74.H0_H0 ;  /* 0x2000004aff4a7230 */ /* 0x004fe20000004100 */
[----:B------:R-:W-:-:S02]  /*1220*/  LEA.HI R48, R4, -R31, RZ, 0x8 ;  /* 0x8000001f04307211 */ /* 0x000fc400078f40ff */
[----:B------:R-:W-:Y:S02]  /*1230*/  SHF.R.U32.HI R4, RZ, 0x10, R6 ;  /* 0x00000010ff047819 */ /* 0x000fe40000011606 */
[----:B------:R-:W-:Y:S01]  /*1240*/  LEA.HI R50, R5, -R18, RZ, 0x8 ;  /* 0x8000001205327211 */ /* 0x000fe200078f40ff */
[----:B------:R2:W4:Y:S01]  /*1250*/  I2F.F16 R69, R15 ;  /* 0x0000000f00457306 */ /* 0x0005220000200c00 */
[----:B0-----:R-:W-:Y:S01]  /*1260*/  SHF.R.U32.HI R14, RZ, 0x10, R5 ;  /* 0x00000010ff0e7819 */ /* 0x001fe20000011605 */
[----:B-1----:R-:W-:Y:S01]  /*1270*/  HADD2.F32 R60, -RZ, R60.H0_H0 ;  /* 0x2000003cff3c7230 */ /* 0x002fe20000004100 */
[----:B------:R-:W-:Y:S02]  /*1280*/  LOP3.LUT R4, R4, 0xff, RZ, 0xc0, !PT ;  /* 0x000000ff04047812 */ /* 0x000fe400078ec0ff */
[----:B------:R-:W-:Y:S02]  /*1290*/  SHF.R.U32.HI R27, RZ, 0x8, R7 ;  /* 0x00000008ff1b7819 */ /* 0x000fe40000011607 */
[----:B------:R-:W-:Y:S01]  /*12a0*/  LOP3.LUT R12, R12, 0xff, RZ, 0xc0, !PT ;  /* 0x000000ff0c0c7812 */ /* 0x000fe200078ec0ff */
[----:B------:R-:W0:Y:S01]  /*12b0*/  I2F.F16 R63, R63 ;  /* 0x0000003f003f7306 */ /* 0x000e220000200c00 */
[----:B--2---:R-:W-:Y:S01]  /*12c0*/  LOP3.LUT R15, R14, 0xff, RZ, 0xc0, !PT ;  /* 0x000000ff0e0f7812 */ /* 0x004fe200078ec0ff */
[----:B---3--:R-:W-:Y:S01]  /*12d0*/  HADD2.F32 R73, -RZ, R73.H0_H0 ;  /* 0x20000049ff497230 */ /* 0x008fe20000004100 */
[----:B------:R-:W-:-:S02]  /*12e0*/  LOP3.LUT R27, R27, 0xff, RZ, 0xc0, !PT ;  /* 0x000000ff1b1b7812 */ /* 0x000fc400078ec0ff */
[----:B------:R-:W-:Y:S02]  /*12f0*/  IADD3 R54, PT, PT, -R18, R15, RZ ;  /* 0x0000000f12367210 */ /* 0x000fe40007ffe1ff */
[----:B------:R-:W-:Y:S01]  /*1300*/  IADD3 R15, PT, PT, -R17, R4, RZ ;  /* 0x00000004110f7210 */ /* 0x000fe20007ffe1ff */
[----:B------:R-:W1:Y:S01]  /*1310*/  I2F.F16 R48, R48 ;  /* 0x0000003000307306 */ /* 0x000e620000200c00 */
[----:B------:R-:W2:Y:S01]  /*1320*/  LDS.64 R4, [UR4+0x100] ;  /* 0x00010004ff047984 */ /* 0x000ea20008000a00 */
[----:B------:R-:W-:Y:S01]  /*1330*/  IADD3 R12, PT, PT, -R31, R12, RZ ;  /* 0x0000000c1f0c7210 */ /* 0x000fe20007ffe1ff */
[----:B----4-:R-:W-:Y:S01]  /*1340*/  HADD2.F32 R69, -RZ, R69.H0_H0 ;  /* 0x20000045ff457230 */ /* 0x010fe20000004100 */
[----:B------:R-:W-:Y:S02]  /*1350*/  LOP3.LUT R26, R6, 0xff, RZ, 0xc0, !PT ;  /* 0x000000ff061a7812 */ /* 0x000fe400078ec0ff */
[----:B------:R-:W-:Y:S01]  /*1360*/  IADD3 R27, PT, PT, -R34, R27, RZ ;  /* 0x0000001b221b7210 */ /* 0x000fe20007ffe1ff */
[----:B0-----:R-:W-:Y:S01]  /*1370*/  HADD2.F32 R63, -RZ, R63.H0_H0 ;  /* 0x2000003fff3f7230 */ /* 0x001fe20000004100 */
[----:B------:R0:W3:Y:S01]  /*1380*/  I2F.F16 R58, R12 ;  /* 0x0000000c003a7306 */ /* 0x0000e20000200c00 */
[----:B------:R-:W-:-:S02]  /*1390*/  IADD3 R26, PT, PT, -R17, R26, RZ ;  /* 0x0000001a111a7210 */ /* 0x000fc40007ffe1ff */
[----:B------:R-:W-:Y:S02]  /*13a0*/  LEA.HI R49, R6, -R17, RZ, 0x8 ;  /* 0x8000001106317211 */ /* 0x000fe400078f40ff */
[----:B-----5:R-:W-:Y:S02]  /*13b0*/  LOP3.LUT R6, R8, 0xff, RZ, 0xc0, !PT ;  /* 0x000000ff08067812 */ /* 0x020fe400078ec0ff */
[----:B------:R-:W-:Y:S01]  /*13c0*/  SHF.R.U32.HI R32, RZ, 0x8, R10 ;  /* 0x00000008ff207819 */ /* 0x000fe2000001160a */
[----:B------:R4:W3:Y:S01]  /*13d0*/  I2F.F16 R59, R27 ;  /* 0x0000001b003b7306 */ /* 0x0008e20000200c00 */
[----:B0-----:R-:W-:Y:S01]  /*13e0*/  SHF.R.U32.HI R12, RZ, 0x10, R7 ;  /* 0x00000010ff0c7819 */ /* 0x001fe20000011607 */
[----:B-1----:R-:W-:Y:S01]  /*13f0*/  HADD2.F32 R48, -RZ, R48.H0_H0 ;  /* 0x20000030ff307230 */ /* 0x002fe20000004100 */
[----:B------:R-:W-:Y:S02]  /*1400*/  IADD3 R6, PT, PT, -R31, R6, RZ ;  /* 0x000000061f067210 */ /* 0x000fe40007ffe1ff */
[----:B------:R-:W-:-:S02]  /*1410*/  SHF.R.U32.HI R30, RZ, 0x8, R9 ;  /* 0x00000008ff1e7819 */ /* 0x000fc40000011609 */
[----:B------:R-:W-:Y:S01]  /*1420*/  LOP3.LUT R32, R32, 0xff, RZ, 0xc0, !PT ;  /* 0x000000ff20207812 */ /* 0x000fe200078ec0ff */
[----:B------:R0:W1:Y:S01]  /*1430*/  I2F.F16 R68, R26 ;  /* 0x0000001a00447306 */ /* 0x0000620000200c00 */
[----:B----4-:R-:W-:Y:S01]  /*1440*/  LOP3.LUT R27, R12, 0xff, RZ, 0xc0, !PT ;  /* 0x000000ff0c1b7812 */ /* 0x010fe200078ec0ff */
[----:B---3--:R-:W-:Y:S01]  /*1450*/  HADD2.F32 R58, -RZ, R58.H0_H0 ;  /* 0x2000003aff3a7230 */ /* 0x008fe20000004100 */
[----:B------:R-:W-:Y:S02]  /*1460*/  LEA.HI R12, R7, -R34, RZ, 0x8 ;  /* 0x80000022070c7211 */ /* 0x000fe400078f40ff */
[----:B------:R-:W-:Y:S02]  /*1470*/  LOP3.LUT R7, R9, 0xff, RZ, 0xc0, !PT ;  /* 0x000000ff09077812 */ /* 0x000fe400078ec0ff */
[----:B------:R-:W-:Y:S01]  /*1480*/  IADD3 R14, PT, PT, -R34, R27, RZ ;  /* 0x0000001b220e7210 */ /* 0x000fe20007ffe1ff */
[----:B------:R3:W4:Y:S01]  /*1490*/  I2F.F16 R56, R6 ;  /* 0x0000000600387306 */ /* 0x0007220000200c00 */
[----:B0-----:R-:W-:Y:S01]  /*14a0*/  LOP3.LUT R26, R10, 0xff, RZ, 0xc0, !PT ;  /* 0x000000ff0a1a7812 */ /* 0x001fe200078ec0ff */
[----:B------:R-:W-:Y:S01]  /*14b0*/  HADD2.F32 R59, -RZ, R59.H0_H0 ;  /* 0x2000003bff3b7230 */ /* 0x000fe20000004100 */
[----:B------:R-:W-:-:S02]  /*14c0*/  IADD3 R7, PT, PT, -R18, R7, RZ ;  /* 0x0000000712077210 */ /* 0x000fc40007ffe1ff */
[----:B------:R-:W-:Y:S02]  /*14d0*/  LOP3.LUT R27, R11, 0xff, RZ, 0xc0, !PT ;  /* 0x000000ff0b1b7812 */ /* 0x000fe400078ec0ff */
[C---:B------:R-:W-:Y:S01]  /*14e0*/  IADD3 R26, PT, PT, -R17.reuse, R26, RZ ;  /* 0x0000001a111a7210 */ /* 0x040fe20007ffe1ff */
[----:B------:R0:W4:Y:S01]  /*14f0*/  I2F.F16 R53, R7 ;  /* 0x0000000700357306 */ /* 0x0001220000200c00 */
[----:B------:R-:W-:Y:S01]  /*1500*/  IADD3 R51, PT, PT, -R34, R27, RZ ;  /* 0x0000001b22337210 */ /* 0x000fe20007ffe1ff */
[--C-:B--2---:R-:W-:Y:S01]  /*1510*/  HADD2.F32 R29, -RZ, R4.reuse.H0_H0 ;  /* 0x20000004ff1d7230 */ /* 0x104fe20000004100 */
[----:B------:R-:W-:Y:S01]  /*1520*/  LOP3.LUT R33, R30, 0xff, RZ, 0xc0, !PT ;  /* 0x000000ff1e217812 */ /* 0x000fe200078ec0ff */
[----:B---3--:R-:W-:Y:S01]  /*1530*/  HADD2.F32 R6, -RZ, R4.H1_H1 ;  /* 0x30000004ff067230 */ /* 0x008fe20000004100 */
[----:B------:R-:W-:Y:S01]  /*1540*/  IADD3 R46, PT, PT, -R17, R32, RZ ;  /* 0x00000020112e7210 */ /* 0x000fe20007ffe1ff */
[--C-:B------:R-:W-:Y:S01]  /*1550*/  HADD2.F32 R27, -RZ, R5.reuse.H0_H0 ;  /* 0x20000005ff1b7230 */ /* 0x100fe20000004100 */
[----:B------:R-:W-:Y:S01]  /*1560*/  LEA.HI R40, R8, -R31, RZ, 0x8 ;  /* 0x8000001f08287211 */ /* 0x000fe200078f40ff */
[----:B------:R2:W3:Y:S01]  /*1570*/  I2F.F16 R52, R26 ;  /* 0x0000001a00347306 */ /* 0x0004e20000200c00 */
[----:B0-----:R-:W-:-:S02]  /*1580*/  HADD2.F32 R7, -RZ, R5.H1_H1 ;  /* 0x30000005ff077230 */ /* 0x001fc40000004100 */
[-C--:B------:R-:W-:Y:S01]  /*1590*/  FFMA.FTZ R32, R74, R29.reuse, RZ ;  /* 0x0000001d4a207223 */ /* 0x080fe200000100ff */
[----:B------:R-:W0:Y:S01]  /*15a0*/  LDS.64 R4, [UR4+0x108] ;  /* 0x00010804ff047984 */ /* 0x000e220008000a00 */
[----:B-1----:R-:W-:Y:S02]  /*15b0*/  HADD2.F32 R68, -RZ, R68.H0_H0 ;  /* 0x20000044ff447230 */ /* 0x002fe40000004100 */
[-C--:B------:R-:W-:Y:S01]  /*15c0*/  FFMA.FTZ R36, R72, R29.reuse, RZ ;  /* 0x0000001d48247223 */ /* 0x080fe200000100ff */
[----:B------:R-:W-:Y:S01]  /*15d0*/  FFMA.FTZ R38, R60, R29, RZ ;  /* 0x0000001d3c267223 */ /* 0x000fe200000100ff */
[----:B------:R-:W-:Y:S01]  /*15e0*/  IADD3 R45, PT, PT, -R18, R33, RZ ;  /* 0x00000021122d7210 */ /* 0x000fe20007ffe1ff */
[----:B------:R-:W1:Y:S01]  /*15f0*/  I2F.F16 R54, R54 ;  /* 0x0000003600367306 */ /* 0x000e620000200c00 */
[----:B--2---:R-:W-:Y:S01]  /*1600*/  SHF.R.U32.HI R26, RZ, 0x8, R8 ;  /* 0x00000008ff1a7819 */ /* 0x004fe20000011608 */
[-C--:B------:R-:W-:Y:S01]  /*1610*/  FFMA.FTZ R35, R73, R6.reuse, R32 ;  /* 0x0000000649237223 */ /* 0x080fe20000010020 */
[----:B------:R-:W-:Y:S01]  /*1620*/  SHF.R.U32.HI R8, RZ, 0x10, R8 ;  /* 0x00000010ff087819 */ /* 0x000fe20000011608 */
[----:B------:R-:W-:Y:S01]  /*1630*/  FFMA.FTZ R33, R69, R6, R36 ;  /* 0x0000000645217223 */ /* 0x000fe20000010024 */
[----:B------:R-:W-:Y:S01]  /*1640*/  LOP3.LUT R28, R26, 0xff, RZ, 0xc0, !PT ;  /* 0x000000ff1a1c7812 */ /* 0x000fe200078ec0ff */
[----:B------:R-:W-:Y:S01]  /*1650*/  FFMA.FTZ R35, R58, R27, R35 ;  /* 0x0000001b3a237223 */ /* 0x000fe20000010023 */
[----:B------:R-:W-:Y:S01]  /*1660*/  LEA.HI R42, R10, -R17, RZ, 0x8 ;  /* 0x800000110a2a7211 */ /* 0x000fe200078f40ff */
[----:B------:R-:W2:Y:S01]  /*1670*/  I2F.F16 R15, R15 ;  /* 0x0000000f000f7306 */ /* 0x000ea20000200c00 */
[----:B------:R-:W-:Y:S01]  /*1680*/  IADD3 R28, PT, PT, -R31, R28, RZ ;  /* 0x0000001c1f1c7210 */ /* 0x000fe20007ffe1ff */
[----:B----4-:R-:W-:Y:S01]  /*1690*/  HADD2.F32 R56, -RZ, R56.H0_H0 ;  /* 0x20000038ff387230 */ /* 0x010fe20000004100 */
[----:B------:R-:W-:Y:S01]  /*16a0*/  LOP3.LUT R8, R8, 0xff, RZ, 0xc0, !PT ;  /* 0x000000ff08087812 */ /* 0x000fe200078ec0ff */
[----:B------:R-:W-:Y:S01]  /*16b0*/  HADD2.F32 R53, -RZ, R53.H0_H0 ;  /* 0x20000035ff357230 */ /* 0x000fe20000004100 */
[----:B------:R-:W-:Y:S01]  /*16c0*/  SHF.R.U32.HI R10, RZ, 0x10, R10 ;  /* 0x00000010ff0a7819 */ /* 0x000fe2000001160a */
[----:B---3--:R-:W-:Y:S01]  /*16d0*/  HADD2.F32 R52, -RZ, R52.H0_H0 ;  /* 0x20000034ff347230 */ /* 0x008fe20000004100 */
[----:B------:R-:W-:Y:S01]  /*16e0*/  LEA.HI R41, R9, -R18, RZ, 0x8 ;  /* 0x8000001209297211 */ /* 0x000fe200078f40ff */
[----:B------:R-:W3:Y:S01]  /*16f0*/  I2F.F16 R14, R14 ;  /* 0x0000000e000e7306 */ /* 0x000ee20000200c00 */
[----:B-1----:R-:W-:Y:S01]  /*1700*/  HADD2.F32 R54, -RZ, R54.H0_H0 ;  /* 0x20000036ff367230 */ /* 0x002fe20000004100 */
[----:B------:R-:W-:-:S02]  /*1710*/  SHF.R.U32.HI R26, RZ, 0x8, R11 ;  /* 0x00000008ff1a7819 */ /* 0x000fc4000001160b */
[----:B------:R-:W-:Y:S02]  /*1720*/  IADD3 R8, PT, PT, -R31, R8, RZ ;  /* 0x000000081f087210 */ /* 0x000fe40007ffe1ff */
[----:B------:R-:W-:Y:S01]  /*1730*/  FFMA.FTZ R33, R54, R27, R33 ;  /* 0x0000001b36217223 */ /* 0x000fe20000010021 */
[----:B--2---:R-:W-:Y:S01]  /*1740*/  HADD2.F32 R15, -RZ, R15.H0_H0 ;  /* 0x2000000fff0f7230 */ /* 0x004fe20000004100 */
[----:B------:R-:W1:Y:S01]  /*1750*/  I2F.F16 R50, R50 ;  /* 0x0000003200327306 */ /* 0x000e620000200c00 */
[----:B------:R-:W-:Y:S02]  /*1760*/  LOP3.LUT R10, R10, 0xff, RZ, 0xc0, !PT ;  /* 0x000000ff0a0a7812 */ /* 0x000fe400078ec0ff */
[----:B------:R-:W-:Y:S02]  /*1770*/  LOP3.LUT R37, R26, 0xff, RZ, 0xc0, !PT ;  /* 0x000000ff1a257812 */ /* 0x000fe400078ec0ff */
[----:B------:R-:W-:Y:S01]  /*1780*/  LEA.HI R43, R11, -R34, RZ, 0x8 ;  /* 0x800000220b2b7211 */ /* 0x000fe200078f40ff */
[----:B---3--:R-:W-:-:S02]  /*1790*/  HADD2.F32 R14, -RZ, R14.H0_H0 ;  /* 0x2000000eff0e7230 */ /* 0x008fc40000004100 */
[----:B------:R-:W2:Y:S01]  /*17a0*/  I2F.F16 R49, R49 ;  /* 0x0000003100317306 */ /* 0x000ea20000200c00 */
[----:B------:R-:W-:Y:S01]  /*17b0*/  IADD3 R37, PT, PT, -R34, R37, RZ ;  /* 0x0000002522257210 */ /* 0x000fe20007ffe1ff */
[----:B-1----:R-:W-:-:S06]  /*17c0*/  HADD2.F32 R50, -RZ, R50.H0_H0 ;  /* 0x20000032ff327230 */ /* 0x002fcc0000004100 */
[----:B------:R-:W1:Y:S01]  /*17d0*/  I2F.F16 R12, R12 ;  /* 0x0000000c000c7306 */ /* 0x000e620000200c00 */
[----:B--2---:R-:W-:-:S07]  /*17e0*/  HADD2.F32 R49, -RZ, R49.H0_H0 ;  /* 0x20000031ff317230 */ /* 0x004fce0000004100 */
[----:B------:R2:W-:Y:S01]  /*17f0*/  I2F.F16 R30, R28 ;  /* 0x0000001c001e7306 */ /* 0x0005e20000200c00 */
[----:B-1----:R-:W-:-:S07]  /*1800*/  HADD2.F32 R12, -RZ, R12.H0_H0 ;  /* 0x2000000cff0c7230 */ /* 0x002fce0000004100 */
[----:B------:R-:W1:Y:S01]  /*1810*/  I2F.F16 R51, R51 ;  /* 0x0000003300337306 */ /* 0x000e620000200c00 */
[----:B--2---:R-:W-:Y:S01]  /*1820*/  FFMA.FTZ R28, R68, R29, RZ ;  /* 0x0000001d441c7223 */ /* 0x004fe200000100ff */
[----:B------:R-:W-:Y:S01]  /*1830*/  FFMA.FTZ R29, R59, R6, R38 ;  /* 0x000000063b1d7223 */ /* 0x000fe20000010026 */
[----:B------:R-:W-:Y:S02]  /*1840*/  IADD3 R38, PT, PT, -R17, R10, RZ ;  /* 0x0000000a11267210 */ /* 0x000fe40007ffe1ff */
[----:B------:R-:W-:Y:S01]  /*1850*/  FFMA.FTZ R28, R63, R6, R28 ;  /* 0x000000063f1c7223 */ /* 0x000fe2000001001c */
[----:B------:R-:W-:Y:S01]  /*1860*/  SHF.R.U32.HI R6, RZ, 0x10, R9 ;  /* 0x00000010ff067819 */ /* 0x000fe20000011609 */
[-C--:B------:R-:W-:Y:S01]  /*1870*/  FFMA.FTZ R9, R14, R27.reuse, R29 ;  /* 0x0000001b0e097223 */ /* 0x080fe2000001001d */
[----:B------:R2:W-:Y:S01]  /*1880*/  I2F.F16 R44, R8 ;  /* 0x00000008002c7306 */ /* 0x0005e20000200c00 */
[----:B------:R-:W-:Y:S01]  /*1890*/  FFMA.FTZ R28, R15, R27, R28 ;  /* 0x0000001b0f1c7223 */ /* 0x000fe2000001001c */
[----:B------:R-:W-:Y:S01]  /*18a0*/  LOP3.LUT R27, R6, 0xff, RZ, 0xc0, !PT ;  /* 0x000000ff061b7812 */ /* 0x000fe200078ec0ff */
[-C--:B------:R-:W-:Y:S01]  /*18b0*/  FFMA.FTZ R10, R12, R7.reuse, R9 ;  /* 0x000000070c0a7223 */ /* 0x080fe20000010009 */
[----:B------:R-:W-:Y:S01]  /*18c0*/  SHF.R.U32.HI R6, RZ, 0x10, R11 ;  /* 0x00000010ff067819 */ /* 0x000fe2000001160b */
[----:B------:R-:W-:Y:S01]  /*18d0*/  FFMA.FTZ R29, R49, R7, R28 ;  /* 0x00000007311d7223 */ /* 0x000fe2000001001c */
[----:B------:R-:W-:Y:S01]  /*18e0*/  IADD3 R32, PT, PT, -R18, R27, RZ ;  /* 0x0000001b12207210 */ /* 0x000fe20007ffe1ff */
[-C--:B------:R-:W-:Y:S01]  /*18f0*/  FFMA.FTZ R27, R48, R7.reuse, R35 ;  /* 0x00000007301b7223 */ /* 0x080fe20000010023 */
[----:B------:R-:W3:Y:S01]  /*1900*/  I2F.F16 R45, R45 ;  /* 0x0000002d002d7306 */ /* 0x000ee20000200c00 */
[----:B--2---:R-:W-:Y:S01]  /*1910*/  FFMA.FTZ R8, R50, R7, R33 ;  /* 0x0000000732087223 */ /* 0x004fe20000010021 */
[----:B------:R-:W-:Y:S01]  /*1920*/  LOP3.LUT R7, R6, 0xff, RZ, 0xc0, !PT ;  /* 0x000000ff06077812 */ /* 0x000fe200078ec0ff */
[----:B0-----:R-:W-:-:S02]  /*1930*/  HADD2.F32 R6, -RZ, R4.H0_H0 ;  /* 0x20000004ff067230 */ /* 0x001fc40000004100 */
[----:B-1----:R-:W-:Y:S01]  /*1940*/  HADD2.F32 R51, -RZ, R51.H0_H0 ;  /* 0x20000033ff337230 */ /* 0x002fe20000004100 */
[----:B------:R-:W-:Y:S01]  /*1950*/  IADD3 R39, PT, PT, -R34, R7, RZ ;  /* 0x0000000722277210 */ /* 0x000fe20007ffe1ff */
[----:B------:R-:W-:Y:S01]  /*1960*/  HADD2.F32 R4, -RZ, R4.H1_H1 ;  /* 0x30000004ff047230 */ /* 0x000fe20000004100 */
[----:B------:R-:W0:Y:S01]  /*1970*/  I2F.F16 R46, R46 ;  /* 0x0000002e002e7306 */ /* 0x000e220000200c00 */
[----:B------:R-:W-:Y:S02]  /*1980*/  HADD2.F32 R30, -RZ, R30.H0_H0 ;  /* 0x2000001eff1e7230 */ /* 0x000fe40000004100 */
[-C--:B------:R-:W-:Y:S01]  /*1990*/  FFMA.FTZ R11, R56, R6.reuse, R27 ;  /* 0x00000006380b7223 */ /* 0x080fe2000001001b */
[-C--:B------:R-:W-:Y:S01]  /*19a0*/  FFMA.FTZ R8, R53, R6.reuse, R8 ;  /* 0x0000000635087223 */ /* 0x080fe20000010008 */
[-C--:B------:R-:W-:Y:S01]  /*19b0*/  FFMA.FTZ R27, R52, R6.reuse, R29 ;  /* 0x00000006341b7223 */ /* 0x080fe2000001001d */
[----:B------:R-:W-:Y:S01]  /*19c0*/  FFMA.FTZ R10, R51, R6, R10 ;  /* 0x00000006330a7223 */ /* 0x000fe2000001000a */
[----:B------:R-:W-:Y:S01]  /*19d0*/  HADD2.F32 R9, -RZ, R5.H0_H0 ;  /* 0x20000005ff097230 */ /* 0x000fe20000004100 */
[----:B------:R-:W1:Y:S01]  /*19e0*/  LDS.64 R6, [UR4+0x200] ;  /* 0x00020004ff067984 */ /* 0x000e620008000a00 */
[----:B------:R-:W2:Y:S01]  /*19f0*/  I2F.F16 R47, R37 ;  /* 0x00000025002f7306 */ /* 0x000ea20000200c00 */
[----:B---3--:R-:W-:-:S02]  /*1a00*/  HADD2.F32 R45, -RZ, R45.H0_H0 ;  /* 0x2000002dff2d7230 */ /* 0x008fc40000004100 */
[-C--:B------:R-:W-:Y:S01]  /*1a10*/  FFMA.FTZ R11, R30, R4.reuse, R11 ;  /* 0x000000041e0b7223 */ /* 0x080fe2000001000b */
[----:B------:R-:W-:Y:S02]  /*1a20*/  HADD2.F32 R44, -RZ, R44.H0_H0 ;  /* 0x2000002cff2c7230 */ /* 0x000fe40000004100 */
[----:B------:R-:W-:Y:S02]  /*1a30*/  HADD2.F32 R5, -RZ, R5.H1_H1 ;  /* 0x30000005ff057230 */ /* 0x000fe40000004100 */
[-C--:B------:R-:W-:Y:S01]  /*1a40*/  FFMA.FTZ R29, R45, R4.reuse, R8 ;  /* 0x000000042d1d7223 */ /* 0x080fe20000010008 */
[----:B0-----:R-:W-:Y:S01]  /*1a50*/  HADD2.F32 R46, -RZ, R46.H0_H0 ;  /* 0x2000002eff2e7230 */ /* 0x001fe20000004100 */
[----:B------:R-:W0:Y:S01]  /*1a60*/  I2F.F16 R32, R32 ;  /* 0x0000002000207306 */ /* 0x000e220000200c00 */
[----:B------:R-:W-:Y:S01]  /*1a70*/  FFMA.FTZ R11, R44, R9, R11 ;  /* 0x000000092c0b7223 */ /* 0x000fe2000001000b */
[----:B------:R-:W-:Y:S02]  /*1a80*/  HADD2.F32 R28, -RZ, R66.H1_H1 ;  /* 0x30000042ff1c7230 */ /* 0x000fe40000004100 */
[----:B------:R-:W-:Y:S01]  /*1a90*/  FFMA.FTZ R27, R46, R4, R27 ;  /* 0x000000042e1b7223 */ /* 0x000fe2000001001b */
[----:B--2---:R-:W-:-:S03]  /*1aa0*/  HADD2.F32 R47, -RZ, R47.H0_H0 ;  /* 0x2000002fff2f7230 */ /* 0x004fc60000004100 */
[----:B------:R-:W2:Y:S02]  /*1ab0*/  I2F.F16 R40, R40 ;  /* 0x0000002800287306 */ /* 0x000ea40000200c00 */
[----:B------:R-:W-:Y:S01]  /*1ac0*/  FFMA.FTZ R10, R47, R4, R10 ;  /* 0x000000042f0a7223 */ /* 0x000fe2000001000a */
[----:B0-----:R-:W-:-:S05]  /*1ad0*/  HADD2.F32 R32, -RZ, R32.H0_H0 ;  /* 0x20000020ff207230 */ /* 0x001fca0000004100 */
[----:B------:R-:W0:Y:S01]  /*1ae0*/  I2F.F16 R38, R38 ;  /* 0x0000002600267306 */ /* 0x000e220000200c00 */
[----:B------:R-:W-:Y:S01]  /*1af0*/  FFMA.FTZ R8, R32, R9, R29 ;  /* 0x0000000920087223 */ /* 0x000fe2000001001d */
[----:B------:R-:W-:Y:S02]  /*1b00*/  HADD2.F32 R29, -RZ, R66.H0_H0 ;  /* 0x20000042ff1d7230 */ /* 0x000fe40000004100 */
[----:B--2---:R-:W-:-:S04]  /*1b10*/  HADD2.F32 R40, -RZ, R40.H0_H0 ;  /* 0x20000028ff287230 */ /* 0x004fc80000004100 */
[----:B------:R-:W2:Y:S01]  /*1b20*/  I2F.F16 R39, R39 ;  /* 0x0000002700277306 */ /* 0x000ea20000200c00 */
[----:B------:R-:W-:Y:S01]  /*1b30*/  FFMA.FTZ R4, R40, R5, R11 ;  /* 0x0000000528047223 */ /* 0x000fe2000001000b */
[----:B0-----:R-:W-:-:S06]  /*1b40*/  HADD2.F32 R38, -RZ, R38.H0_H0 ;  /* 0x20000026ff267230 */ /* 0x001fcc0000004100 */
[----:B------:R-:W0:Y:S01]  /*1b50*/  I2F.F16 R41, R41 ;  /* 0x0000002900297306 */ /* 0x000e220000200c00 */
[----:B------:R-:W-:Y:S01]  /*1b60*/  FFMA.FTZ R27, R38, R9, R27 ;  /* 0x00000009261b7223 */ /* 0x000fe2000001001b */
[----:B--2---:R-:W-:-:S06]  /*1b70*/  HADD2.F32 R39, -RZ, R39.H0_H0 ;  /* 0x20000027ff277230 */ /* 0x004fcc0000004100 */
[----:B------:R-:W2:Y:S01]  /*1b80*/  I2F.F16 R42, R42 ;  /* 0x0000002a002a7306 */ /* 0x000ea20000200c00 */
[----:B------:R-:W-:Y:S01]  /*1b90*/  FFMA.FTZ R26, R39, R9, R10 ;  /* 0x00000009271a7223 */ /* 0x000fe2000001000a */
[----:B0-----:R-:W-:-:S06]  /*1ba0*/  HADD2.F32 R41, -RZ, R41.H0_H0 ;  /* 0x20000029ff297230 */ /* 0x001fcc0000004100 */
[----:B------:R-:W0:Y:S01]  /*1bb0*/  I2F.F16 R43, R43 ;  /* 0x0000002b002b7306 */ /* 0x000e220000200c00 */
[----:B------:R-:W-:Y:S01]  /*1bc0*/  FFMA.FTZ R9, R41, R5, R8 ;  /* 0x0000000529097223 */ /* 0x000fe20000010008 */
[----:B------:R-:W-:Y:S01]  /*1bd0*/  FMUL.FTZ R8, R29, R4 ;  /* 0x000000041d087220 */ /* 0x000fe20000410000 */
[----:B--2---:R-:W-:Y:S02]  /*1be0*/  HADD2.F32 R42, -RZ, R42.H0_H0 ;  /* 0x2000002aff2a7230 */ /* 0x004fe40000004100 */
[----:B------:R-:W-:Y:S02]  /*1bf0*/  FMUL.FTZ R9, R28, R9 ;  /* 0x000000091c097220 */ /* 0x000fe40000410000 */
[----:B------:R-:W-:Y:S01]  /*1c00*/  F2FP.F16.F32.PACK_AB R8, RZ, R8 ;  /* 0x00000008ff08723e */ /* 0x000fe200000000ff */
[----:B------:R-:W-:Y:S01]  /*1c10*/  FFMA.FTZ R10, R42, R5, R27 ;  /* 0x000000052a0a7223 */ /* 0x000fe2000001001b */
[----:B------:R-:W-:Y:S01]  /*1c20*/  HADD2.F32 R27, -RZ, R67.H0_H0 ;  /* 0x20000043ff1b7230 */ /* 0x000fe20000004100 */
[----:B------:R-:W-:Y:S01]  /*1c30*/  F2FP.F16.F32.PACK_AB R9, RZ, R9 ;  /* 0x00000009ff09723e */ /* 0x000fe200000000ff */
[----:B0-----:R-:W-:-:S03]  /*1c40*/  HADD2.F32 R43, -RZ, R43.H0_H0 ;  /* 0x2000002bff2b7230 */ /* 0x001fc60000004100 */
[----:B------:R-:W-:Y:S01]  /*1c50*/  FMUL.FTZ R10, R27, R10 ;  /* 0x0000000a1b0a7220 */ /* 0x000fe20000410000 */
[----:B------:R-:W-:Y:S01]  /*1c60*/  PRMT R8, R8, 0x5410, R9 ;  /* 0x0000541008087816 */ /* 0x000fe20000000009 */
[----:B------:R-:W-:Y:S01]  /*1c70*/  FFMA.FTZ R11, R43, R5, R26 ;  /* 0x000000052b0b7223 */ /* 0x000fe2000001001a */
[----:B------:R-:W-:Y:S01]  /*1c80*/  HADD2.F32 R26, -RZ, R67.H1_H1 ;  /* 0x30000043ff1a7230 */ /* 0x000fe20000004100 */
[----:B------:R-:W0:Y:S01]  /*1c90*/  LDS.64 R4, [UR4+0x208] ;  /* 0x00020804ff047984 */ /* 0x000e220008000a00 */
[----:B------:R-:W-:Y:S01]  /*1ca0*/  F2FP.F16.F32.PACK_AB R10, RZ, R10 ;  /* 0x0000000aff0a723e */ /* 0x000fe200000000ff */
[--C-:B-1----:R-:W-:Y:S02]  /*1cb0*/  HADD2.F32 R9, -RZ, R6.reuse.H0_H0 ;  /* 0x20000006ff097230 */ /* 0x102fe40000004100 */
[----:B------:R-:W-:Y:S02]  /*1cc0*/  HFMA2 R57, R8, 1, 1, R57 ;  /* 0x3c003c0008397831 */ /* 0x000fe40000000039 */
[----:B------:R-:W-:Y:S01]  /*1cd0*/  FMUL.FTZ R11, R26, R11 ;  /* 0x0000000b1a0b7220 */ /* 0x000fe20000410000 */
[----:B------:R-:W-:-:S02]  /*1ce0*/  HADD2.F32 R6, -RZ, R6.H1_H1 ;  /* 0x30000006ff067230 */ /* 0x000fc40000004100 */
[-C--:B------:R-:W-:Y:S01]  /*1cf0*/  FFMA.FTZ R8, R74, R9.reuse, RZ ;  /* 0x000000094a087223 */ /* 0x080fe200000100ff */
[----:B------:R-:W-:Y:S01]  /*1d00*/  FFMA.FTZ R36, R68, R9, RZ ;  /* 0x0000000944247223 */ /* 0x000fe200000100ff */
[----:B------:R-:W-:Y:S01]  /*1d10*/  F2FP.F16.F32.PACK_AB R11, RZ, R11 ;  /* 0x0000000bff0b723e */ /* 0x000fe200000000ff */
[----:B------:R-:W-:Y:S02]  /*1d20*/  FFMA.FTZ R70, R60, R9, RZ ;  /* 0x000000093c467223 */ /* 0x000fe400000100ff */
[-C--:B------:R-:W-:Y:S01]  /*1d30*/  FFMA.FTZ R36, R63, R6.reuse, R36 ;  /* 0x000000063f247223 */ /* 0x080fe20000010024 */
[----:B------:R-:W-:Y:S01]  /*1d40*/  PRMT R10, R10, 0x5410, R11 ;  /* 0x000054100a0a7816 */ /* 0x000fe2000000000b */
[--C-:B------:R-:W-:Y:S02]  /*1d50*/  HADD2.F32 R11, -RZ, R7.reuse.H0_H0 ;  /* 0x20000007ff0b7230 */ /* 0x100fe40000004100 */
[----:B------:R-:W-:Y:S01]  /*1d60*/  FFMA.FTZ R35, R59, R6, R70 ;  /* 0x000000063b237223 */ /* 0x000fe20000010046 */
[----:B------:R-:W-:-:S02]  /*1d70*/  HADD2.F32 R7, -RZ, R7.H1_H1 ;  /* 0x30000007ff077230 */ /* 0x000fc40000004100 */
[----:B------:R-:W-:Y:S02]  /*1d80*/  HFMA2 R55, R10, 1, 1, R55 ;  /* 0x3c003c000a377831 */ /* 0x000fe40000000037 */
[----:B------:R-:W-:Y:S01]  /*1d90*/  FFMA.FTZ R10, R72, R9, RZ ;  /* 0x00000009480a7223 */ /* 0x000fe200000100ff */
[-C--:B------:R-:W-:Y:S01]  /*1da0*/  FFMA.FTZ R9, R73, R6.reuse, R8 ;  /* 0x0000000649097223 */ /* 0x080fe20000010008 */
[-C--:B------:R-:W-:Y:S01]  /*1db0*/  FFMA.FTZ R36, R15, R11.reuse, R36 ;  /* 0x0000000b0f247223 */ /* 0x080fe20000010024 */
[-C--:B------:R-:W-:Y:S01]  /*1dc0*/  FFMA.FTZ R35, R14, R11.reuse, R35 ;  /* 0x0000000b0e237223 */ /* 0x080fe20000010023 */
[----:B------:R-:W-:Y:S01]  /*1dd0*/  FFMA.FTZ R33, R69, R6, R10 ;  /* 0x0000000645217223 */ /* 0x000fe2000001000a */
[----:B------:R-:W-:Y:S02]  /*1de0*/  FFMA.FTZ R9, R58, R11, R9 ;  /* 0x0000000b3a097223 */ /* 0x000fe40000010009 */
[----:B------:R-:W-:Y:S01]  /*1df0*/  FFMA.FTZ R6, R12, R7, R35 ;  /* 0x000000070c067223 */ /* 0x000fe20000010023 */
[----:B------:R-:W-:Y:S01]  /*1e00*/  FFMA.FTZ R33, R54, R11, R33 ;  /* 0x0000000b36217223 */ /* 0x000fe20000010021 */
[----:B------:R-:W-:-:S03]  /*1e10*/  FFMA.FTZ R9, R48, R7, R9 ;  /* 0x0000000730097223 */ /* 0x000fc60000010009 */
[-C--:B------:R-:W-:Y:S01]  /*1e20*/  FFMA.FTZ R8, R50, R7.reuse, R33 ;  /* 0x0000000732087223 */ /* 0x080fe20000010021 */
[----:B------:R-:W-:Y:S01]  /*1e30*/  FFMA.FTZ R33, R49, R7, R36 ;  /* 0x0000000731217223 */ /* 0x000fe20000010024 */
[----:B0-----:R-:W-:-:S05]  /*1e40*/  HADD2.F32 R10, -RZ, R4.H0_H0 ;  /* 0x20000004ff0a7230 */ /* 0x001fca0000004100 */
[-C--:B------:R-:W-:Y:S01]  /*1e50*/  FFMA.FTZ R11, R56, R10.reuse, R9 ;  /* 0x0000000a380b7223 */ /* 0x080fe20000010009 */
[-C--:B------:R-:W-:Y:S01]  /*1e60*/  FFMA.FTZ R9, R52, R10.reuse, R33 ;  /* 0x0000000a34097223 */ /* 0x080fe20000010021 */
[----:B------:R-:W-:Y:S02]  /*1e70*/  HADD2.F32 R33, -RZ, R4.H1_H1 ;  /* 0x30000004ff217230 */ /* 0x000fe40000004100 */
[-C--:B------:R-:W-:Y:S01]  /*1e80*/  FFMA.FTZ R8, R53, R10.reuse, R8 ;  /* 0x0000000a35087223 */ /* 0x080fe20000010008 */
[----:B------:R-:W-:Y:S02]  /*1e90*/  FFMA.FTZ R10, R51, R10, R6 ;  /* 0x0000000a330a7223 */ /* 0x000fe40000010006 */
[----:B------:R-:W0:Y:S01]  /*1ea0*/  LDS.64 R6, [UR4+0x300] ;  /* 0x00030004ff067984 */ /* 0x000e220008000a00 */
[-C--:B------:R-:W-:Y:S01]  /*1eb0*/  FFMA.FTZ R35, R30, R33.reuse, R11 ;  /* 0x000000211e237223 */ /* 0x080fe2000001000b */
[--C-:B------:R-:W-:Y:S02]  /*1ec0*/  HADD2.F32 R11, -RZ, R5.reuse.H0_H0 ;  /* 0x20000005ff0b7230 */ /* 0x100fe40000004100 */
[----:B------:R-:W-:Y:S01]  /*1ed0*/  FFMA.FTZ R37, R45, R33, R8 ;  /* 0x000000212d257223 */ /* 0x000fe20000010008 */
[----:B------:R-:W-:-:S02]  /*1ee0*/  HADD2.F32 R5, -RZ, R5.H1_H1 ;  /* 0x30000005ff057230 */ /* 0x000fc40000004100 */
[-C--:B------:R-:W-:Y:S01]  /*1ef0*/  FFMA.FTZ R9, R46, R33.reuse, R9 ;  /* 0x000000212e097223 */ /* 0x080fe20000010009 */
[----:B------:R-:W-:Y:S01]  /*1f00*/  FFMA.FTZ R8, R47, R33, R10 ;  /* 0x000000212f087223 */ /* 0x000fe2000001000a */
[-C--:B------:R-:W-:Y:S01]  /*1f10*/  FFMA.FTZ R35, R44, R11.reuse, R35 ;  /* 0x0000000b2c237223 */ /* 0x080fe20000010023 */
[-C--:B------:R-:W-:Y:S01]  /*1f20*/  FFMA.FTZ R10, R32, R11.reuse, R37 ;  /* 0x0000000b200a7223 */ /* 0x080fe20000010025 */
[-C--:B------:R-:W-:Y:S01]  /*1f30*/  FFMA.FTZ R33, R38, R11.reuse, R9 ;  /* 0x0000000b26217223 */ /* 0x080fe20000010009 */
[----:B------:R-:W-:Y:S01]  /*1f40*/  FFMA.FTZ R36, R39, R11, R8 ;  /* 0x0000000b27247223 */ /* 0x000fe20000010008 */
[-C--:B------:R-:W-:Y:S01]  /*1f50*/  FFMA.FTZ R4, R40, R5.reuse, R35 ;  /* 0x0000000528047223 */ /* 0x080fe20000010023 */
[----:B------:R-:W-:-:S03]  /*1f60*/  FFMA.FTZ R9, R41, R5, R10 ;  /* 0x0000000529097223 */ /* 0x000fc6000001000a */
[----:B------:R-:W-:Y:S01]  /*1f70*/  FMUL.FTZ R8, R29, R4 ;  /* 0x000000041d087220 */ /* 0x000fe20000410000 */
[-C--:B------:R-:W-:Y:S01]  /*1f80*/  FFMA.FTZ R4, R42, R5.reuse, R33 ;  /* 0x000000052a047223 */ /* 0x080fe20000010021 */
[----:B------:R-:W-:Y:S01]  /*1f90*/  FFMA.FTZ R5, R43, R5, R36 ;  /* 0x000000052b057223 */ /* 0x000fe20000010024 */
[----:B------:R-:W-:Y:S02]  /*1fa0*/  FMUL.FTZ R9, R28, R9 ;  /* 0x000000091c097220 */ /* 0x000fe40000410000 */
[----:B------:R-:W-:Y:S01]  /*1fb0*/  FMUL.FTZ R10, R27, R4 ;  /* 0x000000041b0a7220 */ /* 0x000fe20000410000 */
[----:B------:R-:W-:Y:S01]  /*1fc0*/  FMUL.FTZ R11, R26, R5 ;  /* 0x000000051a0b7220 */ /* 0x000fe20000410000 */
[----:B------:R-:W-:Y:S01]  /*1fd0*/  F2FP.F16.F32.PACK_AB R8, RZ, R8 ;  /* 0x00000008ff08723e */ /* 0x000fe200000000ff */
[----:B------:R-:W1:Y:S01]  /*1fe0*/  LDS.64 R4, [UR4+0x308] ;  /* 0x00030804ff047984 */ /* 0x000e620008000a00 */
[----:B------:R-:W-:Y:S02]  /*1ff0*/  F2FP.F16.F32.PACK_AB R9, RZ, R9 ;  /* 0x00000009ff09723e */ /* 0x000fe400000000ff */
[----:B------:R-:W-:-:S02]  /*2000*/  F2FP.F16.F32.PACK_AB R10, RZ, R10 ;  /* 0x0000000aff0a723e */ /* 0x000fc400000000ff */
        /* <DEDUP_REMOVED lines=31> */
[-C--:B------:R-:W-:Y:S01]  /*2200*/  FFMA.FTZ R9, R30, R4.reuse, R9 ;  /* 0x000000041e097223 */ /* 0x080fe20000010009 */
[----:B------:R-:W0:Y:S01]  /*2210*/  LDS.64 R6, [UR4] ;  /* 0x00000004ff067984 */ /* 0x000e220008000a00 */
[-C--:B------:R-:W-:Y:S01]  /*2220*/  FFMA.FTZ R35, R46, R4.reuse, R11 ;  /* 0x000000042e237223 */ /* 0x080fe2000001000b */
[--C-:B------:R-:W-:Y:S02]  /*2230*/  HADD2.F32 R11, -RZ, R5.reuse.H0_H0 ;  /* 0x20000005ff0b7230 */ /* 0x100fe40000004100 */
[----:B------:R-:W-:Y:S01]  /*2240*/  FFMA.FTZ R33, R45, R4, R8 ;  /* 0x000000042d217223 */ /* 0x000fe20000010008 */
[----:B------:R-:W-:-:S02]  /*2250*/  HADD2.F32 R5, -RZ, R5.H1_H1 ;  /* 0x30000005ff057230 */ /* 0x000fc40000004100 */
        /* <DEDUP_REMOVED lines=15> */
[----:B------:R-:W1:Y:S01]  /*2350*/  LDS.64 R8, [UR4+0x8] ;  /* 0x00000804ff087984 */ /* 0x000e620008000a00 */
[----:B------:R-:W-:Y:S02]  /*2360*/  F2FP.F16.F32.PACK_AB R10, RZ, R10 ;  /* 0x0000000aff0a723e */ /* 0x000fe400000000ff */
[----:B------:R-:W-:Y:S02]  /*2370*/  F2FP.F16.F32.PACK_AB R11, RZ, R11 ;  /* 0x0000000bff0b723e */ /* 0x000fe400000000ff */
[----:B------:R-:W-:Y:S02]  /*2380*/  PRMT R4, R4, 0x5410, R5 ;  /* 0x0000541004047816 */ /* 0x000fe40000000005 */
[----:B------:R-:W-:-:S03]  /*2390*/  PRMT R10, R10, 0x5410, R11 ;  /* 0x000054100a0a7816 */ /* 0x000fc6000000000b */
[----:B------:R-:W-:Y:S02]  /*23a0*/  HFMA2 R33, R4, 1, 1, R25 ;  /* 0x3c003c0004217831 */ /* 0x000fe40000000019 */
[----:B------:R-:W-:Y:S02]  /*23b0*/  HFMA2 R35, R10, 1, 1, R24 ;  /* 0x3c003c000a237831 */ /* 0x000fe40000000018 */
[--C-:B0-----:R-:W-:Y:S02]  /*23c0*/  HADD2.F32 R5, -RZ, R6.reuse.H0_H0 ;  /* 0x20000006ff057230 */ /* 0x101fe40000004100 */
[----:B------:R-:W-:-:S03]  /*23d0*/  HADD2.F32 R4, -RZ, R6.H1_H1 ;  /* 0x30000006ff047230 */ /* 0x000fc60000004100 */
[----:B------:R-:W-:Y:S01]  /*23e0*/  FFMA.FTZ R6, R74, R5, RZ ;  /* 0x000000054a067223 */ /* 0x000fe200000100ff */
[C---:B------:R-:W-:Y:S01]  /*23f0*/  FFMA.FTZ R25, R5.reuse, R72, RZ ;  /* 0x0000004805197223 */ /* 0x040fe200000100ff */
[C---:B------:R-:W-:Y:S01]  /*2400*/  FFMA.FTZ R10, R5.reuse, R68, RZ ;  /* 0x00000044050a7223 */ /* 0x040fe200000100ff */
[----:B------:R-:W-:Y:S01]  /*2410*/  FFMA.FTZ R24, R5, R60, RZ ;  /* 0x0000003c05187223 */ /* 0x000fe200000100ff */
[----:B------:R-:W-:Y:S01]  /*2420*/  FFMA.FTZ R11, R73, R4, R6 ;  /* 0x00000004490b7223 */ /* 0x000fe20000010006 */
[C---:B------:R-:W-:Y:S01]  /*2430*/  FFMA.FTZ R25, R4.reuse, R69, R25 ;  /* 0x0000004504197223 */ /* 0x040fe20000010019 */
[C---:B------:R-:W-:Y:S01]  /*2440*/  FFMA.FTZ R6, R4.reuse, R63, R10 ;  /* 0x0000003f04067223 */ /* 0x040fe2000001000a */
[----:B------:R-:W-:Y:S01]  /*2450*/  FFMA.FTZ R37, R4, R59, R24 ;  /* 0x0000003b04257223 */ /* 0x000fe20000010018 */
[--C-:B------:R-:W-:Y:S01]  /*2460*/  HADD2.F32 R10, -RZ, R7.reuse.H0_H0 ;  /* 0x20000007ff0a7230 */ /* 0x100fe20000004100 */
[----:B------:R-:W0:Y:S01]  /*2470*/  LDS.64 R4, [UR4+0x400] ;  /* 0x00040004ff047984 */ /* 0x000e220008000a00 */
        /* <DEDUP_REMOVED lines=9> */
[--C-:B-1----:R-:W-:Y:S02]  /*2510*/  HADD2.F32 R7, -RZ, R8.reuse.H0_H0 ;  /* 0x20000008ff077230 */ /* 0x102fe40000004100 */
[----:B------:R-:W-:-:S03]  /*2520*/  HADD2.F32 R8, -RZ, R8.H1_H1 ;  /* 0x30000008ff087230 */ /* 0x000fc60000004100 */
[C---:B------:R-:W-:Y:S01]  /*2530*/  FFMA.FTZ R37, R7.reuse, R53, R6 ;  /* 0x0000003507257223 */ /* 0x040fe20000010006 */
[----:B------:R-:W-:Y:S01]  /*2540*/  FFMA.FTZ R25, R56, R7, R25 ;  /* 0x0000000738197223 */ /* 0x000fe20000010019 */
[C---:B------:R-:W-:Y:S01]  /*2550*/  FFMA.FTZ R11, R7.reuse, R52, R11 ;  /* 0x00000034070b7223 */ /* 0x040fe2000001000b */
[----:B------:R-:W-:Y:S01]  /*2560*/  FFMA.FTZ R10, R7, R51, R10 ;  /* 0x00000033070a7223 */ /* 0x000fe2000001000a */
[--C-:B------:R-:W-:Y:S02]  /*2570*/  HADD2.F32 R7, -RZ, R9.reuse.H0_H0 ;  /* 0x20000009ff077230 */ /* 0x100fe40000004100 */
[----:B------:R-:W-:Y:S01]  /*2580*/  FFMA.FTZ R6, R8, R45, R37 ;  /* 0x0000002d08067223 */ /* 0x000fe20000010025 */
[----:B------:R-:W-:Y:S01]  /*2590*/  FFMA.FTZ R25, R30, R8, R25 ;  /* 0x000000081e197223 */ /* 0x000fe20000010019 */
[C---:B------:R-:W-:Y:S01]  /*25a0*/  FFMA.FTZ R11, R8.reuse, R46, R11 ;  /* 0x0000002e080b7223 */ /* 0x040fe2000001000b */
[----:B------:R-:W-:Y:S01]  /*25b0*/  FFMA.FTZ R10, R8, R47, R10 ;  /* 0x0000002f080a7223 */ /* 0x000fe2000001000a */
[----:B------:R-:W-:-:S02]  /*25c0*/  HADD2.F32 R9, -RZ, R9.H1_H1 ;  /* 0x30000009ff097230 */ /* 0x000fc40000004100 */
        /* <DEDUP_REMOVED lines=8> */
[----:B------:R-:W-:Y:S01]  /*2650*/  FMUL.FTZ R71, R28, R7 ;  /* 0x000000071c477220 */ /* 0x000fe20000410000 */
[----:B------:R-:W-:Y:S01]  /*2660*/  MOV R75, UR6 ;  /* 0x00000006004b7c02 */ /* 0x000fe20008000f00 */
[----:B------:R-:W-:Y:S01]  /*2670*/  FMUL.FTZ R70, R29, R70 ;  /* 0x000000461d467220 */ /* 0x000fe20000410000 */
[----:B0-----:R-:W-:-:S02]  /*2680*/  HADD2.F32 R9, -RZ, R4.H0_H0 ;  /* 0x20000004ff097230 */ /* 0x001fc40000004100 */
[----:B------:R-:W-:Y:S01]  /*2690*/  FMUL.FTZ R81, R26, R81 ;  /* 0x000000511a517220 */ /* 0x000fe20000410000 */
[----:B------:R-:W-:Y:S01]  /*26a0*/  HADD2.F32 R4, -RZ, R4.H1_H1 ;  /* 0x30000004ff047230 */ /* 0x000fe20000004100 */
[----:B------:R-:W-:Y:S01]  /*26b0*/  F2FP.F16.F32.PACK_AB R70, RZ, R70 ;  /* 0x00000046ff46723e */ /* 0x000fe200000000ff */
        /* <DEDUP_REMOVED lines=14> */
[----:B------:R-:W0:Y:S01]  /*27a0*/  LDS.64 R36, [UR4+0x500] ;  /* 0x00050004ff247984 */ /* 0x000e220008000a00 */
[-C--:B------:R-:W-:Y:S01]  /*27b0*/  FFMA.FTZ R79, R48, R5.reuse, R79 ;  /* 0x00000005304f7223 */ /* 0x080fe2000001004f */
[-C--:B------:R-:W-:Y:S01]  /*27c0*/  FFMA.FTZ R78, R50, R5.reuse, R11 ;  /* 0x00000005324e7223 */ /* 0x080fe2000001000b */
[-C--:B------:R-:W-:Y:S01]  /*27d0*/  FFMA.FTZ R77, R49, R5.reuse, R4 ;  /* 0x00000005314d7223 */ /* 0x080fe20000010004 */
[----:B------:R-:W1:Y:S01]  /*27e0*/  LDS.64 R24, [UR4+0x408] ;  /* 0x00040804ff187984 */ /* 0x000e620008000a00 */
[----:B------:R-:W-:Y:S01]  /*27f0*/  FFMA.FTZ R76, R12, R5, R9 ;  /* 0x000000050c4c7223 */ /* 0x000fe20000010009 */
[----:B------:R-:W-:Y:S01]  /*2800*/  FMUL.FTZ R4, R27, R6 ;  /* 0x000000061b047220 */ /* 0x000fe20000410000 */
[----:B------:R-:W-:Y:S01]  /*2810*/  F2FP.F16.F32.PACK_AB R71, RZ, R71 ;  /* 0x00000047ff47723e */ /* 0x000fe200000000ff */
[----:B0-----:R-:W-:-:S02]  /*2820*/  HADD2.F32 R10, -RZ, R36.H1_H1 ;  /* 0x30000024ff0a7230 */ /* 0x001fc40000004100 */
[----:B-1----:R-:W-:-:S05]  /*2830*/  HADD2.F32 R5, -RZ, R24.H0_H0 ;  /* 0x20000018ff057230 */ /* 0x002fca0000004100 */
[-C--:B------:R-:W-:Y:S01]  /*2840*/  FFMA.FTZ R79, R56, R5.reuse, R79 ;  /* 0x00000005384f7223 */ /* 0x080fe2000001004f */
[-C--:B------:R-:W-:Y:S01]  /*2850*/  FFMA.FTZ R78, R53, R5.reuse, R78 ;  /* 0x00000005354e7223 */ /* 0x080fe2000001004e */
[-C--:B------:R-:W-:Y:S01]  /*2860*/  FFMA.FTZ R77, R52, R5.reuse, R77 ;  /* 0x00000005344d7223 */ /* 0x080fe2000001004d */
[----:B------:R-:W-:Y:S01]  /*2870*/  FFMA.FTZ R76, R51, R5, R76 ;  /* 0x00000005334c7223 */ /* 0x000fe2000001004c */
[----:B------:R-:W-:-:S05]  /*2880*/  HADD2.F32 R5, -RZ, R36.H0_H0 ;  /* 0x20000024ff057230 */ /* 0x000fca0000004100 */
[-C--:B------:R-:W-:Y:S01]  /*2890*/  FFMA.FTZ R74, R74, R5.reuse, RZ ;  /* 0x000000054a4a7223 */ /* 0x080fe200000100ff */
[-C--:B------:R-:W-:Y:S01]  /*28a0*/  FFMA.FTZ R72, R72, R5.reuse, RZ ;  /* 0x0000000548487223 */ /* 0x080fe200000100ff */
[-C--:B------:R-:W-:Y:S01]  /*28b0*/  FFMA.FTZ R68, R68, R5.reuse, RZ ;  /* 0x0000000544447223 */ /* 0x080fe200000100ff */
[----:B------:R-:W-:Y:S01]  /*28c0*/  FFMA.FTZ R8, R60, R5, RZ ;  /* 0x000000053c087223 */ /* 0x000fe200000100ff */
[----:B------:R-:W-:Y:S01]  /*28d0*/  MOV R5, UR6 ;  /* 0x0000000600057c02 */ /* 0x000fe20008000f00 */
[----:B------:R-:W-:Y:S01]  /*28e0*/  FFMA.FTZ R73, R73, R10, R74 ;  /* 0x0000000a49497223 */ /* 0x000fe2000001004a */
[----:B------:R-:W-:Y:S01]  /*28f0*/  F2FP.F16.F32.PACK_AB R60, RZ, R4 ;  /* 0x00000004ff3c723e */ /* 0x000fe200000000ff */
[-C--:B------:R-:W-:Y:S01]  /*2900*/  FFMA.FTZ R69, R69, R10.reuse, R72 ;  /* 0x0000000a45457223 */ /* 0x080fe20000010048 */
[----:B------:R-:W-:Y:S01]  /*2910*/  FFMA.FTZ R36, R63, R10, R68 ;  /* 0x0000000a3f247223 */ /* 0x000fe20000010044 */
[----:B------:R-:W-:-:S05]  /*2920*/  IMAD.WIDE R82, R5, 0x4, R82 ;  /* 0x0000000405527825 */ /* 0x000fca00078e0252 */
[----:B------:R-:W2:Y:S01]  /*2930*/  LDG.E.128.CONSTANT R4, desc[UR12][R82.64] ;  /* 0x0000000c52047981 */ /* 0x000ea2000c1e9d00 */
[----:B------:R-:W-:-:S04]  /*2940*/  IMAD.WIDE R74, R75, 0x4, R82 ;  /* 0x000000044b4a7825 */ /* 0x000fc800078e0252 */
[----:B------:R-:W-:Y:S02]  /*2950*/  FFMA.FTZ R59, R59, R10, R8 ;  /* 0x0000000a3b3b7223 */ /* 0x000fe40000010008 */
[----:B------:R-:W3:Y:S01]  /*2960*/  LDG.E.128.CONSTANT R8, desc[UR12][R74.64] ;  /* 0x0000000c4a087981 */ /* 0x000ee2000c1e9d00 */
[--C-:B------:R-:W-:Y:S01]  /*2970*/  HADD2.F32 R63, -RZ, R37.reuse.H0_H0 ;  /* 0x20000025ff3f7230 */ /* 0x100fe20000004100 */
[----:B------:R-:W-:Y:S01]  /*2980*/  PRMT R70, R70, 0x5410, R71 ;  /* 0x0000541046467816 */ /* 0x000fe20000000047 */
[----:B------:R-:W-:Y:S02]  /*2990*/  HADD2.F32 R37, -RZ, R37.H1_H1 ;  /* 0x30000025ff257230 */ /* 0x000fe40000004100 */
[----:B------:R-:W-:Y:S02]  /*29a0*/  HADD2.F32 R24, -RZ, R24.H1_H1 ;  /* 0x30000018ff187230 */ /* 0x000fe40000004100 */
        /* <DEDUP_REMOVED lines=9> */
[----:B------:R-:W-:Y:S01]  /*2a40*/  FFMA.FTZ R77, R46, R24, R77 ;  /* 0x000000182e4d7223 */ /* 0x000fe2000001004d */
[----:B------:R-:W-:-:S02]  /*2a50*/  HFMA2 R64, R70, 1, 1, R64 ;  /* 0x3c003c0046407831 */ /* 0x000fc40000000040 */
[--C-:B0-----:R-:W-:Y:S02]  /*2a60*/  HADD2.F32 R36, -RZ, R14.reuse.H0_H0 ;  /* 0x2000000eff247230 */ /* 0x101fe40000004100 */
[----:B------:R-:W-:-:S03]  /*2a70*/  HADD2.F32 R14, -RZ, R14.H1_H1 ;  /* 0x3000000eff0e7230 */ /* 0x000fc60000004100 */
[-C--:B------:R-:W-:Y:S01]  /*2a80*/  FFMA.FTZ R54, R53, R36.reuse, R54 ;  /* 0x0000002435367223 */ /* 0x080fe20000010036 */
[-C--:B------:R-:W-:Y:S01]  /*2a90*/  FFMA.FTZ R53, R52, R36.reuse, R63 ;  /* 0x0000002434357223 */ /* 0x080fe2000001003f */
[-C--:B------:R-:W-:Y:S01]  /*2aa0*/  FFMA.FTZ R52, R51, R36.reuse, R12 ;  /* 0x0000002433347223 */ /* 0x080fe2000001000c */
[----:B------:R-:W-:Y:S01]  /*2ab0*/  F2FP.F16.F32.PACK_AB R12, RZ, R81 ;  /* 0x00000051ff0c723e */ /* 0x000fe200000000ff */
[--C-:B------:R-:W-:Y:S02]  /*2ac0*/  HADD2.F32 R63, -RZ, R25.reuse.H0_H0 ;  /* 0x20000019ff3f7230 */ /* 0x100fe40000004100 */
[----:B------:R-:W-:Y:S01]  /*2ad0*/  FFMA.FTZ R59, R56, R36, R73 ;  /* 0x00000024383b7223 */ /* 0x000fe20000010049 */
[----:B------:R-:W-:Y:S01]  /*2ae0*/  HADD2.F32 R25, -RZ, R25.H1_H1 ;  /* 0x30000019ff197230 */ /* 0x000fe20000004100 */
[----:B------:R-:W-:Y:S01]  /*2af0*/  PRMT R60, R60, 0x5410, R12 ;  /* 0x000054103c3c7816 */ /* 0x000fe2000000000c */
[-C--:B------:R-:W-:Y:S01]  /*2b00*/  FFMA.FTZ R53, R46, R14.reuse, R53 ;  /* 0x0000000e2e357223 */ /* 0x080fe20000010035 */
[----:B------:R-:W-:Y:S01]  /*2b10*/  FFMA.FTZ R71, R30, R14, R59 ;  /* 0x0000000e1e477223 */ /* 0x000fe2000001003b */
[----:B------:R-:W-:-:S02]  /*2b20*/  MOV R81, UR6 ;  /* 0x0000000600517c02 */ /* 0x000fc40008000f00 */
[----:B------:R-:W-:Y:S02]  /*2b30*/  HADD2 R12, R60, R65 ;  /* 0x000000413c0c7230 */ /* 0x000fe40000000000 */
[-C--:B------:R-:W-:Y:S01]  /*2b40*/  FFMA.FTZ R65, R45, R24.reuse, R78 ;  /* 0x000000182d417223 */ /* 0x080fe2000001004e */
[----:B------:R-:W-:Y:S01]  /*2b50*/  FFMA.FTZ R60, R47, R24, R76 ;  /* 0x000000182f3c7223 */ /* 0x000fe2000001004c */
[----:B------:R-:W-:Y:S01]  /*2b60*/  FFMA.FTZ R45, R45, R14, R54 ;  /* 0x0000000e2d2d7223 */ /* 0x000fe20000010036 */
[----:B------:R-:W-:-:S04]  /*2b70*/  IMAD.WIDE R80, R81, 0x4, R74 ;  /* 0x0000000451507825 */ /* 0x000fc800078e024a */
[-C--:B------:R-:W-:Y:S01]  /*2b80*/  FFMA.FTZ R58, R32, R63.reuse, R65 ;  /* 0x0000003f203a7223 */ /* 0x080fe20000010041 */
[-C--:B------:R-:W-:Y:S01]  /*2b90*/  FFMA.FTZ R65, R38, R63.reuse, R77 ;  /* 0x0000003f26417223 */ /* 0x080fe2000001004d */
[----:B------:R-:W-:Y:S02]  /*2ba0*/  FFMA.FTZ R60, R39, R63, R60 ;  /* 0x0000003f273c7223 */ /* 0x000fe4000001003c */
[----:B------:R-:W-:Y:S01]  /*2bb0*/  FFMA.FTZ R59, R41, R25, R58 ;  /* 0x00000019293b7223 */ /* 0x000fe2000001003a */
[----:B--2---:R-:W-:Y:S02]  /*2bc0*/  LOP3.LUT R51, R5, 0xff, RZ, 0xc0, !PT ;  /* 0x000000ff05337812 */ /* 0x004fe400078ec0ff */
[----:B------:R-:W-:Y:S02]  /*2bd0*/  LOP3.LUT R56, R4, 0xff, RZ, 0xc0, !PT ;  /* 0x000000ff04387812 */ /* 0x000fe400078ec0ff */
[----:B------:R-:W-:Y:S02]  /*2be0*/  IADD3 R68, PT, PT, -R18, R51, RZ ;  /* 0x0000003312447210 */ /* 0x000fe40007ffe1ff */
[----:B------:R-:W-:-:S02]  /*2bf0*/  LOP3.LUT R51, R7, 0xff, RZ, 0xc0, !PT ;  /* 0x000000ff07337812 */ /* 0x000fc400078ec0ff */
[----:B------:R-:W-:Y:S02]  /*2c00*/  SHF.R.U32.HI R46, RZ, 0x8, R4 ;  /* 0x00000008ff2e7819 */ /* 0x000fe40000011604 */
[----:B------:R-:W-:Y:S01]  /*2c10*/  IADD3 R50, PT, PT, -R34, R51, RZ ;  /* 0x0000003322327210 */ /* 0x000fe20007ffe1ff */
[----:B------:R-:W-:Y:S01]  /*2c20*/  FFMA.FTZ R51, R30, R24, R79 ;  /* 0x000000181e337223 */ /* 0x000fe2000001004f */
[----:B------:R-:W-:Y:S01]  /*2c30*/  LOP3.LUT R24, R6, 0xff, RZ, 0xc0, !PT ;  /* 0x000000ff06187812 */ /* 0x000fe200078ec0ff */
[----:B------:R-:W0:Y:S01]  /*2c40*/  I2F.F16 R68, R68 ;  /* 0x0000004400447306 */ /* 0x000e220000200c00 */
[----:B------:R-:W-:Y:S01]  /*2c50*/  IADD3 R56, PT, PT, -R31, R56, RZ ;  /* 0x000000381f387210 */ /* 0x000fe20007ffe1ff */
[----:B------:R-:W-:Y:S01]  /*2c60*/  FFMA.FTZ R51, R44, R63, R51 ;  /* 0x0000003f2c337223 */ /* 0x000fe20000010033 */
[----:B------:R-:W-:Y:S01]  /*2c70*/  IADD3 R63, PT, PT, -R17, R24, RZ ;  /* 0x00000018113f7210 */ /* 0x000fe20007ffe1ff */
[----:B------:R-:W-:Y:S01]  /*2c80*/  FFMA.FTZ R24, R47, R14, R52 ;  /* 0x0000000e2f187223 */ /* 0x000fe20000010034 */
[-C--:B------:R-:W-:Y:S01]  /*2c90*/  FFMA.FTZ R14, R42, R25.reuse, R65 ;  /* 0x000000192a0e7223 */ /* 0x080fe20000010041 */
[-C--:B------:R-:W-:Y:S01]  /*2ca0*/  FFMA.FTZ R30, R40, R25.reuse, R51 ;  /* 0x00000019281e7223 */ /* 0x080fe20000010033 */
[----:B------:R-:W-:Y:S01]  /*2cb0*/  FFMA.FTZ R47, R43, R25, R60 ;  /* 0x000000192b2f7223 */ /* 0x000fe2000001003c */
[----:B---3--:R-:W-:Y:S01]  /*2cc0*/  LEA.HI R69, R8, -R31, RZ, 0x8 ;  /* 0x8000001f08457211 */ /* 0x008fe200078f40ff */
[----:B------:R-:W1:Y:S01]  /*2cd0*/  I2F.F16 R70, R56 ;  /* 0x0000003800467306 */ /* 0x000e620000200c00 */
[----:B------:R-:W-:Y:S01]  /*2ce0*/  FMUL.FTZ R25, R29, R30 ;  /* 0x0000001e1d197220 */ /* 0x000fe20000410000 */
[----:B------:R-:W-:Y:S01]  /*2cf0*/  FMUL.FTZ R30, R28, R59 ;  /* 0x0000003b1c1e7220 */ /* 0x000fe20000410000 */
[----:B------:R-:W-:Y:S01]  /*2d00*/  LOP3.LUT R46, R46, 0xff, RZ, 0xc0, !PT ;  /* 0x000000ff2e2e7812 */ /* 0x000fe200078ec0ff */
[----:B------:R-:W-:Y:S01]  /*2d10*/  FMUL.FTZ R47, R26, R47 ;  /* 0x0000002f1a2f7220 */ /* 0x000fe20000410000 */
[----:B------:R-:W-:Y:S01]  /*2d20*/  SHF.R.U32.HI R54, RZ, 0x8, R5 ;  /* 0x00000008ff367819 */ /* 0x000fe20000011605 */
[----:B0-----:R-:W-:Y:S01]  /*2d30*/  HADD2.F32 R68, -RZ, R68.H0_H0 ;  /* 0x20000044ff447230 */ /* 0x001fe20000004100 */
[----:B------:R-:W-:Y:S01]  /*2d40*/  F2FP.F16.F32.PACK_AB R25, RZ, R25 ;  /* 0x00000019ff19723e */ /* 0x000fe200000000ff */
[----:B------:R0:W2:Y:S01]  /*2d50*/  I2F.F16 R56, R69 ;  /* 0x0000004500387306 */ /* 0x0000a20000200c00 */
[----:B------:R-:W-:-:S02]  /*2d60*/  F2FP.F16.F32.PACK_AB R30, RZ, R30 ;  /* 0x0000001eff1e723e */ /* 0x000fc400000000ff */
[----:B------:R-:W-:Y:S02]  /*2d70*/  LOP3.LUT R59, R54, 0xff, RZ, 0xc0, !PT ;  /* 0x000000ff363b7812 */ /* 0x000fe400078ec0ff */
[----:B------:R-:W-:Y:S02]  /*2d80*/  PRMT R25, R25, 0x5410, R30 ;  /* 0x0000541019197816 */ /* 0x000fe4000000001e */
[----:B------:R-:W-:Y:S01]  /*2d90*/  F2FP.F16.F32.PACK_AB R47, RZ, R47 ;  /* 0x0000002fff2f723e */ /* 0x000fe200000000ff */
[----:B------:R-:W3:Y:S01]  /*2da0*/  I2F.F16 R63, R63 ;  /* 0x0000003f003f7306 */ /* 0x000ee20000200c00 */
[----:B0-----:R-:W-:Y:S01]  /*2db0*/  IADD3 R69, PT, PT, -R31, R46, RZ ;  /* 0x0000002e1f457210 */ /* 0x001fe20007ffe1ff */
[----:B------:R-:W-:Y:S01]  /*2dc0*/  FMUL.FTZ R46, R27, R14 ;  /* 0x0000000e1b2e7220 */ /* 0x000fe20000410000 */
[----:B------:R-:W-:Y:S01]  /*2dd0*/  HFMA2 R25, R25, 1, 1, R3 ;  /* 0x3c003c0019197831 */ /* 0x000fe20000000003 */
[----:B------:R-:W-:Y:S01]  /*2de0*/  SHF.R.U32.HI R54, RZ, 0x8, R6 ;  /* 0x00000008ff367819 */ /* 0x000fe20000011606 */
[----:B-1----:R-:W-:Y:S01]  /*2df0*/  HADD2.F32 R70, -RZ, R70.H0_H0 ;  /* 0x20000046ff467230 */ /* 0x002fe20000004100 */
[----:B------:R-:W-:Y:S01]  /*2e00*/  SHF.R.U32.HI R3, RZ, 0x10, R5 ;  /* 0x00000010ff037819 */ /* 0x000fe20000011605 */
[----:B--2---:R-:W-:Y:S01]  /*2e10*/  HADD2.F32 R56, -RZ, R56.H0_H0 ;  /* 0x20000038ff387230 */ /* 0x004fe20000004100 */
[----:B------:R-:W-:Y:S01]  /*2e20*/  F2FP.F16.F32.PACK_AB R46, RZ, R46 ;  /* 0x0000002eff2e723e */ /* 0x000fe200000000ff */
[----:B------:R-:W-:Y:S01]  /*2e30*/  I2F.F16 R50, R50 ;  /* 0x0000003200327306 */ /* 0x000fe20000200c00 */
[----:B------:R-:W-:-:S02]  /*2e40*/  LOP3.LUT R54, R54, 0xff, RZ, 0xc0, !PT ;  /* 0x000000ff36367812 */ /* 0x000fc400078ec0ff */
[----:B------:R-:W-:Y:S02]  /*2e50*/  PRMT R46, R46, 0x5410, R47 ;  /* 0x000054102e2e7816 */ /* 0x000fe4000000002f */
[----:B------:R-:W-:Y:S01]  /*2e60*/  LOP3.LUT R3, R3, 0xff, RZ, 0xc0, !PT ;  /* 0x000000ff03037812 */ /* 0x000fe200078ec0ff */
[----:B---3--:R-:W-:Y:S01]  /*2e70*/  HADD2.F32 R63, -RZ, R63.H0_H0 ;  /* 0x2000003fff3f7230 */ /* 0x008fe20000004100 */
[----:B------:R-:W-:Y:S01]  /*2e80*/  IADD3 R14, PT, PT, -R17, R54, RZ ;  /* 0x00000036110e7210 */ /* 0x000fe20007ffe1ff */
[----:B------:R-:W0:Y:S01]  /*2e90*/  I2F.F16 R69, R69 ;  /* 0x0000004500457306 */ /* 0x000e220000200c00 */
[----:B------:R-:W-:Y:S01]  /*2ea0*/  HFMA2 R30, R46, 1, 1, R2 ;  /* 0x3c003c002e1e7831 */ /* 0x000fe20000000002 */
[----:B------:R-:W-:Y:S02]  /*2eb0*/  IADD3 R54, PT, PT, -R18, R3, RZ ;  /* 0x0000000312367210 */ /* 0x000fe40007ffe1ff */
[----:B------:R-:W1:Y:S01]  /*2ec0*/  LDS.64 R2, [UR4+0x110] ;  /* 0x00011004ff027984 */ /* 0x000e620008000a00 */
[----:B------:R-:W-:-:S02]  /*2ed0*/  LEA.HI R49, R4, -R31, RZ, 0x8 ;  /* 0x8000001f04317211 */ /* 0x000fc400078f40ff */
[----:B------:R-:W-:Y:S01]  /*2ee0*/  SHF.R.U32.HI R4, RZ, 0x10, R4 ;  /* 0x00000010ff047819 */ /* 0x000fe20000011604 */
[----:B------:R-:W-:Y:S01]  /*2ef0*/  I2F.F16 R14, R14 ;  /* 0x0000000e000e7306 */ /* 0x000fe20000200c00 */
[----:B------:R-:W-:Y:S02]  /*2f00*/  IADD3 R59, PT, PT, -R18, R59, RZ ;  /* 0x0000003b123b7210 */ /* 0x000fe40007ffe1ff */
[----:B------:R-:W-:Y:S01]  /*2f10*/  LEA.HI R48, R5, -R18, RZ, 0x8 ;  /* 0x8000001205307211 */ /* 0x000fe200078f40ff */
[----:B------:R-:W-:Y:S01]  /*2f20*/  HADD2.F32 R5, -RZ, R15.H0_H0 ;  /* 0x2000000fff057230 */ /* 0x000fe20000004100 */
[----:B------:R-:W-:Y:S02]  /*2f30*/  LOP3.LUT R4, R4, 0xff, RZ, 0xc0, !PT ;  /* 0x000000ff04047812 */ /* 0x000fe400078ec0ff */
[----:B------:R-:W-:Y:S01]  /*2f40*/  LEA.HI R73, R10, -R17, RZ, 0x8 ;  /* 0x800000110a497211 */ /* 0x000fe200078f40ff */
[----:B------:R2:W3:Y:S01]  /*2f50*/  I2F.F16 R65, R59 ;  /* 0x0000003b00417306 */ /* 0x0004e20000200c00 */
[-C--:B------:R-:W-:Y:S01]  /*2f60*/  FFMA.FTZ R71, R44, R5.reuse, R71 ;  /* 0x000000052c477223 */ /* 0x080fe20000010047 */
[-C--:B------:R-:W-:Y:S01]  /*2f70*/  FFMA.FTZ R32, R32, R5.reuse, R45 ;  /* 0x0000000520207223 */ /* 0x080fe2000001002d */
[----:B------:R-:W-:Y:S01]  /*2f80*/  SHF.R.U32.HI R58, RZ, 0x8, R7 ;  /* 0x00000008ff3a7819 */ /* 0x000fe20000011607 */
[-C--:B------:R-:W-:Y:S01]  /*2f90*/  FFMA.FTZ R53, R38, R5.reuse, R53 ;  /* 0x0000000526357223 */ /* 0x080fe20000010035 */
[----:B------:R-:W-:Y:S01]  /*2fa0*/  FFMA.FTZ R24, R39, R5, R24 ;  /* 0x0000000527187223 */ /* 0x000fe20000010018 */
[----:B------:R-:W-:Y:S01]  /*2fb0*/  LEA.HI R37, R6, -R17, RZ, 0x8 ;  /* 0x8000001106257211 */ /* 0x000fe200078f40ff */
[----:B0-----:R-:W-:Y:S01]  /*2fc0*/  HADD2.F32 R69, -RZ, R69.H0_H0 ;  /* 0x20000045ff457230 */ /* 0x001fe20000004100 */
[----:B------:R-:W-:Y:S01]  /*2fd0*/  LEA.HI R36, R7, -R34, RZ, 0x8 ;  /* 0x8000002207247211 */ /* 0x000fe200078f40ff */
[----:B------:R0:W4:Y:S01]  /*2fe0*/  I2F.F16 R51, R73 ;  /* 0x0000004900337306 */ /* 0x0001220000200c00 */
[----:B--2---:R-:W-:Y:S01]  /*2ff0*/  IADD3 R59, PT, PT, -R31, R4, RZ ;  /* 0x000000041f3b7210 */ /* 0x004fe20007ffe1ff */
[----:B------:R-:W-:Y:S01]  /*3000*/  HADD2.F32 R4, -RZ, R15.H1_H1 ;  /* 0x3000000fff047230 */ /* 0x000fe20000004100 */
[----:B------:R-:W-:-:S02]  /*3010*/  SHF.R.U32.HI R6, RZ, 0x10, R6 ;  /* 0x00000010ff067819 */ /* 0x000fc40000011606 */
[----:B------:R-:W-:Y:S01]  /*3020*/  SHF.R.U32.HI R7, RZ, 0x10, R7 ;  /* 0x00000010ff077819 */ /* 0x000fe20000011607 */
[----:B---3--:R-:W-:Y:S02]  /*3030*/  HADD2.F32 R65, -RZ, R65.H0_H0 ;  /* 0x20000041ff417230 */ /* 0x008fe40000004100 */
[-C--:B------:R-:W-:Y:S01]  /*3040*/  FFMA.FTZ R40, R40, R4.reuse, R71 ;  /* 0x0000000428287223 */ /* 0x080fe20000010047 */
[-C--:B------:R-:W-:Y:S01]  /*3050*/  FFMA.FTZ R41, R41, R4.reuse, R32 ;  /* 0x0000000429297223 */ /* 0x080fe20000010020 */
[----:B0-----:R-:W-:Y:S01]  /*3060*/  LOP3.LUT R73, R58, 0xff, RZ, 0xc0, !PT ;  /* 0x000000ff3a497812 */ /* 0x001fe200078ec0ff */
[----:B------:R-:W-:Y:S01]  /*3070*/  FFMA.FTZ R42, R42, R4, R53 ;  /* 0x000000042a2a7223 */ /* 0x000fe20000010035 */
[----:B------:R-:W-:Y:S01]  /*3080*/  FMUL.FTZ R40, R29, R40 ;  /* 0x000000281d287220 */ /* 0x000fe20000410000 */
[----:B------:R-:W-:Y:S01]  /*3090*/  FMUL.FTZ R41, R28, R41 ;  /* 0x000000291c297220 */ /* 0x000fe20000410000 */
[----:B------:R-:W-:Y:S01]  /*30a0*/  FFMA.FTZ R43, R43, R4, R24 ;  /* 0x000000042b2b7223 */ /* 0x000fe20000010018 */
[----:B------:R-:W-:Y:S01]  /*30b0*/  LOP3.LUT R6, R6, 0xff, RZ, 0xc0, !PT ;  /* 0x000000ff06067812 */ /* 0x000fe200078ec0ff */
[----:B------:R-:W-:Y:S01]  /*30c0*/  FMUL.FTZ R42, R27, R42 ;  /* 0x0000002a1b2a7220 */ /* 0x000fe20000410000 */
[----:B------:R-:W-:Y:S01]  /*30d0*/  IADD3 R60, PT, PT, -R34, R73, RZ ;  /* 0x00000049223c7210 */ /* 0x000fe20007ffe1ff */
[----:B------:R-:W-:Y:S01]  /*30e0*/  FMUL.FTZ R43, R26, R43 ;  /* 0x0000002b1a2b7220 */ /* 0x000fe20000410000 */
[----:B------:R-:W-:Y:S01]  /*30f0*/  LOP3.LUT R7, R7, 0xff, RZ, 0xc0, !PT ;  /* 0x000000ff07077812 */ /* 0x000fe200078ec0ff */
[----:B------:R-:W0:Y:S01]  /*3100*/  I2F.F16 R59, R59 ;  /* 0x0000003b003b7306 */ /* 0x000e220000200c00 */
[----:B------:R-:W-:Y:S01]  /*3110*/  LOP3.LUT R4, R8, 0xff, RZ, 0xc0, !PT ;  /* 0x000000ff08047812 */ /* 0x000fe200078ec0ff */
[----:B----4-:R-:W-:Y:S01]  /*3120*/  HADD2.F32 R51, -RZ, R51.H0_H0 ;  /* 0x20000033ff337230 */ /* 0x010fe20000004100 */
[----:B------:R-:W-:-:S02]  /*3130*/  F2FP.F16.F32.PACK_AB R40, RZ, R40 ;  /* 0x00000028ff28723e */ /* 0x000fc400000000ff */
[----:B------:R-:W-:Y:S02]  /*3140*/  F2FP.F16.F32.PACK_AB R41, RZ, R41 ;  /* 0x00000029ff29723e */ /* 0x000fe400000000ff */
[----:B------:R-:W-:Y:S01]  /*3150*/  IADD3 R15, PT, PT, -R17, R6, RZ ;  /* 0x00000006110f7210 */ /* 0x000fe20007ffe1ff */
[----:B------:R-:W2:Y:S01]  /*3160*/  I2F.F16 R60, R60 ;  /* 0x0000003c003c7306 */ /* 0x000ea20000200c00 */
[----:B------:R-:W-:Y:S01]  /*3170*/  IADD3 R6, PT, PT, -R34, R7, RZ ;  /* 0x0000000722067210 */ /* 0x000fe20007ffe1ff */
[--C-:B-1----:R-:W-:Y:S01]  /*3180*/  HADD2.F32 R7, -RZ, R2.reuse.H0_H0 ;  /* 0x20000002ff077230 */ /* 0x102fe20000004100 */
[----:B------:R-:W-:Y:S01]  /*3190*/  IADD3 R4, PT, PT, -R31, R4, RZ ;  /* 0x000000041f047210 */ /* 0x000fe20007ffe1ff */
[----:B------:R-:W-:Y:S01]  /*31a0*/  HADD2.F32 R2, -RZ, R2.H1_H1 ;  /* 0x30000002ff027230 */ /* 0x000fe20000004100 */
[----:B------:R-:W-:Y:S02]  /*31b0*/  LOP3.LUT R5, R9, 0xff, RZ, 0xc0, !PT ;  /* 0x000000ff09057812 */ /* 0x000fe400078ec0ff */
[----:B------:R-:W-:Y:S01]  /*31c0*/  PRMT R24, R40, 0x5410, R41 ;  /* 0x0000541028187816 */ /* 0x000fe20000000029 */
[----:B------:R-:W1:Y:S01]  /*31d0*/  I2F.F16 R54, R54 ;  /* 0x0000003600367306 */ /* 0x000e620000200c00 */
[----:B------:R-:W-:Y:S01]  /*31e0*/  F2FP.F16.F32.PACK_AB R42, RZ, R42 ;  /* 0x0000002aff2a723e */ /* 0x000fe200000000ff */
[----:B------:R-:W-:Y:S01]  /*31f0*/  FFMA.FTZ R46, R70, R7, RZ ;  /* 0x00000007462e7223 */ /* 0x000fe200000100ff */
[----:B------:R-:W-:Y:S01]  /*3200*/  F2FP.F16.F32.PACK_AB R43, RZ, R43 ;  /* 0x0000002bff2b723e */ /* 0x000fe200000000ff */
[----:B0-----:R-:W-:Y:S01]  /*3210*/  HADD2.F32 R59, -RZ, R59.H0_H0 ;  /* 0x2000003bff3b7230 */ /* 0x001fe20000004100 */
[----:B------:R-:W-:Y:S01]  /*3220*/  IADD3 R40, PT, PT, -R18, R5, RZ ;  /* 0x0000000512287210 */ /* 0x000fe20007ffe1ff */
[----:B------:R-:W-:Y:S01]  /*3230*/  HFMA2 R24, R24, 1, 1, R13 ;  /* 0x3c003c0018187831 */ /* 0x000fe2000000000d */
[----:B------:R-:W-:Y:S01]  /*3240*/  PRMT R42, R42, 0x5410, R43 ;  /* 0x000054102a2a7816 */ /* 0x000fe2000000002b */
[----:B------:R-:W0:Y:S01]  /*3250*/  I2F.F16 R15, R15 ;  /* 0x0000000f000f7306 */ /* 0x000e220000200c00 */
[----:B------:R-:W-:Y:S01]  /*3260*/  MOV R32, R0 ;  /* 0x0000000000207202 */ /* 0x000fe20000000f00 */
[----:B--2---:R-:W-:Y:S01]  /*3270*/  HADD2.F32 R60, -RZ, R60.H0_H0 ;  /* 0x2000003cff3c7230 */ /* 0x004fe20000004100 */
[----:B------:R-:W-:Y:S01]  /*3280*/  SHF.R.U32.HI R13, RZ, 0x8, R8 ;  /* 0x00000008ff0d7819 */ /* 0x000fe20000011608 */
[----:B------:R-:W-:Y:S01]  /*3290*/  FFMA.FTZ R46, R69, R2, R46 ;  /* 0x00000002452e7223 */ /* 0x000fe2000001002e */
[----:B------:R-:W-:Y:S01]  /*32a0*/  SHF.R.U32.HI R8, RZ, 0x10, R8 ;  /* 0x00000010ff087819 */ /* 0x000fe20000011608 */
[----:B------:R-:W-:Y:S01]  /*32b0*/  HADD2 R32, R42, R32 ;  /* 0x000000202a207230 */ /* 0x000fe20000000000 */
[----:B------:R-:W-:Y:S01]  /*32c0*/  LOP3.LUT R0, R10, 0xff, RZ, 0xc0, !PT ;  /* 0x000000ff0a007812 */ /* 0x000fe200078ec0ff */
[----:B------:R2:W-:Y:S01]  /*32d0*/  I2F.F16 R39, R4 ;  /* 0x0000000400277306 */ /* 0x0005e20000200c00 */
[----:B------:R-:W-:Y:S01]  /*32e0*/  SHF.R.U32.HI R41, RZ, 0x8, R9 ;  /* 0x00000008ff297819 */ /* 0x000fe20000011609 */
[----:B-1----:R-:W-:Y:S01]  /*32f0*/  HADD2.F32 R54, -RZ, R54.H0_H0 ;  /* 0x20000036ff367230 */ /* 0x002fe20000004100 */
[----:B------:R-:W-:-:S02]  /*3300*/  LOP3.LUT R38, R13, 0xff, RZ, 0xc0, !PT ;  /* 0x000000ff0d267812 */ /* 0x000fc400078ec0ff */
[----:B------:R-:W-:Y:S01]  /*3310*/  LOP3.LUT R42, R8, 0xff, RZ, 0xc0, !PT ;  /* 0x000000ff082a7812 */ /* 0x000fe200078ec0ff */
[----:B------:R-:W-:Y:S01]  /*3320*/  HADD2.F32 R8, -RZ, R50.H0_H0 ;  /* 0x20000032ff087230 */ /* 0x000fe20000004100 */
[----:B------:R-:W-:Y:S01]  /*3330*/  IADD3 R47, PT, PT, -R17, R0, RZ ;  /* 0x00000000112f7210 */ /* 0x000fe20007ffe1ff */
[----:B------:R-:W1:Y:S01]  /*3340*/  I2F.F16 R6, R6 ;  /* 0x0000000600067306 */ /* 0x000e620000200c00 */
[----:B--2---:R-:W2:Y:S01]  /*3350*/  LDS.64 R4, [UR4+0x118] ;  /* 0x00011804ff047984 */ /* 0x004ea20008000a00 */
[----:B------:R-:W-:Y:S01]  /*3360*/  LOP3.LUT R41, R41, 0xff, RZ, 0xc0, !PT ;  /* 0x000000ff29297812 */ /* 0x000fe200078ec0ff */
[----:B------:R-:W-:Y:S01]  /*3370*/  HADD2.F32 R50, -RZ, R3.H0_H0 ;  /* 0x20000003ff327230 */ /* 0x000fe20000004100 */
[----:B------:R-:W-:Y:S01]  /*3380*/  LEA.HI R72, R9, -R18, RZ, 0x8 ;  /* 0x8000001209487211 */ /* 0x000fe200078f40ff */
[----:B0-----:R-:W-:Y:S01]  /*3390*/  HADD2.F32 R15, -RZ, R15.H0_H0 ;  /* 0x2000000fff0f7230 */ /* 0x001fe20000004100 */
[----:B------:R-:W-:Y:S01]  /*33a0*/  SHF.R.U32.HI R0, RZ, 0x10, R9 ;  /* 0x00000010ff007819 */ /* 0x000fe20000011609 */
[----:B------:R-:W-:Y:S01]  /*33b0*/  HADD2.F32 R9, -RZ, R14.H0_H0 ;  /* 0x2000000eff097230 */ /* 0x000fe20000004100 */
[C---:B------:R-:W-:Y:S01]  /*33c0*/  IADD3 R58, PT, PT, -R31.reuse, R38, RZ ;  /* 0x000000261f3a7210 */ /* 0x040fe20007ffe1ff */
[-C--:B------:R-:W-:Y:S01]  /*33d0*/  FFMA.FTZ R14, R68, R7.reuse, RZ ;  /* 0x00000007440e7223 */ /* 0x080fe200000100ff */
[----:B------:R-:W-:Y:S01]  /*33e0*/  IADD3 R38, PT, PT, -R31, R42, RZ ;  /* 0x0000002a1f267210 */ /* 0x000fe20007ffe1ff */
[----:B------:R-:W-:Y:S01]  /*33f0*/  FFMA.FTZ R42, R63, R7, RZ ;  /* 0x000000073f2a7223 */ /* 0x000fe200000100ff */
[----:B------:R-:W-:Y:S01]  /*3400*/  IADD3 R53, PT, PT, -R18, R41, RZ ;  /* 0x0000002912357210 */ /* 0x000fe20007ffe1ff */
[----:B------:R-:W-:Y:S01]  /*3410*/  FFMA.FTZ R41, R8, R7, RZ ;  /* 0x0000000708297223 */ /* 0x000fe200000100ff */
[-C--:B------:R-:W-:Y:S01]  /*3420*/  FFMA.FTZ R7, R65, R2.reuse, R14 ;  /* 0x0000000241077223 */ /* 0x080fe2000001000e */
[----:B------:R-:W-:Y:S01]  /*3430*/  I2F.F16 R49, R49 ;  /* 0x0000003100317306 */ /* 0x000fe20000200c00 */
[----:B------:R-:W-:Y:S01]  /*3440*/  FFMA.FTZ R42, R9, R2, R42 ;  /* 0x00000002092a7223 */ /* 0x000fe2000001002a */
[----:B-1----:R-:W-:-:S02]  /*3450*/  HADD2.F32 R14, -RZ, R6.H0_H0 ;  /* 0x20000006ff0e7230 */ /* 0x002fc40000004100 */
[----:B------:R-:W-:Y:S01]  /*3460*/  FFMA.FTZ R41, R60, R2, R41 ;  /* 0x000000023c297223 */ /* 0x000fe20000010029 */
[----:B------:R-:W-:Y:S01]  /*3470*/  LOP3.LUT R13, R0, 0xff, RZ, 0xc0, !PT ;  /* 0x000000ff000d7812 */ /* 0x000fe200078ec0ff */
[-C--:B------:R-:W-:Y:S01]  /*3480*/  FFMA.FTZ R0, R59, R50.reuse, R46 ;  /* 0x000000323b007223 */ /* 0x080fe2000001002e */
[-C--:B------:R-:W-:Y:S01]  /*3490*/  FFMA.FTZ R7, R54, R50.reuse, R7 ;  /* 0x0000003236077223 */ /* 0x080fe20000010007 */
[-C--:B------:R-:W-:Y:S01]  /*34a0*/  FFMA.FTZ R6, R15, R50.reuse, R42 ;  /* 0x000000320f067223 */ /* 0x080fe2000001002a */
[----:B------:R-:W0:Y:S01]  /*34b0*/  I2F.F16 R48, R48 ;  /* 0x0000003000307306 */ /* 0x000e220000200c00 */
[----:B------:R-:W-:Y:S01]  /*34c0*/  SHF.R.U32.HI R2, RZ, 0x8, R10 ;  /* 0x00000008ff027819 */ /* 0x000fe2000001160a */
[----:B------:R-:W-:Y:S01]  /*34d0*/  FFMA.FTZ R50, R14, R50, R41 ;  /* 0x000000320e327223 */ /* 0x000fe20000010029 */
[----:B------:R-:W-:Y:S01]  /*34e0*/  LOP3.LUT R43, R11, 0xff, RZ, 0xc0, !PT ;  /* 0x000000ff0b2b7812 */ /* 0x000fe200078ec0ff */
[----:B------:R-:W-:Y:S01]  /*34f0*/  HADD2.F32 R3, -RZ, R3.H1_H1 ;  /* 0x30000003ff037230 */ /* 0x000fe20000004100 */
[----:B------:R-:W-:Y:S01]  /*3500*/  SHF.R.U32.HI R41, RZ, 0x8, R11 ;  /* 0x00000008ff297819 */ /* 0x000fe2000001160b */
[----:B------:R-:W-:Y:S01]  /*3510*/  HADD2.F32 R39, -RZ, R39.H0_H0 ;  /* 0x20000027ff277230 */ /* 0x000fe20000004100 */
[----:B------:R-:W-:Y:S01]  /*3520*/  LOP3.LUT R2, R2, 0xff, RZ, 0xc0, !PT ;  /* 0x000000ff02027812 */ /* 0x000fe200078ec0ff */
[----:B------:R-:W1:Y:S01]  /*3530*/  I2F.F16 R37, R37 ;  /* 0x0000002500257306 */ /* 0x000e620000200c00 */
[----:B------:R-:W-:-:S02]  /*3540*/  IADD3 R43, PT, PT, -R34, R43, RZ ;  /* 0x0000002b222b7210 */ /* 0x000fc40007ffe1ff */
[----:B------:R-:W-:Y:S02]  /*3550*/  LOP3.LUT R41, R41, 0xff, RZ, 0xc0, !PT ;  /* 0x000000ff29297812 */ /* 0x000fe400078ec0ff */
[C---:B------:R-:W-:Y:S02]  /*3560*/  IADD3 R46, PT, PT, -R17.reuse, R2, RZ ;  /* 0x00000002112e7210 */ /* 0x040fe40007ffe1ff */
[----:B------:R-:W-:Y:S01]  /*3570*/  IADD3 R2, PT, PT, -R34, R41, RZ ;  /* 0x0000002922027210 */ /* 0x000fe20007ffe1ff */
[----:B------:R-:W3:Y:S01]  /*3580*/  I2F.F16 R36, R36 ;  /* 0x0000002400247306 */ /* 0x000ee20000200c00 */
[----:B0-----:R-:W-:Y:S01]  /*3590*/  HADD2.F32 R42, -RZ, R48.H0_H0 ;  /* 0x20000030ff2a7230 */ /* 0x001fe20000004100 */
[----:B------:R-:W-:Y:S02]  /*35a0*/  SHF.R.U32.HI R10, RZ, 0x10, R10 ;  /* 0x00000010ff0a7819 */ /* 0x000fe4000001160a */
[----:B------:R-:W-:Y:S02]  /*35b0*/  IADD3 R13, PT, PT, -R18, R13, RZ ;  /* 0x0000000d120d7210 */ /* 0x000fe40007ffe1ff */
[----:B------:R-:W-:Y:S01]  /*35c0*/  LOP3.LUT R10, R10, 0xff, RZ, 0xc0, !PT ;  /* 0x000000ff0a0a7812 */ /* 0x000fe200078ec0ff */
[----:B-1----:R-:W-:Y:S01]  /*35d0*/  HADD2.F32 R41, -RZ, R37.H0_H0 ;  /* 0x20000025ff297230 */ /* 0x002fe20000004100 */
[----:B------:R-:W0:Y:S01]  /*35e0*/  I2F.F16 R47, R47 ;  /* 0x0000002f002f7306 */ /* 0x000e220000200c00 */
[----:B------:R-:W-:Y:S01]  /*35f0*/  FFMA.FTZ R7, R42, R3, R7 ;  /* 0x000000032a077223 */ /* 0x000fe20000010007 */
[----:B------:R-:W-:-:S02]  /*3600*/  IADD3 R48, PT, PT, -R17, R10, RZ ;  /* 0x0000000a11307210 */ /* 0x000fc40007ffe1ff */
[----:B------:R-:W-:Y:S01]  /*3610*/  FFMA.FTZ R6, R41, R3, R6 ;  /* 0x0000000329067223 */ /* 0x000fe20000010006 */
[----:B---3--:R-:W-:-:S03]  /*3620*/  HADD2.F32 R45, -RZ, R36.H0_H0 ;  /* 0x20000024ff2d7230 */ /* 0x008fc60000004100 */
[----:B------:R1:W3:Y:S01]  /*3630*/  I2F.F16 R44, R43 ;  /* 0x0000002b002c7306 */ /* 0x0002e20000200c00 */
[----:B------:R-:W-:Y:S01]  /*3640*/  SHF.R.U32.HI R36, RZ, 0x10, R11 ;  /* 0x00000010ff247819 */ /* 0x000fe2000001160b */
[----:B------:R-:W-:Y:S01]  /*3650*/  FFMA.FTZ R71, R45, R3, R50 ;  /* 0x000000032d477223 */ /* 0x000fe20000010032 */
[----:B------:R-:W-:Y:S01]  /*3660*/  LEA.HI R50, R11, -R34, RZ, 0x8 ;  /* 0x800000220b327211 */ /* 0x000fe200078f40ff */
[----:B0-----:R-:W-:-:S04]  /*3670*/  HADD2.F32 R47, -RZ, R47.H0_H0 ;  /* 0x2000002fff2f7230 */ /* 0x001fc80000004100 */
[----:B------:R-:W0:Y:S01]  /*3680*/  I2F.F16 R40, R40 ;  /* 0x0000002800287306 */ /* 0x000e220000200c00 */
[----:B-1----:R-:W-:-:S05]  /*3690*/  HADD2.F32 R43, -RZ, R49.H0_H0 ;  /* 0x20000031ff2b7230 */ /* 0x002fca0000004100 */
[----:B------:R-:W-:Y:S01]  /*36a0*/  FFMA.FTZ R0, R43, R3, R0 ;  /* 0x000000032b007223 */ /* 0x000fe20000010000 */
[----:B------:R-:W-:Y:S01]  /*36b0*/  LOP3.LUT R3, R36, 0xff, RZ, 0xc0, !PT ;  /* 0x000000ff24037812 */ /* 0x000fe200078ec0ff */
[----:B------:R-:W1:Y:S01]  /*36c0*/  I2F.F16 R58, R58 ;  /* 0x0000003a003a7306 */ /* 0x000e620000200c00 */
[----:B--2---:R-:W-:Y:S02]  /*36d0*/  HADD2.F32 R36, -RZ, R4.H0_H0 ;  /* 0x20000004ff247230 */ /* 0x004fe40000004100 */
[----:B------:R-:W-:Y:S01]  /*36e0*/  IADD3 R49, PT, PT, -R34, R3, RZ ;  /* 0x0000000322317210 */ /* 0x000fe20007ffe1ff */
[----:B---3--:R-:W-:Y:S02]  /*36f0*/  HADD2.F32 R44, -RZ, R44.H0_H0 ;  /* 0x2000002cff2c7230 */ /* 0x008fe40000004100 */
[-C--:B------:R-:W-:Y:S01]  /*3700*/  FFMA.FTZ R37, R47, R36.reuse, R6 ;  /* 0x000000242f257223 */ /* 0x080fe20000010006 */
[----:B0-----:R-:W-:Y:S01]  /*3710*/  HADD2.F32 R40, -RZ, R40.H0_H0 ;  /* 0x20000028ff287230 */ /* 0x001fe20000004100 */
[----:B------:R-:W0:Y:S01]  /*3720*/  I2F.F16 R2, R2 ;  /* 0x0000000200027306 */ /* 0x000e220000200c00 */
[----:B------:R-:W-:Y:S01]  /*3730*/  FFMA.FTZ R3, R39, R36, R0 ;  /* 0x0000002427037223 */ /* 0x000fe20000010000 */
[----:B------:R-:W-:-:S02]  /*3740*/  HADD2.F32 R6, -RZ, R4.H1_H1 ;  /* 0x30000004ff067230 */ /* 0x000fc40000004100 */
[-C--:B------:R-:W-:Y:S01]  /*3750*/  FFMA.FTZ R71, R44, R36.reuse, R71 ;  /* 0x000000242c477223 */ /* 0x080fe20000010047 */
[----:B------:R-:W-:Y:S01]  /*3760*/  FFMA.FTZ R10, R40, R36, R7 ;  /* 0x00000024280a7223 */ /* 0x000fe20000010007 */
[----:B-1----:R-:W-:Y:S02]  /*3770*/  HADD2.F32 R58, -RZ, R58.H0_H0 ;  /* 0x2000003aff3a7230 */ /* 0x002fe40000004100 */
[----:B------:R-:W1:Y:S03]  /*3780*/  I2F.F16 R53, R53 ;  /* 0x0000003500357306 */ /* 0x000e660000200c00 */
[----:B------:R-:W-:Y:S01]  /*3790*/  FFMA.FTZ R7, R58, R6, R3 ;  /* 0x000000063a077223 */ /* 0x000fe20000010003 */
[----:B0-----:R-:W-:-:S04]  /*37a0*/  HADD2.F32 R0, -RZ, R2.H0_H0 ;  /* 0x20000002ff007230 */ /* 0x001fc80000004100 */
[----:B------:R-:W0:Y:S01]  /*37b0*/  I2F.F16 R46, R46 ;  /* 0x0000002e002e7306 */ /* 0x000e220000200c00 */
[----:B------:R-:W2:Y:S01]  /*37c0*/  LDS.64 R2, [UR4+0x210] ;  /* 0x00021004ff027984 */ /* 0x000ea20008000a00 */
[----:B-1----:R-:W-:-:S06]  /*37d0*/  HADD2.F32 R53, -RZ, R53.H0_H0 ;  /* 0x20000035ff357230 */ /* 0x002fcc0000004100 */
[----:B------:R-:W1:Y:S01]  /*37e0*/  I2F.F16 R13, R13 ;  /* 0x0000000d000d7306 */ /* 0x000e620000200c00 */
[----:B------:R-:W-:Y:S01]  /*37f0*/  FFMA.FTZ R4, R53, R6, R10 ;  /* 0x0000000635047223 */ /* 0x000fe2000001000a */
[----:B------:R-:W-:Y:S02]  /*3800*/  HADD2.F32 R10, -RZ, R5.H0_H0 ;  /* 0x20000005ff0a7230 */ /* 0x000fe40000004100 */
[----:B0-----:R-:W-:-:S04]  /*3810*/  HADD2.F32 R46, -RZ, R46.H0_H0 ;  /* 0x2000002eff2e7230 */ /* 0x001fc80000004100 */
[----:B------:R-:W0:Y:S01]  /*3820*/  I2F.F16 R48, R48 ;  /* 0x0000003000307306 */ /* 0x000e220000200c00 */
[----:B------:R-:W-:Y:S02]  /*3830*/  HADD2.F32 R5, -RZ, R5.H1_H1 ;  /* 0x30000005ff057230 */ /* 0x000fe40000004100 */
[-C--:B------:R-:W-:Y:S01]  /*3840*/  FFMA.FTZ R11, R46, R6.reuse, R37 ;  /* 0x000000062e0b7223 */ /* 0x080fe20000010025 */
[----:B------:R-:W-:Y:S01]  /*3850*/  FFMA.FTZ R6, R0, R6, R71 ;  /* 0x0000000600067223 */ /* 0x000fe20000010047 */
[----:B-1----:R-:W-:-:S03]  /*3860*/  HADD2.F32 R13, -RZ, R13.H0_H0 ;  /* 0x2000000dff0d7230 */ /* 0x002fc60000004100 */
[----:B------:R-:W1:Y:S02]  /*3870*/  I2F.F16 R38, R38 ;  /* 0x0000002600267306 */ /* 0x000e640000200c00 */
[----:B------:R-:W-:Y:S01]  /*3880*/  FFMA.FTZ R37, R13, R10, R4 ;  /* 0x0000000a0d257223 */ /* 0x000fe20000010004 */
[----:B0-----:R-:W-:-:S05]  /*3890*/  HADD2.F32 R48, -RZ, R48.H0_H0 ;  /* 0x20000030ff307230 */ /* 0x001fca0000004100 */
[----:B------:R-:W0:Y:S01]  /*38a0*/  I2F.F16 R49, R49 ;  /* 0x0000003100317306 */ /* 0x000e220000200c00 */
[----:B------:R-:W-:Y:S01]  /*38b0*/  FFMA.FTZ R4, R48, R10, R11 ;  /* 0x0000000a30047223 */ /* 0x000fe2000001000b */
[----:B-1----:R-:W-:-:S06]  /*38c0*/  HADD2.F32 R38, -RZ, R38.H0_H0 ;  /* 0x20000026ff267230 */ /* 0x002fcc0000004100 */
[----:B------:R-:W1:Y:S01]  /*38d0*/  I2F.F16 R52, R72 ;  /* 0x0000004800347306 */ /* 0x000e620000200c00 */
[----:B------:R-:W-:Y:S01]  /*38e0*/  FFMA.FTZ R7, R38, R10, R7 ;  /* 0x0000000a26077223 */ /* 0x000fe20000010007 */
[----:B0-----:R-:W-:-:S06]  /*38f0*/  HADD2.F32 R49, -RZ, R49.H0_H0 ;  /* 0x20000031ff317230 */ /* 0x001fcc0000004100 */
[----:B------:R-:W0:Y:S01]  /*3900*/  I2F.F16 R50, R50 ;  /* 0x0000003200327306 */ /* 0x000e220000200c00 */
[----:B------:R-:W-:Y:S01]  /*3910*/  FFMA.FTZ R11, R49, R10, R6 ;  /* 0x0000000a310b7223 */ /* 0x000fe20000010006 */
[-C--:B------:R-:W-:Y:S01]  /*3920*/  FFMA.FTZ R6, R56, R5.reuse, R7 ;  /* 0x0000000538067223 */ /* 0x080fe20000010007 */
[-C--:B------:R-:W-:Y:S01]  /*3930*/  FFMA.FTZ R10, R51, R5.reuse, R4 ;  /* 0x00000005330a7223 */ /* 0x080fe20000010004 */
[----:B-1----:R-:W-:Y:S02]  /*3940*/  HADD2.F32 R52, -RZ, R52.H0_H0 ;  /* 0x20000034ff347230 */ /* 0x002fe40000004100 */
[----:B------:R-:W-:Y:S01]  /*3950*/  FMUL.FTZ R6, R29, R6 ;  /* 0x000000061d067220 */ /* 0x000fe20000410000 */
[----:B------:R-:W-:Y:S01]  /*3960*/  FMUL.FTZ R10, R27, R10 ;  /* 0x0000000a1b0a7220 */ /* 0x000fe20000410000 */
[--C-:B--2---:R-:W-:Y:S02]  /*3970*/  HADD2.F32 R7, -RZ, R2.reuse.H0_H0 ;  /* 0x20000002ff077230 */ /* 0x104fe40000004100 */
[----:B------:R-:W-:Y:S01]  /*3980*/  FFMA.FTZ R37, R52, R5, R37 ;  /* 0x0000000534257223 */ /* 0x000fe20000010025 */
[----:B------:R-:W-:Y:S01]  /*3990*/  HADD2.F32 R2, -RZ, R2.H1_H1 ;  /* 0x30000002ff027230 */ /* 0x000fe20000004100 */
[----:B------:R-:W-:Y:S01]  /*39a0*/  F2FP.F16.F32.PACK_AB R6, RZ, R6 ;  /* 0x00000006ff06723e */ /* 0x000fe200000000ff */
[----:B0-----:R-:W-:-:S02]  /*39b0*/  HADD2.F32 R50, -RZ, R50.H0_H0 ;  /* 0x20000032ff327230 */ /* 0x001fc40000004100 */
[----:B------:R-:W-:Y:S01]  /*39c0*/  FMUL.FTZ R37, R28, R37 ;  /* 0x000000251c257220 */ /* 0x000fe20000410000 */
[----:B------:R-:W-:Y:S01]  /*39d0*/  F2FP.F16.F32.PACK_AB R10, RZ, R10 ;  /* 0x0000000aff0a723e */ /* 0x000fe200000000ff */
[----:B------:R-:W-:Y:S01]  /*39e0*/  FFMA.FTZ R36, R63, R7, RZ ;  /* 0x000000073f247223 */ /* 0x000fe200000100ff */
[----:B------:R-:W-:Y:S02]  /*39f0*/  FFMA.FTZ R11, R50, R5, R11 ;  /* 0x00000005320b7223 */ /* 0x000fe4000001000b */
[----:B------:R-:W-:Y:S01]  /*3a00*/  F2FP.F16.F32.PACK_AB R37, RZ, R37 ;  /* 0x00000025ff25723e */ /* 0x000fe200000000ff */
[----:B------:R-:W0:Y:S01]  /*3a10*/  LDS.64 R4, [UR4+0x218] ;  /* 0x00021804ff047984 */ /* 0x000e220008000a00 */
[----:B------:R-:W-:Y:S01]  /*3a20*/  FFMA.FTZ R36, R9, R2, R36 ;  /* 0x0000000209247223 */ /* 0x000fe20000010024 */
[----:B------:R-:W-:Y:S01]  /*3a30*/  FMUL.FTZ R11, R26, R11 ;  /* 0x0000000b1a0b7220 */ /* 0x000fe20000410000 */
[----:B------:R-:W-:-:S04]  /*3a40*/  PRMT R6, R6, 0x5410, R37 ;  /* 0x0000541006067816 */ /* 0x000fc80000000025 */
[----:B------:R-:W-:Y:S01]  /*3a50*/  F2FP.F16.F32.PACK_AB R11, RZ, R11 ;  /* 0x0000000bff0b723e */ /* 0x000fe200000000ff */
[----:B------:R-:W-:Y:S02]  /*3a60*/  HFMA2 R57, R6, 1, 1, R57 ;  /* 0x3c003c0006397831 */ /* 0x000fe40000000039 */
[----:B------:R-:W-:Y:S01]  /*3a70*/  FFMA.FTZ R6, R70, R7, RZ ;  /* 0x0000000746067223 */ /* 0x000fe200000100ff */
[----:B------:R-:W-:-:S03]  /*3a80*/  PRMT R10, R10, 0x5410, R11 ;  /* 0x000054100a0a7816 */ /* 0x000fc6000000000b */
[----:B------:R-:W-:Y:S02]  /*3a90*/  FFMA.FTZ R6, R69, R2, R6 ;  /* 0x0000000245067223 */ /* 0x000fe40000010006 */
[----:B------:R-:W-:Y:S02]  /*3aa0*/  HADD2 R55, R10, R55 ;  /* 0x000000370a377230 */ /* 0x000fe40000000000 */
[-C--:B------:R-:W-:Y:S01]  /*3ab0*/  FFMA.FTZ R10, R68, R7.reuse, RZ ;  /* 0x00000007440a7223 */ /* 0x080fe200000100ff */
[----:B------:R-:W-:-:S03]  /*3ac0*/  FFMA.FTZ R7, R8, R7, RZ ;  /* 0x0000000708077223 */ /* 0x000fc600000100ff */
        /* <DEDUP_REMOVED lines=13> */
[-C--:B------:R-:W-:Y:S01]  /*3ba0*/  FFMA.FTZ R11, R39, R3.reuse, R6 ;  /* 0x00000003270b7223 */ /* 0x080fe20000010006 */
[-C--:B------:R-:W-:Y:S01]  /*3bb0*/  FFMA.FTZ R6, R40, R3.reuse, R7 ;  /* 0x0000000328067223 */ /* 0x080fe20000010007 */
[-C--:B------:R-:W-:Y:S01]  /*3bc0*/  FFMA.FTZ R37, R47, R3.reuse, R36 ;  /* 0x000000032f257223 */ /* 0x080fe20000010024 */
[----:B------:R-:W-:Y:S01]  /*3bd0*/  FFMA.FTZ R71, R44, R3, R71 ;  /* 0x000000032c477223 */ /* 0x000fe20000010047 */
[----:B------:R-:W-:Y:S01]  /*3be0*/  HADD2.F32 R7, -RZ, R4.H1_H1 ;  /* 0x30000004ff077230 */ /* 0x000fe20000004100 */
[----:B------:R-:W0:Y:S01]  /*3bf0*/  LDS.64 R2, [UR4+0x10] ;  /* 0x00001004ff027984 */ /* 0x000e220008000a00 */
[--C-:B------:R-:W-:Y:S02]  /*3c00*/  HADD2.F32 R4, -RZ, R5.reuse.H0_H0 ;  /* 0x20000005ff047230 */ /* 0x100fe40000004100 */
        /* <DEDUP_REMOVED lines=14> */
[----:B------:R-:W1:Y:S01]  /*3cf0*/  LDS.64 R4, [UR4+0x18] ;  /* 0x00001804ff047984 */ /* 0x000e620008000a00 */
[----:B------:R-:W-:Y:S01]  /*3d00*/  FMUL.FTZ R6, R29, R6 ;  /* 0x000000061d067220 */ /* 0x000fe20000410000 */
[----:B------:R-:W-:Y:S01]  /*3d10*/  FMUL.FTZ R7, R28, R7 ;  /* 0x000000071c077220 */ /* 0x000fe20000410000 */
[----:B------:R-:W-:Y:S01]  /*3d20*/  FMUL.FTZ R37, R26, R37 ;  /* 0x000000251a257220 */ /* 0x000fe20000410000 */
[----:B------:R-:W-:-:S02]  /*3d30*/  F2FP.F16.F32.PACK_AB R10, RZ, R10 ;  /* 0x0000000aff0a723e */ /* 0x000fc400000000ff */
        /* <DEDUP_REMOVED lines=17> */
[--C-:B------:R-:W-:Y:S02]  /*3e50*/  HADD2.F32 R7, -RZ, R3.reuse.H0_H0 ;  /* 0x20000003ff077230 */ /* 0x100fe40000004100 */
[----:B------:R-:W-:-:S02]  /*3e60*/  HADD2.F32 R2, -RZ, R3.H1_H1 ;  /* 0x30000003ff027230 */ /* 0x000fc40000004100 */
[--C-:B-1----:R-:W-:Y:S02]  /*3e70*/  HADD2.F32 R37, -RZ, R4.reuse.H1_H1 ;  /* 0x30000004ff257230 */ /* 0x102fe40000004100 */
[----:B------:R-:W-:Y:S01]  /*3e80*/  FFMA.FTZ R6, R59, R7, R6 ;  /* 0x000000073b067223 */ /* 0x000fe20000010006 */
[C---:B------:R-:W-:Y:S01]  /*3e90*/  FFMA.FTZ R3, R7.reuse, R54, R10 ;  /* 0x0000003607037223 */ /* 0x040fe2000001000a */
[C---:B------:R-:W-:Y:S01]  /*3ea0*/  FFMA.FTZ R36, R7.reuse, R15, R36 ;  /* 0x0000000f07247223 */ /* 0x040fe20000010024 */
[----:B------:R-:W-:Y:S01]  /*3eb0*/  FFMA.FTZ R72, R7, R14, R11 ;  /* 0x0000000e07487223 */ /* 0x000fe2000001000b */
[----:B------:R-:W-:Y:S02]  /*3ec0*/  HADD2.F32 R11, -RZ, R4.H0_H0 ;  /* 0x20000004ff0b7230 */ /* 0x000fe40000004100 */
        /* <DEDUP_REMOVED lines=8> */
[--C-:B------:R-:W-:Y:S01]  /*3f50*/  HADD2.F32 R4, -RZ, R5.reuse.H0_H0 ;  /* 0x20000005ff047230 */ /* 0x100fe20000004100 */
[----:B------:R-:W0:Y:S01]  /*3f60*/  LDS.64 R2, [UR4+0x310] ;  /* 0x00031004ff027984 */ /* 0x000e220008000a00 */
[----:B------:R-:W-:Y:S01]  /*3f70*/  FFMA.FTZ R71, R58, R37, R71 ;  /* 0x000000253a477223 */ /* 0x000fe20000010047 */
[----:B------:R-:W-:Y:S01]  /*3f80*/  FFMA.FTZ R73, R37, R53, R6 ;  /* 0x0000003525497223 */ /* 0x000fe20000010006 */
[----:B------:R-:W-:-:S02]  /*3f90*/  HADD2.F32 R5, -RZ, R5.H1_H1 ;  /* 0x30000005ff057230 */ /* 0x000fc40000004100 */
[C---:B------:R-:W-:Y:S01]  /*3fa0*/  FFMA.FTZ R7, R37.reuse, R46, R7 ;  /* 0x0000002e25077223 */ /* 0x040fe20000010007 */
[----:B------:R-:W-:Y:S01]  /*3fb0*/  FFMA.FTZ R71, R38, R4, R71 ;  /* 0x0000000426477223 */ /* 0x000fe20000010047 */
[----:B------:R-:W-:Y:S01]  /*3fc0*/  FFMA.FTZ R72, R37, R0, R11 ;  /* 0x0000000025487223 */ /* 0x000fe2000001000b */
[C---:B------:R-:W-:Y:S01]  /*3fd0*/  FFMA.FTZ R10, R4.reuse, R13, R73 ;  /* 0x0000000d040a7223 */ /* 0x040fe20000010049 */
[----:B------:R-:W-:Y:S01]  /*3fe0*/  FFMA.FTZ R36, R4, R48, R7 ;  /* 0x0000003004247223 */ /* 0x000fe20000010007 */
[----:B------:R-:W-:Y:S01]  /*3ff0*/  FFMA.FTZ R6, R56, R5, R71 ;  /* 0x0000000538067223 */ /* 0x000fe20000010047 */
[----:B------:R-:W-:Y:S01]  /*4000*/  FFMA.FTZ R11, R4, R49, R72 ;  /* 0x00000031040b7223 */ /* 0x000fe20000010048 */
[C---:B------:R-:W-:Y:S01]  /*4010*/  FFMA.FTZ R7, R5.reuse, R52, R10 ;  /* 0x0000003405077223 */ /* 0x040fe2000001000a */
[----:B------:R-:W-:Y:S01]  /*4020*/  FFMA.FTZ R36, R5, R51, R36 ;  /* 0x0000003305247223 */ /* 0x000fe20000010024 */
[----:B------:R-:W-:Y:S01]  /*4030*/  FMUL.FTZ R4, R29, R6 ;  /* 0x000000061d047220 */ /* 0x000fe20000410000 */
[----:B------:R-:W-:Y:S01]  /*4040*/  FFMA.FTZ R11, R5, R50, R11 ;  /* 0x00000032050b7223 */ /* 0x000fe2000001000b */
[----:B------:R-:W-:Y:S01]  /*4050*/  FMUL.FTZ R5, R28, R7 ;  /* 0x000000071c057220 */ /* 0x000fe20000410000 */
[----:B------:R-:W-:Y:S01]  /*4060*/  FMUL.FTZ R36, R27, R36 ;  /* 0x000000241b247220 */ /* 0x000fe20000410000 */
[----:B------:R-:W1:Y:S01]  /*4070*/  LDS.64 R6, [UR4+0x318] ;  /* 0x00031804ff067984 */ /* 0x000e620008000a00 */
[----:B------:R-:W-:Y:S01]  /*4080*/  F2FP.F16.F32.PACK_AB R4, RZ, R4 ;  /* 0x00000004ff04723e */ /* 0x000fe200000000ff */
[----:B------:R-:W-:Y:S01]  /*4090*/  FMUL.FTZ R11, R26, R11 ;  /* 0x0000000b1a0b7220 */ /* 0x000fe20000410000 */
[----:B------:R-:W-:-:S02]  /*40a0*/  F2FP.F16.F32.PACK_AB R5, RZ, R5 ;  /* 0x00000005ff05723e */ /* 0x000fc400000000ff */
[----:B------:R-:W-:Y:S02]  /*40b0*/  F2FP.F16.F32.PACK_AB R36, RZ, R36 ;  /* 0x00000024ff24723e */ /* 0x000fe400000000ff */
[----:B------:R-:W-:Y:S02]  /*40c0*/  PRMT R4, R4, 0x5410, R5 ;  /* 0x0000541004047816 */ /* 0x000fe40000000005 */
[----:B------:R-:W-:-:S04]  /*40d0*/  F2FP.F16.F32.PACK_AB R11, RZ, R11 ;  /* 0x0000000bff0b723e */ /* 0x000fc800000000ff */
[----:B------:R-:W-:Y:S01]  /*40e0*/  PRMT R36, R36, 0x5410, R11 ;  /* 0x0000541024247816 */ /* 0x000fe2000000000b */
[----:B------:R-:W-:-:S04]  /*40f0*/  HFMA2 R64, R4, 1, 1, R64 ;  /* 0x3c003c0004407831 */ /* 0x000fc80000000040 */
        /* <DEDUP_REMOVED lines=10> */
[----:B------:R-:W0:Y:S01]  /*41a0*/  LDS.64 R4, [UR4+0x410] ;  /* 0x00041004ff047984 */ /* 0x000e220008000a00 */
[-C--:B------:R-:W-:Y:S01]  /*41b0*/  FFMA.FTZ R10, R9, R2.reuse, R10 ;  /* 0x00000002090a7223 */ /* 0x080fe2000001000a */
[----:B------:R-:W-:Y:S01]  /*41c0*/  FFMA.FTZ R71, R60, R2, R71 ;  /* 0x000000023c477223 */ /* 0x000fe20000010047 */
[----:B------:R-:W-:-:S02]  /*41d0*/  HADD2.F32 R2, -RZ, R3.H1_H1 ;  /* 0x30000003ff027230 */ /* 0x000fc40000004100 */
[-C--:B------:R-:W-:Y:S01]  /*41e0*/  FFMA.FTZ R11, R54, R37.reuse, R11 ;  /* 0x00000025360b7223 */ /* 0x080fe2000001000b */
[-C--:B------:R-:W-:Y:S01]  /*41f0*/  FFMA.FTZ R36, R59, R37.reuse, R36 ;  /* 0x000000253b247223 */ /* 0x080fe20000010024 */
[-C--:B------:R-:W-:Y:S01]  /*4200*/  FFMA.FTZ R10, R15, R37.reuse, R10 ;  /* 0x000000250f0a7223 */ /* 0x080fe2000001000a */
[----:B------:R-:W-:Y:S01]  /*4210*/  FFMA.FTZ R72, R14, R37, R71 ;  /* 0x000000250e487223 */ /* 0x000fe20000010047 */
[--C-:B-1----:R-:W-:Y:S02]  /*4220*/  HADD2.F32 R37, -RZ, R6.reuse.H0_H0 ;  /* 0x20000006ff257230 */ /* 0x102fe40000004100 */
        /* <DEDUP_REMOVED lines=44> */
[----:B------:R-:W-:Y:S01]  /*44f0*/  FMUL.FTZ R4, R28, R7 ;  /* 0x000000071c047220 */ /* 0x000fe20000410000 */
[----:B0-----:R-:W-:-:S02]  /*4500*/  HADD2.F32 R37, -RZ, R2.H0_H0 ;  /* 0x20000002ff257230 */ /* 0x001fc40000004100 */
[----:B------:R-:W-:Y:S02]  /*4510*/  HADD2.F32 R5, -RZ, R2.H1_H1 ;  /* 0x30000002ff057230 */ /* 0x000fe40000004100 */
[----:B------:R-:W-:Y:S01]  /*4520*/  FMUL.FTZ R2, R29, R6 ;  /* 0x000000061d027220 */ /* 0x000fe20000410000 */
        /* <DEDUP_REMOVED lines=8> */
[----:B------:R-:W-:Y:S01]  /*45b0*/  MOV R75, UR6 ;  /* 0x00000006004b7c02 */ /* 0x000fe20008000f00 */
[----:B------:R-:W0:Y:S01]  /*45c0*/  LDS.64 R36, [UR4+0x510] ;  /* 0x00051004ff247984 */ /* 0x000e220008000a00 */
[----:B------:R-:W-:Y:S01]  /*45d0*/  F2FP.F16.F32.PACK_AB R2, RZ, R2 ;  /* 0x00000002ff02723e */ /* 0x000fe200000000ff */
[----:B0-----:R-:W-:-:S05]  /*45e0*/  HADD2.F32 R5, -RZ, R36.H0_H0 ;  /* 0x20000024ff057230 */ /* 0x001fca0000004100 */
[-C--:B------:R-:W-:Y:S01]  /*45f0*/  FFMA.FTZ R6, R68, R5.reuse, RZ ;  /* 0x0000000544067223 */ /* 0x080fe200000100ff */
[-C--:B------:R-:W-:Y:S01]  /*4600*/  FFMA.FTZ R68, R63, R5.reuse, RZ ;  /* 0x000000053f447223 */ /* 0x080fe200000100ff */
[----:B------:R-:W-:Y:S01]  /*4610*/  F2FP.F16.F32.PACK_AB R63, RZ, R4 ;  /* 0x00000004ff3f723e */ /* 0x000fe200000000ff */
[----:B------:R-:W-:Y:S02]  /*4620*/  HADD2.F32 R4, -RZ, R36.H1_H1 ;  /* 0x30000024ff047230 */ /* 0x000fe40000004100 */
[-C--:B------:R-:W-:Y:S01]  /*4630*/  FFMA.FTZ R70, R70, R5.reuse, RZ ;  /* 0x0000000546467223 */ /* 0x080fe200000100ff */
[----:B------:R-:W-:Y:S02]  /*4640*/  FFMA.FTZ R5, R8, R5, RZ ;  /* 0x0000000508057223 */ /* 0x000fe400000100ff */
[-C--:B------:R-:W-:Y:S01]  /*4650*/  FFMA.FTZ R68, R9, R4.reuse, R68 ;  /* 0x0000000409447223 */ /* 0x080fe20000010044 */
[----:B------:R-:W-:Y:S01]  /*4660*/  IMAD.WIDE R74, R75, 0x4, R80 ;  /* 0x000000044b4a7825 */ /* 0x000fe200078e0250 */
[----:B------:R-:W2:Y:S03]  /*4670*/  LDG.E.128.CONSTANT R8, desc[UR12][R80.64] ;  /* 0x0000000c50087981 */ /* 0x000ea6000c1e9d00 */
[-C--:B------:R-:W-:Y:S01]  /*4680*/  FFMA.FTZ R36, R69, R4.reuse, R70 ;  /* 0x0000000445247223 */ /* 0x080fe20000010046 */
[-C--:B------:R-:W-:Y:S01]  /*4690*/  FFMA.FTZ R65, R65, R4.reuse, R6 ;  /* 0x0000000441417223 */ /* 0x080fe20000010006 */
[----:B------:R-:W-:-:S02]  /*46a0*/  FFMA.FTZ R69, R60, R4, R5 ;  /* 0x000000043c457223 */ /* 0x000fc40000010005 */
[----:B------:R-:W3:Y:S01]  /*46b0*/  LDG.E.128.CONSTANT R4, desc[UR12][R74.64] ;  /* 0x0000000c4a047981 */ /* 0x000ee2000c1e9d00 */
[----:B------:R-:W-:-:S05]  /*46c0*/  HADD2.F32 R60, -RZ, R37.H0_H0 ;  /* 0x20000025ff3c7230 */ /* 0x000fca0000004100 */
[-C--:B------:R-:W-:Y:S01]  /*46d0*/  FFMA.FTZ R36, R59, R60.reuse, R36 ;  /* 0x0000003c3b247223 */ /* 0x080fe20000010024 */
[-C--:B------:R-:W-:Y:S01]  /*46e0*/  FFMA.FTZ R65, R54, R60.reuse, R65 ;  /* 0x0000003c36417223 */ /* 0x080fe20000010041 */
[-C--:B------:R-:W-:Y:S01]  /*46f0*/  FFMA.FTZ R68, R15, R60.reuse, R68 ;  /* 0x0000003c0f447223 */ /* 0x080fe20000010044 */
[----:B------:R-:W-:Y:S02]  /*4700*/  FFMA.FTZ R60, R14, R60, R69 ;  /* 0x0000003c0e3c7223 */ /* 0x000fe40000010045 */
[----:B------:R-:W0:Y:S01]  /*4710*/  LDS.64 R14, [UR4+0x518] ;  /* 0x00051804ff0e7984 */ /* 0x000e220008000a00 */
[----:B------:R-:W-:-:S05]  /*4720*/  HADD2.F32 R37, -RZ, R37.H1_H1 ;  /* 0x30000025ff257230 */ /* 0x000fca0000004100 */
[-C--:B------:R-:W-:Y:S01]  /*4730*/  FFMA.FTZ R68, R41, R37.reuse, R68 ;  /* 0x0000002529447223 */ /* 0x080fe20000010044 */
[-C--:B------:R-:W-:Y:S01]  /*4740*/  FFMA.FTZ R45, R45, R37.reuse, R60 ;  /* 0x000000252d2d7223 */ /* 0x080fe2000001003c */
[-C--:B------:R-:W-:Y:S01]  /*4750*/  FFMA.FTZ R65, R42, R37.reuse, R65 ;  /* 0x000000252a417223 */ /* 0x080fe20000010041 */
[----:B------:R-:W-:Y:S01]  /*4760*/  FFMA.FTZ R36, R43, R37, R36 ;  /* 0x000000252b247223 */ /* 0x000fe20000010024 */
[----:B------:R-:W-:Y:S01]  /*4770*/  PRMT R59, R2, 0x5410, R63 ;  /* 0x00005410023b7816 */ /* 0x000fe2000000003f */
[----:B0-----:R-:W-:-:S05]  /*4780*/  HADD2.F32 R41, -RZ, R14.H0_H0 ;  /* 0x2000000eff297230 */ /* 0x001fca0000004100 */
[-C--:B------:R-:W-:Y:S01]  /*4790*/  FFMA.FTZ R45, R44, R41.reuse, R45 ;  /* 0x000000292c2d7223 */ /* 0x080fe2000001002d */
[----:B------:R-:W-:Y:S02]  /*47a0*/  HADD2.F32 R44, -RZ, R14.H1_H1 ;  /* 0x3000000eff2c7230 */ /* 0x000fe40000004100 */
[-C--:B------:R-:W-:Y:S01]  /*47b0*/  FFMA.FTZ R40, R40, R41.reuse, R65 ;  /* 0x0000002928287223 */ /* 0x080fe20000010041 */
[----:B------:R-:W-:-:S03]  /*47c0*/  FFMA.FTZ R43, R39, R41, R36 ;  /* 0x00000029272b7223 */ /* 0x000fc60000010024 */
[-C--:B------:R-:W-:Y:S01]  /*47d0*/  FFMA.FTZ R14, R53, R44.reuse, R40 ;  /* 0x0000002c350e7223 */ /* 0x080fe20000010028 */
[----:B------:R-:W-:Y:S01]  /*47e0*/  FFMA.FTZ R43, R58, R44, R43 ;  /* 0x0000002c3a2b7223 */ /* 0x000fe2000001002b */
[----:B------:R-:W-:Y:S01]  /*47f0*/  FMUL.FTZ R58, R26, R77 ;  /* 0x0000004d1a3a7220 */ /* 0x000fe20000410000 */
[----:B------:R-:W-:-:S04]  /*4800*/  FFMA.FTZ R47, R47, R41, R68 ;  /* 0x000000292f2f7223 */ /* 0x000fc80000010044 */
[----:B------:R-:W-:Y:S01]  /*4810*/  F2FP.F16.F32.PACK_AB R58, RZ, R58 ;  /* 0x0000003aff3a723e */ /* 0x000fe200000000ff */
[-C--:B------:R-:W-:Y:S01]  /*4820*/  FFMA.FTZ R47, R46, R44.reuse, R47 ;  /* 0x0000002c2e2f7223 */ /* 0x080fe2000001002f */
[----:B------:R-:W-:Y:S01]  /*4830*/  FFMA.FTZ R44, R0, R44, R45 ;  /* 0x0000002c002c7223 */ /* 0x000fe2000001002d */
[--C-:B------:R-:W-:Y:S02]  /*4840*/  HADD2.F32 R0, -RZ, R3.reuse.H0_H0 ;  /* 0x20000003ff007230 */ /* 0x100fe40000004100 */
[----:B------:R-:W-:-:S03]  /*4850*/  HADD2.F32 R3, -RZ, R3.H1_H1 ;  /* 0x30000003ff037230 */ /* 0x000fc60000004100 */
[-C--:B------:R-:W-:Y:S01]  /*4860*/  FFMA.FTZ R73, R38, R0.reuse, R73 ;  /* 0x0000000026497223 */ /* 0x080fe20000010049 */
[----:B------:R-:W-:-:S04]  /*4870*/  FFMA.FTZ R45, R49, R0, R72 ;  /* 0x00000000312d7223 */ /* 0x000fc80000010048 */
[----:B------:R-:W-:-:S04]  /*4880*/  FFMA.FTZ R45, R50, R3, R45 ;  /* 0x00000003322d7223 */ /* 0x000fc8000001002d */
[----:B------:R-:W-:Y:S01]  /*4890*/  FMUL.FTZ R45, R26, R45 ;  /* 0x0000002d1a2d7220 */ /* 0x000fe20000410000 */
[----:B------:R-:W-:Y:S01]  /*48a0*/  HFMA2 R33, R59, 1, 1, R33 ;  /* 0x3c003c003b217831 */ /* 0x000fe20000000021 */
[----:B--2---:R-:W-:-:S04]  /*48b0*/  LOP3.LUT R54, R10, 0xff, RZ, 0xc0, !PT ;  /* 0x000000ff0a367812 */ /* 0x004fc800078ec0ff */
[----:B------:R-:W-:Y:S01]  /*48c0*/  IADD3 R53, PT, PT, -R17, R54, RZ ;  /* 0x0000003611357210 */ /* 0x000fe20007ffe1ff */
[----:B------:R-:W-:-:S05]  /*48d0*/  FMUL.FTZ R54, R27, R78 ;  /* 0x0000004e1b367220 */ /* 0x000fca0000410000 */
[----:B------:R-:W-:-:S04]  /*48e0*/  F2FP.F16.F32.PACK_AB R54, RZ, R54 ;  /* 0x00000036ff36723e */ /* 0x000fc800000000ff */
[----:B------:R-:W-:Y:S01]  /*48f0*/  PRMT R54, R54, 0x5410, R58 ;  /* 0x0000541036367816 */ /* 0x000fe2000000003a */
[----:B------:R0:W-:Y:S04]  /*4900*/  I2F.F16 R2, R53 ;  /* 0x0000003500027306 */ /* 0x0001e80000200c00 */
[----:B------:R-:W-:Y:S02]  /*4910*/  HFMA2 R35, R54, 1, 1, R35 ;  /* 0x3c003c0036237831 */ /* 0x000fe40000000023 */
[-C--:B------:R-:W-:Y:S01]  /*4920*/  FFMA.FTZ R54, R48, R0.reuse, R71 ;  /* 0x0000000030367223 */ /* 0x080fe20000010047 */
[----:B0-----:R-:W-:-:S03]  /*4930*/  FFMA.FTZ R53, R13, R0, R76 ;  /* 0x000000000d357223 */ /* 0x001fc6000001004c */
[----:B------:R-:W-:Y:S01]  /*4940*/  FFMA.FTZ R0, R51, R3, R54 ;  /* 0x0000000333007223 */ /* 0x000fe20000010036 */
[--C-:B------:R-:W-:Y:S01]  /*4950*/  HADD2.F32 R54, -RZ, R15.reuse.H0_H0 ;  /* 0x2000000fff367230 */ /* 0x100fe20000004100 */
[C---:B------:R-:W-:Y:S02]  /*4960*/  LEA.HI R36, R8.reuse, -R31, RZ, 0x8 ;  /* 0x8000001f08247211 */ /* 0x040fe400078f40ff */
[----:B------:R-:W-:Y:S02]  /*4970*/  LOP3.LUT R40, R8, 0xff, RZ, 0xc0, !PT ;  /* 0x000000ff08287812 */ /* 0x000fe400078ec0ff */
[----:B------:R-:W-:Y:S01]  /*4980*/  SHF.R.U32.HI R46, RZ, 0x8, R8 ;  /* 0x00000008ff2e7819 */ /* 0x000fe20000011608 */
[-C--:B------:R-:W-:Y:S01]  /*4990*/  FFMA.FTZ R13, R13, R54.reuse, R14 ;  /* 0x000000360d0d7223 */ /* 0x080fe2000001000e */
[----:B------:R-:W-:Y:S01]  /*49a0*/  SHF.R.U32.HI R8, RZ, 0x10, R8 ;  /* 0x00000010ff087819 */ /* 0x000fe20000011608 */
[----:B------:R-:W-:Y:S01]  /*49b0*/  HADD2.F32 R15, -RZ, R15.H1_H1 ;  /* 0x3000000fff0f7230 */ /* 0x000fe20000004100 */
[----:B------:R-:W-:Y:S01]  /*49c0*/  SHF.R.U32.HI R14, RZ, 0x8, R11 ;  /* 0x00000008ff0e7819 */ /* 0x000fe2000001160b */
[-C--:B------:R-:W-:Y:S01]  /*49d0*/  FFMA.FTZ R43, R38, R54.reuse, R43 ;  /* 0x00000036262b7223 */ /* 0x080fe2000001002b */
[-C--:B------:R-:W-:Y:S01]  /*49e0*/  FFMA.FTZ R48, R48, R54.reuse, R47 ;  /* 0x0000003630307223 */ /* 0x080fe2000001002f */
[----:B------:R-:W-:Y:S01]  /*49f0*/  LOP3.LUT R8, R8, 0xff, RZ, 0xc0, !PT ;  /* 0x000000ff08087812 */ /* 0x000fe200078ec0ff */
[----:B------:R-:W-:Y:S01]  /*4a00*/  FFMA.FTZ R49, R49, R54, R44 ;  /* 0x0000003631317223 */ /* 0x000fe2000001002c */
[----:B------:R-:W-:Y:S01]  /*4a10*/  LOP3.LUT R70, R46, 0xff, RZ, 0xc0, !PT ;  /* 0x000000ff2e467812 */ /* 0x000fe200078ec0ff */
[-C--:B------:R-:W-:Y:S01]  /*4a20*/  FFMA.FTZ R46, R56, R3.reuse, R73 ;  /* 0x00000003382e7223 */ /* 0x080fe20000010049 */
[----:B------:R-:W-:Y:S01]  /*4a30*/  LOP3.LUT R47, R14, 0xff, RZ, 0xc0, !PT ;  /* 0x000000ff0e2f7812 */ /* 0x000fe200078ec0ff */
[----:B------:R-:W-:Y:S01]  /*4a40*/  FFMA.FTZ R53, R52, R3, R53 ;  /* 0x0000000334357223 */ /* 0x000fe20000010035 */
[----:B------:R-:W-:Y:S01]  /*4a50*/  SHF.R.U32.HI R14, RZ, 0x10, R9 ;  /* 0x00000010ff0e7819 */ /* 0x000fe20000011609 */
[-C--:B------:R-:W-:Y:S01]  /*4a60*/  FFMA.FTZ R56, R56, R15.reuse, R43 ;  /* 0x0000000f38387223 */ /* 0x080fe2000001002b */
[C---:B------:R-:W-:Y:S01]  /*4a70*/  LEA.HI R37, R9.reuse, -R18, RZ, 0x8 ;  /* 0x8000001209257211 */ /* 0x040fe200078f40ff */
[----:B------:R-:W-:Y:S01]  /*4a80*/  FFMA.FTZ R13, R52, R15, R13 ;  /* 0x0000000f340d7223 */ /* 0x000fe2000001000d */
[----:B------:R-:W-:-:S02]  /*4a90*/  LOP3.LUT R41, R9, 0xff, RZ, 0xc0, !PT ;  /* 0x000000ff09297812 */ /* 0x000fc400078ec0ff */
[----:B------:R-:W-:Y:S01]  /*4aa0*/  SHF.R.U32.HI R3, RZ, 0x8, R9 ;  /* 0x00000008ff037819 */ /* 0x000fe20000011609 */
[-C--:B------:R-:W-:Y:S01]  /*4ab0*/  FFMA.FTZ R9, R50, R15.reuse, R49 ;  /* 0x0000000f32097223 */ /* 0x080fe20000010031 */
[----:B------:R-:W-:Y:S01]  /*4ac0*/  IADD3 R43, PT, PT, -R31, R8, RZ ;  /* 0x000000081f2b7210 */ /* 0x000fe20007ffe1ff */
[----:B------:R-:W-:Y:S01]  /*4ad0*/  FFMA.FTZ R8, R51, R15, R48 ;  /* 0x0000000f33087223 */ /* 0x000fe20000010030 */
[----:B------:R-:W-:Y:S02]  /*4ae0*/  LOP3.LUT R15, R14, 0xff, RZ, 0xc0, !PT ;  /* 0x000000ff0e0f7812 */ /* 0x000fe400078ec0ff */
[----:B------:R-:W-:Y:S02]  /*4af0*/  SHF.R.U32.HI R14, RZ, 0x10, R10 ;  /* 0x00000010ff0e7819 */ /* 0x000fe4000001160a */
[----:B------:R-:W-:Y:S02]  /*4b00*/  IADD3 R68, PT, PT, -R18, R41, RZ ;  /* 0x0000002912447210 */ /* 0x000fe40007ffe1ff */
[----:B------:R-:W-:-:S02]  /*4b10*/  LEA.HI R39, R11, -R34, RZ, 0x8 ;  /* 0x800000220b277211 */ /* 0x000fc400078f40ff */
[----:B------:R-:W-:Y:S02]  /*4b20*/  LOP3.LUT R41, R11, 0xff, RZ, 0xc0, !PT ;  /* 0x000000ff0b297812 */ /* 0x000fe400078ec0ff */
[----:B------:R-:W-:Y:S02]  /*4b30*/  SHF.R.U32.HI R48, RZ, 0x10, R11 ;  /* 0x00000010ff307819 */ /* 0x000fe4000001160b */
[----:B------:R-:W-:Y:S02]  /*4b40*/  IADD3 R11, PT, PT, -R18, R15, RZ ;  /* 0x0000000f120b7210 */ /* 0x000fe40007ffe1ff */
[----:B------:R-:W-:Y:S02]  /*4b50*/  LOP3.LUT R44, R14, 0xff, RZ, 0xc0, !PT ;  /* 0x000000ff0e2c7812 */ /* 0x000fe400078ec0ff */
[----:B------:R-:W0:Y:S01]  /*4b60*/  LDS.64 R14, [UR4+0x120] ;  /* 0x00012004ff0e7984 */ /* 0x000e220008000a00 */
[----:B------:R-:W-:Y:S01]  /*4b70*/  SHF.R.U32.HI R38, RZ, 0x8, R10 ;  /* 0x00000008ff267819 */ /* 0x000fe2000001160a */
[----:B------:R-:W-:Y:S01]  /*4b80*/  FMUL.FTZ R46, R29, R46 ;  /* 0x0000002e1d2e7220 */ /* 0x000fe20000410000 */
[----:B------:R-:W-:-:S02]  /*4b90*/  FMUL.FTZ R53, R28, R53 ;  /* 0x000000351c357220 */ /* 0x000fc40000410000 */
[----:B------:R-:W-:Y:S01]  /*4ba0*/  LOP3.LUT R38, R38, 0xff, RZ, 0xc0, !PT ;  /* 0x000000ff26267812 */ /* 0x000fe200078ec0ff */
[----:B------:R-:W-:Y:S01]  /*4bb0*/  FMUL.FTZ R0, R27, R0 ;  /* 0x000000001b007220 */ /* 0x000fe20000410000 */
[----:B------:R-:W-:Y:S02]  /*4bc0*/  LEA.HI R42, R10, -R17, RZ, 0x8 ;  /* 0x800000110a2a7211 */ /* 0x000fe400078f40ff */
[----:B------:R-:W-:Y:S02]  /*4bd0*/  F2FP.F16.F32.PACK_AB R10, RZ, R46 ;  /* 0x0000002eff0a723e */ /* 0x000fe400000000ff */
[----:B------:R-:W-:Y:S02]  /*4be0*/  F2FP.F16.F32.PACK_AB R53, RZ, R53 ;  /* 0x00000035ff35723e */ /* 0x000fe400000000ff */
[C---:B------:R-:W-:Y:S01]  /*4bf0*/  IADD3 R63, PT, PT, -R17.reuse, R38, RZ ;  /* 0x00000026113f7210 */ /* 0x040fe20007ffe1ff */
[----:B------:R1:W-:Y:S01]  /*4c00*/  I2F.F16 R46, R11 ;  /* 0x0000000b002e7306 */ /* 0x0003e20000200c00 */
[----:B------:R-:W-:Y:S01]  /*4c10*/  IADD3 R38, PT, PT, -R34, R47, RZ ;  /* 0x0000002f22267210 */ /* 0x000fe20007ffe1ff */
[----:B------:R-:W-:Y:S01]  /*4c20*/  FMUL.FTZ R13, R28, R13 ;  /* 0x0000000d1c0d7220 */ /* 0x000fe20000410000 */
[----:B------:R-:W-:Y:S01]  /*4c30*/  IADD3 R47, PT, PT, -R17, R44, RZ ;  /* 0x0000002c112f7210 */ /* 0x000fe20007ffe1ff */
[----:B------:R-:W-:Y:S01]  /*4c40*/  FMUL.FTZ R9, R26, R9 ;  /* 0x000000091a097220 */ /* 0x000fe20000410000 */
[----:B------:R-:W-:Y:S01]  /*4c50*/  LOP3.LUT R3, R3, 0xff, RZ, 0xc0, !PT ;  /* 0x000000ff03037812 */ /* 0x000fe200078ec0ff */
[----:B------:R-:W-:Y:S01]  /*4c60*/  FMUL.FTZ R56, R29, R56 ;  /* 0x000000381d387220 */ /* 0x000fe20000410000 */
[----:B------:R-:W-:Y:S01]  /*4c70*/  PRMT R44, R10, 0x5410, R53 ;  /* 0x000054100a2c7816 */ /* 0x000fe20000000035 */
[----:B-1----:R-:W-:Y:S01]  /*4c80*/  FMUL.FTZ R11, R27, R8 ;  /* 0x000000081b0b7220 */ /* 0x002fe20000410000 */
[----:B------:R-:W-:-:S02]  /*4c90*/  F2FP.F16.F32.PACK_AB R0, RZ, R0 ;  /* 0x00000000ff00723e */ /* 0x000fc400000000ff */
[----:B------:R-:W-:Y:S02]  /*4ca0*/  F2FP.F16.F32.PACK_AB R10, RZ, R45 ;  /* 0x0000002dff0a723e */ /* 0x000fe400000000ff */
[----:B------:R-:W-:Y:S02]  /*4cb0*/  IADD3 R40, PT, PT, -R31, R40, RZ ;  /* 0x000000281f287210 */ /* 0x000fe40007ffe1ff */
[----:B------:R-:W-:Y:S02]  /*4cc0*/  IADD3 R41, PT, PT, -R34, R41, RZ ;  /* 0x0000002922297210 */ /* 0x000fe40007ffe1ff */
[----:B------:R-:W-:Y:S02]  /*4cd0*/  IADD3 R3, PT, PT, -R18, R3, RZ ;  /* 0x0000000312037210 */ /* 0x000fe40007ffe1ff */
[----:B------:R-:W-:Y:S02]  /*4ce0*/  F2FP.F16.F32.PACK_AB R8, RZ, R13 ;  /* 0x0000000dff08723e */ /* 0x000fe400000000ff */
[----:B------:R-:W-:Y:S01]  /*4cf0*/  F2FP.F16.F32.PACK_AB R9, RZ, R9 ;  /* 0x00000009ff09723e */ /* 0x000fe200000000ff */
[----:B------:R-:W1:Y:S01]  /*4d00*/  I2F.F16 R68, R68 ;  /* 0x0000004400447306 */ /* 0x000e620000200c00 */
[----:B------:R-:W-:-:S02]  /*4d10*/  F2FP.F16.F32.PACK_AB R56, RZ, R56 ;  /* 0x00000038ff38723e */ /* 0x000fc400000000ff */
[----:B------:R-:W-:Y:S02]  /*4d20*/  F2FP.F16.F32.PACK_AB R11, RZ, R11 ;  /* 0x0000000bff0b723e */ /* 0x000fe400000000ff */
[----:B------:R-:W-:Y:S02]  /*4d30*/  PRMT R0, R0, 0x5410, R10 ;  /* 0x0000541000007816 */ /* 0x000fe4000000000a */
[----:B------:R-:W-:Y:S01]  /*4d40*/  PRMT R56, R56, 0x5410, R8 ;  /* 0x0000541038387816 */ /* 0x000fe20000000008 */
[----:B------:R-:W2:Y:S01]  /*4d50*/  I2F.F16 R40, R40 ;  /* 0x0000002800287306 */ /* 0x000ea20000200c00 */
[----:B------:R-:W-:Y:S01]  /*4d60*/  PRMT R11, R11, 0x5410, R9 ;  /* 0x000054100b0b7816 */ /* 0x000fe20000000009 */
[----:B------:R-:W-:Y:S01]  /*4d70*/  HADD2 R30, R0, R30 ;  /* 0x0000001e001e7230 */ /* 0x000fe20000000000 */
[----:B------:R-:W4:Y:S01]  /*4d80*/  LDS.64 R8, [UR4+0x128] ;  /* 0x00012804ff087984 */ /* 0x000f220008000a00 */
[----:B---3--:R-:W-:-:S04]  /*4d90*/  LOP3.LUT R0, R6, 0xff, RZ, 0xc0, !PT ;  /* 0x000000ff06007812 */ /* 0x008fc800078ec0ff */
[----:B------:R-:W3:Y:S01]  /*4da0*/  I2F.F16 R41, R41 ;  /* 0x0000002900297306 */ /* 0x000ee20000200c00 */
[----:B------:R-:W-:Y:S01]  /*4db0*/  IADD3 R69, PT, PT, -R31, R70, RZ ;  /* 0x000000461f457210 */ /* 0x000fe20007ffe1ff */
[----:B------:R-:W-:Y:S01]  /*4dc0*/  HADD2 R32, R11, R32 ;  /* 0x000000200b207230 */ /* 0x000fe20000000000 */
[----:B------:R-:W-:-:S05]  /*4dd0*/  IADD3 R51, PT, PT, -R17, R0, RZ ;  /* 0x0000000011337210 */ /* 0x000fca0007ffe1ff */
[----:B------:R-:W-:Y:S01]  /*4de0*/  I2F.F16 R3, R3 ;  /* 0x0000000300037306 */ /* 0x000fe20000200c00 */
[----:B------:R-:W-:Y:S01]  /*4df0*/  HFMA2 R25, R44, 1, 1, R25 ;  /* 0x3c003c002c197831 */ /* 0x000fe20000000019 */
[----:B------:R-:W-:-:S06]  /*4e00*/  SHF.R.U32.HI R0, RZ, 0x8, R4 ;  /* 0x00000008ff007819 */ /* 0x000fcc0000011604 */
[----:B------:R-:W3:Y:S01]  /*4e10*/  I2F.F16 R38, R38 ;  /* 0x0000002600267306 */ /* 0x000ee20000200c00 */
[----:B------:R-:W-:-:S07]  /*4e20*/  SHF.R.U32.HI R11, RZ, 0x8, R5 ;  /* 0x00000008ff0b7819 */ /* 0x000fce0000011605 */
[----:B------:R-:W4:Y:S01]  /*4e30*/  I2F.F16 R63, R63 ;  /* 0x0000003f003f7306 */ /* 0x000f220000200c00 */
[----:B------:R-:W-:-:S07]  /*4e40*/  LEA.HI R60, R4, -R31, RZ, 0x8 ;  /* 0x8000001f043c7211 */ /* 0x000fce00078f40ff */
[----:B------:R0:W-:Y:S01]  /*4e50*/  I2F.F16 R49, R43 ;  /* 0x0000002b00317306 */ /* 0x0001e20000200c00 */
[----:B------:R-:W-:Y:S02]  /*4e60*/  LOP3.LUT R10, R0, 0xff, RZ, 0xc0, !PT ;  /* 0x000000ff000a7812 */ /* 0x000fe400078ec0ff */
[----:B0-----:R-:W-:-:S05]  /*4e70*/  LOP3.LUT R43, R48, 0xff, RZ, 0xc0, !PT ;  /* 0x000000ff302b7812 */ /* 0x001fca00078ec0ff */
[----:B------:R-:W0:Y:S01]  /*4e80*/  I2F.F16 R47, R47 ;  /* 0x0000002f002f7306 */ /* 0x000e220000200c00 */
[----:B------:R-:W-:Y:S02]  /*4e90*/  LOP3.LUT R48, R4, 0xff, RZ, 0xc0, !PT ;  /* 0x000000ff04307812 */ /* 0x000fe400078ec0ff */
[----:B------:R-:W-:Y:S01]  /*4ea0*/  IADD3 R44, PT, PT, -R34, R43, RZ ;  /* 0x0000002b222c7210 */ /* 0x000fe20007ffe1ff */
[----:B------:R-:W-:Y:S01]  /*4eb0*/  HADD2.F32 R53, -RZ, R14.H0_H0 ;  /* 0x2000000eff357230 */ /* 0x000fe20000004100 */
[----:B------:R-:W-:Y:S01]  /*4ec0*/  SHF.R.U32.HI R4, RZ, 0x10, R4 ;  /* 0x00000010ff047819 */ /* 0x000fe20000011604 */
[----:B-1----:R-:W-:Y:S01]  /*4ed0*/  HADD2.F32 R68, -RZ, R68.H0_H0 ;  /* 0x20000044ff447230 */ /* 0x002fe20000004100 */
[----:B------:R-:W-:Y:S01]  /*4ee0*/  LOP3.LUT R11, R11, 0xff, RZ, 0xc0, !PT ;  /* 0x000000ff0b0b7812 */ /* 0x000fe200078ec0ff */
[----:B------:R-:W1:Y:S01]  /*4ef0*/  I2F.F16 R69, R69 ;  /* 0x0000004500457306 */ /* 0x000e620000200c00 */
[----:B------:R-:W-:Y:S01]  /*4f00*/  LOP3.LUT R65, R7, 0xff, RZ, 0xc0, !PT ;  /* 0x000000ff07417812 */ /* 0x000fe200078ec0ff */
[----:B------:R-:W-:Y:S01]  /*4f10*/  HADD2.F32 R2, -RZ, R2.H0_H0 ;  /* 0x20000002ff027230 */ /* 0x000fe20000004100 */
[C---:B------:R-:W-:Y:S01]  /*4f20*/  LEA.HI R58, R5.reuse, -R18, RZ, 0x8 ;  /* 0x80000012053a7211 */ /* 0x040fe200078f40ff */
[----:B------:R-:W-:Y:S01]  /*4f30*/  HFMA2 R24, R56, 1, 1, R24 ;  /* 0x3c003c0038187831 */ /* 0x000fe20000000018 */
[----:B------:R-:W-:Y:S01]  /*4f40*/  LOP3.LUT R43, R5, 0xff, RZ, 0xc0, !PT ;  /* 0x000000ff052b7812 */ /* 0x000fe200078ec0ff */
[----:B--2---:R-:W-:Y:S01]  /*4f50*/  HADD2.F32 R72, -RZ, R40.H0_H0 ;  /* 0x20000028ff487230 */ /* 0x004fe20000004100 */
[----:B------:R-:W-:Y:S01]  /*4f60*/  SHF.R.U32.HI R45, RZ, 0x10, R5 ;  /* 0x00000010ff2d7819 */ /* 0x000fe20000011605 */
[----:B------:R-:W2:Y:S01]  /*4f70*/  I2F.F16 R44, R44 ;  /* 0x0000002c002c7306 */ /* 0x000ea20000200c00 */
[C---:B------:R-:W-:Y:S01]  /*4f80*/  IADD3 R13, PT, PT, -R31.reuse, R48, RZ ;  /* 0x000000301f0d7210 */ /* 0x040fe20007ffe1ff */
[----:B------:R-:W-:Y:S01]  /*4f90*/  HADD2.F32 R48, -RZ, R14.H1_H1 ;  /* 0x3000000eff307230 */ /* 0x000fe20000004100 */
[----:B------:R-:W-:Y:S01]  /*4fa0*/  LOP3.LUT R50, R4, 0xff, RZ, 0xc0, !PT ;  /* 0x000000ff04327812 */ /* 0x000fe200078ec0ff */
[----:B---3--:R-:W-:Y:S01]  /*4fb0*/  HADD2.F32 R0, -RZ, R41.H0_H0 ;  /* 0x20000029ff007230 */ /* 0x008fe20000004100 */
[----:B------:R-:W-:Y:S01]  /*4fc0*/  IADD3 R5, PT, PT, -R31, R10, RZ ;  /* 0x0000000a1f057210 */ /* 0x000fe20007ffe1ff */
[----:B------:R-:W-:Y:S01]  /*4fd0*/  HADD2.F32 R10, -RZ, R38.H0_H0 ;  /* 0x20000026ff0a7230 */ /* 0x000fe20000004100 */
[----:B------:R-:W-:Y:S01]  /*4fe0*/  IADD3 R56, PT, PT, -R18, R11, RZ ;  /* 0x0000000b12387210 */ /* 0x000fe20007ffe1ff */
[----:B------:R-:W-:Y:S01]  /*4ff0*/  HADD2.F32 R11, -RZ, R3.H0_H0 ;  /* 0x20000003ff0b7230 */ /* 0x000fe20000004100 */
[----:B------:R-:W-:Y:S01]  /*5000*/  IADD3 R65, PT, PT, -R34, R65, RZ ;  /* 0x0000004122417210 */ /* 0x000fe20007ffe1ff */
[----:B------:R-:W3:Y:S01]  /*5010*/  I2F.F16 R37, R37 ;  /* 0x0000002500257306 */ /* 0x000ee20000200c00 */
[----:B----4-:R-:W-:-:S02]  /*5020*/  HADD2.F32 R63, -RZ, R63.H0_H0 ;  /* 0x2000003fff3f7230 */ /* 0x010fc40000004100 */
[-C--:B------:R-:W-:Y:S01]  /*5030*/  FFMA.FTZ R38, R68, R53.reuse, RZ ;  /* 0x0000003544267223 */ /* 0x080fe200000100ff */
[----:B------:R-:W-:Y:S01]  /*5040*/  FFMA.FTZ R40, R2, R53, RZ ;  /* 0x0000003502287223 */ /* 0x000fe200000100ff */
[----:B------:R-:W-:Y:S01]  /*5050*/  IADD3 R43, PT, PT, -R18, R43, RZ ;  /* 0x0000002b122b7210 */ /* 0x000fe20007ffe1ff */
[----:B------:R-:W-:Y:S02]  /*5060*/  HADD2.F32 R54, -RZ, R15.H0_H0 ;  /* 0x2000000fff367230 */ /* 0x000fe40000004100 */
[----:B------:R-:W4:Y:S01]  /*5070*/  I2F.F16 R36, R36 ;  /* 0x0000002400247306 */ /* 0x000f220000200c00 */
[----:B0-----:R-:W-:Y:S01]  /*5080*/  HADD2.F32 R47, -RZ, R47.H0_H0 ;  /* 0x2000002fff2f7230 */ /* 0x001fe20000004100 */
[----:B------:R-:W-:-:S06]  /*5090*/  LOP3.LUT R3, R45, 0xff, RZ, 0xc0, !PT ;  /* 0x000000ff2d037812 */ /* 0x000fcc00078ec0ff */
[----:B------:R-:W0:Y:S01]  /*50a0*/  I2F.F16 R42, R42 ;  /* 0x0000002a002a7306 */ /* 0x000e220000200c00 */
[----:B-1----:R-:W-:-:S07]  /*50b0*/  HADD2.F32 R69, -RZ, R69.H0_H0 ;  /* 0x20000045ff457230 */ /* 0x002fce0000004100 */
[----:B------:R-:W1:Y:S08]  /*50c0*/  I2F.F16 R39, R39 ;  /* 0x0000002700277306 */ /* 0x000e700000200c00 */
[----:B------:R2:W-:Y:S08]  /*50d0*/  I2F.F16 R14, R51 ;  /* 0x00000033000e7306 */ /* 0x0005f00000200c00 */
[----:B------:R3:W-:Y:S01]  /*50e0*/  I2F.F16 R4, R65 ;  /* 0x0000004100047306 */ /* 0x0007e20000200c00 */
[----:B--2---:R-:W-:Y:S01]  /*50f0*/  IADD3 R51, PT, PT, -R31, R50, RZ ;  /* 0x000000321f337210 */ /* 0x004fe20007ffe1ff */
[-C--:B------:R-:W-:Y:S01]  /*5100*/  FFMA.FTZ R50, R72, R53.reuse, RZ ;  /* 0x0000003548327223 */ /* 0x080fe200000100ff */
[----:B------:R-:W-:Y:S01]  /*5110*/  FFMA.FTZ R53, R0, R53, RZ ;  /* 0x0000003500357223 */ /* 0x000fe200000100ff */
[-C--:B---3--:R-:W-:Y:S01]  /*5120*/  FFMA.FTZ R65, R11, R48.reuse, R38 ;  /* 0x000000300b417223 */ /* 0x088fe20000010026 */
[----:B------:R-:W-:-:S03]  /*5130*/  FFMA.FTZ R38, R63, R48, R40 ;  /* 0x000000303f267223 */ /* 0x000fc60000010028 */
[----:B------:R-:W2:Y:S01]  /*5140*/  I2F.F16 R43, R43 ;  /* 0x0000002b002b7306 */ /* 0x000ea20000200c00 */
[----:B------:R-:W-:Y:S01]  /*5150*/  FFMA.FTZ R40, R10, R48, R53 ;  /* 0x000000300a287223 */ /* 0x000fe20000010035 */
[----:B------:R-:W-:Y:S01]  /*5160*/  FFMA.FTZ R53, R47, R54, R38 ;  /* 0x000000362f357223 */ /* 0x000fe20000010026 */
[----:B------:R-:W-:Y:S01]  /*5170*/  SHF.R.U32.HI R38, RZ, 0x8, R7 ;  /* 0x00000008ff267819 */ /* 0x000fe20000011607 */
[----:B------:R-:W-:Y:S01]  /*5180*/  HADD2.F32 R46, -RZ, R46.H0_H0 ;  /* 0x2000002eff2e7230 */ /* 0x000fe20000004100 */
[----:B------:R-:W-:Y:S01]  /*5190*/  IADD3 R52, PT, PT, -R18, R3, RZ ;  /* 0x0000000312347210 */ /* 0x000fe20007ffe1ff */
[----:B------:R-:W-:Y:S02]  /*51a0*/  HADD2.F32 R49, -RZ, R49.H0_H0 ;  /* 0x20000031ff317230 */ /* 0x000fe40000004100 */
[----:B------:R-:W3:Y:S01]  /*51b0*/  I2F.F16 R13, R13 ;  /* 0x0000000d000d7306 */ /* 0x000ee20000200c00 */
[----:B------:R-:W-:Y:S02]  /*51c0*/  HADD2.F32 R3, -RZ, R44.H0_H0 ;  /* 0x2000002cff037230 */ /* 0x000fe40000004100 */
[----:B------:R-:W-:Y:S01]  /*51d0*/  FFMA.FTZ R50, R69, R48, R50 ;  /* 0x0000003045327223 */ /* 0x000fe20000010032 */
[----:B------:R-:W-:Y:S01]  /*51e0*/  LEA.HI R59, R6, -R17, RZ, 0x8 ;  /* 0x80000011063b7211 */ /* 0x000fe200078f40ff */
[----:B------:R-:W-:Y:S01]  /*51f0*/  HADD2.F32 R15, -RZ, R15.H1_H1 ;  /* 0x3000000fff0f7230 */ /* 0x000fe20000004100 */
[----:B------:R-:W-:-:S02]  /*5200*/  SHF.R.U32.HI R48, RZ, 0x8, R6 ;  /* 0x00000008ff307819 */ /* 0x000fc40000011606 */
[----:B------:R-:W-:Y:S01]  /*5210*/  LOP3.LUT R71, R38, 0xff, RZ, 0xc0, !PT ;  /* 0x000000ff26477812 */ /* 0x000fe200078ec0ff */
[----:B------:R-:W3:Y:S01]  /*5220*/  I2F.F16 R5, R5 ;  /* 0x0000000500057306 */ /* 0x000ee20000200c00 */
[----:B------:R-:W-:Y:S01]  /*5230*/  SHF.R.U32.HI R6, RZ, 0x10, R6 ;  /* 0x00000010ff067819 */ /* 0x000fe20000011606 */
[----:B------:R-:W-:Y:S02]  /*5240*/  HADD2.F32 R38, -RZ, R37.H0_H0 ;  /* 0x20000025ff267230 */ /* 0x000fe40000004100 */
[-C--:B------:R-:W-:Y:S01]  /*5250*/  FFMA.FTZ R65, R46, R54.reuse, R65 ;  /* 0x000000362e417223 */ /* 0x080fe20000010041 */
[----:B----4-:R-:W-:Y:S02]  /*5260*/  HADD2.F32 R36, -RZ, R36.H0_H0 ;  /* 0x20000024ff247230 */ /* 0x010fe40000004100 */
[-C--:B------:R-:W-:Y:S01]  /*5270*/  FFMA.FTZ R41, R49, R54.reuse, R50 ;  /* 0x0000003631297223 */ /* 0x080fe20000010032 */
[----:B0-----:R-:W-:Y:S02]  /*5280*/  HADD2.F32 R42, -RZ, R42.H0_H0 ;  /* 0x2000002aff2a7230 */ /* 0x001fe40000004100 */
[----:B------:R-:W-:Y:S01]  /*5290*/  FFMA.FTZ R40, R3, R54, R40 ;  /* 0x0000003603287223 */ /* 0x000fe20000010028 */
[----:B------:R0:W4:Y:S01]  /*52a0*/  I2F.F16 R45, R56 ;  /* 0x00000038002d7306 */ /* 0x0001220000200c00 */
[----:B-1----:R-:W-:Y:S01]  /*52b0*/  HADD2.F32 R39, -RZ, R39.H0_H0 ;  /* 0x20000027ff277230 */ /* 0x002fe20000004100 */
[----:B------:R-:W-:Y:S01]  /*52c0*/  SHF.R.U32.HI R37, RZ, 0x10, R7 ;  /* 0x00000010ff257819 */ /* 0x000fe20000011607 */
[-C--:B------:R-:W-:Y:S01]  /*52d0*/  FFMA.FTZ R54, R36, R15.reuse, R41 ;  /* 0x0000000f24367223 */ /* 0x080fe20000010029 */
[----:B------:R-:W-:Y:S01]  /*52e0*/  LOP3.LUT R48, R48, 0xff, RZ, 0xc0, !PT ;  /* 0x000000ff30307812 */ /* 0x000fe200078ec0ff */
[-C--:B------:R-:W-:Y:S01]  /*52f0*/  FFMA.FTZ R44, R42, R15.reuse, R53 ;  /* 0x0000000f2a2c7223 */ /* 0x080fe20000010035 */
[----:B0-----:R-:W-:Y:S01]  /*5300*/  LOP3.LUT R56, R6, 0xff, RZ, 0xc0, !PT ;  /* 0x000000ff06387812 */ /* 0x001fe200078ec0ff */
[-C--:B------:R-:W-:Y:S01]  /*5310*/  FFMA.FTZ R6, R38, R15.reuse, R65 ;  /* 0x0000000f26067223 */ /* 0x080fe20000010041 */
[----:B------:R-:W-:Y:S01]  /*5320*/  FFMA.FTZ R65, R39, R15, R40 ;  /* 0x0000000f27417223 */ /* 0x000fe20000010028 */
[----:B------:R-:W-:Y:S01]  /*5330*/  LOP3.LUT R15, R37, 0xff, RZ, 0xc0, !PT ;  /* 0x000000ff250f7812 */ /* 0x000fe200078ec0ff */
[----:B--2---:R-:W-:Y:S01]  /*5340*/  HADD2.F32 R37, -RZ, R43.H0_H0 ;  /* 0x2000002bff257230 */ /* 0x004fe20000004100 */
[C---:B------:R-:W-:Y:S01]  /*5350*/  IADD3 R53, PT, PT, -R17.reuse, R56, RZ ;  /* 0x0000003811357210 */ /* 0x040fe20007ffe1ff */
[----:B------:R-:W-:Y:S01]  /*5360*/  HADD2.F32 R56, -RZ, R8.H0_H0 ;  /* 0x20000008ff387230 */ /* 0x000fe20000004100 */
[----:B------:R-:W-:Y:S01]  /*5370*/  IADD3 R48, PT, PT, -R17, R48, RZ ;  /* 0x0000003011307210 */ /* 0x000fe20007ffe1ff */
[----:B------:R-:W-:Y:S01]  /*5380*/  HADD2.F32 R43, -RZ, R14.H0_H0 ;  /* 0x2000000eff2b7230 */ /* 0x000fe20000004100 */
[C---:B------:R-:W-:Y:S01]  /*5390*/  IADD3 R50, PT, PT, -R34.reuse, R71, RZ ;  /* 0x0000004722327210 */ /* 0x040fe20007ffe1ff */
[----:B---3--:R-:W-:Y:S01]  /*53a0*/  HADD2.F32 R41, -RZ, R13.H0_H0 ;  /* 0x2000000dff297230 */ /* 0x008fe20000004100 */
[----:B------:R-:W-:Y:S01]  /*53b0*/  IADD3 R70, PT, PT, -R34, R15, RZ ;  /* 0x0000000f22467210 */ /* 0x000fe20007ffe1ff */
[----:B------:R-:W-:-:S02]  /*53c0*/  HADD2.F32 R40, -RZ, R4.H0_H0 ;  /* 0x20000004ff287230 */ /* 0x000fc40000004100 */
[-C--:B------:R-:W-:Y:S01]  /*53d0*/  FFMA.FTZ R15, R43, R56.reuse, R44 ;  /* 0x000000382b0f7223 */ /* 0x080fe2000001002c */
[----:B------:R-:W-:Y:S01]  /*53e0*/  HADD2.F32 R14, -RZ, R8.H1_H1 ;  /* 0x30000008ff0e7230 */ /* 0x000fe20000004100 */
[----:B------:R-:W0:Y:S01]  /*53f0*/  I2F.F16 R48, R48 ;  /* 0x0000003000307306 */ /* 0x000e220000200c00 */
[----:B------:R-:W-:Y:S02]  /*5400*/  HADD2.F32 R44, -RZ, R5.H0_H0 ;  /* 0x20000005ff2c7230 */ /* 0x000fe40000004100 */
[-C--:B------:R-:W-:Y:S01]  /*5410*/  FFMA.FTZ R13, R41, R56.reuse, R54 ;  /* 0x00000038290d7223 */ /* 0x080fe20000010036 */
[----:B------:R-:W-:Y:S01]  /*5420*/  FFMA.FTZ R4, R37, R56, R6 ;  /* 0x0000003825047223 */ /* 0x000fe20000010006 */
[----:B----4-:R-:W-:-:S03]  /*5430*/  HADD2.F32 R45, -RZ, R45.H0_H0 ;  /* 0x2000002dff2d7230 */ /* 0x010fc60000004100 */
[----:B------:R-:W1:Y:S01]  /*5440*/  I2F.F16 R50, R50 ;  /* 0x0000003200327306 */ /* 0x000e620000200c00 */
[----:B------:R-:W-:Y:S01]  /*5450*/  FFMA.FTZ R6, R44, R14, R13 ;  /* 0x0000000e2c067223 */ /* 0x000fe2000001000d */
[----:B------:R-:W-:Y:S01]  /*5460*/  LEA.HI R7, R7, -R34, RZ, 0x8 ;  /* 0x8000002207077211 */ /* 0x000fe200078f40ff */
[----:B------:R-:W-:Y:S02]  /*5470*/  FFMA.FTZ R13, R45, R14, R4 ;  /* 0x0000000e2d0d7223 */ /* 0x000fe40000010004 */
[----:B------:R-:W2:Y:S03]  /*5480*/  LDS.64 R4, [UR4+0x220] ;  /* 0x00022004ff047984 */ /* 0x000ea60008000a00 */
[----:B------:R-:W3:Y:S08]  /*5490*/  I2F.F16 R51, R51 ;  /* 0x0000003300337306 */ /* 0x000ef00000200c00 */
[----:B------:R-:W4:Y:S01]  /*54a0*/  I2F.F16 R52, R52 ;  /* 0x0000003400347306 */ /* 0x000f220000200c00 */
[----:B0-----:R-:W-:-:S07]  /*54b0*/  HADD2.F32 R48, -RZ, R48.H0_H0 ;  /* 0x20000030ff307230 */ /* 0x001fce0000004100 */
[----:B------:R-:W0:Y:S01]  /*54c0*/  I2F.F16 R53, R53 ;  /* 0x0000003500357306 */ /* 0x000e220000200c00 */
[----:B-1----:R-:W-:-:S07]  /*54d0*/  HADD2.F32 R50, -RZ, R50.H0_H0 ;  /* 0x20000032ff327230 */ /* 0x002fce0000004100 */
[----:B------:R-:W1:Y:S01]  /*54e0*/  I2F.F16 R54, R70 ;  /* 0x0000004600367306 */ /* 0x000e620000200c00 */
[----:B------:R-:W-:-:S07]  /*54f0*/  FFMA.FTZ R65, R40, R56, R65 ;  /* 0x0000003828417223 */ /* 0x000fce0000010041 */
[----:B------:R-:W2:Y:S08]  /*5500*/  I2F.F16 R58, R58 ;  /* 0x0000003a003a7306 */ /* 0x000eb00000200c00 */
[----:B------:R-:W2:Y:S08]  /*5510*/  I2F.F16 R60, R60 ;  /* 0x0000003c003c7306 */ /* 0x000eb00000200c00 */
[----:B------:R-:W2:Y:S08]  /*5520*/  I2F.F16 R7, R7 ;  /* 0x0000000700077306 */ /* 0x000eb00000200c00 */
[----:B------:R-:W2:Y:S01]  /*5530*/  I2F.F16 R59, R59 ;  /* 0x0000003b003b7306 */ /* 0x000ea20000200c00 */
[-C--:B------:R-:W-:Y:S01]  /*5540*/  FFMA.FTZ R8, R48, R14.reuse, R15 ;  /* 0x0000000e30087223 */ /* 0x080fe2000001000f */
[----:B------:R-:W-:Y:S01]  /*5550*/  FFMA.FTZ R65, R50, R14, R65 ;  /* 0x0000000e32417223 */ /* 0x000fe20000010041 */
[----:B---3--:R-:W-:-:S02]  /*5560*/  HADD2.F32 R51, -RZ, R51.H0_H0 ;  /* 0x20000033ff337230 */ /* 0x008fc40000004100 */
[----:B------:R-:W-:Y:S02]  /*5570*/  HADD2.F32 R14, -RZ, R9.H0_H0 ;  /* 0x20000009ff0e7230 */ /* 0x000fe40000004100 */
[----:B----4-:R-:W-:Y:S02]  /*5580*/  HADD2.F32 R52, -RZ, R52.H0_H0 ;  /* 0x20000034ff347230 */ /* 0x010fe40000004100 */
[----:B0-----:R-:W-:Y:S02]  /*5590*/  HADD2.F32 R53, -RZ, R53.H0_H0 ;  /* 0x20000035ff357230 */ /* 0x001fe40000004100 */
[----:B-1----:R-:W-:Y:S02]  /*55a0*/  HADD2.F32 R54, -RZ, R54.H0_H0 ;  /* 0x20000036ff367230 */ /* 0x002fe40000004100 */
[-C--:B------:R-:W-:Y:S01]  /*55b0*/  FFMA.FTZ R15, R51, R14.reuse, R6 ;  /* 0x0000000e330f7223 */ /* 0x080fe20000010006 */
[----:B--2---:R-:W-:Y:S02]  /*55c0*/  HADD2.F32 R56, -RZ, R58.H0_H0 ;  /* 0x2000003aff387230 */ /* 0x004fe40000004100 */
[----:B------:R-:W-:Y:S01]  /*55d0*/  FFMA.FTZ R13, R52, R14, R13 ;  /* 0x0000000e340d7223 */ /* 0x000fe2000001000d */
[----:B------:R-:W-:-:S02]  /*55e0*/  HADD2.F32 R9, -RZ, R9.H1_H1 ;  /* 0x30000009ff097230 */ /* 0x000fc40000004100 */
[----:B------:R-:W-:Y:S02]  /*55f0*/  HADD2.F32 R60, -RZ, R60.H0_H0 ;  /* 0x2000003cff3c7230 */ /* 0x000fe40000004100 */
[----:B------:R-:W-:Y:S02]  /*5600*/  HADD2.F32 R58, -RZ, R7.H0_H0 ;  /* 0x20000007ff3a7230 */ /* 0x000fe40000004100 */
[-C--:B------:R-:W-:Y:S01]  /*5610*/  FFMA.FTZ R8, R53, R14.reuse, R8 ;  /* 0x0000000e35087223 */ /* 0x080fe20000010008 */
[----:B------:R-:W-:Y:S01]  /*5620*/  HADD2.F32 R59, -RZ, R59.H0_H0 ;  /* 0x2000003bff3b7230 */ /* 0x000fe20000004100 */
[----:B------:R-:W0:Y:S01]  /*5630*/  LDS.64 R6, [UR4+0x228] ;  /* 0x00022804ff067984 */ /* 0x000e220008000a00 */
        /* <DEDUP_REMOVED lines=13> */
[----:B------:R-:W-:Y:S01]  /*5710*/  PRMT R14, R14, 0x5410, R13 ;  /* 0x000054100e0e7816 */ /* 0x000fe2000000000d */
[--C-:B------:R-:W-:Y:S01]  /*5720*/  HADD2.F32 R9, -RZ, R4.reuse.H0_H0 ;  /* 0x20000004ff097230 */ /* 0x100fe20000004100 */
[----:B------:R-:W-:Y:S01]  /*5730*/  PRMT R8, R8, 0x5410, R65 ;  /* 0x0000541008087816 */ /* 0x000fe20000000041 */
[----:B------:R-:W-:-:S02]  /*5740*/  HADD2.F32 R4, -RZ, R4.H1_H1 ;  /* 0x30000004ff047230 */ /* 0x000fc40000004100 */
[----:B------:R-:W-:Y:S02]  /*5750*/  HFMA2 R57, R14, 1, 1, R57 ;  /* 0x3c003c000e397831 */ /* 0x000fe40000000039 */
[----:B------:R-:W-:Y:S02]  /*5760*/  HADD2 R55, R8, R55 ;  /* 0x0000003708377230 */ /* 0x000fe40000000000 */
        /* <DEDUP_REMOVED lines=17> */
[--C-:B0-----:R-:W-:Y:S02]  /*5880*/  HADD2.F32 R4, -RZ, R6.reuse.H0_H0 ;  /* 0x20000006ff047230 */ /* 0x101fe40000004100 */
[----:B------:R-:W-:Y:S01]  /*5890*/  FFMA.FTZ R5, R39, R5, R76 ;  /* 0x0000000527057223 */ /* 0x000fe2000001004c */
[----:B------:R-:W-:-:S02]  /*58a0*/  HADD2.F32 R9, -RZ, R6.H1_H1 ;  /* 0x30000006ff097230 */ /* 0x000fc40000004100 */
[-C--:B------:R-:W-:Y:S01]  /*58b0*/  FFMA.FTZ R13, R41, R4.reuse, R8 ;  /* 0x00000004290d7223 */ /* 0x080fe20000010008 */
[-C--:B------:R-:W-:Y:S01]  /*58c0*/  FFMA.FTZ R14, R37, R4.reuse, R14 ;  /* 0x00000004250e7223 */ /* 0x080fe2000001000e */
[-C--:B------:R-:W-:Y:S01]  /*58d0*/  FFMA.FTZ R65, R43, R4.reuse, R70 ;  /* 0x000000042b417223 */ /* 0x080fe20000010046 */
[----:B------:R-:W-:Y:S02]  /*58e0*/  FFMA.FTZ R71, R40, R4, R5 ;  /* 0x0000000428477223 */ /* 0x000fe40000010005 */
[----:B------:R-:W0:Y:S01]  /*58f0*/  LDS.64 R4, [UR4+0x20] ;  /* 0x00002004ff047984 */ /* 0x000e220008000a00 */
        /* <DEDUP_REMOVED lines=13> */
[----:B------:R-:W-:Y:S02]  /*59d0*/  FFMA.FTZ R71, R58, R7, R71 ;  /* 0x000000073a477223 */ /* 0x000fe40000010047 */
        /* <DEDUP_REMOVED lines=10> */
[----:B------:R-:W-:Y:S01]  /*5a80*/  PRMT R14, R14, 0x5410, R71 ;  /* 0x000054100e0e7816 */ /* 0x000fe20000000047 */
[----:B0-----:R-:W-:-:S02]  /*5a90*/  HADD2.F32 R9, -RZ, R4.H0_H0 ;  /* 0x20000004ff097230 */ /* 0x001fc40000004100 */
[----:B------:R-:W-:Y:S02]  /*5aa0*/  HFMA2 R61, R8, 1, 1, R61 ;  /* 0x3c003c00083d7831 */ /* 0x000fe4000000003d */
[----:B------:R-:W-:Y:S02]  /*5ab0*/  HADD2 R62, R14, R62 ;  /* 0x0000003e0e3e7230 */ /* 0x000fe40000000000 */
[----:B------:R-:W-:Y:S02]  /*5ac0*/  HADD2.F32 R4, -RZ, R4.H1_H1 ;  /* 0x30000004ff047230 */ /* 0x000fe40000004100 */
        /* <DEDUP_REMOVED lines=8> */
[----:B------:R-:W-:-:S02]  /*5b50*/  HADD2.F32 R4, -RZ, R5.H0_H0 ;  /* 0x20000005ff047230 */ /* 0x000fc40000004100 */
[----:B------:R-:W-:-:S03]  /*5b60*/  HADD2.F32 R5, -RZ, R5.H1_H1 ;  /* 0x30000005ff057230 */ /* 0x000fc60000004100 */
[----:B------:R-:W-:Y:S01]  /*5b70*/  FFMA.FTZ R9, R49, R4, R8 ;  /* 0x0000000431097223 */ /* 0x000fe20000010008 */
[C---:B------:R-:W-:Y:S01]  /*5b80*/  FFMA.FTZ R14, R4.reuse, R46, R13 ;  /* 0x0000002e040e7223 */ /* 0x040fe2000001000d */
[C---:B------:R-:W-:Y:S01]  /*5b90*/  FFMA.FTZ R13, R4.reuse, R47, R70 ;  /* 0x0000002f040d7223 */ /* 0x040fe20000010046 */
[----:B------:R-:W-:Y:S01]  /*5ba0*/  FFMA.FTZ R76, R4, R3, R76 ;  /* 0x00000003044c7223 */ /* 0x000fe2000001004c */
[----:B------:R-:W-:Y:S01]  /*5bb0*/  FFMA.FTZ R8, R36, R5, R9 ;  /* 0x0000000524087223 */ /* 0x000fe20000010009 */
[----:B-1----:R-:W-:Y:S02]  /*5bc0*/  HADD2.F32 R4, -RZ, R6.H0_H0 ;  /* 0x20000006ff047230 */ /* 0x002fe40000004100 */
[C---:B------:R-:W-:Y:S01]  /*5bd0*/  FFMA.FTZ R9, R5.reuse, R38, R14 ;  /* 0x0000002605097223 */ /* 0x040fe2000001000e */
[C---:B------:R-:W-:Y:S01]  /*5be0*/  FFMA.FTZ R14, R5.reuse, R42, R13 ;  /* 0x0000002a050e7223 */ /* 0x040fe2000001000d */
[----:B------:R-:W-:Y:S01]  /*5bf0*/  FFMA.FTZ R13, R5, R39, R76 ;  /* 0x00000027050d7223 */ /* 0x000fe2000001004c */
[----:B------:R-:W-:Y:S01]  /*5c00*/  FFMA.FTZ R65, R41, R4, R8 ;  /* 0x0000000429417223 */ /* 0x000fe20000010008 */
[C---:B------:R-:W-:Y:S01]  /*5c10*/  FFMA.FTZ R8, R4.reuse, R37, R9 ;  /* 0x0000002504087223 */ /* 0x040fe20000010009 */
[C---:B------:R-:W-:Y:S01]  /*5c20*/  FFMA.FTZ R9, R4.reuse, R43, R14 ;  /* 0x0000002b04097223 */ /* 0x040fe2000001000e */
[----:B------:R-:W-:-:S02]  /*5c30*/  FFMA.FTZ R13, R4, R40, R13 ;  /* 0x00000028040d7223 */ /* 0x000fc4000001000d */
[----:B------:R-:W0:Y:S01]  /*5c40*/  LDS.64 R4, [UR4+0x320] ;  /* 0x00032004ff047984 */ /* 0x000e220008000a00 */
[----:B------:R-:W-:Y:S02]  /*5c50*/  HADD2.F32 R15, -RZ, R6.H1_H1 ;  /* 0x30000006ff0f7230 */ /* 0x000fe40000004100 */
[----:B------:R-:W-:-:S03]  /*5c60*/  HADD2.F32 R6, -RZ, R7.H0_H0 ;  /* 0x20000007ff067230 */ /* 0x000fc60000004100 */
[----:B------:R-:W-:Y:S01]  /*5c70*/  FFMA.FTZ R14, R44, R15, R65 ;  /* 0x0000000f2c0e7223 */ /* 0x000fe20000010041 */
[C---:B------:R-:W-:Y:S01]  /*5c80*/  FFMA.FTZ R71, R15.reuse, R45, R8 ;  /* 0x0000002d0f477223 */ /* 0x040fe20000010008 */
        /* <DEDUP_REMOVED lines=11> */
[----:B------:R-:W-:Y:S01]  /*5d40*/  FMUL.FTZ R6, R29, R8 ;  /* 0x000000081d067220 */ /* 0x000fe20000410000 */
[----:B------:R-:W-:Y:S01]  /*5d50*/  FMUL.FTZ R7, R28, R9 ;  /* 0x000000091c077220 */ /* 0x000fe20000410000 */
[----:B------:R-:W-:Y:S01]  /*5d60*/  FMUL.FTZ R70, R27, R70 ;  /* 0x000000461b467220 */ /* 0x000fe20000410000 */
[----:B------:R-:W-:Y:S01]  /*5d70*/  FMUL.FTZ R13, R26, R13 ;  /* 0x0000000d1a0d7220 */ /* 0x000fe20000410000 */
[----:B------:R-:W1:Y:S01]  /*5d80*/  LDS.64 R8, [UR4+0x328] ;  /* 0x00032804ff087984 */ /* 0x000e620008000a00 */
[----:B------:R-:W-:-:S02]  /*5d90*/  F2FP.F16.F32.PACK_AB R6, RZ, R6 ;  /* 0x00000006ff06723e */ /* 0x000fc400000000ff */
[----:B------:R-:W-:Y:S02]  /*5da0*/  F2FP.F16.F32.PACK_AB R7, RZ, R7 ;  /* 0x00000007ff07723e */ /* 0x000fe400000000ff */
[----:B------:R-:W-:Y:S02]  /*5db0*/  F2FP.F16.F32.PACK_AB R70, RZ, R70 ;  /* 0x00000046ff46723e */ /* 0x000fe400000000ff */
[----:B------:R-:W-:Y:S02]  /*5dc0*/  F2FP.F16.F32.PACK_AB R13, RZ, R13 ;  /* 0x0000000dff0d723e */ /* 0x000fe400000000ff */
[----:B------:R-:W-:Y:S02]  /*5dd0*/  PRMT R6, R6, 0x5410, R7 ;  /* 0x0000541006067816 */ /* 0x000fe40000000007 */
[----:B------:R-:W-:Y:S01]  /*5de0*/  PRMT R70, R70, 0x5410, R13 ;  /* 0x0000541046467816 */ /* 0x000fe2000000000d */
[----:B0-----:R-:W-:-:S04]  /*5df0*/  HADD2.F32 R7, -RZ, R4.H0_H0 ;  /* 0x20000004ff077230 */ /* 0x001fc80000004100 */
[----:B------:R-:W-:Y:S02]  /*5e00*/  HADD2 R65, R70, R12 ;  /* 0x0000000c46417230 */ /* 0x000fe40000000000 */
        /* <DEDUP_REMOVED lines=9> */
[----:B------:R-:W-:-:S02]  /*5ea0*/  FFMA.FTZ R70, R10, R70, R7 ;  /* 0x000000460a467223 */ /* 0x000fc40000010007 */
[----:B------:R-:W0:Y:S01]  /*5eb0*/  LDS.64 R6, [UR4+0x420] ;  /* 0x00042004ff067984 */ /* 0x000e220008000a00 */
[--C-:B------:R-:W-:Y:S02]  /*5ec0*/  HADD2.F32 R14, -RZ, R5.reuse.H0_H0 ;  /* 0x20000005ff0e7230 */ /* 0x100fe40000004100 */
[----:B------:R-:W-:-:S03]  /*5ed0*/  HADD2.F32 R5, -RZ, R5.H1_H1 ;  /* 0x30000005ff057230 */ /* 0x000fc60000004100 */
[-C--:B------:R-:W-:Y:S01]  /*5ee0*/  FFMA.FTZ R13, R46, R14.reuse, R13 ;  /* 0x0000000e2e0d7223 */ /* 0x080fe2000001000d */
[-C--:B------:R-:W-:Y:S01]  /*5ef0*/  FFMA.FTZ R15, R49, R14.reuse, R12 ;  /* 0x0000000e310f7223 */ /* 0x080fe2000001000c */
[-C--:B------:R-:W-:Y:S01]  /*5f00*/  FFMA.FTZ R71, R47, R14.reuse, R4 ;  /* 0x0000000e2f477223 */ /* 0x080fe20000010004 */
[----:B------:R-:W-:Y:S01]  /*5f10*/  FFMA.FTZ R70, R3, R14, R70 ;  /* 0x0000000e03467223 */ /* 0x000fe20000010046 */
[-C--:B------:R-:W-:Y:S01]  /*5f20*/  FFMA.FTZ R4, R38, R5.reuse, R13 ;  /* 0x0000000526047223 */ /* 0x080fe2000001000d */
[--C-:B-1----:R-:W-:Y:S02]  /*5f30*/  HADD2.F32 R13, -RZ, R8.reuse.H0_H0 ;  /* 0x20000008ff0d7230 */ /* 0x102fe40000004100 */
        /* <DEDUP_REMOVED lines=32> */
[----:B------:R-:W-:-:S05]  /*6140*/  HADD2.F32 R6, -RZ, R7.H0_H0 ;  /* 0x20000007ff067230 */ /* 0x000fca0000004100 */
[-C--:B------:R-:W-:Y:S02]  /*6150*/  FFMA.FTZ R15, R49, R6.reuse, R12 ;  /* 0x00000006310f7223 */ /* 0x080fe4000001000c */
[----:B------:R-:W0:Y:S01]  /*6160*/  LDS.64 R12, [UR4+0x428] ;  /* 0x00042804ff0c7984 */ /* 0x000e220008000a00 */
[-C--:B------:R-:W-:Y:S01]  /*6170*/  FFMA.FTZ R71, R46, R6.reuse, R71 ;  /* 0x000000062e477223 */ /* 0x080fe20000010047 */
[-C--:B------:R-:W-:Y:S01]  /*6180*/  FFMA.FTZ R9, R47, R6.reuse, R8 ;  /* 0x000000062f097223 */ /* 0x080fe20000010008 */
[----:B------:R-:W-:Y:S02]  /*6190*/  HADD2.F32 R7, -RZ, R7.H1_H1 ;  /* 0x30000007ff077230 */ /* 0x000fe40000004100 */
[----:B------:R-:W-:-:S04]  /*61a0*/  FFMA.FTZ R6, R3, R6, R14 ;  /* 0x0000000603067223 */ /* 0x000fc8000001000e */
[-C--:B------:R-:W-:Y:S01]  /*61b0*/  FFMA.FTZ R77, R39, R7.reuse, R6 ;  /* 0x00000007274d7223 */ /* 0x080fe20000010006 */
[----:B------:R-:W-:Y:S01]  /*61c0*/  FFMA.FTZ R14, R36, R7, R15 ;  /* 0x00000007240e7223 */ /* 0x000fe2000001000f */
[----:B0-----:R-:W-:-:S05]  /*61d0*/  HADD2.F32 R6, -RZ, R12.H0_H0 ;  /* 0x2000000cff067230 */ /* 0x001fca0000004100 */
[-C--:B------:R-:W-:Y:S02]  /*61e0*/  FFMA.FTZ R81, R41, R6.reuse, R14 ;  /* 0x0000000629517223 */ /* 0x080fe4000001000e */
[----:B------:R-:W0:Y:S01]  /*61f0*/  LDS.64 R14, [UR4+0x520] ;  /* 0x00052004ff0e7984 */ /* 0x000e220008000a00 */
[-C--:B------:R-:W-:Y:S01]  /*6200*/  FFMA.FTZ R8, R42, R7.reuse, R9 ;  /* 0x000000072a087223 */ /* 0x080fe20000010009 */
[----:B------:R-:W-:Y:S01]  /*6210*/  FFMA.FTZ R76, R38, R7, R71 ;  /* 0x00000007264c7223 */ /* 0x000fe20000010047 */
[----:B------:R-:W-:Y:S01]  /*6220*/  MOV R83, UR6 ;  /* 0x0000000600537c02 */ /* 0x000fe20008000f00 */
[-C--:B------:R-:W-:Y:S01]  /*6230*/  FFMA.FTZ R77, R40, R6.reuse, R77 ;  /* 0x00000006284d7223 */ /* 0x080fe2000001004d */
[-C--:B------:R-:W-:Y:S01]  /*6240*/  FFMA.FTZ R79, R43, R6.reuse, R8 ;  /* 0x000000062b4f7223 */ /* 0x080fe20000010008 */
[----:B------:R-:W-:Y:S01]  /*6250*/  FFMA.FTZ R76, R37, R6, R76 ;  /* 0x00000006254c7223 */ /* 0x000fe2000001004c */
[----:B------:R-:W-:Y:S01]  /*6260*/  FMUL.FTZ R71, R28, R5 ;  /* 0x000000051c477220 */ /* 0x000fe20000410000 */
[----:B------:R-:W-:Y:S01]  /*6270*/  FMUL.FTZ R5, R27, R4 ;  /* 0x000000041b057220 */ /* 0x000fe20000410000 */
[----:B------:R-:W-:Y:S01]  /*6280*/  IMAD.WIDE R82, R83, 0x4, R74 ;  /* 0x0000000453527825 */ /* 0x000fe200078e024a */
[----:B------:R-:W-:-:S03]  /*6290*/  MOV R75, UR6 ;  /* 0x00000006004b7c02 */ /* 0x000fc60008000f00 */
[----:B0-----:R-:W-:-:S05]  /*62a0*/  HADD2.F32 R9, -RZ, R14.H0_H0 ;  /* 0x2000000eff097230 */ /* 0x001fca0000004100 */
[-C--:B------:R-:W-:Y:S01]  /*62b0*/  FFMA.FTZ R6, R68, R9.reuse, RZ ;  /* 0x0000000944067223 */ /* 0x080fe200000100ff */
[----:B------:R-:W-:Y:S02]  /*62c0*/  HADD2.F32 R68, -RZ, R14.H1_H1 ;  /* 0x3000000eff447230 */ /* 0x000fe40000004100 */
[-C--:B------:R-:W-:Y:S01]  /*62d0*/  FFMA.FTZ R72, R72, R9.reuse, RZ ;  /* 0x0000000948487223 */ /* 0x080fe200000100ff */
[-C--:B------:R-:W-:Y:S01]  /*62e0*/  FFMA.FTZ R4, R2, R9.reuse, RZ ;  /* 0x0000000902047223 */ /* 0x080fe200000100ff */
[----:B------:R-:W-:Y:S01]  /*62f0*/  FFMA.FTZ R9, R0, R9, RZ ;  /* 0x0000000900097223 */ /* 0x000fe200000100ff */
[----:B------:R-:W-:Y:S01]  /*6300*/  F2FP.F16.F32.PACK_AB R0, RZ, R5 ;  /* 0x00000005ff00723e */ /* 0x000fe200000000ff */
[-C--:B------:R-:W-:Y:S01]  /*6310*/  FFMA.FTZ R2, R69, R68.reuse, R72 ;  /* 0x0000004445027223 */ /* 0x080fe20000010048 */
[-C--:B------:R-:W-:Y:S01]  /*6320*/  FFMA.FTZ R69, R11, R68.reuse, R6 ;  /* 0x000000440b457223 */ /* 0x080fe20000010006 */
[----:B------:R-:W-:Y:S02]  /*6330*/  FFMA.FTZ R14, R63, R68, R4 ;  /* 0x000000443f0e7223 */ /* 0x000fe40000010004 */
[----:B------:R-:W2:Y:S01]  /*6340*/  LDG.E.128.CONSTANT R4, desc[UR12][R82.64] ;  /* 0x0000000c52047981 */ /* 0x000ea2000c1e9d00 */
[----:B------:R-:W-:-:S04]  /*6350*/  IMAD.WIDE R74, R75, 0x4, R82 ;  /* 0x000000044b4a7825 */ /* 0x000fc800078e0252 */
[----:B------:R-:W-:Y:S02]  /*6360*/  FFMA.FTZ R68, R10, R68, R9 ;  /* 0x000000440a447223 */ /* 0x000fe40000010009 */
[----:B------:R0:W3:Y:S01]  /*6370*/  LDG.E.128.CONSTANT R8, desc[UR12][R74.64] ;  /* 0x0000000c4a087981 */ /* 0x0000e2000c1e9d00 */
[----:B------:R-:W-:-:S05]  /*6380*/  HADD2.F32 R63, -RZ, R15.H0_H0 ;  /* 0x2000000fff3f7230 */ /* 0x000fca0000004100 */
[-C--:B------:R-:W-:Y:S01]  /*6390*/  FFMA.FTZ R49, R49, R63.reuse, R2 ;  /* 0x0000003f31317223 */ /* 0x080fe20000010002 */
[-C--:B------:R-:W-:Y:S02]  /*63a0*/  FFMA.FTZ R68, R3, R63.reuse, R68 ;  /* 0x0000003f03447223 */ /* 0x080fe40000010044 */
[----:B------:R-:W1:Y:S01]  /*63b0*/  LDS.64 R2, [UR4+0x528] ;  /* 0x00052804ff027984 */ /* 0x000e620008000a00 */
[----:B------:R-:W-:Y:S02]  /*63c0*/  HADD2.F32 R15, -RZ, R15.H1_H1 ;  /* 0x3000000fff0f7230 */ /* 0x000fe40000004100 */
[-C--:B------:R-:W-:Y:S01]  /*63d0*/  FFMA.FTZ R47, R47, R63.reuse, R14 ;  /* 0x0000003f2f2f7223 */ /* 0x080fe2000001000e */
[----:B------:R-:W-:Y:S02]  /*63e0*/  FFMA.FTZ R69, R46, R63, R69 ;  /* 0x0000003f2e457223 */ /* 0x000fe40000010045 */
[-C--:B------:R-:W-:Y:S01]  /*63f0*/  FFMA.FTZ R63, R39, R15.reuse, R68 ;  /* 0x0000000f273f7223 */ /* 0x080fe20000010044 */
[-C--:B------:R-:W-:Y:S01]  /*6400*/  FFMA.FTZ R36, R36, R15.reuse, R49 ;  /* 0x0000000f24247223 */ /* 0x080fe20000010031 */
[-C--:B------:R-:W-:Y:S01]  /*6410*/  FFMA.FTZ R42, R42, R15.reuse, R47 ;  /* 0x0000000f2a2a7223 */ /* 0x080fe2000001002f */
[----:B------:R-:W-:Y:S01]  /*6420*/  FMUL.FTZ R70, R29, R70 ;  /* 0x000000461d467220 */ /* 0x000fe20000410000 */
[----:B------:R-:W-:Y:S01]  /*6430*/  FFMA.FTZ R46, R38, R15, R69 ;  /* 0x0000000f262e7223 */ /* 0x000fe20000010045 */
[----:B------:R-:W-:-:S03]  /*6440*/  F2FP.F16.F32.PACK_AB R71, RZ, R71 ;  /* 0x00000047ff47723e */ /* 0x000fc600000000ff */
[----:B------:R-:W-:Y:S01]  /*6450*/  F2FP.F16.F32.PACK_AB R70, RZ, R70 ;  /* 0x00000046ff46723e */ /* 0x000fe200000000ff */
[----:B-1----:R-:W-:-:S05]  /*6460*/  HADD2.F32 R14, -RZ, R2.H0_H0 ;  /* 0x20000002ff0e7230 */ /* 0x002fca0000004100 */
[-C--:B------:R-:W-:Y:S01]  /*6470*/  FFMA.FTZ R63, R40, R14.reuse, R63 ;  /* 0x0000000e283f7223 */ /* 0x080fe2000001003f */
[----:B------:R-:W-:Y:S01]  /*6480*/  FMUL.FTZ R40, R26, R73 ;  /* 0x000000491a287220 */ /* 0x000fe20000410000 */
[----:B------:R-:W-:-:S04]  /*6490*/  FFMA.FTZ R43, R43, R14, R42 ;  /* 0x0000000e2b2b7223 */ /* 0x000fc8000001002a */
[----:B------:R-:W-:Y:S01]  /*64a0*/  F2FP.F16.F32.PACK_AB R40, RZ, R40 ;  /* 0x00000028ff28723e */ /* 0x000fe200000000ff */
[-C--:B------:R-:W-:Y:S01]  /*64b0*/  FFMA.FTZ R47, R41, R14.reuse, R36 ;  /* 0x0000000e292f7223 */ /* 0x080fe20000010024 */
[----:B------:R-:W-:Y:S01]  /*64c0*/  FFMA.FTZ R46, R37, R14, R46 ;  /* 0x0000000e252e7223 */ /* 0x000fe2000001002e */
[----:B------:R-:W-:-:S05]  /*64d0*/  PRMT R70, R70, 0x5410, R71 ;  /* 0x0000541046467816 */ /* 0x000fca0000000047 */
[----:B------:R-:W-:Y:S01]  /*64e0*/  HFMA2 R33, R70, 1, 1, R33 ;  /* 0x3c003c0046217831 */ /* 0x000fe20000000021 */
[----:B------:R-:W-:-:S05]  /*64f0*/  MOV R15, UR6 ;  /* 0x00000006000f7c02 */ /* 0x000fca0008000f00 */
[----:B0-----:R-:W-:-:S03]  /*6500*/  IMAD.WIDE R74, R15, 0x4, R74 ;  /* 0x000000040f4a7825 */ /* 0x001fc600078e024a */
[----:B------:R-:W-:Y:S02]  /*6510*/  MOV R14, R74 ;  /* 0x0000004a000e7202 */ /* 0x000fe40000000f00 */
[----:B--2---:R-:W-:-:S04]  /*6520*/  LOP3.LUT R49, R7, 0xff, RZ, 0xc0, !PT ;  /* 0x000000ff07317812 */ /* 0x004fc800078ec0ff */
[----:B------:R-:W-:Y:S02]  /*6530*/  IADD3 R42, PT, PT, -R34, R49, RZ ;  /* 0x00000031222a7210 */ /* 0x000fe40007ffe1ff */
[----:B------:R-:W-:Y:S01]  /*6540*/  PRMT R49, R0, 0x5410, R40 ;  /* 0x0000541000317816 */ /* 0x000fe20000000028 */
[----:B------:R-:W-:Y:S01]  /*6550*/  HADD2.F32 R40, -RZ, R2.H1_H1 ;  /* 0x30000002ff287230 */ /* 0x000fe20000004100 */
[----:B------:R-:W-:-:S03]  /*6560*/  LOP3.LUT R68, R4, 0xff, RZ, 0xc0, !PT ;  /* 0x000000ff04447812 */ /* 0x000fc600078ec0ff */
[----:B------:R-:W-:Y:S02]  /*6570*/  HADD2 R35, R49, R35 ;  /* 0x0000002331237230 */ /* 0x000fe40000000000 */
[----:B------:R-:W-:Y:S01]  /*6580*/  HADD2.F32 R49, -RZ, R12.H1_H1 ;  /* 0x3000000cff317230 */ /* 0x000fe20000004100 */
[----:B------:R-:W-:Y:S01]  /*6590*/  LOP3.LUT R12, R6, 0xff, RZ, 0xc0, !PT ;  /* 0x000000ff060c7812 */ /* 0x000fe200078ec0ff */
[----:B------:R-:W-:Y:S01]  /*65a0*/  FFMA.FTZ R2, R44, R40, R47 ;  /* 0x000000282c027223 */ /* 0x000fe2000001002f */
[----:B------:R-:W-:Y:S01]  /*65b0*/  IADD3 R0, PT, PT, -R31, R68, RZ ;  /* 0x000000441f007210 */ /* 0x000fe20007ffe1ff */
[-C--:B------:R-:W-:Y:S01]  /*65c0*/  FFMA.FTZ R69, R45, R40.reuse, R46 ;  /* 0x000000282d457223 */ /* 0x080fe2000001002e */
[-C--:B------:R-:W-:Y:S01]  /*65d0*/  FFMA.FTZ R68, R48, R40.reuse, R43 ;  /* 0x0000002830447223 */ /* 0x080fe2000001002b */
[----:B------:R-:W-:Y:S01]  /*65e0*/  FFMA.FTZ R63, R50, R40, R63 ;  /* 0x00000028323f7223 */ /* 0x000fe2000001003f */
[----:B------:R-:W-:Y:S01]  /*65f0*/  IADD3 R72, PT, PT, -R17, R12, RZ ;  /* 0x0000000c11487210 */ /* 0x000fe20007ffe1ff */
[--C-:B------:R-:W-:Y:S01]  /*6600*/  HADD2.F32 R40, -RZ, R13.reuse.H0_H0 ;  /* 0x2000000dff287230 */ /* 0x100fe20000004100 */
[----:B------:R-:W-:Y:S01]  /*6610*/  SHF.R.U32.HI R43, RZ, 0x8, R4 ;  /* 0x00000008ff2b7819 */ /* 0x000fe20000011604 */
[-C--:B------:R-:W-:Y:S01]  /*6620*/  FFMA.FTZ R12, R44, R49.reuse, R81 ;  /* 0x000000312c0c7223 */ /* 0x080fe20000010051 */
[-C--:B------:R-:W-:Y:S01]  /*6630*/  FFMA.FTZ R71, R45, R49.reuse, R76 ;  /* 0x000000312d477223 */ /* 0x080fe2000001004c */
[-C--:B------:R-:W-:Y:S01]  /*6640*/  FFMA.FTZ R70, R48, R49.reuse, R79 ;  /* 0x0000003130467223 */ /* 0x080fe2000001004f */
[----:B------:R-:W-:Y:S01]  /*6650*/  FFMA.FTZ R77, R50, R49, R77 ;  /* 0x00000031324d7223 */ /* 0x000fe2000001004d */
[----:B------:R-:W-:Y:S01]  /*6660*/  HADD2.F32 R13, -RZ, R13.H1_H1 ;  /* 0x3000000dff0d7230 */ /* 0x000fe20000004100 */
[----:B------:R-:W-:Y:S01]  /*6670*/  LOP3.LUT R44, R43, 0xff, RZ, 0xc0, !PT ;  /* 0x000000ff2b2c7812 */ /* 0x000fe200078ec0ff */
[-C--:B------:R-:W-:Y:S01]  /*6680*/  FFMA.FTZ R43, R51, R40.reuse, R12 ;  /* 0x00000028332b7223 */ /* 0x080fe2000001000c */
[----:B---3--:R-:W-:Y:S01]  /*6690*/  LEA.HI R47, R8, -R31, RZ, 0x8 ;  /* 0x8000001f082f7211 */ /* 0x008fe200078f40ff */
[-C--:B------:R-:W-:Y:S01]  /*66a0*/  FFMA.FTZ R71, R52, R40.reuse, R71 ;  /* 0x0000002834477223 */ /* 0x080fe20000010047 */
[-C--:B------:R-:W-:Y:S01]  /*66b0*/  FFMA.FTZ R12, R53, R40.reuse, R70 ;  /* 0x00000028350c7223 */ /* 0x080fe20000010046 */
[----:B------:R-:W-:Y:S01]  /*66c0*/  FFMA.FTZ R77, R54, R40, R77 ;  /* 0x00000028364d7223 */ /* 0x000fe2000001004d */
[----:B------:R-:W-:Y:S01]  /*66d0*/  FFMA.FTZ R40, R60, R13, R43 ;  /* 0x0000000d3c287223 */ /* 0x000fe2000001002b */
[----:B------:R-:W-:-:S02]  /*66e0*/  LEA.HI R48, R10, -R17, RZ, 0x8 ;  /* 0x800000110a307211 */ /* 0x000fc400078f40ff */
[----:B------:R-:W-:Y:S02]  /*66f0*/  IADD3 R50, PT, PT, -R31, R44, RZ ;  /* 0x0000002c1f327210 */ /* 0x000fe40007ffe1ff */
[----:B------:R-:W-:Y:S02]  /*6700*/  SHF.R.U32.HI R43, RZ, 0x8, R5 ;  /* 0x00000008ff2b7819 */ /* 0x000fe40000011605 */
[----:B------:R-:W-:Y:S01]  /*6710*/  SHF.R.U32.HI R44, RZ, 0x8, R6 ;  /* 0x00000008ff2c7819 */ /* 0x000fe20000011606 */
[----:B------:R-:W-:Y:S01]  /*6720*/  I2F.F16 R45, R47 ;  /* 0x0000002f002d7306 */ /* 0x000fe20000200c00 */
[----:B------:R-:W-:Y:S01]  /*6730*/  LOP3.LUT R43, R43, 0xff, RZ, 0xc0, !PT ;  /* 0x000000ff2b2b7812 */ /* 0x000fe200078ec0ff */
[-C--:B------:R-:W-:Y:S01]  /*6740*/  FFMA.FTZ R71, R56, R13.reuse, R71 ;  /* 0x0000000d38477223 */ /* 0x080fe20000010047 */
[----:B------:R-:W-:-:S05]  /*6750*/  FFMA.FTZ R12, R59, R13, R12 ;  /* 0x0000000d3b0c7223 */ /* 0x000fca000001000c */
[----:B------:R0:W-:Y:S01]  /*6760*/  I2F.F16 R47, R48 ;  /* 0x00000030002f7306 */ /* 0x0001e20000200c00 */
[----:B------:R-:W-:Y:S01]  /*6770*/  FFMA.FTZ R13, R58, R13, R77 ;  /* 0x0000000d3a0d7223 */ /* 0x000fe2000001004d */
[----:B------:R-:W-:Y:S01]  /*6780*/  FMUL.FTZ R40, R29, R40 ;  /* 0x000000281d287220 */ /* 0x000fe20000410000 */
[----:B------:R-:W-:Y:S01]  /*6790*/  FMUL.FTZ R71, R28, R71 ;  /* 0x000000471c477220 */ /* 0x000fe20000410000 */
[----:B0-----:R-:W-:Y:S02]  /*67a0*/  LOP3.LUT R48, R44, 0xff, RZ, 0xc0, !PT ;  /* 0x000000ff2c307812 */ /* 0x001fe400078ec0ff */
[----:B------:R-:W-:Y:S02]  /*67b0*/  IADD3 R44, PT, PT, -R18, R43, RZ ;  /* 0x0000002b122c7210 */ /* 0x000fe40007ffe1ff */
[----:B------:R-:W-:Y:S01]  /*67c0*/  IADD3 R43, PT, PT, -R17, R48, RZ ;  /* 0x00000030112b7210 */ /* 0x000fe20007ffe1ff */
[----:B------:R-:W-:Y:S01]  /*67d0*/  FMUL.FTZ R48, R27, R12 ;  /* 0x0000000c1b307220 */ /* 0x000fe20000410000 */
[----:B------:R-:W-:Y:S01]  /*67e0*/  SHF.R.U32.HI R12, RZ, 0x8, R7 ;  /* 0x00000008ff0c7819 */ /* 0x000fe20000011607 */
[----:B------:R-:W-:Y:S01]  /*67f0*/  FMUL.FTZ R70, R26, R13 ;  /* 0x0000000d1a467220 */ /* 0x000fe20000410000 */
[----:B------:R-:W-:-:S02]  /*6800*/  F2FP.F16.F32.PACK_AB R40, RZ, R40 ;  /* 0x00000028ff28723e */ /* 0x000fc400000000ff */
[----:B------:R-:W-:Y:S02]  /*6810*/  F2FP.F16.F32.PACK_AB R71, RZ, R71 ;  /* 0x00000047ff47723e */ /* 0x000fe400000000ff */
[----:B------:R-:W-:Y:S02]  /*6820*/  LOP3.LUT R13, R12, 0xff, RZ, 0xc0, !PT ;  /* 0x000000ff0c0d7812 */ /* 0x000fe400078ec0ff */
[----:B------:R-:W-:Y:S02]  /*6830*/  PRMT R40, R40, 0x5410, R71 ;  /* 0x0000541028287816 */ /* 0x000fe40000000047 */
[----:B------:R-:W-:Y:S02]  /*6840*/  IADD3 R71, PT, PT, -R34, R13, RZ ;  /* 0x0000000d22477210 */ /* 0x000fe40007ffe1ff */
[----:B------:R-:W0:Y:S01]  /*6850*/  LDS.64 R12, [UR4+0x130] ;  /* 0x00013004ff0c7984 */ /* 0x000e220008000a00 */
[----:B------:R-:W-:Y:S01]  /*6860*/  LOP3.LUT R41, R5, 0xff, RZ, 0xc0, !PT ;  /* 0x000000ff05297812 */ /* 0x000fe200078ec0ff */
[----:B------:R-:W-:Y:S01]  /*6870*/  HFMA2 R40, R40, 1, 1, R25 ;  /* 0x3c003c0028287831 */ /* 0x000fe20000000019 */
[----:B------:R-:W-:-:S02]  /*6880*/  SHF.R.U32.HI R25, RZ, 0x10, R5 ;  /* 0x00000010ff197819 */ /* 0x000fc40000011605 */
[----:B------:R-:W-:Y:S02]  /*6890*/  LEA.HI R36, R4, -R31, RZ, 0x8 ;  /* 0x8000001f04247211 */ /* 0x000fe400078f40ff */
[----:B------:R-:W-:Y:S02]  /*68a0*/  LEA.HI R38, R6, -R17, RZ, 0x8 ;  /* 0x8000001106267211 */ /* 0x000fe400078f40ff */
[----:B------:R-:W-:Y:S02]  /*68b0*/  IADD3 R41, PT, PT, -R18, R41, RZ ;  /* 0x0000002912297210 */ /* 0x000fe40007ffe1ff */
[----:B------:R-:W-:Y:S02]  /*68c0*/  F2FP.F16.F32.PACK_AB R48, RZ, R48 ;  /* 0x00000030ff30723e */ /* 0x000fe400000000ff */
[----:B------:R-:W-:Y:S02]  /*68d0*/  F2FP.F16.F32.PACK_AB R70, RZ, R70 ;  /* 0x00000046ff46723e */ /* 0x000fe400000000ff */
[----:B------:R-:W-:-:S02]  /*68e0*/  SHF.R.U32.HI R4, RZ, 0x10, R4 ;  /* 0x00000010ff047819 */ /* 0x000fc40000011604 */
[----:B------:R-:W-:Y:S02]  /*68f0*/  SHF.R.U32.HI R6, RZ, 0x10, R6 ;  /* 0x00000010ff067819 */ /* 0x000fe40000011606 */
[----:B------:R-:W-:Y:S01]  /*6900*/  LOP3.LUT R25, R25, 0xff, RZ, 0xc0, !PT ;  /* 0x000000ff19197812 */ /* 0x000fe200078ec0ff */
[----:B------:R-:W1:Y:S01]  /*6910*/  I2F.F16 R0, R0 ;  /* 0x0000000000007306 */ /* 0x000e620000200c00 */
[----:B------:R-:W-:Y:S02]  /*6920*/  PRMT R48, R48, 0x5410, R70 ;  /* 0x0000541030307816 */ /* 0x000fe40000000046 */
[----:B------:R-:W-:Y:S01]  /*6930*/  LOP3.LUT R70, R6, 0xff, RZ, 0xc0, !PT ;  /* 0x000000ff06467812 */ /* 0x000fe200078ec0ff */
[----:B------:R-:W-:Y:S01]  /*6940*/  HADD2.F32 R6, -RZ, R3.H0_H0 ;  /* 0x20000003ff067230 */ /* 0x000fe20000004100 */
[----:B------:R-:W-:-:S03]  /*6950*/  IADD3 R25, PT, PT, -R18, R25, RZ ;  /* 0x0000001912197210 */ /* 0x000fc60007ffe1ff */
[----:B------:R2:W-:Y:S01]  /*6960*/  I2F.F16 R49, R72 ;  /* 0x0000004800317306 */ /* 0x0005e20000200c00 */
[----:B------:R-:W-:Y:S02]  /*6970*/  HADD2 R30, R48, R30 ;  /* 0x0000001e301e7230 */ /* 0x000fe40000000000 */
[----:B------:R-:W-:Y:S01]  /*6980*/  HADD2.F32 R3, -RZ, R3.H1_H1 ;  /* 0x30000003ff037230 */ /* 0x000fe20000004100 */
[----:B------:R-:W-:-:S04]  /*6990*/  LEA.HI R39, R7, -R34, RZ, 0x8 ;  /* 0x8000002207277211 */ /* 0x000fc800078f40ff */
[----:B------:R-:W3:Y:S01]  /*69a0*/  I2F.F16 R41, R41 ;  /* 0x0000002900297306 */ /* 0x000ee20000200c00 */
[----:B--2---:R-:W-:Y:S01]  /*69b0*/  LOP3.LUT R72, R4, 0xff, RZ, 0xc0, !PT ;  /* 0x000000ff04487812 */ /* 0x004fe200078ec0ff */
[-C--:B------:R-:W-:Y:S01]  /*69c0*/  FFMA.FTZ R69, R52, R6.reuse, R69 ;  /* 0x0000000634457223 */ /* 0x080fe20000010045 */
[----:B------:R-:W-:-:S05]  /*69d0*/  FFMA.FTZ R68, R53, R6, R68 ;  /* 0x0000000635447223 */ /* 0x000fca0000010044 */
[----:B------:R-:W2:Y:S01]  /*69e0*/  I2F.F16 R42, R42 ;  /* 0x0000002a002a7306 */ /* 0x000ea20000200c00 */
[----:B------:R-:W-:-:S07]  /*69f0*/  IADD3 R70, PT, PT, -R17, R70, RZ ;  /* 0x0000004611467210 */ /* 0x000fce0007ffe1ff */
[----:B------:R4:W-:Y:S01]  /*6a00*/  I2F.F16 R4, R71 ;  /* 0x0000004700047306 */ /* 0x0009e20000200c00 */
[----:B------:R-:W-:-:S07]  /*6a10*/  LEA.HI R37, R5, -R18, RZ, 0x8 ;  /* 0x8000001205257211 */ /* 0x000fce00078f40ff */
[----:B------:R-:W2:Y:S01]  /*6a20*/  I2F.F16 R50, R50 ;  /* 0x0000003200327306 */ /* 0x000ea20000200c00 */
[----:B----4-:R-:W-:Y:S01]  /*6a30*/  SHF.R.U32.HI R71, RZ, 0x10, R7 ;  /* 0x00000010ff477819 */ /* 0x010fe20000011607 */
[----:B------:R-:W-:-:S03]  /*6a40*/  FFMA.FTZ R7, R51, R6, R2 ;  /* 0x0000000633077223 */ /* 0x000fc60000010002 */
[----:B------:R-:W-:-:S03]  /*6a50*/  LOP3.LUT R71, R71, 0xff, RZ, 0xc0, !PT ;  /* 0x000000ff47477812 */ /* 0x000fc600078ec0ff */
[----:B------:R-:W4:Y:S01]  /*6a60*/  I2F.F16 R43, R43 ;  /* 0x0000002b002b7306 */ /* 0x000f220000200c00 */
[----:B------:R-:W-:Y:S01]  /*6a70*/  LOP3.LUT R2, R8, 0xff, RZ, 0xc0, !PT ;  /* 0x000000ff08027812 */ /* 0x000fe200078ec0ff */
[----:B------:R-:W-:Y:S01]  /*6a80*/  FFMA.FTZ R60, R60, R3, R7 ;  /* 0x000000033c3c7223 */ /* 0x000fe20000010007 */
[----:B------:R-:W-:-:S05]  /*6a90*/  IADD3 R53, PT, PT, -R34, R71, RZ ;  /* 0x0000004722357210 */ /* 0x000fca0007ffe1ff */
[----:B------:R-:W4:Y:S01]  /*6aa0*/  I2F.F16 R44, R44 ;  /* 0x0000002c002c7306 */ /* 0x000f220000200c00 */
[----:B------:R-:W-:Y:S01]  /*6ab0*/  FFMA.FTZ R68, R59, R3, R68 ;  /* 0x000000033b447223 */ /* 0x000fe20000010044 */
[----:B------:R-:W-:-:S06]  /*6ac0*/  IADD3 R5, PT, PT, -R31, R72, RZ ;  /* 0x000000481f057210 */ /* 0x000fcc0007ffe1ff */
[----:B------:R1:W-:Y:S01]  /*6ad0*/  I2F.F16 R48, R25 ;  /* 0x0000001900307306 */ /* 0x0003e20000200c00 */
[----:B------:R-:W-:Y:S01]  /*6ae0*/  IADD3 R52, PT, PT, -R31, R2, RZ ;  /* 0x000000021f347210 */ /* 0x000fe20007ffe1ff */
[----:B-1----:R-:W-:Y:S01]  /*6af0*/  FFMA.FTZ R25, R54, R6, R63 ;  /* 0x0000000636197223 */ /* 0x002fe2000001003f */
[----:B------:R-:W-:-:S05]  /*6b00*/  FFMA.FTZ R63, R56, R3, R69 ;  /* 0x00000003383f7223 */ /* 0x000fca0000010045 */
[----:B------:R1:W1:Y:S01]  /*6b10*/  I2F.F16 R51, R70 ;  /* 0x0000004600337306 */ /* 0x0002620000200c00 */
[----:B------:R-:W-:Y:S01]  /*6b20*/  FFMA.FTZ R69, R58, R3, R25 ;  /* 0x000000033a457223 */ /* 0x000fe20000010019 */
[----:B------:R-:W-:Y:S01]  /*6b30*/  LOP3.LUT R3, R9, 0xff, RZ, 0xc0, !PT ;  /* 0x000000ff09037812 */ /* 0x000fe200078ec0ff */
[----:B0-----:R-:W-:Y:S02]  /*6b40*/  HADD2.F32 R59, -RZ, R12.H0_H0 ;  /* 0x2000000cff3b7230 */ /* 0x001fe40000004100 */
[----:B------:R-:W-:Y:S01]  /*6b50*/  HADD2.F32 R2, -RZ, R0.H0_H0 ;  /* 0x20000000ff027230 */ /* 0x000fe20000004100 */
[----:B------:R-:W-:Y:S01]  /*6b60*/  IADD3 R58, PT, PT, -R18, R3, RZ ;  /* 0x00000003123a7210 */ /* 0x000fe20007ffe1ff */
[----:B---3--:R-:W-:Y:S01]  /*6b70*/  HADD2.F32 R6, -RZ, R41.H0_H0 ;  /* 0x20000029ff067230 */ /* 0x008fe20000004100 */
[----:B------:R-:W0:Y:S01]  /*6b80*/  I2F.F16 R53, R53 ;  /* 0x0000003500357306 */ /* 0x000e220000200c00 */
[----:B------:R-:W-:Y:S02]  /*6b90*/  HADD2.F32 R0, -RZ, R49.H0_H0 ;  /* 0x20000031ff007230 */ /* 0x000fe40000004100 */
[----:B--2---:R-:W-:-:S02]  /*6ba0*/  HADD2.F32 R3, -RZ, R42.H0_H0 ;  /* 0x2000002aff037230 */ /* 0x004fc40000004100 */
[----:B------:R-:W-:Y:S02]  /*6bb0*/  HADD2.F32 R54, -RZ, R12.H1_H1 ;  /* 0x3000000cff367230 */ /* 0x000fe40000004100 */
[----:B------:R-:W-:Y:S01]  /*6bc0*/  HADD2.F32 R7, -RZ, R50.H0_H0 ;  /* 0x20000032ff077230 */ /* 0x000fe20000004100 */
[----:B------:R-:W2:Y:S01]  /*6bd0*/  I2F.F16 R5, R5 ;  /* 0x0000000500057306 */ /* 0x000ea20000200c00 */
[----:B------:R-:W-:Y:S02]  /*6be0*/  HADD2.F32 R12, -RZ, R4.H0_H0 ;  /* 0x20000004ff0c7230 */ /* 0x000fe40000004100 */
[-C--:B------:R-:W-:Y:S01]  /*6bf0*/  FFMA.FTZ R4, R2, R59.reuse, RZ ;  /* 0x0000003b02047223 */ /* 0x080fe200000100ff */
[----:B----4-:R-:W-:Y:S02]  /*6c00*/  HADD2.F32 R25, -RZ, R43.H0_H0 ;  /* 0x2000002bff197230 */ /* 0x010fe40000004100 */
[----:B------:R-:W-:Y:S01]  /*6c10*/  FFMA.FTZ R56, R6, R59, RZ ;  /* 0x0000003b06387223 */ /* 0x000fe200000100ff */
[----:B------:R-:W-:-:S02]  /*6c20*/  HADD2.F32 R41, -RZ, R44.H0_H0 ;  /* 0x2000002cff297230 */ /* 0x000fc40000004100 */
[-C--:B------:R-:W-:Y:S01]  /*6c30*/  FFMA.FTZ R42, R0, R59.reuse, RZ ;  /* 0x0000003b002a7223 */ /* 0x080fe200000100ff */
[----:B------:R-:W-:Y:S01]  /*6c40*/  FFMA.FTZ R59, R3, R59, RZ ;  /* 0x0000003b033b7223 */ /* 0x000fe200000100ff */
[----:B------:R-:W3:Y:S01]  /*6c50*/  I2F.F16 R38, R38 ;  /* 0x0000002600267306 */ /* 0x000ee20000200c00 */
[----:B------:R-:W-:Y:S01]  /*6c60*/  LOP3.LUT R43, R11, 0xff, RZ, 0xc0, !PT ;  /* 0x000000ff0b2b7812 */ /* 0x000fe200078ec0ff */
[-C--:B------:R-:W-:Y:S01]  /*6c70*/  FFMA.FTZ R71, R7, R54.reuse, R4 ;  /* 0x0000003607477223 */ /* 0x080fe20000010004 */
[-C--:B------:R-:W-:Y:S01]  /*6c80*/  FFMA.FTZ R4, R25, R54.reuse, R42 ;  /* 0x0000003619047223 */ /* 0x080fe2000001002a */
[-C--:B------:R-:W-:Y:S01]  /*6c90*/  FFMA.FTZ R56, R41, R54.reuse, R56 ;  /* 0x0000003629387223 */ /* 0x080fe20000010038 */
[----:B------:R-:W-:Y:S01]  /*6ca0*/  FFMA.FTZ R59, R12, R54, R59 ;  /* 0x000000360c3b7223 */ /* 0x000fe2000001003b */
[----:B------:R-:W-:Y:S02]  /*6cb0*/  SHF.R.U32.HI R42, RZ, 0x8, R8 ;  /* 0x00000008ff2a7819 */ /* 0x000fe40000011608 */
[----:B------:R4:W-:Y:S01]  /*6cc0*/  I2F.F16 R49, R58 ;  /* 0x0000003a00317306 */ /* 0x0009e20000200c00 */
[----:B-1----:R-:W-:-:S02]  /*6cd0*/  HADD2.F32 R70, -RZ, R13.H0_H0 ;  /* 0x2000000dff467230 */ /* 0x002fc40000004100 */
[----:B------:R-:W-:Y:S02]  /*6ce0*/  HADD2.F32 R54, -RZ, R13.H1_H1 ;  /* 0x3000000dff367230 */ /* 0x000fe40000004100 */
[----:B------:R-:W-:Y:S01]  /*6cf0*/  HADD2.F32 R13, -RZ, R51.H0_H0 ;  /* 0x20000033ff0d7230 */ /* 0x000fe20000004100 */
[----:B----4-:R-:W-:Y:S02]  /*6d00*/  SHF.R.U32.HI R58, RZ, 0x10, R8 ;  /* 0x00000010ff3a7819 */ /* 0x010fe40000011608 */
[----:B------:R-:W-:Y:S01]  /*6d10*/  IADD3 R8, PT, PT, -R34, R43, RZ ;  /* 0x0000002b22087210 */ /* 0x000fe20007ffe1ff */
[----:B------:R-:W-:Y:S01]  /*6d20*/  HADD2.F32 R43, -RZ, R48.H0_H0 ;  /* 0x20000030ff2b7230 */ /* 0x000fe20000004100 */
[----:B------:R-:W1:Y:S01]  /*6d30*/  I2F.F16 R37, R37 ;  /* 0x0000002500257306 */ /* 0x000e620000200c00 */
[----:B------:R-:W-:Y:S02]  /*6d40*/  LOP3.LUT R74, R42, 0xff, RZ, 0xc0, !PT ;  /* 0x000000ff2a4a7812 */ /* 0x000fe400078ec0ff */
[----:B------:R-:W-:Y:S01]  /*6d50*/  LOP3.LUT R58, R58, 0xff, RZ, 0xc0, !PT ;  /* 0x000000ff3a3a7812 */ /* 0x000fe200078ec0ff */
[----:B0-----:R-:W-:-:S02]  /*6d60*/  HADD2.F32 R42, -RZ, R53.H0_H0 ;  /* 0x20000035ff2a7230 */ /* 0x001fc40000004100 */
[-C--:B------:R-:W-:Y:S01]  /*6d70*/  FFMA.FTZ R48, R43, R70.reuse, R56 ;  /* 0x000000462b307223 */ /* 0x080fe20000010038 */
[----:B--2---:R-:W-:Y:S02]  /*6d80*/  HADD2.F32 R44, -RZ, R5.H0_H0 ;  /* 0x20000005ff2c7230 */ /* 0x004fe40000004100 */
[----:B------:R-:W-:Y:S01]  /*6d90*/  FFMA.FTZ R53, R13, R70, R4 ;  /* 0x000000460d357223 */ /* 0x000fe20000010004 */
[C---:B------:R-:W-:Y:S01]  /*6da0*/  IADD3 R74, PT, PT, -R31.reuse, R74, RZ ;  /* 0x0000004a1f4a7210 */ /* 0x040fe20007ffe1ff */
[----:B------:R-:W0:Y:S01]  /*6db0*/  LDS.64 R4, [UR4+0x138] ;  /* 0x00013804ff047984 */ /* 0x000e220008000a00 */
[----:B------:R-:W-:Y:S02]  /*6dc0*/  IADD3 R56, PT, PT, -R31, R58, RZ ;  /* 0x0000003a1f387210 */ /* 0x000fe40007ffe1ff */
[----:B------:R-:W-:Y:S02]  /*6dd0*/  LEA.HI R46, R9, -R18, RZ, 0x8 ;  /* 0x80000012092e7211 */ /* 0x000fe400078f40ff */
[----:B------:R-:W-:-:S02]  /*6de0*/  SHF.R.U32.HI R31, RZ, 0x8, R9 ;  /* 0x00000008ff1f7819 */ /* 0x000fc40000011609 */
[----:B------:R-:W-:Y:S01]  /*6df0*/  SHF.R.U32.HI R9, RZ, 0x10, R9 ;  /* 0x00000010ff097819 */ /* 0x000fe20000011609 */
[----:B---3--:R-:W-:Y:S02]  /*6e00*/  HADD2.F32 R38, -RZ, R38.H0_H0 ;  /* 0x20000026ff267230 */ /* 0x008fe40000004100 */
[-C--:B------:R-:W-:Y:S01]  /*6e10*/  FFMA.FTZ R51, R44, R70.reuse, R71 ;  /* 0x000000462c337223 */ /* 0x080fe20000010047 */
[----:B------:R-:W-:Y:S02]  /*6e20*/  LOP3.LUT R31, R31, 0xff, RZ, 0xc0, !PT ;  /* 0x000000ff1f1f7812 */ /* 0x000fe400078ec0ff */
[----:B------:R-:W-:Y:S01]  /*6e30*/  LOP3.LUT R71, R9, 0xff, RZ, 0xc0, !PT ;  /* 0x000000ff09477812 */ /* 0x000fe200078ec0ff */
[----:B------:R-:W2:Y:S01]  /*6e40*/  I2F.F16 R36, R36 ;  /* 0x0000002400247306 */ /* 0x000ea20000200c00 */
[----:B------:R-:W-:Y:S01]  /*6e50*/  FFMA.FTZ R70, R42, R70, R59 ;  /* 0x000000462a467223 */ /* 0x000fe2000001003b */
[----:B------:R-:W-:Y:S01]  /*6e60*/  FFMA.FTZ R9, R38, R54, R53 ;  /* 0x0000003626097223 */ /* 0x000fe20000010035 */
[C---:B------:R-:W-:Y:S01]  /*6e70*/  IADD3 R59, PT, PT, -R18.reuse, R31, RZ ;  /* 0x0000001f123b7210 */ /* 0x040fe20007ffe1ff */
[----:B-1----:R-:W-:Y:S01]  /*6e80*/  HADD2.F32 R37, -RZ, R37.H0_H0 ;  /* 0x20000025ff257230 */ /* 0x002fe20000004100 */
[----:B------:R-:W-:-:S03]  /*6e90*/  IADD3 R53, PT, PT, -R18, R71, RZ ;  /* 0x0000004712357210 */ /* 0x000fc60007ffe1ff */
[----:B------:R-:W1:Y:S01]  /*6ea0*/  I2F.F16 R39, R39 ;  /* 0x0000002700277306 */ /* 0x000e620000200c00 */
[----:B------:R-:W-:Y:S02]  /*6eb0*/  LOP3.LUT R72, R10, 0xff, RZ, 0xc0, !PT ;  /* 0x000000ff0a487812 */ /* 0x000fe400078ec0ff */
[--C-:B------:R-:W-:Y:S02]  /*6ec0*/  SHF.R.U32.HI R18, RZ, 0x8, R10.reuse ;  /* 0x00000008ff127819 */ /* 0x100fe4000001160a */
[----:B------:R-:W-:Y:S01]  /*6ed0*/  SHF.R.U32.HI R10, RZ, 0x10, R10 ;  /* 0x00000010ff0a7819 */ /* 0x000fe2000001160a */
[----:B------:R-:W-:Y:S01]  /*6ee0*/  FFMA.FTZ R31, R37, R54, R48 ;  /* 0x00000036251f7223 */ /* 0x000fe20000010030 */
[----:B------:R-:W-:Y:S02]  /*6ef0*/  IADD3 R72, PT, PT, -R17, R72, RZ ;  /* 0x0000004811487210 */ /* 0x000fe40007ffe1ff */
[----:B------:R-:W-:Y:S02]  /*6f00*/  LOP3.LUT R18, R18, 0xff, RZ, 0xc0, !PT ;  /* 0x000000ff12127812 */ /* 0x000fe400078ec0ff */
[----:B------:R-:W-:-:S02]  /*6f10*/  LOP3.LUT R10, R10, 0xff, RZ, 0xc0, !PT ;  /* 0x000000ff0a0a7812 */ /* 0x000fc400078ec0ff */
[--C-:B------:R-:W-:Y:S01]  /*6f20*/  SHF.R.U32.HI R48, RZ, 0x8, R11.reuse ;  /* 0x00000008ff307819 */ /* 0x100fe2000001160b */
[----:B------:R3:W-:Y:S01]  /*6f30*/  I2F.F16 R50, R72 ;  /* 0x0000004800327306 */ /* 0x0007e20000200c00 */
[C---:B------:R-:W-:Y:S01]  /*6f40*/  IADD3 R18, PT, PT, -R17.reuse, R18, RZ ;  /* 0x0000001211127210 */ /* 0x040fe20007ffe1ff */
[----:B--2---:R-:W-:Y:S02]  /*6f50*/  HADD2.F32 R36, -RZ, R36.H0_H0 ;  /* 0x20000024ff247230 */ /* 0x004fe40000004100 */
[----:B-1----:R-:W-:Y:S01]  /*6f60*/  HADD2.F32 R39, -RZ, R39.H0_H0 ;  /* 0x20000027ff277230 */ /* 0x002fe20000004100 */
[----:B---3--:R-:W-:Y:S02]  /*6f70*/  IADD3 R72, PT, PT, -R17, R10, RZ ;  /* 0x0000000a11487210 */ /* 0x008fe40007ffe1ff */
[----:B------:R-:W-:Y:S02]  /*6f80*/  LOP3.LUT R17, R48, 0xff, RZ, 0xc0, !PT ;  /* 0x000000ff30117812 */ /* 0x000fe400078ec0ff */
[----:B------:R-:W-:Y:S01]  /*6f90*/  SHF.R.U32.HI R48, RZ, 0x10, R11 ;  /* 0x00000010ff307819 */ /* 0x000fe2000001160b */
[----:B------:R-:W1:Y:S01]  /*6fa0*/  I2F.F16 R52, R52 ;  /* 0x0000003400347306 */ /* 0x000e620000200c00 */
[----:B------:R-:W-:-:S02]  /*6fb0*/  IADD3 R10, PT, PT, -R34, R17, RZ ;  /* 0x00000011220a7210 */ /* 0x000fc40007ffe1ff */
[----:B------:R-:W-:Y:S01]  /*6fc0*/  LOP3.LUT R71, R48, 0xff, RZ, 0xc0, !PT ;  /* 0x000000ff30477812 */ /* 0x000fe200078ec0ff */
[-C--:B------:R-:W-:Y:S01]  /*6fd0*/  FFMA.FTZ R51, R36, R54.reuse, R51 ;  /* 0x0000003624337223 */ /* 0x080fe20000010033 */
[----:B------:R-:W-:-:S03]  /*6fe0*/  FFMA.FTZ R70, R39, R54, R70 ;  /* 0x0000003627467223 */ /* 0x000fc60000010046 */
[----:B------:R-:W2:Y:S01]  /*6ff0*/  I2F.F16 R8, R8 ;  /* 0x0000000800087306 */ /* 0x000ea20000200c00 */
[----:B------:R-:W-:Y:S02]  /*7000*/  IADD3 R71, PT, PT, -R34, R71, RZ ;  /* 0x0000004722477210 */ /* 0x000fe40007ffe1ff */
[----:B------:R-:W-:-:S05]  /*7010*/  LEA.HI R11, R11, -R34, RZ, 0x8 ;  /* 0x800000220b0b7211 */ /* 0x000fca00078f40ff */
[----:B------:R-:W3:Y:S01]  /*7020*/  I2F.F16 R58, R74 ;  /* 0x0000004a003a7306 */ /* 0x000ee20000200c00 */
[----:B------:R-:W-:-:S07]  /*7030*/  HADD2.F32 R34, -RZ, R49.H0_H0 ;  /* 0x20000031ff227230 */ /* 0x000fce0000004100 */
[----:B------:R-:W-:Y:S08]  /*7040*/  I2F.F16 R54, R59 ;  /* 0x0000003b00367306 */ /* 0x000ff00000200c00 */
[----:B------:R4:W3:Y:S08]  /*7050*/  I2F.F16 R59, R18 ;  /* 0x00000012003b7306 */ /* 0x0008f00000200c00 */
[----:B------:R-:W3:Y:S01]  /*7060*/  I2F.F16 R10, R10 ;  /* 0x0000000a000a7306 */ /* 0x000ee20000200c00 */
[----:B-1----:R-:W-:-:S02]  /*7070*/  HADD2.F32 R48, -RZ, R52.H0_H0 ;  /* 0x20000034ff307230 */ /* 0x002fc40000004100 */
[----:B0-----:R-:W-:-:S05]  /*7080*/  HADD2.F32 R73, -RZ, R4.H0_H0 ;  /* 0x20000004ff497230 */ /* 0x001fca0000004100 */
[----:B------:R-:W0:Y:S01]  /*7090*/  I2F.F16 R49, R72 ;  /* 0x0000004800317306 */ /* 0x000e220000200c00 */
[----:B----4-:R-:W-:-:S07]  /*70a0*/  HADD2.F32 R18, -RZ, R50.H0_H0 ;  /* 0x20000032ff127230 */ /* 0x010fce0000004100 */
[----:B------:R-:W1:Y:S01]  /*70b0*/  I2F.F16 R56, R56 ;  /* 0x0000003800387306 */ /* 0x000e620000200c00 */
[----:B--2---:R-:W-:-:S07]  /*70c0*/  HADD2.F32 R17, -RZ, R8.H0_H0 ;  /* 0x20000008ff117230 */ /* 0x004fce0000004100 */
[----:B------:R-:W2:Y:S08]  /*70d0*/  I2F.F16 R53, R53 ;  /* 0x0000003500357306 */ /* 0x000eb00000200c00 */
[----:B------:R-:W4:Y:S01]  /*70e0*/  I2F.F16 R71, R71 ;  /* 0x0000004700477306 */ /* 0x000f220000200c00 */
[----:B------:R-:W-:Y:S02]  /*70f0*/  HADD2.F32 R4, -RZ, R4.H1_H1 ;  /* 0x30000004ff047230 */ /* 0x000fe40000004100 */
[----:B------:R-:W-:Y:S01]  /*7100*/  FFMA.FTZ R51, R48, R73, R51 ;  /* 0x0000004930337223 */ /* 0x000fe20000010033 */
[----:B---3--:R-:W-:-:S02]  /*7110*/  HADD2.F32 R58, -RZ, R58.H0_H0 ;  /* 0x2000003aff3a7230 */ /* 0x008fc40000004100 */
[-C--:B------:R-:W-:Y:S01]  /*7120*/  FFMA.FTZ R9, R18, R73.reuse, R9 ;  /* 0x0000004912097223 */ /* 0x080fe20000010009 */
[----:B------:R-:W-:Y:S02]  /*7130*/  HADD2.F32 R52, -RZ, R59.H0_H0 ;  /* 0x2000003bff347230 */ /* 0x000fe40000004100 */
[-C--:B------:R-:W-:Y:S01]  /*7140*/  FFMA.FTZ R31, R34, R73.reuse, R31 ;  /* 0x00000049221f7223 */ /* 0x080fe2000001001f */
[----:B------:R-:W-:Y:S02]  /*7150*/  HADD2.F32 R54, -RZ, R54.H0_H0 ;  /* 0x20000036ff367230 */ /* 0x000fe40000004100 */
[----:B------:R-:W-:Y:S01]  /*7160*/  FFMA.FTZ R73, R17, R73, R70 ;  /* 0x0000004911497223 */ /* 0x000fe20000010046 */
[----:B------:R-:W-:Y:S02]  /*7170*/  HADD2.F32 R50, -RZ, R10.H0_H0 ;  /* 0x2000000aff327230 */ /* 0x000fe40000004100 */
[-C--:B------:R-:W-:Y:S01]  /*7180*/  FFMA.FTZ R59, R58, R4.reuse, R51 ;  /* 0x000000043a3b7223 */ /* 0x080fe20000010033 */
[----:B------:R-:W-:Y:S01]  /*7190*/  FFMA.FTZ R10, R52, R4, R9 ;  /* 0x00000004340a7223 */ /* 0x000fe20000010009 */
[----:B0-----:R-:W-:-:S02]  /*71a0*/  HADD2.F32 R51, -RZ, R49.H0_H0 ;  /* 0x20000031ff337230 */ /* 0x001fc40000004100 */
[-C--:B------:R-:W-:Y:S01]  /*71b0*/  FFMA.FTZ R8, R54, R4.reuse, R31 ;  /* 0x0000000436087223 */ /* 0x080fe2000001001f */
[----:B------:R-:W-:Y:S02]  /*71c0*/  HADD2.F32 R9, -RZ, R5.H0_H0 ;  /* 0x20000005ff097230 */ /* 0x000fe40000004100 */
[----:B------:R-:W-:Y:S01]  /*71d0*/  FFMA.FTZ R70, R50, R4, R73 ;  /* 0x0000000432467223 */ /* 0x000fe20000010049 */
[----:B-1----:R-:W-:Y:S02]  /*71e0*/  HADD2.F32 R56, -RZ, R56.H0_H0 ;  /* 0x20000038ff387230 */ /* 0x002fe40000004100 */
[----:B--2---:R-:W-:Y:S02]  /*71f0*/  HADD2.F32 R53, -RZ, R53.H0_H0 ;  /* 0x20000035ff357230 */ /* 0x004fe40000004100 */
[----:B----4-:R-:W-:Y:S02]  /*7200*/  HADD2.F32 R49, -RZ, R71.H0_H0 ;  /* 0x20000047ff317230 */ /* 0x010fe40000004100 */
[----:B------:R-:W-:Y:S01]  /*7210*/  FFMA.FTZ R72, R56, R9, R59 ;  /* 0x0000000938487223 */ /* 0x000fe2000001003b */
[----:B------:R-:W-:-:S02]  /*7220*/  HADD2.F32 R4, -RZ, R5.H1_H1 ;  /* 0x30000005ff047230 */ /* 0x000fc40000004100 */
[-C--:B------:R-:W-:Y:S01]  /*7230*/  FFMA.FTZ R5, R53, R9.reuse, R8 ;  /* 0x0000000935057223 */ /* 0x080fe20000010008 */
[-C--:B------:R-:W-:Y:S01]  /*7240*/  FFMA.FTZ R10, R51, R9.reuse, R10 ;  /* 0x00000009330a7223 */ /* 0x080fe2000001000a */
[----:B------:R-:W-:Y:S01]  /*7250*/  FFMA.FTZ R70, R49, R9, R70 ;  /* 0x0000000931467223 */ /* 0x000fe20000010046 */
[----:B------:R-:W0:Y:S01]  /*7260*/  I2F.F16 R46, R46 ;  /* 0x0000002e002e7306 */ /* 0x000e220000200c00 */
[----:B------:R-:W1:Y:S07]  /*7270*/  LDS.64 R8, [UR4+0x230] ;  /* 0x00023004ff087984 */ /* 0x000e6e0008000a00 */
[----:B------:R-:W2:Y:S01]  /*7280*/  I2F.F16 R11, R11 ;  /* 0x0000000b000b7306 */ /* 0x000ea20000200c00 */
[----:B------:R-:W-:-:S02]  /*7290*/  HADD2.F32 R59, -RZ, R47.H0_H0 ;  /* 0x2000002fff3b7230 */ /* 0x000fc40000004100 */
[----:B------:R-:W-:Y:S02]  /*72a0*/  HADD2.F32 R45, -RZ, R45.H0_H0 ;  /* 0x2000002dff2d7230 */ /* 0x000fe40000004100 */
[----:B------:R-:W-:Y:S01]  /*72b0*/  FMUL.FTZ R60, R29, R60 ;  /* 0x0000003c1d3c7220 */ /* 0x000fe20000410000 */
[----:B0-----:R-:W-:Y:S02]  /*72c0*/  HADD2.F32 R46, -RZ, R46.H0_H0 ;  /* 0x2000002eff2e7230 */ /* 0x001fe40000004100 */
[----:B------:R-:W-:Y:S01]  /*72d0*/  FMUL.FTZ R63, R28, R63 ;  /* 0x0000003f1c3f7220 */ /* 0x000fe20000410000 */
[-C--:B------:R-:W-:Y:S01]  /*72e0*/  FFMA.FTZ R72, R45, R4.reuse, R72 ;  /* 0x000000042d487223 */ /* 0x080fe20000010048 */
[-C--:B------:R-:W-:Y:S01]  /*72f0*/  FFMA.FTZ R10, R59, R4.reuse, R10 ;  /* 0x000000043b0a7223 */ /* 0x080fe2000001000a */
[----:B--2---:R-:W-:Y:S02]  /*7300*/  HADD2.F32 R47, -RZ, R11.H0_H0 ;  /* 0x2000000bff2f7230 */ /* 0x004fe40000004100 */
[----:B------:R-:W-:-:S03]  /*7310*/  FFMA.FTZ R11, R46, R4, R5 ;  /* 0x000000042e0b7223 */ /* 0x000fc60000010005 */
[----:B------:R-:W-:Y:S01]  /*7320*/  FFMA.FTZ R31, R47, R4, R70 ;  /* 0x000000042f1f7223 */ /* 0x000fe20000010046 */
[C---:B------:R-:W-:Y:S01]  /*7330*/  FMUL.FTZ R4, R27.reuse, R68 ;  /* 0x000000441b047220 */ /* 0x040fe20000410000 */
[----:B------:R-:W-:Y:S01]  /*7340*/  FMUL.FTZ R70, R26, R69 ;  /* 0x000000451a467220 */ /* 0x000fe20000410000 */
[----:B------:R-:W-:Y:S02]  /*7350*/  F2FP.F16.F32.PACK_AB R68, RZ, R60 ;  /* 0x0000003cff44723e */ /* 0x000fe400000000ff */
[----:B------:R-:W-:Y:S02]  /*7360*/  F2FP.F16.F32.PACK_AB R69, RZ, R63 ;  /* 0x0000003fff45723e */ /* 0x000fe400000000ff */
[----:B------:R-:W-:Y:S02]  /*7370*/  F2FP.F16.F32.PACK_AB R60, RZ, R4 ;  /* 0x00000004ff3c723e */ /* 0x000fe400000000ff */
[----:B------:R-:W-:Y:S01]  /*7380*/  F2FP.F16.F32.PACK_AB R63, RZ, R70 ;  /* 0x00000046ff3f723e */ /* 0x000fe200000000ff */
[----:B------:R-:W0:Y:S01]  /*7390*/  LDS.64 R4, [UR4+0x238] ;  /* 0x00023804ff047984 */ /* 0x000e220008000a00 */
[----:B------:R-:W-:Y:S01]  /*73a0*/  PRMT R70, R68, 0x5410, R69 ;  /* 0x0000541044467816 */ /* 0x000fe20000000045 */
[----:B------:R-:W-:Y:S01]  /*73b0*/  FMUL.FTZ R10, R27, R10 ;  /* 0x0000000a1b0a7220 */ /* 0x000fe20000410000 */
[----:B------:R-:W-:Y:S01]  /*73c0*/  FMUL.FTZ R68, R26, R31 ;  /* 0x0000001f1a447220 */ /* 0x000fe20000410000 */
[----:B------:R-:W-:Y:S01]  /*73d0*/  FMUL.FTZ R11, R28, R11 ;  /* 0x0000000b1c0b7220 */ /* 0x000fe20000410000 */
[----:B------:R-:W-:-:S02]  /*73e0*/  FMUL.FTZ R72, R29, R72 ;  /* 0x000000481d487220 */ /* 0x000fc40000410000 */
[----:B------:R-:W-:Y:S02]  /*73f0*/  F2FP.F16.F32.PACK_AB R10, RZ, R10 ;  /* 0x0000000aff0a723e */ /* 0x000fe400000000ff */
[----:B------:R-:W-:Y:S01]  /*7400*/  F2FP.F16.F32.PACK_AB R68, RZ, R68 ;  /* 0x00000044ff44723e */ /* 0x000fe200000000ff */
[----:B------:R-:W-:Y:S01]  /*7410*/  HFMA2 R31, R70, 1, 1, R24 ;  /* 0x3c003c00461f7831 */ /* 0x000fe20000000018 */
[----:B------:R-:W-:Y:S02]  /*7420*/  F2FP.F16.F32.PACK_AB R11, RZ, R11 ;  /* 0x0000000bff0b723e */ /* 0x000fe400000000ff */
[----:B------:R-:W-:Y:S02]  /*7430*/  F2FP.F16.F32.PACK_AB R72, RZ, R72 ;  /* 0x00000048ff48723e */ /* 0x000fe400000000ff */
[----:B------:R-:W-:Y:S02]  /*7440*/  PRMT R24, R10, 0x5410, R68 ;  /* 0x000054100a187816 */ /* 0x000fe40000000044 */
[----:B------:R-:W-:Y:S01]  /*7450*/  PRMT R60, R60, 0x5410, R63 ;  /* 0x000054103c3c7816 */ /* 0x000fe2000000003f */
[----:B-1----:R-:W-:Y:S01]  /*7460*/  HADD2.F32 R63, -RZ, R8.H0_H0 ;  /* 0x20000008ff3f7230 */ /* 0x002fe20000004100 */
[----:B------:R-:W-:-:S02]  /*7470*/  PRMT R72, R72, 0x5410, R11 ;  /* 0x0000541048487816 */ /* 0x000fc4000000000b */
[----:B------:R-:W1:Y:S01]  /*7480*/  LDS.64 R10, [UR4+0x30] ;  /* 0x00003004ff0a7984 */ /* 0x000e620008000a00 */
[----:B------:R-:W-:Y:S02]  /*7490*/  HFMA2 R55, R24, 1, 1, R55 ;  /* 0x3c003c0018377831 */ /* 0x000fe40000000037 */
[----:B------:R-:W-:Y:S02]  /*74a0*/  HADD2.F32 R24, -RZ, R8.H1_H1 ;  /* 0x30000008ff187230 */ /* 0x000fe40000004100 */
[-C--:B------:R-:W-:Y:S01]  /*74b0*/  FFMA.FTZ R8, R2, R63.reuse, RZ ;  /* 0x0000003f02087223 */ /* 0x080fe200000100ff */
[----:B------:R-:W-:Y:S02]  /*74c0*/  HFMA2 R32, R60, 1, 1, R32 ;  /* 0x3c003c003c207831 */ /* 0x000fe40000000020 */
[-C--:B------:R-:W-:Y:S01]  /*74d0*/  FFMA.FTZ R60, R6, R63.reuse, RZ ;  /* 0x0000003f063c7223 */ /* 0x080fe200000100ff */
[-C--:B------:R-:W-:Y:S01]  /*74e0*/  FFMA.FTZ R68, R0, R63.reuse, RZ ;  /* 0x0000003f00447223 */ /* 0x080fe200000100ff */
[----:B------:R-:W-:Y:S01]  /*74f0*/  FFMA.FTZ R69, R3, R63, RZ ;  /* 0x0000003f03457223 */ /* 0x000fe200000100ff */
[----:B------:R-:W-:Y:S01]  /*7500*/  FFMA.FTZ R63, R7, R24, R8 ;  /* 0x00000018073f7223 */ /* 0x000fe20000010008 */
[----:B------:R-:W-:-:S02]  /*7510*/  HADD2.F32 R8, -RZ, R9.H0_H0 ;  /* 0x20000009ff087230 */ /* 0x000fc40000004100 */
[-C--:B------:R-:W-:Y:S01]  /*7520*/  FFMA.FTZ R60, R41, R24.reuse, R60 ;  /* 0x00000018293c7223 */ /* 0x080fe2000001003c */
[-C--:B------:R-:W-:Y:S01]  /*7530*/  FFMA.FTZ R68, R25, R24.reuse, R68 ;  /* 0x0000001819447223 */ /* 0x080fe20000010044 */
[----:B------:R-:W-:Y:S01]  /*7540*/  FFMA.FTZ R71, R12, R24, R69 ;  /* 0x000000180c477223 */ /* 0x000fe20000010045 */
[----:B------:R-:W-:Y:S01]  /*7550*/  MOV R15, R75 ;  /* 0x0000004b000f7202 */ /* 0x000fe20000000f00 */
[-C--:B------:R-:W-:Y:S01]  /*7560*/  FFMA.FTZ R69, R44, R8.reuse, R63 ;  /* 0x000000082c457223 */ /* 0x080fe2000001003f */
[-C--:B------:R-:W-:Y:S01]  /*7570*/  FFMA.FTZ R60, R43, R8.reuse, R60 ;  /* 0x000000082b3c7223 */ /* 0x080fe2000001003c */
[-C--:B------:R-:W-:Y:S01]  /*7580*/  FFMA.FTZ R75, R13, R8.reuse, R68 ;  /* 0x000000080d4b7223 */ /* 0x080fe20000010044 */
[----:B------:R-:W-:Y:S02]  /*7590*/  HADD2.F32 R9, -RZ, R9.H1_H1 ;  /* 0x30000009ff097230 */ /* 0x000fe40000004100 */
[----:B------:R-:W-:-:S03]  /*75a0*/  FFMA.FTZ R8, R42, R8, R71 ;  /* 0x000000082a087223 */ /* 0x000fc60000010047 */
[-C--:B------:R-:W-:Y:S01]  /*75b0*/  FFMA.FTZ R71, R36, R9.reuse, R69 ;  /* 0x0000000924477223 */ /* 0x080fe20000010045 */
[-C--:B------:R-:W-:Y:S01]  /*75c0*/  FFMA.FTZ R73, R37, R9.reuse, R60 ;  /* 0x0000000925497223 */ /* 0x080fe2000001003c */
[-C--:B------:R-:W-:Y:S01]  /*75d0*/  FFMA.FTZ R75, R38, R9.reuse, R75 ;  /* 0x00000009264b7223 */ /* 0x080fe2000001004b */
[----:B------:R-:W-:Y:S02]  /*75e0*/  FFMA.FTZ R24, R39, R9, R8 ;  /* 0x0000000927187223 */ /* 0x000fe40000010008 */
[----:B------:R-:W2:Y:S01]  /*75f0*/  LDS.64 R8, [UR4+0x38] ;  /* 0x00003804ff087984 */ /* 0x000ea20008000a00 */
[--C-:B0-----:R-:W-:Y:S02]  /*7600*/  HADD2.F32 R63, -RZ, R4.reuse.H0_H0 ;  /* 0x20000004ff3f7230 */ /* 0x101fe40000004100 */
[----:B------:R-:W-:-:S03]  /*7610*/  HADD2.F32 R69, -RZ, R4.H1_H1 ;  /* 0x30000004ff457230 */ /* 0x000fc60000004100 */
[-C--:B------:R-:W-:Y:S01]  /*7620*/  FFMA.FTZ R71, R48, R63.reuse, R71 ;  /* 0x0000003f30477223 */ /* 0x080fe20000010047 */
[-C--:B------:R-:W-:Y:S01]  /*7630*/  FFMA.FTZ R73, R34, R63.reuse, R73 ;  /* 0x0000003f22497223 */ /* 0x080fe20000010049 */
[-C--:B------:R-:W-:Y:S01]  /*7640*/  FFMA.FTZ R75, R18, R63.reuse, R75 ;  /* 0x0000003f124b7223 */ /* 0x080fe2000001004b */
[----:B------:R-:W-:Y:S01]  /*7650*/  FFMA.FTZ R63, R17, R63, R24 ;  /* 0x0000003f113f7223 */ /* 0x000fe20000010018 */
[----:B------:R-:W-:Y:S02]  /*7660*/  HADD2.F32 R4, -RZ, R5.H0_H0 ;  /* 0x20000005ff047230 */ /* 0x000fe40000004100 */
[----:B------:R-:W-:Y:S02]  /*7670*/  HADD2 R57, R72, R57 ;  /* 0x0000003948397230 */ /* 0x000fe40000000000 */
        /* <DEDUP_REMOVED lines=33> */
[--C-:B--2---:R-:W-:Y:S02]  /*7890*/  HADD2.F32 R11, -RZ, R8.reuse.H0_H0 ;  /* 0x20000008ff0b7230 */ /* 0x104fe40000004100 */
[----:B------:R-:W-:-:S03]  /*78a0*/  HADD2.F32 R5, -RZ, R8.H1_H1 ;  /* 0x30000008ff057230 */ /* 0x000fc60000004100 */
[C---:B------:R-:W-:Y:S01]  /*78b0*/  FFMA.FTZ R60, R11.reuse, R34, R60 ;  /* 0x000000220b3c7223 */ /* 0x040fe2000001003c */
[----:B------:R-:W-:Y:S01]  /*78c0*/  FFMA.FTZ R71, R48, R11, R71 ;  /* 0x0000000b30477223 */ /* 0x000fe20000010047 */
[C---:B------:R-:W-:Y:S01]  /*78d0*/  FFMA.FTZ R73, R11.reuse, R18, R73 ;  /* 0x000000120b497223 */ /* 0x040fe20000010049 */
[----:B------:R-:W-:Y:S01]  /*78e0*/  FFMA.FTZ R75, R11, R17, R10 ;  /* 0x000000110b4b7223 */ /* 0x000fe2000001000a */
[C---:B------:R-:W-:Y:S01]  /*78f0*/  FFMA.FTZ R11, R5.reuse, R54, R60 ;  /* 0x00000036050b7223 */ /* 0x040fe2000001003c */
[--C-:B------:R-:W-:Y:S02]  /*7900*/  HADD2.F32 R10, -RZ, R9.reuse.H0_H0 ;  /* 0x20000009ff0a7230 */ /* 0x100fe40000004100 */
[----:B------:R-:W-:Y:S02]  /*7910*/  HADD2.F32 R60, -RZ, R9.H1_H1 ;  /* 0x30000009ff3c7230 */ /* 0x000fe40000004100 */
[----:B------:R-:W0:Y:S01]  /*7920*/  LDS.64 R8, [UR4+0x330] ;  /* 0x00033004ff087984 */ /* 0x000e220008000a00 */
        /* <DEDUP_REMOVED lines=8> */
[----:B------:R-:W-:Y:S01]  /*79b0*/  FMUL.FTZ R5, R28, R63 ;  /* 0x0000003f1c057220 */ /* 0x000fe20000410000 */
[----:B------:R-:W-:Y:S01]  /*79c0*/  FFMA.FTZ R10, R45, R60, R68 ;  /* 0x0000003c2d0a7223 */ /* 0x000fe20000010044 */
[C---:B------:R-:W-:Y:S01]  /*79d0*/  FFMA.FTZ R11, R60.reuse, R46, R11 ;  /* 0x0000002e3c0b7223 */ /* 0x040fe2000001000b */
[C---:B------:R-:W-:Y:S01]  /*79e0*/  FFMA.FTZ R68, R60.reuse, R59, R70 ;  /* 0x0000003b3c447223 */ /* 0x040fe20000010046 */
[----:B------:R-:W-:Y:S01]  /*79f0*/  FFMA.FTZ R71, R60, R47, R72 ;  /* 0x0000002f3c477223 */ /* 0x000fe20000010048 */
[----:B------:R-:W-:Y:S01]  /*7a00*/  FMUL.FTZ R60, R27, R24 ;  /* 0x000000181b3c7220 */ /* 0x000fe20000410000 */
[----:B------:R-:W-:Y:S01]  /*7a10*/  FMUL.FTZ R24, R26, R69 ;  /* 0x000000451a187220 */ /* 0x000fe20000410000 */
[----:B------:R-:W-:-:S02]  /*7a20*/  F2FP.F16.F32.PACK_AB R63, RZ, R4 ;  /* 0x00000004ff3f723e */ /* 0x000fc400000000ff */
[----:B------:R-:W-:Y:S02]  /*7a30*/  F2FP.F16.F32.PACK_AB R69, RZ, R5 ;  /* 0x00000005ff45723e */ /* 0x000fe400000000ff */
[----:B------:R-:W1:Y:S01]  /*7a40*/  LDS.64 R4, [UR4+0x338] ;  /* 0x00033804ff047984 */ /* 0x000e620008000a00 */
[----:B------:R-:W-:Y:S01]  /*7a50*/  FMUL.FTZ R10, R29, R10 ;  /* 0x0000000a1d0a7220 */ /* 0x000fe20000410000 */
[----:B------:R-:W-:Y:S01]  /*7a60*/  FMUL.FTZ R11, R28, R11 ;  /* 0x0000000b1c0b7220 */ /* 0x000fe20000410000 */
[----:B------:R-:W-:Y:S01]  /*7a70*/  FMUL.FTZ R68, R27, R68 ;  /* 0x000000441b447220 */ /* 0x000fe20000410000 */
[----:B------:R-:W-:Y:S01]  /*7a80*/  FMUL.FTZ R71, R26, R71 ;  /* 0x000000471a477220 */ /* 0x000fe20000410000 */
[----:B------:R-:W-:Y:S02]  /*7a90*/  F2FP.F16.F32.PACK_AB R60, RZ, R60 ;  /* 0x0000003cff3c723e */ /* 0x000fe400000000ff */
[----:B------:R-:W-:Y:S02]  /*7aa0*/  F2FP.F16.F32.PACK_AB R24, RZ, R24 ;  /* 0x00000018ff18723e */ /* 0x000fe400000000ff */
[----:B------:R-:W-:-:S02]  /*7ab0*/  PRMT R63, R63, 0x5410, R69 ;  /* 0x000054103f3f7816 */ /* 0x000fc40000000045 */
[----:B------:R-:W-:Y:S02]  /*7ac0*/  F2FP.F16.F32.PACK_AB R10, RZ, R10 ;  /* 0x0000000aff0a723e */ /* 0x000fe400000000ff */
[----:B------:R-:W-:Y:S02]  /*7ad0*/  F2FP.F16.F32.PACK_AB R11, RZ, R11 ;  /* 0x0000000bff0b723e */ /* 0x000fe400000000ff */
[----:B------:R-:W-:Y:S02]  /*7ae0*/  F2FP.F16.F32.PACK_AB R68, RZ, R68 ;  /* 0x00000044ff44723e */ /* 0x000fe400000000ff */
[----:B------:R-:W-:Y:S02]  /*7af0*/  F2FP.F16.F32.PACK_AB R71, RZ, R71 ;  /* 0x00000047ff47723e */ /* 0x000fe400000000ff */
[----:B------:R-:W-:Y:S01]  /*7b00*/  PRMT R60, R60, 0x5410, R24 ;  /* 0x000054103c3c7816 */ /* 0x000fe20000000018 */
[----:B------:R-:W-:Y:S01]  /*7b10*/  HFMA2 R61, R63, 1, 1, R61 ;  /* 0x3c003c003f3d7831 */ /* 0x000fe2000000003d */
[----:B------:R-:W-:Y:S01]  /*7b20*/  PRMT R24, R10, 0x5410, R11 ;  /* 0x000054100a187816 */ /* 0x000fe2000000000b */
[----:B0-----:R-:W-:Y:S01]  /*7b30*/  HADD2.F32 R63, -RZ, R8.H0_H0 ;  /* 0x20000008ff3f7230 */ /* 0x001fe20000004100 */
[----:B------:R-:W-:Y:S01]  /*7b40*/  PRMT R68, R68, 0x5410, R71 ;  /* 0x0000541044447816 */ /* 0x000fe20000000047 */
[----:B------:R-:W0:Y:S02]  /*7b50*/  LDS.64 R10, [UR4+0x430] ;  /* 0x00043004ff0a7984 */ /* 0x000e240008000a00 */
[----:B------:R-:W-:-:S02]  /*7b60*/  HADD2 R64, R24, R64 ;  /* 0x0000004018407230 */ /* 0x000fc40000000000 */
[----:B------:R-:W-:Y:S02]  /*7b70*/  HADD2.F32 R24, -RZ, R8.H1_H1 ;  /* 0x30000008ff187230 */ /* 0x000fe40000004100 */
[-C--:B------:R-:W-:Y:S01]  /*7b80*/  FFMA.FTZ R8, R2, R63.reuse, RZ ;  /* 0x0000003f02087223 */ /* 0x080fe200000100ff */
[----:B------:R-:W-:Y:S02]  /*7b90*/  HFMA2 R62, R60, 1, 1, R62 ;  /* 0x3c003c003c3e7831 */ /* 0x000fe4000000003e */
[-C--:B------:R-:W-:Y:S01]  /*7ba0*/  FFMA.FTZ R60, R6, R63.reuse, RZ ;  /* 0x0000003f063c7223 */ /* 0x080fe200000100ff */
[----:B------:R-:W-:Y:S02]  /*7bb0*/  HFMA2 R65, R68, 1, 1, R65 ;  /* 0x3c003c0044417831 */ /* 0x000fe40000000041 */
        /* <DEDUP_REMOVED lines=27> */
[----:B------:R-:W-:-:S02]  /*7d70*/  HADD2.F32 R4, -RZ, R5.H0_H0 ;  /* 0x20000005ff047230 */ /* 0x000fc40000004100 */
[----:B------:R-:W-:Y:S02]  /*7d80*/  HADD2.F32 R68, -RZ, R5.H1_H1 ;  /* 0x30000005ff447230 */ /* 0x000fe40000004100 */
[--C-:B0-----:R-:W-:Y:S02]  /*7d90*/  HADD2.F32 R5, -RZ, R10.reuse.H0_H0 ;  /* 0x2000000aff057230 */ /* 0x101fe40000004100 */
        /* <DEDUP_REMOVED lines=9> */
[-C--:B------:R-:W-:Y:S01]  /*7e30*/  FFMA.FTZ R4, R2, R5.reuse, RZ ;  /* 0x0000000502047223 */ /* 0x080fe200000100ff */
[-C--:B------:R-:W-:Y:S01]  /*7e40*/  FFMA.FTZ R68, R6, R5.reuse, RZ ;  /* 0x0000000506447223 */ /* 0x080fe200000100ff */
[-C--:B------:R-:W-:Y:S01]  /*7e50*/  FFMA.FTZ R70, R0, R5.reuse, RZ ;  /* 0x0000000500467223 */ /* 0x080fe200000100ff */
[----:B------:R-:W-:Y:S01]  /*7e60*/  FFMA.FTZ R5, R3, R5, RZ ;  /* 0x0000000503057223 */ /* 0x000fe200000100ff */
[----:B------:R-:W-:Y:S01]  /*7e70*/  FFMA.FTZ R73, R7, R10, R4 ;  /* 0x0000000a07497223 */ /* 0x000fe20000010004 */
[----:B------:R-:W-:-:S02]  /*7e80*/  HADD2.F32 R4, -RZ, R11.H0_H0 ;  /* 0x2000000bff047230 */ /* 0x000fc40000004100 */
[-C--:B------:R-:W-:Y:S01]  /*7e90*/  FFMA.FTZ R68, R41, R10.reuse, R68 ;  /* 0x0000000a29447223 */ /* 0x080fe20000010044 */
[-C--:B------:R-:W-:Y:S01]  /*7ea0*/  FFMA.FTZ R70, R25, R10.reuse, R70 ;  /* 0x0000000a19467223 */ /* 0x080fe20000010046 */
[----:B------:R-:W-:Y:S02]  /*7eb0*/  FFMA.FTZ R5, R12, R10, R5 ;  /* 0x0000000a0c057223 */ /* 0x000fe40000010005 */
        /* <DEDUP_REMOVED lines=29> */
[--C-:B0-----:R-:W-:Y:S02]  /*8090*/  HADD2.F32 R73, -RZ, R4.reuse.H0_H0 ;  /* 0x20000004ff497230 */ /* 0x101fe40000004100 */
[-C--:B------:R-:W-:Y:S01]  /*80a0*/  FFMA.FTZ R8, R59, R68.reuse, R8 ;  /* 0x000000443b087223 */ /* 0x080fe20000010008 */
[----:B------:R-:W-:Y:S02]  /*80b0*/  HADD2.F32 R4, -RZ, R4.H1_H1 ;  /* 0x30000004ff047230 */ /* 0x000fe40000004100 */
[----:B------:R-:W-:Y:S01]  /*80c0*/  FFMA.FTZ R9, R47, R68, R74 ;  /* 0x000000442f097223 */ /* 0x000fe2000001004a */
[-C--:B------:R-:W-:Y:S01]  /*80d0*/  FFMA.FTZ R2, R2, R73.reuse, RZ ;  /* 0x0000004902027223 */ /* 0x080fe200000100ff */
[-C--:B------:R-:W-:Y:S01]  /*80e0*/  FFMA.FTZ R6, R6, R73.reuse, RZ ;  /* 0x0000004906067223 */ /* 0x080fe200000100ff */
[-C--:B------:R-:W-:Y:S01]  /*80f0*/  FFMA.FTZ R68, R0, R73.reuse, RZ ;  /* 0x0000004900447223 */ /* 0x080fe200000100ff */
[----:B------:R-:W-:Y:S01]  /*8100*/  FFMA.FTZ R3, R3, R73, RZ ;  /* 0x0000004903037223 */ /* 0x000fe200000100ff */
        /* <DEDUP_REMOVED lines=12> */
[----:B------:R-:W-:Y:S01]  /*81d0*/  FFMA.FTZ R13, R38, R5, R13 ;  /* 0x00000005260d7223 */ /* 0x000fe2000001000d */
[----:B-1----:R-:W-:-:S02]  /*81e0*/  HADD2.F32 R3, -RZ, R10.H0_H0 ;  /* 0x2000000aff037230 */ /* 0x002fc40000004100 */
[----:B------:R-:W-:Y:S01]  /*81f0*/  FFMA.FTZ R4, R39, R5, R0 ;  /* 0x0000000527047223 */ /* 0x000fe20000010000 */
[----:B------:R-:W-:Y:S02]  /*8200*/  HADD2.F32 R5, -RZ, R10.H1_H1 ;  /* 0x3000000aff057230 */ /* 0x000fe40000004100 */
[-C--:B------:R-:W-:Y:S01]  /*8210*/  FFMA.FTZ R7, R48, R3.reuse, R7 ;  /* 0x0000000330077223 */ /* 0x080fe20000010007 */
[-C--:B------:R-:W-:Y:S01]  /*8220*/  FFMA.FTZ R37, R34, R3.reuse, R37 ;  /* 0x0000000322257223 */ /* 0x080fe20000010025 */
[-C--:B------:R-:W-:Y:S01]  /*8230*/  FFMA.FTZ R13, R18, R3.reuse, R13 ;  /* 0x00000003120d7223 */ /* 0x080fe2000001000d */
[--C-:B------:R-:W-:Y:S02]  /*8240*/  HADD2.F32 R0, -RZ, R11.reuse.H0_H0 ;  /* 0x2000000bff007230 */ /* 0x100fe40000004100 */
[----:B------:R-:W-:Y:S01]  /*8250*/  FFMA.FTZ R3, R17, R3, R4 ;  /* 0x0000000311037223 */ /* 0x000fe20000010004 */
[-C--:B------:R-:W-:Y:S01]  /*8260*/  FFMA.FTZ R7, R58, R5.reuse, R7 ;  /* 0x000000053a077223 */ /* 0x080fe20000010007 */
        /* <DEDUP_REMOVED lines=10> */
[----:B------:R-:W-:Y:S01]  /*8310*/  UIADD3 UR9, UPT, UPT, UR9, 0x20, URZ ;  /* 0x0000002009097890 */ /* 0x000fe2000fffe0ff */
[-C--:B------:R-:W-:Y:S01]  /*8320*/  FFMA.FTZ R52, R59, R2.reuse, R52 ;  /* 0x000000023b347223 */ /* 0x080fe20000010034 */
[----:B------:R-:W-:Y:S01]  /*8330*/  FFMA.FTZ R47, R47, R2, R50 ;  /* 0x000000022f2f7223 */ /* 0x000fe20000010032 */
[C---:B------:R-:W-:Y:S01]  /*8340*/  FMUL.FTZ R70, R29.reuse, R70 ;  /* 0x000000461d467220 */ /* 0x040fe20000410000 */
[C---:B------:R-:W-:Y:S01]  /*8350*/  FMUL.FTZ R56, R29.reuse, R56 ;  /* 0x000000381d387220 */ /* 0x040fe20000410000 */
[C---:B------:R-:W-:Y:S01]  /*8360*/  FMUL.FTZ R71, R28.reuse, R71 ;  /* 0x000000471c477220 */ /* 0x040fe20000410000 */
[C---:B------:R-:W-:Y:S01]  /*8370*/  FMUL.FTZ R53, R28.reuse, R53 ;  /* 0x000000351c357220 */ /* 0x040fe20000410000 */
[----:B------:R-:W-:Y:S01]  /*8380*/  FMUL.FTZ R24, R29, R24 ;  /* 0x000000181d187220 */ /* 0x000fe20000410000 */
        /* <DEDUP_REMOVED lines=29> */
[----:B------:R-:W-:Y:S02]  /*8560*/  HADD2 R2, R8, R30 ;  /* 0x0000001e08027230 */ /* 0x000fe40000000000 */
[----:B------:R-:W-:Y:S02]  /*8570*/  HFMA2 R25, R24, 1, 1, R33 ;  /* 0x3c003c0018197831 */ /* 0x000fe40000000021 */
[----:B------:R-:W-:Y:S02]  /*8580*/  HADD2 R24, R60, R35 ;  /* 0x000000233c187230 */ /* 0x000fe40000000000 */
[----:B------:R-:W-:Y:S01]  /*8590*/  HADD2 R0, R52, R32 ;  /* 0x0000002034007230 */ /* 0x000fe20000000000 */
[----:B------:R-:W-:Y:S06]  /*85a0*/  @!P0 BRA `(.L_x_1005) ;  /* 0xffffff8800288947 */ /* 0x000fec000383ffff */
.L_x_1003:
        /* <DEDUP_REMOVED lines=17> */
.L_x_1009:
[----:B------:R-:W0:Y:S02]  /*86c0*/  LDS R4, [R8] ;  /* 0x0000000008047984 */ /* 0x000e240000000800 */
[----:B0-----:R-:W-:-:S05]  /*86d0*/  HFMA2 R5, R4, 1, 1, R64 ;  /* 0x3c003c0004057831 */ /* 0x001fca0000000040 */
[----:B------:R-:W0:Y:S02]  /*86e0*/  ATOMS.CAST.SPIN P0, [R8], R4, R5 ;  /* 0x000000040800758d */ /* 0x000e240001800005 */
[----:B0-----:R-:W-:Y:S05]  /*86f0*/  @!P0 BRA `(.L_x_1009) ;  /* 0xfffffffc00f08947 */ /* 0x001fea000383ffff */
[----:B------:R-:W-:Y:S05]  /*8700*/  BRA `(.L_x_1007) ;  /* 0x00000000000c7947 */ /* 0x000fea0003800000 */
.L_x_1008:
[----:B------:R-:W2:Y:S02]  /*8710*/  LD.E R4, desc[UR12][R6.64] ;  /* 0x0000000c06047980 */ /* 0x000ea4000c101900 */
[----:B--2---:R-:W-:-:S05]  /*8720*/  IADD3 R5, PT, PT, R64, R4, RZ ;  /* 0x0000000440057210 */ /* 0x004fca0007ffe0ff */
[----:B------:R0:W-:Y:S02]  /*8730*/  ST.E desc[UR12][R6.64], R5 ;  /* 0x0000000506007985 */ /* 0x0001e4000c10190c */
.L_x_1007:
[----:B------:R-:W-:Y:S05]  /*8740*/  BSYNC.RECONVERGENT B0 ;  /* 0x0000000000007941 */ /* 0x000fea0003800200 */
.L_x_1006:
[----:B------:R1:W-:Y:S01]  /*8750*/  ATOM.E.ADD.F16x2.RN.STRONG.GPU P0, RZ, desc[UR12][R6.64+0x4], R65 ;  /* 0x8000044106ff79a2 */ /* 0x0003e2000c10e10c */
[----:B------:R-:W-:Y:S04]  /*8760*/  BSSY.RECONVERGENT B0, `(.L_x_1010) ;  /* 0x000000e000007945 */ /* 0x000fe80003800200 */
[----:B-1----:R-:W-:Y:S05]  /*8770*/  @P0 BRA `(.L_x_1011) ;  /* 0x0000000000300947 */ /* 0x002fea0003800000 */
[----:B------:R-:W1:Y:S02]  /*8780*/  QSPC.E.S P0, RZ, [R6+0x4] ;  /* 0x0000040006ff73aa */ /* 0x000e640000000500 */
[----:B-1----:R-:W-:Y:S05]  /*8790*/  @!P0 BRA `(.L_x_1012) ;  /* 0x00000000001c8947 */ /* 0x002fea0003800000 */
[----:B------:R-:W-:-:S04]  /*87a0*/  MOV R4, R6 ;  /* 0x0000000600047202 */ /* 0x000fc80000000f00 */
[----:B------:R-:W-:-:S07]  /*87b0*/  MOV R8, R4 ;  /* 0x0000000400087202 */ /* 0x000fce0000000f00 */
.L_x_1013:
[----:B------:R-:W0:Y:S02]  /*87c0*/  LDS R4, [R8+0x4] ;  /* 0x0000040008047984 */ /* 0x000e240000000800 */
[----:B0-----:R-:W-:-:S05]  /*87d0*/  HADD2 R5, R4, R65 ;  /* 0x0000004104057230 */ /* 0x001fca0000000000 */
[----:B------:R-:W0:Y:S02]  /*87e0*/  ATOMS.CAST.SPIN P0, [R8+0x4], R4, R5 ;  /* 0x000004040800758d */ /* 0x000e240001800005 */
[----:B0-----:R-:W-:Y:S05]  /*87f0*/  @!P0 BRA `(.L_x_1013) ;  /* 0xfffffffc00f08947 */ /* 0x001fea000383ffff */
[----:B------:R-:W-:Y:S05]  /*8800*/  BRA `(.L_x_1011) ;  /* 0x00000000000c7947 */ /* 0x000fea0003800000 */
.L_x_1012:
[----:B------:R-:W0:Y:S02]  /*8810*/  LD.E R4, desc[UR12][R6.64+0x4] ;  /* 0x0000040c06047980 */ /* 0x000e24000c101900 */
[----:B0-----:R-:W-:-:S05]  /*8820*/  IADD3 R5, PT, PT, R65, R4, RZ ;  /* 0x0000000441057210 */ /* 0x001fca0007ffe0ff */
[----:B------:R1:W-:Y:S02]  /*8830*/  ST.E desc[UR12][R6.64+0x4], R5 ;  /* 0x0000040506007985 */ /* 0x0003e4000c10190c */
.L_x_1011:
[----:B------:R-:W-:Y:S05]  /*8840*/  BSYNC.RECONVERGENT B0 ;  /* 0x0000000000007941 */ /* 0x000fea0003800200 */
.L_x_1010:
        /* <DEDUP_REMOVED lines=9> */
.L_x_1017:
[----:B------:R-:W0:Y:S02]  /*88e0*/  LDS R4, [R8] ;  /* 0x0000000008047984 */ /* 0x000e240000000800 */
[----:B0-----:R-:W-:-:S05]  /*88f0*/  HFMA2 R5, R4, 1, 1, R57 ;  /* 0x3c003c0004057831 */ /* 0x001fca0000000039 */
[----:B------:R-:W0:Y:S02]  /*8900*/  ATOMS.CAST.SPIN P0, [R8], R4, R5 ;  /* 0x000000040800758d */ /* 0x000e240001800005 */
[----:B0-----:R-:W-:Y:S05]  /*8910*/  @!P0 BRA `(.L_x_1017) ;  /* 0xfffffffc00f08947 */ /* 0x001fea000383ffff */
[----:B------:R-:W-:Y:S05]  /*8920*/  BRA `(.L_x_1015) ;  /* 0x00000000000c7947 */ /* 0x000fea0003800000 */
.L_x_1016:
[----:B------:R-:W2:Y:S02]  /*8930*/  LD.E R4, desc[UR12][R6.64] ;  /* 0x0000000c06047980 */ /* 0x000ea4000c101900 */
[----:B--2---:R-:W-:-:S05]  /*8940*/  IADD3 R5, PT, PT, R57, R4, RZ ;  /* 0x0000000439057210 */ /* 0x004fca0007ffe0ff */
[----:B------:R0:W-:Y:S02]  /*8950*/  ST.E desc[UR12][R6.64], R5 ;  /* 0x0000000506007985 */ /* 0x0001e4000c10190c */
.L_x_1015:
[----:B------:R-:W-:Y:S05]  /*8960*/  BSYNC.RECONVERGENT B0 ;  /* 0x0000000000007941 */ /* 0x000fea0003800200 */
.L_x_1014:
[----:B------:R1:W-:Y:S01]  /*8970*/  ATOM.E.ADD.F16x2.RN.STRONG.GPU P0, RZ, desc[UR12][R6.64+0x4], R55 ;  /* 0x8000043706ff79a2 */ /* 0x0003e2000c10e10c */
[----:B------:R-:W-:Y:S04]  /*8980*/  BSSY.RECONVERGENT B0, `(.L_x_1018) ;  /* 0x000000e000007945 */ /* 0x000fe80003800200 */
[----:B-1----:R-:W-:Y:S05]  /*8990*/  @P0 BRA `(.L_x_1019) ;  /* 0x0000000000300947 */ /* 0x002fea0003800000 */
[----:B------:R-:W1:Y:S02]  /*89a0*/  QSPC.E.S P0, RZ, [R6+0x4] ;  /* 0x0000040006ff73aa */ /* 0x000e640000000500 */
[----:B-1----:R-:W-:Y:S05]  /*89b0*/  @!P0 BRA `(.L_x_1020) ;  /* 0x00000000001c8947 */ /* 0x002fea0003800000 */
[----:B------:R-:W-:-:S04]  /*89c0*/  MOV R4, R6 ;  /* 0x0000000600047202 */ /* 0x000fc80000000f00 */
[----:B------:R-:W-:-:S07]  /*89d0*/  MOV R8, R4 ;  /* 0x0000000400087202 */ /* 0x000fce0000000f00 */
.L_x_1021:
[----:B------:R-:W0:Y:S02]  /*89e0*/  LDS R4, [R8+0x4] ;  /* 0x0000040008047984 */ /* 0x000e240000000800 */
[----:B0-----:R-:W-:-:S05]  /*89f0*/  HADD2 R5, R4, R55 ;  /* 0x0000003704057230 */ /* 0x001fca0000000000 */
[----:B------:R-:W0:Y:S02]  /*8a00*/  ATOMS.CAST.SPIN P0, [R8+0x4], R4, R5 ;  /* 0x000004040800758d */ /* 0x000e240001800005 */
[----:B0-----:R-:W-:Y:S05]  /*8a10*/  @!P0 BRA `(.L_x_1021) ;  /* 0xfffffffc00f08947 */ /* 0x001fea000383ffff */
[----:B------:R-:W-:Y:S05]  /*8a20*/  BRA `(.L_x_1019) ;  /* 0x00000000000c7947 */ /* 0x000fea0003800000 */
.L_x_1020:
[----:B------:R-:W0:Y:S02]  /*8a30*/  LD.E R4, desc[UR12][R6.64+0x4] ;  /* 0x0000040c06047980 */ /* 0x000e24000c101900 */
[----:B0-----:R-:W-:-:S05]  /*8a40*/  IADD3 R5, PT, PT, R55, R4, RZ ;  /* 0x0000000437057210 */ /* 0x001fca0007ffe0ff */
[----:B------:R1:W-:Y:S02]  /*8a50*/  ST.E desc[UR12][R6.64+0x4], R5 ;  /* 0x0000040506007985 */ /* 0x0003e4000c10190c */
.L_x_1019:
[----:B------:R-:W-:Y:S05]  /*8a60*/  BSYNC.RECONVERGENT B0 ;  /* 0x0000000000007941 */ /* 0x000fea0003800200 */
.L_x_1018:
        /* <DEDUP_REMOVED lines=9> */
.L_x_1025:
[----:B------:R-:W0:Y:S02]  /*8b00*/  LDS R4, [R8] ;  /* 0x0000000008047984 */ /* 0x000e240000000800 */
[----:B0-----:R-:W-:-:S05]  /*8b10*/  HFMA2 R5, R4, 1, 1, R61 ;  /* 0x3c003c0004057831 */ /* 0x001fca000000003d */
[----:B------:R-:W0:Y:S02]  /*8b20*/  ATOMS.CAST.SPIN P0, [R8], R4, R5 ;  /* 0x000000040800758d */ /* 0x000e240001800005 */
[----:B0-----:R-:W-:Y:S05]  /*8b30*/  @!P0 BRA `(.L_x_1025) ;  /* 0xfffffffc00f08947 */ /* 0x001fea000383ffff */
[----:B------:R-:W-:Y:S05]  /*8b40*/  BRA `(.L_x_1023) ;  /* 0x00000000000c7947 */ /* 0x000fea0003800000 */
.L_x_1024:
[----:B------:R-:W2:Y:S02]  /*8b50*/  LD.E R4, desc[UR12][R6.64] ;  /* 0x0000000c06047980 */ /* 0x000ea4000c101900 */
[----:B--2---:R-:W-:-:S05]  /*8b60*/  IADD3 R5, PT, PT, R61, R4, RZ ;  /* 0x000000043d057210 */ /* 0x004fca0007ffe0ff */
[----:B------:R0:W-:Y:S02]  /*8b70*/  ST.E desc[UR12][R6.64], R5 ;  /* 0x0000000506007985 */ /* 0x0001e4000c10190c */
.L_x_1023:
[----:B------:R-:W-:Y:S05]  /*8b80*/  BSYNC.RECONVERGENT B0 ;  /* 0x0000000000007941 */ /* 0x000fea0003800200 */
.L_x_1022:
[----:B------:R1:W-:Y:S01]  /*8b90*/  ATOM.E.ADD.F16x2.RN.STRONG.GPU P0, RZ, desc[UR12][R6.64+0x4], R62 ;  /* 0x8000043e06ff79a2 */ /* 0x0003e2000c10e10c */
[----:B------:R-:W-:Y:S04]  /*8ba0*/  BSSY.RECONVERGENT B0, `(.L_x_1026) ;  /* 0x000000e000007945 */ /* 0x000fe80003800200 */
[----:B-1----:R-:W-:Y:S05]  /*8bb0*/  @P0 BRA `(.L_x_1027) ;  /* 0x0000000000300947 */ /* 0x002fea0003800000 */
[----:B------:R-:W1:Y:S02]  /*8bc0*/  QSPC.E.S P0, RZ, [R6+0x4] ;  /* 0x0000040006ff73aa */ /* 0x000e640000000500 */
[----:B-1----:R-:W-:Y:S05]  /*8bd0*/  @!P0 BRA `(.L_x_1028) ;  /* 0x00000000001c8947 */ /* 0x002fea0003800000 */
[----:B------:R-:W-:-:S04]  /*8be0*/  MOV R4, R6 ;  /* 0x0000000600047202 */ /* 0x000fc80000000f00 */
[----:B------:R-:W-:-:S07]  /*8bf0*/  MOV R8, R4 ;  /* 0x0000000400087202 */ /* 0x000fce0000000f00 */
.L_x_1029:
[----:B------:R-:W0:Y:S02]  /*8c00*/  LDS R4, [R8+0x4] ;  /* 0x0000040008047984 */ /* 0x000e240000000800 */
[----:B0-----:R-:W-:-:S05]  /*8c10*/  HADD2 R5, R4, R62 ;  /* 0x0000003e04057230 */ /* 0x001fca0000000000 */
[----:B------:R-:W0:Y:S02]  /*8c20*/  ATOMS.CAST.SPIN P0, [R8+0x4], R4, R5 ;  /* 0x000004040800758d */ /* 0x000e240001800005 */
[----:B0-----:R-:W-:Y:S05]  /*8c30*/  @!P0 BRA `(.L_x_1029) ;  /* 0xfffffffc00f08947 */ /* 0x001fea000383ffff */
[----:B------:R-:W-:Y:S05]  /*8c40*/  BRA `(.L_x_1027) ;  /* 0x00000000000c7947 */ /* 0x000fea0003800000 */
.L_x_1028:
[----:B------:R-:W0:Y:S02]  /*8c50*/  LD.E R4, desc[UR12][R6.64+0x4] ;  /* 0x0000040c06047980 */ /* 0x000e24000c101900 */
[----:B0-----:R-:W-:-:S05]  /*8c60*/  IADD3 R5, PT, PT, R62, R4, RZ ;  /* 0x000000043e057210 */ /* 0x001fca0007ffe0ff */
[----:B------:R1:W-:Y:S02]  /*8c70*/  ST.E desc[UR12][R6.64+0x4], R5 ;  /* 0x0000040506007985 */ /* 0x0003e4000c10190c */
.L_x_1027:
[----:B------:R-:W-:Y:S05]  /*8c80*/  BSYNC.RECONVERGENT B0 ;  /* 0x0000000000007941 */ /* 0x000fea0003800200 */
.L_x_1026:
        /* <DEDUP_REMOVED lines=9> */
.L_x_1033:
[----:B------:R-:W0:Y:S02]  /*8d20*/  LDS R4, [R8] ;  /* 0x0000000008047984 */ /* 0x000e240000000800 */
[----:B0-----:R-:W-:-:S05]  /*8d30*/  HFMA2 R5, R4, 1, 1, R25 ;  /* 0x3c003c0004057831 */ /* 0x001fca0000000019 */
[----:B------:R-:W0:Y:S02]  /*8d40*/  ATOMS.CAST.SPIN P0, [R8], R4, R5 ;  /* 0x000000040800758d */ /* 0x000e240001800005 */
[----:B0-----:R-:W-:Y:S05]  /*8d50*/  @!P0 BRA `(.L_x_1033) ;  /* 0xfffffffc00f08947 */ /* 0x001fea000383ffff */
[----:B------:R-:W-:Y:S05]  /*8d60*/  BRA `(.L_x_1031) ;  /* 0x00000000000c7947 */ /* 0x000fea0003800000 */
.L_x_1032:
[----:B------:R-:W2:Y:S02]  /*8d70*/  LD.E R4, desc[UR12][R6.64] ;  /* 0x0000000c06047980 */ /* 0x000ea4000c101900 */
[----:B--2---:R-:W-:-:S05]  /*8d80*/  IADD3 R5, PT, PT, R25, R4, RZ ;  /* 0x0000000419057210 */ /* 0x004fca0007ffe0ff */
[----:B------:R0:W-:Y:S02]  /*8d90*/  ST.E desc[UR12][R6.64], R5 ;  /* 0x0000000506007985 */ /* 0x0001e4000c10190c */
.L_x_1031:
[----:B------:R-:W-:Y:S05]  /*8da0*/  BSYNC.RECONVERGENT B0 ;  /* 0x0000000000007941 */ /* 0x000fea0003800200 */
.L_x_1030:
[----:B------:R1:W-:Y:S01]  /*8db0*/  ATOM.E.ADD.F16x2.RN.STRONG.GPU P0, RZ, desc[UR12][R6.64+0x4], R24 ;  /* 0x8000041806ff79a2 */ /* 0x0003e2000c10e10c */
[----:B------:R-:W-:Y:S04]  /*8dc0*/  BSSY.RECONVERGENT B0, `(.L_x_1034) ;  /* 0x000000e000007945 */ /* 0x000fe80003800200 */
[----:B-1----:R-:W-:Y:S05]  /*8dd0*/  @P0 BRA `(.L_x_1035) ;  /* 0x0000000000300947 */ /* 0x002fea0003800000 */
[----:B------:R-:W1:Y:S02]  /*8de0*/  QSPC.E.S P0, RZ, [R6+0x4] ;  /* 0x0000040006ff73aa */ /* 0x000e640000000500 */
[----:B-1----:R-:W-:Y:S05]  /*8df0*/  @!P0 BRA `(.L_x_1036) ;  /* 0x00000000001c8947 */ /* 0x002fea0003800000 */
[----:B------:R-:W-:-:S04]  /*8e00*/  MOV R4, R6 ;  /* 0x0000000600047202 */ /* 0x000fc80000000f00 */
[----:B------:R-:W-:-:S07]  /*8e10*/  MOV R8, R4 ;  /* 0x0000000400087202 */ /* 0x000fce0000000f00 */
.L_x_1037:
[----:B------:R-:W0:Y:S02]  /*8e20*/  LDS R4, [R8+0x4] ;  /* 0x0000040008047984 */ /* 0x000e240000000800 */
[----:B0-----:R-:W-:-:S05]  /*8e30*/  HADD2 R5, R4, R24 ;  /* 0x0000001804057230 */ /* 0x001fca0000000000 */
[----:B------:R-:W0:Y:S02]  /*8e40*/  ATOMS.CAST.SPIN P0, [R8+0x4], R4, R5 ;  /* 0x000004040800758d */ /* 0x000e240001800005 */
[----:B0-----:R-:W-:Y:S05]  /*8e50*/  @!P0 BRA `(.L_x_1037) ;  /* 0xfffffffc00f08947 */ /* 0x001fea000383ffff */
[----:B------:R-:W-:Y:S05]  /*8e60*/  BRA `(.L_x_1035) ;  /* 0x00000000000c7947 */ /* 0x000fea0003800000 */
.L_x_1036:
[----:B------:R-:W0:Y:S02]  /*8e70*/  LD.E R4, desc[UR12][R6.64+0x4] ;  /* 0x0000040c06047980 */ /* 0x000e24000c101900 */
[----:B0-----:R-:W-:-:S05]  /*8e80*/  IADD3 R5, PT, PT, R24, R4, RZ ;  /* 0x0000000418057210 */ /* 0x001fca0007ffe0ff */
[----:B------:R1:W-:Y:S02]  /*8e90*/  ST.E desc[UR12][R6.64+0x4], R5 ;  /* 0x0000040506007985 */ /* 0x0003e4000c10190c */
.L_x_1035:
[----:B------:R-:W-:Y:S05]  /*8ea0*/  BSYNC.RECONVERGENT B0 ;  /* 0x0000000000007941 */ /* 0x000fea0003800200 */
.L_x_1034:
[----:B01----:R-:W-:Y:S02]  /*8eb0*/  MOV R5, UR6 ;  /* 0x0000000600057c02 */ /* 0x003fe40008000f00 */
[----:B------:R-:W-:-:S03]  /*8ec0*/  MOV R4, R3 ;  /* 0x0000000300047202 */ /* 0x000fc60000000f00 */
[----:B------:R-:W-:-:S05]  /*8ed0*/  IMAD.WIDE R6, R5, 0x2, R6 ;  /* 0x0000000205067825 */ /* 0x000fca00078e0206 */
        /* <DEDUP_REMOVED lines=8> */
.L_x_1041:
[----:B------:R-:W0:Y:S02]  /*8f60*/  LDS R4, [R8] ;  /* 0x0000000008047984 */ /* 0x000e240000000800 */
[----:B0-----:R-:W-:-:S05]  /*8f70*/  HFMA2 R5, R4, 1, 1, R3 ;  /* 0x3c003c0004057831 */ /* 0x001fca0000000003 */
[----:B------:R-:W0:Y:S02]  /*8f80*/  ATOMS.CAST.SPIN P0, [R8], R4, R5 ;  /* 0x000000040800758d */ /* 0x000e240001800005 */
[----:B0-----:R-:W-:Y:S05]  /*8f90*/  @!P0 BRA `(.L_x_1041) ;  /* 0xfffffffc00f08947 */ /* 0x001fea000383ffff */
[----:B------:R-:W-:Y:S05]  /*8fa0*/  BRA `(.L_x_1039) ;  /* 0x00000000000c7947 */ /* 0x000fea0003800000 */
.L_x_1040:
[----:B------:R-:W2:Y:S02]  /*8fb0*/  LD.E R3, desc[UR12][R6.64] ;  /* 0x0000000c06037980 */ /* 0x000ea4000c101900 */
[----:B--2---:R-:W-:-:S05]  /*8fc0*/  IADD3 R3, PT, PT, R4, R3, RZ ;  /* 0x0000000304037210 */ /* 0x004fca0007ffe0ff */
[----:B------:R0:W-:Y:S02]  /*8fd0*/  ST.E desc[UR12][R6.64], R3 ;  /* 0x0000000306007985 */ /* 0x0001e4000c10190c */
.L_x_1039:
[----:B------:R-:W-:Y:S05]  /*8fe0*/  BSYNC.RECONVERGENT B0 ;  /* 0x0000000000007941 */ /* 0x000fea0003800200 */
.L_x_1038:
[----:B------:R1:W-:Y:S01]  /*8ff0*/  ATOM.E.ADD.F16x2.RN.STRONG.GPU P0, RZ, desc[UR12][R6.64+0x4], R9 ;  /* 0x8000040906ff79a2 */ /* 0x0003e2000c10e10c */
[----:B------:R-:W-:Y:S04]  /*9000*/  BSSY.RECONVERGENT B0, `(.L_x_1042) ;  /* 0x0000011000007945 */ /* 0x000fe80003800200 */
[----:B-1----:R-:W-:Y:S05]  /*9010*/  @P0 BRA `(.L_x_1043) ;  /* 0x00000000003c0947 */ /* 0x002fea0003800000 */
[----:B------:R-:W1:Y:S02]  /*9020*/  QSPC.E.S P0, RZ, [R6+0x4] ;  /* 0x0000040006ff73aa */ /* 0x000e640000000500 */
[----:B-1----:R-:W-:Y:S05]  /*9030*/  @!P0 BRA `(.L_x_1044) ;  /* 0x0000000000288947 */ /* 0x002fea0003800000 */
[----:B------:R-:W-:Y:S01]  /*9040*/  MOV R4, R6 ;  /* 0x0000000600047202 */ /* 0x000fe20000000f00 */
[----:B------:R-:W-:Y:S03]  /*9050*/  BSSY.RECONVERGENT B1, `(.L_x_1045) ;  /* 0x0000007000017945 */ /* 0x000fe60003800200 */
[----:B------:R-:W-:Y:S02]  /*9060*/  MOV R4, R4 ;  /* 0x0000000400047202 */ /* 0x000fe40000000f00 */
[----:B------:R-:W-:-:S07]  /*9070*/  MOV R5, R2 ;  /* 0x0000000200057202 */ /* 0x000fce0000000f00 */
.L_x_1046:
[----:B------:R-:W0:Y:S02]  /*9080*/  LDS R2, [R4+0x4] ;  /* 0x0000040004027984 */ /* 0x000e240000000800 */
[----:B0-----:R-:W-:-:S05]  /*9090*/  HADD2 R3, R2, R5 ;  /* 0x0000000502037230 */ /* 0x001fca0000000000 */
[----:B------:R-:W0:Y:S02]  /*90a0*/  ATOMS.CAST.SPIN P0, [R4+0x4], R2, R3 ;  /* 0x000004020400758d */ /* 0x000e240001800003 */
[----:B0-----:R-:W-:Y:S05]  /*90b0*/  @!P0 BRA `(.L_x_1046) ;  /* 0xfffffffc00f08947 */ /* 0x001fea000383ffff */
[----:B------:R-:W-:Y:S05]  /*90c0*/  BSYNC.RECONVERGENT B1 ;  /* 0x0000000000017941 */ /* 0x000fea0003800200 */
.L_x_1045:
[----:B------:R-:W-:Y:S05]  /*90d0*/  BRA `(.L_x_1043) ;  /* 0x00000000000c7947 */ /* 0x000fea0003800000 */
.L_x_1044:
[----:B------:R-:W0:Y:S02]  /*90e0*/  LD.E R2, desc[UR12][R6.64+0x4] ;  /* 0x0000040c06027980 */ /* 0x000e24000c101900 */
[----:B0-----:R-:W-:-:S05]  /*90f0*/  IADD3 R3, PT, PT, R9, R2, RZ ;  /* 0x0000000209037210 */ /* 0x001fca0007ffe0ff */
[----:B------:R1:W-:Y:S02]  /*9100*/  ST.E desc[UR12][R6.64+0x4], R3 ;  /* 0x0000040306007985 */ /* 0x0003e4000c10190c */
.L_x_1043:
[----:B------:R-:W-:Y:S05]  /*9110*/  BSYNC.RECONVERGENT B0 ;  /* 0x0000000000007941 */ /* 0x000fea0003800200 */
.L_x_1042:
[----:B01----:R-:W-:-:S05]  /*9120*/  MOV R3, UR6 ;  /* 0x0000000600037c02 */ /* 0x003fca0008000f00 */
        /* <DEDUP_REMOVED lines=9> */
.L_x_1050:
[----:B------:R-:W0:Y:S02]  /*91c0*/  LDS R2, [R4] ;  /* 0x0000000004027984 */ /* 0x000e240000000800 */
[----:B0-----:R-:W-:-:S05]  /*91d0*/  HFMA2 R3, R2, 1, 1, R13 ;  /* 0x3c003c0002037831 */ /* 0x001fca000000000d */
[----:B------:R-:W0:Y:S02]  /*91e0*/  ATOMS.CAST.SPIN P0, [R4], R2, R3 ;  /* 0x000000020400758d */ /* 0x000e240001800003 */
[----:B0-----:R-:W-:Y:S05]  /*91f0*/  @!P0 BRA `(.L_x_1050) ;  /* 0xfffffffc00f08947 */ /* 0x001fea000383ffff */
[----:B------:R-:W-:Y:S05]  /*9200*/  BRA `(.L_x_1048) ;  /* 0x00000000000c7947 */ /* 0x000fea0003800000 */
.L_x_1049:
[----:B------:R-:W2:Y:S02]  /*9210*/  LD.E R2, desc[UR12][R6.64] ;  /* 0x0000000c06027980 */ /* 0x000ea4000c101900 */
[----:B--2---:R-:W-:-:S05]  /*9220*/  IADD3 R3, PT, PT, R13, R2, RZ ;  /* 0x000000020d037210 */ /* 0x004fca0007ffe0ff */
[----:B------:R0:W-:Y:S02]  /*9230*/  ST.E desc[UR12][R6.64], R3 ;  /* 0x0000000306007985 */ /* 0x0001e4000c10190c */
.L_x_1048:
[----:B------:R-:W-:Y:S05]  /*9240*/  BSYNC.RECONVERGENT B0 ;  /* 0x0000000000007941 */ /* 0x000fea0003800200 */
.L_x_1047:
[----:B------:R1:W-:Y:S02]  /*9250*/  ATOM.E.ADD.F16x2.RN.STRONG.GPU P0, RZ, desc[UR12][R6.64+0x4], R5 ;  /* 0x8000040506ff79a2 */ /* 0x0003e4000c10e10c */
[----:B-1----:R-:W-:Y:S05]  /*9260*/  @P0 EXIT ;  /* 0x000000000000094d */ /* 0x002fea0003800000 */
[----:B------:R-:W1:Y:S02]  /*9270*/  QSPC.E.S P0, RZ, [R6+0x4] ;  /* 0x0000040006ff73aa */ /* 0x000e640000000500 */
[----:B-1----:R-:W-:Y:S05]  /*9280*/  @!P0 BRA `(.L_x_1051) ;  /* 0x00000000001c8947 */ /* 0x002fea0003800000 */
[----:B------:R-:W-:-:S04]  /*9290*/  MOV R2, R6 ;  /* 0x0000000600027202 */ /* 0x000fc80000000f00 */
[----:B------:R-:W-:-:S07]  /*92a0*/  MOV R4, R2 ;  /* 0x0000000200047202 */ /* 0x000fce0000000f00 */
.L_x_1052:
[----:B------:R-:W0:Y:S02]  /*92b0*/  LDS R2, [R4+0x4] ;  /* 0x0000040004027984 */ /* 0x000e240000000800 */
[----:B0-----:R-:W-:-:S05]  /*92c0*/  HADD2 R3, R2, R0 ;  /* 0x0000000002037230 */ /* 0x001fca0000000000 */
[----:B------:R-:W0:Y:S02]  /*92d0*/  ATOMS.CAST.SPIN P0, [R4+0x4], R2, R3 ;  /* 0x000004020400758d */ /* 0x000e240001800003 */
[----:B0-----:R-:W-:Y:S05]  /*92e0*/  @!P0 BRA `(.L_x_1052) ;  /* 0xfffffffc00f08947 */ /* 0x001fea000383ffff */
[----:B------:R-:W-:Y:S05]  /*92f0*/  EXIT ;  /* 0x000000000000794d */ /* 0x000fea0003800000 */
.L_x_1051:
[----:B------:R-:W0:Y:S02]  /*9300*/  LD.E R0, desc[UR12][R6.64+0x4] ;  /* 0x0000040c06007980 */ /* 0x000e24000c101900 */
[----:B0-----:R-:W-:-:S05]  /*9310*/  IADD3 R3, PT, PT, R5, R0, RZ ;  /* 0x0000000005037210 */ /* 0x001fca0007ffe0ff */
[----:B------:R-:W-:Y:S01]  /*9320*/  ST.E desc[UR12][R6.64+0x4], R3 ;  /* 0x0000040306007985 */ /* 0x000fe2000c10190c */
[----:B------:R-:W-:Y:S05]  /*9330*/  EXIT ;  /* 0x000000000000794d */ /* 0x000fea0003800000 */
.L_x_1053:
        /* <DEDUP_REMOVED lines=12> */
.L_x_1865:


//--------------------- .text._ZN4vllm4gptq33gemm_half_q_half_gptq_4bit_kernelILb1ELi6EEEvPK6__halfPKjS6_S4_PS2_iiiibPKi --------------------------
	.section	.text._ZN4vllm4gptq33gemm_half_q_half_gptq_4bit_kernelILb1ELi6EEEvPK6__halfPKjS6_S4_PS2_iiiibPKi,"ax",@progbits
	.align	128
        .global         _ZN4vllm4gptq33gemm_half_q_half_gptq_4bit_kernelILb1ELi6EEEvPK6__halfPKjS6_S4_PS2_iiiibPKi
        .type           _ZN4vllm4gptq33gemm_half_q_half_gptq_4bit_kernelILb1ELi6EEEvPK6__halfPKjS6_S4_PS2_iiiibPKi,@function
        .size           _ZN4vllm4gptq33gemm_half_q_half_gptq_4bit_kernelILb1ELi6EEEvPK6__halfPKjS6_S4_PS2_iiiibPKi,(.L_x_1866 - _ZN4vllm4gptq33gemm_half_q_half_gptq_4bit_kernelILb1ELi6EEEvPK6__halfPKjS6_S4_PS2_iiiibPKi)
        .other          _ZN4vllm4gptq33gemm_half_q_half_gptq_4bit_kernelILb1ELi6EEEvPK6__halfPKjS6_S4_PS2_iiiibPKi,@"STO_CUDA_ENTRY STV_DEFAULT"
_ZN4vllm4gptq33gemm_half_q_half_gptq_4bit_kernelILb1ELi6EEEvPK6__halfPKjS6_S4_PS2_iiiibPKi:
.text._ZN4vllm4gptq33gemm_half_q_half_gptq_4bit_kernelILb1ELi6EEEvPK6__halfPKjS6_S4_PS2_iiiibPKi:
        /* <DEDUP_REMOVED lines=26> */
[-C--:B------:R-:W-:Y:S02]  /*01a0*/  IADD3 R6, PT, PT, R4, R3.reuse, RZ ;  /* 0x0000000304067210 */ /* 0x080fe40007ffe0ff */
        /* <DEDUP_REMOVED lines=16> */
[-C--:B------:R-:W-:Y:S02]  /*02b0*/  IADD3 R6, PT, PT, R4, R3.reuse, RZ ;  /* 0x0000000304067210 */ /* 0x080fe40007ffe0ff */
[----:B------:R-:W-:Y:S02]  /*02c0*/  IADD3 R15, P0, PT, R2, R4, RZ ;  /* 0x00000004020f7210 */ /* 0x000fe40007f1e0ff */
[----:B------:R-:W-:Y:S01]  /*02d0*/  IADD3 R17, PT, PT, R6, R3, RZ ;  /* 0x0000000306117210 */ /* 0x000fe20007ffe0ff */
[----:B------:R-:W4:Y:S01]  /*02e0*/  LDG.E.U16.CONSTANT R13, desc[UR8][R12.64] ;  /* 0x000000080c0d7981 */ /* 0x000f22000c1e9500 */
[----:B------:R-:W-:-:S02]  /*02f0*/  LEA.HI.X.SX32 R4, R4, RZ, 0x1, P0 ;  /* 0x000000ff04047211 */ /* 0x000fc400000f0eff */
[C---:B------:R-:W-:Y:S02]  /*0300*/  IADD3 R18, P1, PT, R2.reuse, R6, RZ ;  /* 0x0000000602127210 */ /* 0x040fe40007f3e0ff */
[C---:B------:R-:W-:Y:S02]  /*0310*/  LEA R14, P0, R15.reuse, UR6, 0x1 ;  /* 0x000000060f0e7c11 */ /* 0x040fe4000f8008ff */
[----:B------:R-:W-:Y:S02]  /*0320*/  IADD3 R2, P2, PT, R2, R17, RZ ;  /* 0x0000001102027210 */ /* 0x000fe40007f5e0ff */
[----:B------:R-:W-:Y:S02]  /*0330*/  LEA.HI.X.SX32 R21, R6, RZ, 0x1, P1 ;  /* 0x000000ff06157211 */ /* 0x000fe400008f0eff */
[----:B------:R-:W-:Y:S02]  /*0340*/  LEA.HI.X R15, R15, UR7, R4, 0x1, P0 ;  /* 0x000000070f0f7c11 */ /* 0x000fe400080f0c04 */
[----:B0-----:R-:W-:-:S02]  /*0350*/  LEA R8, P1, R18, UR6, 0x1 ;  /* 0x0000000612087c11 */ /* 0x001fc4000f8208ff */
[----:B------:R-:W-:Y:S02]  /*0360*/  LEA.HI.X.SX32 R17, R17, RZ, 0x1, P2 ;  /* 0x000000ff11117211 */ /* 0x000fe400010f0eff */
[----:B------:R-:W-:Y:S01]  /*0370*/  LEA R16, P0, R2, UR6, 0x1 ;  /* 0x0000000602107c11 */ /* 0x000fe2000f8008ff */
        /* <DEDUP_REMOVED lines=12> */
.L_x_1056:
        /* <DEDUP_REMOVED lines=19> */
[----:B------:R-:W-:Y:S02]  /*0570*/  LEA.HI.X R9, R6, UR7, R9, 0x1, P1 ;  /* 0x0000000706097c11 */ /* 0x000fe400088f0c09 */
[----:B------:R-:W-:Y:S01]  /*0580*/  IADD3 R15, P1, PT, R19, R2, RZ ;  /* 0x00000002130f7210 */ /* 0x000fe20007f3e0ff */
[----:B------:R-:W2:Y:S01]  /*0590*/  LDG.E.U16.CONSTANT R11, desc[UR8][R10.64] ;  /* 0x000000080a0b7981 */ /* 0x000ea2000c1e9500 */
[----:B------:R-:W-:-:S02]  /*05a0*/  LEA.HI.X.SX32 R20, R17, R4, 0x1, P0 ;  /* 0x0000000411147211 */ /* 0x000fc400000f0eff */
[----:B------:R-:W-:Y:S01]  /*05b0*/  IADD3 R6, P2, PT, R21, R2, RZ ;  /* 0x0000000215067210 */ /* 0x000fe20007f5e0ff */
[----:B------:R-:W3:Y:S01]  /*05c0*/  LDG.E.U16.CONSTANT R9, desc[UR8][R8.64] ;  /* 0x0000000808097981 */ /* 0x000ee2000c1e9500 */
[----:B------:R-:W-:Y:S02]  /*05d0*/  LEA.HI.X.SX32 R18, R19, R4, 0x1, P1 ;  /* 0x0000000413127211 */ /* 0x000fe400008f0eff */
[----:B------:R-:W-:Y:S02]  /*05e0*/  LEA R14, P0, R15, UR6, 0x1 ;  /* 0x000000060f0e7c11 */ /* 0x000fe4000f8008ff */
[----:B------:R-:W-:Y:S02]  /*05f0*/  IADD3 R2, P3, PT, R23, R2, RZ ;  /* 0x0000000217027210 */ /* 0x000fe40007f7e0ff */
[----:B------:R-:W-:Y:S02]  /*0600*/  LEA.HI.X.SX32 R17, R21, R4, 0x1, P2 ;  /* 0x0000000415117211 */ /* 0x000fe400010f0eff */
[----:B------:R-:W-:-:S02]  /*0610*/  LEA.HI.X R15, R15, UR7, R18, 0x1, P0 ;  /* 0x000000070f0f7c11 */ /* 0x000fc400080f0c12 */
[----:B------:R-:W-:Y:S02]  /*0620*/  LEA R12, P1, R13, UR6, 0x1 ;  /* 0x000000060d0c7c11 */ /* 0x000fe4000f8208ff */
[----:B------:R-:W-:Y:S02]  /*0630*/  LEA R16, P2, R6, UR6, 0x1 ;  /* 0x0000000606107c11 */ /* 0x000fe4000f8408ff */
[----:B------:R-:W-:Y:S01]  /*0640*/  LEA.HI.X.SX32 R19, R23, R4, 0x1, P3 ;  /* 0x0000000417137211 */ /* 0x000fe200018f0eff */
[----:B------:R-:W4:Y:S01]  /*0650*/  LDG.E.U16.CONSTANT R15, desc[UR8][R14.64] ;  /* 0x000000080e0f7981 */ /* 0x000f22000c1e9500 */
[----:B------:R-:W-:Y:S02]  /*0660*/  LEA R18, P0, R2, UR6, 0x1 ;  /* 0x0000000602127c11 */ /* 0x000fe4000f8008ff */
[----:B------:R-:W-:Y:S02]  /*0670*/  LEA.HI.X R13, R13, UR7, R20, 0x1, P1 ;  /* 0x000000070d0d7c11 */ /* 0x000fe400088f0c14 */
[----:B------:R-:W-:-:S02]  /*0680*/  LEA.HI.X R17, R6, UR7, R17, 0x1, P2 ;  /* 0x0000000706117c11 */ /* 0x000fc400090f0c11 */
        /* <DEDUP_REMOVED lines=10> */
.L_x_1055:
[----:B------:R-:W-:Y:S05]  /*0730*/  BSYNC.RECONVERGENT B0 ;  /* 0x0000000000007941 */ /* 0x000fea0003800200 */
.L_x_1054:
[----:B------:R-:W2:Y:S02]  /*0740*/  LDCU UR5, c[0x0][0x3ac] ;  /* 0x00007580ff0577ac */ /* 0x000ea40008000800 */
[----:B--2---:R-:W-:-:S04]  /*0750*/  MOV R34, UR5 ;  /* 0x0000000500227c02 */ /* 0x004fc80008000f00 */
[----:B------:R-:W-:-:S13]  /*0760*/  ISETP.GE.AND P0, PT, R31, R34, PT ;  /* 0x000000221f00720c */ /* 0x000fda0003f06270 */
[----:B------:R-:W-:Y:S05]  /*0770*/  @P0 EXIT ;  /* 0x000000000000094d */ /* 0x000fea0003800000 */
[----:B------:R-:W0:Y:S01]  /*0780*/  LDC R2, c[0x0][0x3b4] ;  /* 0x0000ed00ff027b82 */ /* 0x000e220000000800 */
[----:B------:R-:W2:Y:S01]  /*0790*/  LDCU.U8 UR5, c[0x0][0x3b8] ;  /* 0x00007700ff0577ac */ /* 0x000ea20008000000 */
[----:B------:R-:W3:Y:S01]  /*07a0*/  LDCU.64 UR6, c[0x0][0x388] ;  /* 0x00007100ff0677ac */ /* 0x000ee20008000a00 */
[----:B01----:R-:W-:-:S04]  /*07b0*/  IABS R11, R2 ;  /* 0x00000002000b7213 */ /* 0x003fc80000000000 */
[----:B------:R-:W0:Y:S08]  /*07c0*/  I2F.RP R0, R11 ;  /* 0x0000000b00007306 */ /* 0x000e300000209400 */
[----:B0-----:R-:W0:Y:S02]  /*07d0*/  MUFU.RCP R0, R0 ;  /* 0x0000000000007308 */ /* 0x001e240000001000 */
[----:B0-----:R-:W-:-:S06]  /*07e0*/  IADD3 R8, PT, PT, R0, 0xffffffe, RZ ;  /* 0x0ffffffe00087810 */ /* 0x001fcc0007ffe0ff */
[----:B------:R0:W1:Y:S02]  /*07f0*/  F2I.FTZ.U32.TRUNC.NTZ R9, R8 ;  /* 0x0000000800097305 */ /* 0x000064000021f000 */
[----:B0-----:R-:W-:Y:S01]  /*0800*/  HFMA2 R8, -RZ, RZ, 0, 0 ;  /* 0x00000000ff087431 */ /* 0x001fe200000001ff */
[----:B-1----:R-:W-:-:S05]  /*0810*/  IADD3 R4, PT, PT, RZ, -R9, RZ ;  /* 0x80000009ff047210 */ /* 0x002fca0007ffe0ff */
[----:B------:R-:W-:Y:S01]  /*0820*/  IMAD R13, R4, R11, RZ ;  /* 0x0000000b040d7224 */ /* 0x000fe200078e02ff */
[----:B------:R-:W-:-:S03]  /*0830*/  IABS R4, R3 ;  /* 0x0000000300047213 */ /* 0x000fc60000000000 */
[----:B------:R-:W-:-:S06]  /*0840*/  IMAD.HI.U32 R9, R9, R13, R8 ;  /* 0x0000000d09097227 */ /* 0x000fcc00078e0008 */
[----:B------:R-:W-:-:S05]  /*0850*/  IMAD.HI.U32 R13, R9, R4, RZ ;  /* 0x00000004090d7227 */ /* 0x000fca00078e00ff */
[----:B------:R-:W-:-:S05]  /*0860*/  IADD3 R0, PT, PT, RZ, -R13, RZ ;  /* 0x8000000dff007210 */ /* 0x000fca0007ffe0ff */
[----:B------:R-:W-:-:S05]  /*0870*/  IMAD R0, R11, R0, R4 ;  /* 0x000000000b007224 */ /* 0x000fca00078e0204 */
        /* <DEDUP_REMOVED lines=14> */
[----:B0-----:R-:W-:Y:S02]  /*0960*/  IADD3 R8, PT, PT, R0, 0xffffffe, RZ ;  /* 0x0ffffffe00087810 */ /* 0x001fe40007ffe0ff */
[----:B------:R-:W-:-:S04]  /*0970*/  SHF.R.S32.HI R0, RZ, 0x1f, R31 ;  /* 0x0000001fff007819 */ /* 0x000fc8000001141f */
[----:B------:R0:W1:Y:S01]  /*0980*/  F2I.FTZ.U32.TRUNC.NTZ R9, R8 ;  /* 0x0000000800097305 */ /* 0x000062000021f000 */
[----:B------:R-:W-:-:S04]  /*0990*/  LEA.HI R0, R0, R31, RZ, 0x3 ;  /* 0x0000001f00007211 */ /* 0x000fc800078f18ff */
[----:B------:R-:W-:Y:S02]  /*09a0*/  SHF.R.S32.HI R29, RZ, 0x3, R0 ;  /* 0x00000003ff1d7819 */ /* 0x000fe40000011400 */
[----:B0-----:R-:W-:Y:S01]  /*09b0*/  MOV R8, RZ ;  /* 0x000000ff00087202 */ /* 0x001fe20000000f00 */
[----:B-1----:R-:W-:-:S04]  /*09c0*/  IMAD R11, R11, R9, RZ ;  /* 0x000000090b0b7224 */ /* 0x002fc800078e02ff */
[----:B------:R-:W-:Y:S02]  /*09d0*/  IMAD.HI.U32 R9, R9, R11, R8 ;  /* 0x0000000b09097227 */ /* 0x000fe400078e0008 */
[----:B------:R-:W0:Y:S04]  /*09e0*/  LDC.64 R10, c[0x0][0x390] ;  /* 0x0000e400ff0a7b82 */ /* 0x000e280000000a00 */
[----:B------:R-:W-:-:S05]  /*09f0*/  IMAD.HI.U32 R9, R9, R32, RZ ;  /* 0x0000002009097227 */ /* 0x000fca00078e00ff */
[----:B------:R-:W-:-:S05]  /*0a00*/  IADD3 R2, PT, PT, RZ, -R9, RZ ;  /* 0x80000009ff027210 */ /* 0x000fca0007ffe0ff */
[----:B------:R-:W-:-:S05]  /*0a10*/  IMAD R2, R13, R2, R32 ;  /* 0x000000020d027224 */ /* 0x000fca00078e0220 */
[----:B------:R-:W-:-:S13]  /*0a20*/  ISETP.GE.U32.AND P0, PT, R2, R13, PT ;  /* 0x0000000d0200720c */ /* 0x000fda0003f06070 */
[----:B------:R-:W-:Y:S02]  /*0a30*/  @P0 IADD3 R2, PT, PT, -R13, R2, RZ ;  /* 0x000000020d020210 */ /* 0x000fe40007ffe1ff */
[----:B------:R-:W-:Y:S02]  /*0a40*/  @P0 IADD3 R9, PT, PT, R9, 0x1, RZ ;  /* 0x0000000109090810 */ /* 0x000fe40007ffe0ff */
[----:B------:R-:W-:-:S13]  /*0a50*/  ISETP.GE.U32.AND P1, PT, R2, R13, PT ;  /* 0x0000000d0200720c */ /* 0x000fda0003f26070 */
[----:B------:R-:W-:Y:S02]  /*0a60*/  @P1 IADD3 R9, PT, PT, R9, 0x1, RZ ;  /* 0x0000000109091810 */ /* 0x000fe40007ffe0ff */
[----:B------:R-:W-:-:S05]  /*0a70*/  @!P2 LOP3.LUT R9, RZ, R13, RZ, 0x33, !PT ;  /* 0x0000000dff09a212 */ /* 0x000fca00078e33ff */
[----:B------:R-:W-:-:S05]  /*0a80*/  IMAD R2, R34, R9, RZ ;  /* 0x0000000922027224 */ /* 0x000fca00078e02ff */
[----:B------:R-:W-:-:S04]  /*0a90*/  SHF.R.S32.HI R15, RZ, 0x1f, R2 ;  /* 0x0000001fff0f7819 */ /* 0x000fc80000011402 */
[----:B------:R-:W-:-:S04]  /*0aa0*/  LEA.HI R0, R15, R2, RZ, 0x3 ;  /* 0x000000020f007211 */ /* 0x000fc800078f18ff */
[----:B------:R-:W-:-:S05]  /*0ab0*/  LEA.HI.SX32 R15, R0, R29, 0x1d ;  /* 0x0000001d000f7211 */ /* 0x000fca00078feaff */
[----:B0-----:R-:W-:-:S04]  /*0ac0*/  IMAD.WIDE R10, R15, 0x4, R10 ;  /* 0x000000040f0a7825 */ /* 0x001fc800078e020a */
[----:B------:R-:W-:Y:S01]  /*0ad0*/  IMAD R7, R7, R34, RZ ;  /* 0x0000002207077224 */ /* 0x000fe200078e02ff */
[----:B------:R0:W4:Y:S01]  /*0ae0*/  LDG.E.CONSTANT R17, desc[UR8][R10.64] ;  /* 0x000000080a117981 */ /* 0x000122000c1e9900 */
[----:B------:R-:W-:Y:S01]  /*0af0*/  SHF.L.U32 R30, R5, 0x4, RZ ;  /* 0x00000004051e7819 */ /* 0x000fe200000006ff */
[----:B--2---:R-:W-:Y:S01]  /*0b00*/  UPRMT UR5, UR5, 0x8880, URZ ;  /* 0x0000888005057896 */ /* 0x004fe200080000ff */
[----:B------:R-:W1:Y:S01]  /*0b10*/  LDC.64 R14, c[0x0][0x398] ;  /* 0x0000e600ff0e7b82 */ /* 0x000e620000000a00 */
[----:B------:R-:W-:Y:S01]  /*0b20*/  SHF.L.U32 R0, R7, 0x4, RZ ;  /* 0x0000000407007819 */ /* 0x000fe200000006ff */
[----:B------:R-:W-:Y:S01]  /*0b30*/  HFMA2 R45, -RZ, RZ, 0, 0 ;  /* 0x00000000ff2d7431 */ /* 0x000fe200000001ff */
[----:B------:R-:W-:Y:S01]  /*0b40*/  SHF.R.S32.HI R7, RZ, 0x1f, R31 ;  /* 0x0000001fff077819 */ /* 0x000fe2000001141f */
[----:B------:R-:W-:Y:S01]  /*0b50*/  UISETP.NE.AND UP0, UPT, UR5, URZ, UPT ;  /* 0x000000ff0500728c */ /* 0x000fe2000bf05270 */
[----:B------:R-:W-:Y:S01]  /*0b60*/  IADD3 R77, P0, PT, R31, R0, RZ ;  /* 0x000000001f4d7210 */ /* 0x000fe20007f1e0ff */
[----:B------:R-:W-:Y:S01]  /*0b70*/  HFMA2 R35, -RZ, RZ, 0, 0 ;  /* 0x00000000ff237431 */ /* 0x000fe200000001ff */
[----:B------:R-:W-:Y:S01]  /*0b80*/  LOP3.LUT R30, R30, 0x10, RZ, 0xc0, !PT ;  /* 0x000000101e1e7812 */ /* 0x000fe200078ec0ff */
[----:B------:R-:W-:Y:S01]  /*0b90*/  HFMA2 R49, -RZ, RZ, 0, 0 ;  /* 0x00000000ff317431 */ /* 0x000fe200000001ff */
[----:B------:R-:W-:Y:S01]  /*0ba0*/  LEA.HI.X.SX32 R0, R0, R7, 0x1, P0 ;  /* 0x0000000700007211 */ /* 0x000fe200000f0eff */
[----:B------:R-:W-:Y:S01]  /*0bb0*/  HFMA2 R53, -RZ, RZ, 0, 0 ;  /* 0x00000000ff357431 */ /* 0x000fe200000001ff */
[----:B---3--:R-:W-:Y:S01]  /*0bc0*/  LEA R76, P1, R77, UR6, 0x2 ;  /* 0x000000064d4c7c11 */ /* 0x008fe2000f8210ff */
[----:B------:R-:W-:Y:S01]  /*0bd0*/  HFMA2 R62, -RZ, RZ, 0, 0 ;  /* 0x00000000ff3e7431 */ /* 0x000fe200000001ff */
[----:B0-----:R-:W-:Y:S01]  /*0be0*/  IADD3 R11, PT, PT, R31, R2, RZ ;  /* 0x000000021f0b7210 */ /* 0x001fe20007ffe0ff */
[----:B------:R-:W-:Y:S01]  /*0bf0*/  HFMA2 R69, -RZ, RZ, 0, 0 ;  /* 0x00000000ff457431 */ /* 0x000fe200000001ff */
[----:B------:R-:W-:Y:S01]  /*0c00*/  LEA.HI.X R77, R77, UR7, R0, 0x2, P1 ;  /* 0x000000074d4d7c11 */ /* 0x000fe200088f1400 */
[----:B------:R-:W-:Y:S01]  /*0c10*/  USEL UR7, URZ, 0x1, UP0 ;  /* 0x00000001ff077887 */ /* 0x000fe20008000000 */
[----:B------:R-:W-:Y:S01]  /*0c20*/  ISETP.GE.U32.AND P0, PT, R32, R3, PT ;  /* 0x000000032000720c */ /* 0x000fe20003f06070 */
[----:B------:R-:W-:Y:S01]  /*0c30*/  I2F.F16 R0, -0x40 ;  /* 0xffffffc000007906 */ /* 0x000fe20000200c00 */
[----:B------:R-:W-:Y:S01]  /*0c40*/  HFMA2 R73, -RZ, RZ, 0, 0 ;  /* 0x00000000ff497431 */ /* 0x000fe200000001ff */
[----:B------:R-:W-:-:S02]  /*0c50*/  CS2R R40, SRZ ;  /* 0x0000000000287805 */ /* 0x000fc4000001ff00 */
[----:B------:R-:W-:Y:S02]  /*0c60*/  CS2R R42, SRZ ;  /* 0x00000000002a7805 */ /* 0x000fe4000001ff00 */
[----:B------:R-:W-:Y:S02]  /*0c70*/  CS2R R38, SRZ ;  /* 0x0000000000267805 */ /* 0x000fe4000001ff00 */
[----:B------:R-:W-:Y:S01]  /*0c80*/  MOV R47, RZ ;  /* 0x000000ff002f7202 */ /* 0x000fe20000000f00 */
[----:B-1----:R-:W-:Y:S01]  /*0c90*/  IMAD.WIDE R10, R11, 0x2, R14 ;  /* 0x000000020b0a7825 */ /* 0x002fe200078e020e */
[----:B------:R-:W-:Y:S02]  /*0ca0*/  MOV R67, RZ ;  /* 0x000000ff00437202 */ /* 0x000fe40000000f00 */
[----:B------:R-:W-:Y:S02]  /*0cb0*/  CS2R R36, SRZ ;  /* 0x0000000000247805 */ /* 0x000fe4000001ff00 */
[----:B------:R-:W-:-:S02]  /*0cc0*/  MOV R51, RZ ;  /* 0x000000ff00337202 */ /* 0x000fc40000000f00 */
[----:B------:R-:W-:Y:S02]  /*0cd0*/  CS2R R64, SRZ ;  /* 0x0000000000407805 */ /* 0x000fe4000001ff00 */
[----:B------:R-:W-:Y:S02]  /*0ce0*/  MOV R55, RZ ;  /* 0x000000ff00377202 */ /* 0x000fe40000000f00 */
[----:B------:R-:W-:Y:S02]  /*0cf0*/  MOV R61, RZ ;  /* 0x000000ff003d7202 */ /* 0x000fe40000000f00 */
[----:B------:R-:W-:Y:S02]  /*0d00*/  MOV R75, RZ ;  /* 0x000000ff004b7202 */ /* 0x000fe40000000f00 */
[----:B------:R-:W-:Y:S01]  /*0d10*/  MOV R71, RZ ;  /* 0x000000ff00477202 */ /* 0x000fe20000000f00 */
[----:B------:R-:W-:Y:S01]  /*0d20*/  BAR.SYNC.DEFER_BLOCKING 0x0 ;  /* 0x0000000000007b1d */ /* 0x000fe20000010000 */
[----:B----4-:R-:W-:-:S04]  /*0d30*/  SHF.R.U32.HI R17, RZ, R30, R17 ;  /* 0x0000001eff117219 */ /* 0x010fc80000011611 */
        /* <DEDUP_REMOVED lines=13> */
[----:B0-----:R-:W-:Y:S01]  /*0e10*/  IADD3 R4, PT, PT, R4, 0xe400, RZ ;  /* 0x0000e40004047810 */ /* 0x001fe20007ffe0ff */
[----:B-1----:R-:W-:-:S03]  /*0e20*/  HADD2 R5, R0.H0_H0, -R5.H0_H0 ;  /* 0xa000000500057230 */ /* 0x002fc60000000800 */
[----:B------:R-:W-:-:S03]  /*0e30*/  PRMT R4, R4, 0x5410, R4 ;  /* 0x0000541004047816 */ /* 0x000fc60000000004 */
[----:B------:R0:W1:Y:S01]  /*0e40*/  I2F.F16 R15, R2 ;  /* 0x00000002000f7306 */ /* 0x0000620000200c00 */
[----:B--2---:R-:W-:-:S04]  /*0e50*/  IADD3 R3, PT, PT, R3, 0xe400, RZ ;  /* 0x0000e40003037810 */ /* 0x004fc80007ffe0ff */
[----:B------:R-:W-:Y:S01]  /*0e60*/  PRMT R6, R3, 0x5410, R3 ;  /* 0x0000541003067816 */ /* 0x000fe20000000003 */
[----:B---3--:R-:W-:Y:S02]  /*0e70*/  HADD2 R7, R0.H0_H0, -R7.H0_H0 ;  /* 0xa000000700077230 */ /* 0x008fe40000000800 */
[----:B------:R2:W3:Y:S01]  /*0e80*/  I2F.F16 R19, R17 ;  /* 0x0000001100137306 */ /* 0x0004e20000200c00 */
[----:B0-----:R-:W-:-:S04]  /*0e90*/  IADD3 R2, PT, PT, R2, 0xe400, RZ ;  /* 0x0000e40002027810 */ /* 0x001fc80007ffe0ff */
[----:B------:R-:W-:Y:S01]  /*0ea0*/  PRMT R8, R2, 0x5410, R2 ;  /* 0x0000541002087816 */ /* 0x000fe20000000002 */
[----:B-1----:R-:W-:Y:S01]  /*0eb0*/  HADD2 R14, R0.H0_H0, -R15.H0_H0 ;  /* 0xa000000f000e7230 */ /* 0x002fe20000000800 */
[----:B--2---:R-:W-:-:S04]  /*0ec0*/  IADD3 R17, PT, PT, R17, 0xe400, RZ ;  /* 0x0000e40011117810 */ /* 0x004fc80007ffe0ff */
[----:B------:R-:W-:Y:S01]  /*0ed0*/  PRMT R17, R17, 0x5410, R17 ;  /* 0x0000541011117816 */ /* 0x000fe20000000011 */
[----:B---3--:R-:W-:Y:S01]  /*0ee0*/  HADD2 R19, R0.H0_H0, -R19.H0_H0 ;  /* 0xa000001300137230 */ /* 0x008fe20000000800 */
[----:B------:R-:W-:Y:S06]  /*0ef0*/  @P0 BRA `(.L_x_1057) ;  /* 0x0000004000dc0947 */ /* 0x000fec0003800000 */
[----:B------:R-:W2:Y:S04]  /*0f00*/  LDG.E.CONSTANT R15, desc[UR8][R10.64] ;  /* 0x000000080a0f7981 */ /* 0x000ea8000c1e9900 */
[----:B------:R0:W3:Y:S01]  /*0f10*/  LDG.E.CONSTANT R12, desc[UR8][R10.64+0x4] ;  /* 0x000004080a0c7981 */ /* 0x0000e2000c1e9900 */
[----:B------:R-:W1:Y:S01]  /*0f20*/  S2UR UR6, SR_CgaCtaId ;  /* 0x00000000000679c3 */ /* 0x000e620000008800 */
[----:B------:R-:W-:Y:S01]  /*0f30*/  IADD3 R2, PT, PT, R32, R13, RZ ;  /* 0x0000000d20027210 */ /* 0x000fe20007ffe0ff */
[----:B------:R-:W-:Y:S01]  /*0f40*/  UMOV UR5, 0x400 ;  /* 0x0000040000057882 */ /* 0x000fe20000000000 */
[----:B------:R-:W-:Y:S02]  /*0f50*/  MOV R3, R9 ;  /* 0x0000000900037202 */ /* 0x000fe40000000f00 */
[----:B------:R-:W-:-:S02]  /*0f60*/  MOV R9, R14 ;  /* 0x0000000e00097202 */ /* 0x000fc40000000f00 */
[----:B------:R-:W-:Y:S02]  /*0f70*/  MOV R41, RZ ;  /* 0x000000ff00297202 */ /* 0x000fe40000000f00 */
[----:B0-----:R-:W-:Y:S02]  /*0f80*/  MOV R10, R17 ;  /* 0x00000011000a7202 */ /* 0x001fe40000000f00 */
[----:B------:R-:W-:Y:S02]  /*0f90*/  MOV R11, R19 ;  /* 0x00000013000b7202 */ /* 0x000fe40000000f00 */
[----:B------:R-:W-:Y:S01]  /*0fa0*/  MOV R13, R2 ;  /* 0x00000002000d7202 */ /* 0x000fe20000000f00 */
[----:B-1----:R-:W-:Y:S01]  /*0fb0*/  ULEA UR5, UR6, UR5, 0x18 ;  /* 0x0000000506057291 */ /* 0x002fe2000f8ec0ff */
[--C-:B--2---:R-:W-:Y:S02]  /*0fc0*/  HADD2.F32 R14, -RZ, R15.reuse.H0_H0 ;  /* 0x2000000fff0e7230 */ /* 0x104fe40000004100 */
[----:B------:R-:W-:-:S02]  /*0fd0*/  HADD2.F32 R15, -RZ, R15.H1_H1 ;  /* 0x3000000fff0f7230 */ /* 0x000fc40000004100 */
[--C-:B---3--:R-:W-:Y:S02]  /*0fe0*/  HADD2.F32 R28, -RZ, R12.reuse.H0_H0 ;  /* 0x2000000cff1c7230 */ /* 0x108fe40000004100 */
[----:B------:R-:W-:-:S07]  /*0ff0*/  HADD2.F32 R12, -RZ, R12.H1_H1 ;  /* 0x3000000cff0c7230 */ /* 0x000fce0000004100 */
.L_x_1059:
[----:B------:R-:W2:Y:S01]  /*1000*/  LDG.E.128.CONSTANT R20, desc[UR8][R76.64] ;  /* 0x000000084c147981 */ /* 0x000ea2000c1e9d00 */
[----:B------:R-:W-:-:S03]  /*1010*/  ISETP.NE.AND P0, PT, R32, R13, PT ;  /* 0x0000000d2000720c */ /* 0x000fc60003f05270 */
        /* <DEDUP_REMOVED lines=13> */
[----:B0-----:R-:W-:Y:S06]  /*10f0*/  @P0 BRA `(.L_x_1058) ;  /* 0x0000000000bc0947 */ /* 0x001fec0003800000 */
[----:B------:R-:W0:Y:S08]  /*1100*/  LDC R8, c[0x0][0x3ac] ;  /* 0x0000eb00ff087b82 */ /* 0x000e300000000800 */
[----:B------:R-:W1:Y:S01]  /*1110*/  LDC.64 R4, c[0x0][0x390] ;  /* 0x0000e400ff047b82 */ /* 0x000e620000000a00 */
[----:B0-----:R-:W-:-:S05]  /*1120*/  IMAD R8, R3, R8, R8 ;  /* 0x0000000803087224 */ /* 0x001fca00078e0208 */
[----:B------:R-:W-:-:S04]  /*1130*/  SHF.R.S32.HI R7, RZ, 0x1f, R8 ;  /* 0x0000001fff077819 */ /* 0x000fc80000011408 */
[----:B------:R-:W-:-:S04]  /*1140*/  LEA.HI R6, R7, R8, RZ, 0x3 ;  /* 0x0000000807067211 */ /* 0x000fc800078f18ff */
[----:B------:R-:W-:-:S05]  /*1150*/  LEA.HI.SX32 R7, R6, R29, 0x1d ;  /* 0x0000001d06077211 */ /* 0x000fca00078feaff */
[----:B-1----:R-:W-:Y:S02]  /*1160*/  IMAD.WIDE R4, R7, 0x4, R4 ;  /* 0x0000000407047825 */ /* 0x002fe400078e0204 */
[----:B------:R-:W0:Y:S04]  /*1170*/  LDC.64 R6, c[0x0][0x398] ;  /* 0x0000e600ff067b82 */ /* 0x000e280000000a00 */
[----:B------:R-:W2:Y:S01]  /*1180*/  LDG.E.CONSTANT R5, desc[UR8][R4.64] ;  /* 0x0000000804057981 */ /* 0x000ea2000c1e9900 */
[----:B------:R-:W-:-:S05]  /*1190*/  IADD3 R9, PT, PT, R31, R8, RZ ;  /* 0x000000081f097210 */ /* 0x000fca0007ffe0ff */
[----:B0-----:R-:W-:-:S05]  /*11a0*/  IMAD.WIDE R6, R9, 0x2, R6 ;  /* 0x0000000209067825 */ /* 0x001fca00078e0206 */
[----:B------:R-:W3:Y:S04]  /*11b0*/  LDG.E.CONSTANT R15, desc[UR8][R6.64] ;  /* 0x00000008060f7981 */ /* 0x000ee8000c1e9900 */
[----:B------:R0:W4:Y:S01]  /*11c0*/  LDG.E.CONSTANT R12, desc[UR8][R6.64+0x4] ;  /* 0x00000408060c7981 */ /* 0x000122000c1e9900 */
[----:B------:R-:W-:Y:S02]  /*11d0*/  IADD3 R3, PT, PT, R3, 0x1, RZ ;  /* 0x0000000103037810 */ /* 0x000fe40007ffe0ff */
[----:B------:R-:W-:Y:S02]  /*11e0*/  MOV R13, R2 ;  /* 0x00000002000d7202 */ /* 0x000fe40000000f00 */
[----:B--2---:R-:W-:-:S04]  /*11f0*/  SHF.R.U32.HI R8, RZ, R30, R5 ;  /* 0x0000001eff087219 */ /* 0x004fc80000011605 */
[----:B------:R-:W-:Y:S02]  /*1200*/  LOP3.LUT R9, R8, 0xf, RZ, 0xc0, !PT ;  /* 0x0000000f08097812 */ /* 0x000fe400078ec0ff */
[--C-:B------:R-:W-:Y:S02]  /*1210*/  SHF.R.U32.HI R10, RZ, 0x4, R8.reuse ;  /* 0x00000004ff0a7819 */ /* 0x100fe40000011608 */
[--C-:B------:R-:W-:Y:S02]  /*1220*/  SHF.R.U32.HI R4, RZ, 0x8, R8.reuse ;  /* 0x00000008ff047819 */ /* 0x100fe40000011608 */
[----:B------:R-:W-:Y:S02]  /*1230*/  SHF.R.U32.HI R8, RZ, 0xc, R8 ;  /* 0x0000000cff087819 */ /* 0x000fe40000011608 */
[----:B------:R-:W-:Y:S02]  /*1240*/  LOP3.LUT R10, R10, 0xf, RZ, 0xc0, !PT ;  /* 0x0000000f0a0a7812 */ /* 0x000fe400078ec0ff */
[----:B------:R-:W-:-:S02]  /*1250*/  LOP3.LUT R4, R4, 0xf, RZ, 0xc0, !PT ;  /* 0x0000000f04047812 */ /* 0x000fc400078ec0ff */
[----:B------:R-:W-:Y:S02]  /*1260*/  LOP3.LUT R8, R8, 0xf, RZ, 0xc0, !PT ;  /* 0x0000000f08087812 */ /* 0x000fe400078ec0ff */
[----:B------:R-:W-:Y:S02]  /*1270*/  IADD3 R10, PT, PT, R10, UR7, RZ ;  /* 0x000000070a0a7c10 */ /* 0x000fe4000fffe0ff */
[----:B------:R-:W-:Y:S02]  /*1280*/  IADD3 R9, PT, PT, R9, UR7, RZ ;  /* 0x0000000709097c10 */ /* 0x000fe4000fffe0ff */
[----:B0-----:R-:W-:Y:S01]  /*1290*/  IADD3 R7, PT, PT, R4, UR7, RZ ;  /* 0x0000000704077c10 */ /* 0x001fe2000fffe0ff */
[----:B------:R0:W-:Y:S01]  /*12a0*/  I2F.F16 R11, R10 ;  /* 0x0000000a000b7306 */ /* 0x0001e20000200c00 */
[----:B------:R-:W-:Y:S01]  /*12b0*/  IADD3 R50, PT, PT, R8, UR7, RZ ;  /* 0x0000000708327c10 */ /* 0x000fe2000fffe0ff */
[--C-:B---3--:R-:W-:Y:S01]  /*12c0*/  HADD2.F32 R14, -RZ, R15.reuse.H0_H0 ;  /* 0x2000000fff0e7230 */ /* 0x108fe20000004100 */
[----:B------:R-:W-:Y:S01]  /*12d0*/  IADD3 R6, PT, PT, R10, 0xe400, RZ ;  /* 0x0000e4000a067810 */ /* 0x000fe20007ffe0ff */
[----:B------:R-:W-:Y:S01]  /*12e0*/  HADD2.F32 R15, -RZ, R15.H1_H1 ;  /* 0x3000000fff0f7230 */ /* 0x000fe20000004100 */
[----:B------:R-:W-:Y:S01]  /*12f0*/  IADD3 R4, PT, PT, R9, 0xe400, RZ ;  /* 0x0000e40009047810 */ /* 0x000fe20007ffe0ff */
[--C-:B----4-:R-:W-:Y:S01]  /*1300*/  HADD2.F32 R28, -RZ, R12.reuse.H0_H0 ;  /* 0x2000000cff1c7230 */ /* 0x110fe20000004100 */
[----:B------:R-:W-:Y:S01]  /*1310*/  IADD3 R8, PT, PT, R7, 0xe400, RZ ;  /* 0x0000e40007087810 */ /* 0x000fe20007ffe0ff */
[----:B------:R-:W1:Y:S01]  /*1320*/  I2F.F16 R5, R9 ;  /* 0x0000000900057306 */ /* 0x000e620000200c00 */
[----:B0-----:R-:W-:Y:S01]  /*1330*/  IADD3 R10, PT, PT, R50, 0xe400, RZ ;  /* 0x0000e400320a7810 */ /* 0x001fe20007ffe0ff */
[----:B------:R-:W-:Y:S01]  /*1340*/  HADD2.F32 R12, -RZ, R12.H1_H1 ;  /* 0x3000000cff0c7230 */ /* 0x000fe20000004100 */
[----:B------:R-:W-:-:S02]  /*1350*/  PRMT R4, R4, 0x5410, R4 ;  /* 0x0000541004047816 */ /* 0x000fc40000000004 */
[----:B------:R-:W-:Y:S02]  /*1360*/  PRMT R6, R6, 0x5410, R6 ;  /* 0x0000541006067816 */ /* 0x000fe40000000006 */
[----:B------:R-:W-:Y:S01]  /*1370*/  PRMT R8, R8, 0x5410, R8 ;  /* 0x0000541008087816 */ /* 0x000fe20000000008 */
[----:B------:R0:W2:Y:S01]  /*1380*/  I2F.F16 R57, R7 ;  /* 0x0000000700397306 */ /* 0x0000a20000200c00 */
[----:B------:R-:W-:Y:S01]  /*1390*/  PRMT R10, R10, 0x5410, R10 ;  /* 0x000054100a0a7816 */ /* 0x000fe2000000000a */
[----:B-1----:R-:W-:-:S06]  /*13a0*/  HADD2 R5, R0.H0_H0, -R5.H0_H0 ;  /* 0xa000000500057230 */ /* 0x002fcc0000000800 */
[----:B------:R-:W1:Y:S01]  /*13b0*/  I2F.F16 R59, R50 ;  /* 0x00000032003b7306 */ /* 0x000e620000200c00 */
[C---:B0-----:R-:W-:Y:S02]  /*13c0*/  HADD2 R7, R0.reuse.H0_H0, -R11.H0_H0 ;  /* 0xa000000b00077230 */ /* 0x041fe40000000800 */
[C---:B--2---:R-:W-:Y:S02]  /*13d0*/  HADD2 R9, R0.reuse.H0_H0, -R57.H0_H0 ;  /* 0xa000003900097230 */ /* 0x044fe40000000800 */
[----:B-1----:R-:W-:-:S07]  /*13e0*/  HADD2 R11, R0.H0_H0, -R59.H0_H0 ;  /* 0xa000003b000b7230 */ /* 0x002fce0000000800 */
.L_x_1058:
[----:B------:R-:W-:Y:S02]  /*13f0*/  LOP3.LUT R25, R25, 0x64006400, RZ, 0xfc, !PT ;  /* 0x6400640019197812 */ /* 0x000fe400078efcff */
[----:B------:R-:W-:Y:S02]  /*1400*/  LOP3.LUT R59, R34, 0x64006400, RZ, 0xfc, !PT ;  /* 0x64006400223b7812 */ /* 0x000fe400078efcff */
[----:B------:R-:W-:Y:S01]  /*1410*/  LOP3.LUT R44, R44, 0x64006400, RZ, 0xfc, !PT ;  /* 0x640064002c2c7812 */ /* 0x000fe200078efcff */
[----:B------:R-:W-:Y:S01]  /*1420*/  HFMA2 R34, R25, 1, 1, R4 ;  /* 0x3c003c0019227831 */ /* 0x000fe20000000004 */
[----:B------:R-:W-:Y:S01]  /*1430*/  LOP3.LUT R24, R24, 0x64006400, RZ, 0xfc, !PT ;  /* 0x6400640018187812 */ /* 0x000fe200078efcff */
[----:B------:R-:W-:Y:S01]  /*1440*/  HFMA2 R59, R59, 1, 1, R8 ;  /* 0x3c003c003b3b7831 */ /* 0x000fe20000000008 */
[----:B------:R-:W-:Y:S01]  /*1450*/  LOP3.LUT R50, R27, 0x64006400, RZ, 0xfc, !PT ;  /* 0x640064001b327812 */ /* 0x000fe200078efcff */
[----:B------:R-:W-:Y:S01]  /*1460*/  HFMA2 R25, R44, 0.0625, 0.0625, R9 ;  /* 0x2c002c002c197831 */ /* 0x000fe20000000009 */
[----:B------:R-:W-:-:S02]  /*1470*/  LOP3.LUT R57, R26, 0x64006400, RZ, 0xfc, !PT ;  /* 0x640064001a397812 */ /* 0x000fc400078efcff */
[----:B------:R-:W-:Y:S01]  /*1480*/  LOP3.LUT R27, R46, 0x64006400, RZ, 0xfc, !PT ;  /* 0x640064002e1b7812 */ /* 0x000fe200078efcff */
[----:B------:R-:W-:Y:S01]  /*1490*/  HFMA2 R26, R24, 0.0625, 0.0625, R5 ;  /* 0x2c002c00181a7831 */ /* 0x000fe20000000005 */
[----:B------:R-:W-:Y:S01]  /*14a0*/  LOP3.LUT R48, R48, 0x64006400, RZ, 0xfc, !PT ;  /* 0x6400640030307812 */ /* 0x000fe200078efcff */
[-C--:B------:R-:W-:Y:S02]  /*14b0*/  HFMA2 R44, R34, R16.reuse, RZ ;  /* 0x00000010222c7231 */ /* 0x080fe400000000ff */
[----:B------:R-:W-:Y:S02]  /*14c0*/  HADD2 R58, R57, R6 ;  /* 0x00000006393a7230 */ /* 0x000fe40000000000 */
[-C--:B------:R-:W-:Y:S02]  /*14d0*/  HFMA2 R63, R59, R16.reuse, RZ ;  /* 0x000000103b3f7231 */ /* 0x080fe400000000ff */
[----:B------:R-:W-:Y:S01]  /*14e0*/  HADD2 R60, R27, R10 ;  /* 0x0000000a1b3c7230 */ /* 0x000fe20000000000 */
[C---:B------:R-:W-:Y:S01]  /*14f0*/  LOP3.LUT R46, R22.reuse, 0xf000f, RZ, 0xc0, !PT ;  /* 0x000f000f162e7812 */ /* 0x040fe200078ec0ff */
[-C--:B------:R-:W-:Y:S01]  /*1500*/  HFMA2 R54, R58, R16.reuse, RZ.H0_H0 ;  /* 0x000000103a367231 */ /* 0x080fe200000400ff */
[----:B------:R-:W-:Y:S01]  /*1510*/  LOP3.LUT R22, R22, 0xf000f0, RZ, 0xc0, !PT ;  /* 0x00f000f016167812 */ /* 0x000fe200078ec0ff */
[----:B------:R-:W-:-:S02]  /*1520*/  HFMA2 R52, R60, R16, RZ.H0_H0 ;  /* 0x000000103c347231 */ /* 0x000fc400000400ff */
[-C--:B------:R-:W-:Y:S02]  /*1530*/  HFMA2 R16, R26, R17.reuse, R44 ;  /* 0x000000111a107231 */ /* 0x080fe4000000002c */
[----:B------:R-:W-:Y:S01]  /*1540*/  HFMA2 R24, R50, 0.0625, 0.0625, R7 ;  /* 0x2c002c0032187831 */ /* 0x000fe20000000007 */
[----:B------:R-:W-:Y:S01]  /*1550*/  LOP3.LUT R44, R21, 0xf000f, RZ, 0xc0, !PT ;  /* 0x000f000f152c7812 */ /* 0x000fe200078ec0ff */
[----:B------:R-:W-:Y:S01]  /*1560*/  HFMA2 R27, R48, 0.0625, 0.0625, R11 ;  /* 0x2c002c00301b7831 */ /* 0x000fe2000000000b */
[----:B------:R-:W-:Y:S01]  /*1570*/  LOP3.LUT R50, R23, 0xf000f, RZ, 0xc0, !PT ;  /* 0x000f000f17327812 */ /* 0x000fe200078ec0ff */
[-C--:B------:R-:W-:Y:S02]  /*1580*/  HFMA2 R54, R24, R17.reuse, R54 ;  /* 0x0000001118367231 */ /* 0x080fe40000000036 */
[-C--:B------:R-:W-:Y:S02]  /*1590*/  HFMA2 R63, R25, R17.reuse, R63 ;  /* 0x00000011193f7231 */ /* 0x080fe4000000003f */
[----:B------:R-:W-:Y:S01]  /*15a0*/  HFMA2 R52, R27, R17, R52 ;  /* 0x000000111b347231 */ /* 0x000fe20000000034 */
[----:B------:R-:W-:-:S02]  /*15b0*/  LOP3.LUT R57, R44, 0x64006400, RZ, 0xfc, !PT ;  /* 0x640064002c397812 */ /* 0x000fc400078efcff */
[----:B------:R-:W-:Y:S02]  /*15c0*/  LOP3.LUT R17, R20, 0xf000f, RZ, 0xc0, !PT ;  /* 0x000f000f14117812 */ /* 0x000fe400078ec0ff */
[----:B------:R-:W-:Y:S02]  /*15d0*/  LOP3.LUT R50, R50, 0x64006400, RZ, 0xfc, !PT ;  /* 0x6400640032327812 */ /* 0x000fe400078efcff */
        /* <DEDUP_REMOVED lines=14> */
[----:B------:R-:W-:Y:S01]  /*16c0*/  LOP3.LUT R52, R20, 0x64006400, RZ, 0xfc, !PT ;  /* 0x6400640014347812 */ /* 0x000fe200078efcff */
[----:B------:R-:W-:Y:S01]  /*16d0*/  HFMA2 R56, R56, 0.0625, 0.0625, R9 ;  /* 0x2c002c0038387831 */ /* 0x000fe20000000009 */
[----:B------:R-:W-:-:S02]  /*16e0*/  LOP3.LUT R54, R21, 0x64006400, RZ, 0xfc, !PT ;  /* 0x6400640015367812 */ /* 0x000fc400078efcff */
[----:B------:R-:W0:Y:S01]  /*16f0*/  LDS.128 R20, [UR5+0x100] ;  /* 0x00010005ff147984 */ /* 0x000e220008000c00 */
[----:B------:R-:W-:Y:S01]  /*1700*/  LOP3.LUT R66, R57, 0x64006400, RZ, 0xfc, !PT ;  /* 0x6400640039427812 */ /* 0x000fe200078efcff */
[----:B------:R-:W-:Y:S02]  /*1710*/  HFMA2 R52, R52, 0.0625, 0.0625, R5 ;  /* 0x2c002c0034347831 */ /* 0x000fe40000000005 */
[----:B------:R-:W-:Y:S02]  /*1720*/  HFMA2 R54, R54, 0.0625, 0.0625, R7 ;  /* 0x2c002c0036367831 */ /* 0x000fe40000000007 */
[-C--:B------:R-:W-:Y:S02]  /*1730*/  HFMA2 R63, R56, R19.reuse, R63 ;  /* 0x00000013383f7231 */ /* 0x080fe4000000003f */
[----:B------:R-:W-:Y:S02]  /*1740*/  HFMA2 R57, R66, 0.0625, 0.0625, R11 ;  /* 0x2c002c0042397831 */ /* 0x000fe4000000000b */
[----:B------:R-:W-:-:S02]  /*1750*/  HFMA2 R66, R54, R19, R17 ;  /* 0x0000001336427231 */ /* 0x000fc40000000011 */
[-C--:B------:R-:W-:Y:S02]  /*1760*/  HFMA2 R16, R52, R19.reuse, R16 ;  /* 0x0000001334107231 */ /* 0x080fe40000000010 */
        /* <DEDUP_REMOVED lines=11> */
[----:B------:R-:W-:Y:S02]  /*1820*/  HADD2.F32 R18, -RZ, R18.H1_H1 ;  /* 0x30000012ff127230 */ /* 0x000fe40000004100 */
[----:B------:R-:W-:-:S03]  /*1830*/  FADD.FTZ R19, R19, R66 ;  /* 0x0000004213137221 */ /* 0x000fc60000010000 */
[----:B------:R-:W-:Y:S01]  /*1840*/  FADD.FTZ R18, R63, R18 ;  /* 0x000000123f127221 */ /* 0x000fe20000010000 */
[----:B------:R-:W-:Y:S01]  /*1850*/  FFMA.FTZ R63, R14, R16, R67 ;  /* 0x000000100e3f7223 */ /* 0x000fe20000010043 */
[-C--:B0-----:R-:W-:Y:S02]  /*1860*/  HFMA2 R16, R34, R20.reuse, RZ ;  /* 0x0000001422107231 */ /* 0x081fe400000000ff */
[----:B------:R-:W-:Y:S01]  /*1870*/  FFMA.FTZ R35, R28, R19, R35 ;  /* 0x000000131c237223 */ /* 0x000fe20000010023 */
[----:B------:R-:W-:Y:S01]  /*1880*/  FFMA.FTZ R47, R12, R18, R47 ;  /* 0x000000120c2f7223 */ /* 0x000fe2000001002f */
[-C--:B------:R-:W-:Y:S02]  /*1890*/  HFMA2 R18, R59, R20.reuse, RZ ;  /* 0x000000143b127231 */ /* 0x080fe400000000ff */
        /* <DEDUP_REMOVED lines=27> */
[----:B------:R-:W-:-:S03]  /*1a50*/  FADD.FTZ R66, R66, R67 ;  /* 0x0000004342427221 */ /* 0x000fc60000010000 */
[----:B------:R-:W-:Y:S01]  /*1a60*/  FADD.FTZ R20, R20, R23 ;  /* 0x0000001714147221 */ /* 0x000fe20000010000 */
[-C--:B0-----:R-:W-:Y:S02]  /*1a70*/  HFMA2 R22, R59, R16.reuse, RZ ;  /* 0x000000103b167231 */ /* 0x081fe400000000ff */
[-C--:B------:R-:W-:Y:S02]  /*1a80*/  HFMA2 R21, R58, R16.reuse, RZ.H0_H0 ;  /* 0x000000103a157231 */ /* 0x080fe400000400ff */
[----:B------:R-:W-:Y:S01]  /*1a90*/  FFMA.FTZ R43, R28, R66, R43 ;  /* 0x000000421c2b7223 */ /* 0x000fe2000001002b */
[----:B------:R-:W-:Y:S01]  /*1aa0*/  FFMA.FTZ R41, R12, R20, R41 ;  /* 0x000000140c297223 */ /* 0x000fe20000010029 */
[-C--:B------:R-:W-:Y:S02]  /*1ab0*/  HFMA2 R20, R34, R16.reuse, RZ ;  /* 0x0000001022147231 */ /* 0x080fe400000000ff */
[----:B------:R-:W-:Y:S02]  /*1ac0*/  HFMA2 R23, R60, R16, RZ.H0_H0 ;  /* 0x000000103c177231 */ /* 0x000fe400000400ff */
[----:B------:R-:W-:-:S02]  /*1ad0*/  HFMA2 R66, R24, R17, R21 ;  /* 0x0000001118427231 */ /* 0x000fc40000000015 */
[-C--:B------:R-:W-:Y:S02]  /*1ae0*/  HFMA2 R67, R25, R17.reuse, R22 ;  /* 0x0000001119437231 */ /* 0x080fe40000000016 */
[-C--:B------:R-:W-:Y:S02]  /*1af0*/  HFMA2 R66, R46, R18.reuse, R66 ;  /* 0x000000122e427231 */ /* 0x080fe40000000042 */
[-C--:B------:R-:W-:Y:S02]  /*1b00*/  HFMA2 R16, R26, R17.reuse, R20 ;  /* 0x000000111a107231 */ /* 0x080fe40000000014 */
[----:B------:R-:W-:Y:S02]  /*1b10*/  HFMA2 R17, R27, R17, R23 ;  /* 0x000000111b117231 */ /* 0x000fe40000000017 */
        /* <DEDUP_REMOVED lines=21> */
[-C--:B0-----:R-:W-:Y:S02]  /*1c70*/  HFMA2 R18, R59, R20.reuse, RZ ;  /* 0x000000143b127231 */ /* 0x081fe400000000ff */
[-C--:B------:R-:W-:Y:S02]  /*1c80*/  HFMA2 R17, R58, R20.reuse, RZ.H0_H0 ;  /* 0x000000143a117231 */ /* 0x080fe400000400ff */
[----:B------:R-:W-:Y:S01]  /*1c90*/  FADD.FTZ R16, R16, R19 ;  /* 0x0000001310107221 */ /* 0x000fe20000010000 */
[-C--:B------:R-:W-:Y:S02]  /*1ca0*/  HFMA2 R19, R60, R20.reuse, RZ.H0_H0 ;  /* 0x000000143c137231 */ /* 0x080fe400000400ff */
[----:B------:R-:W-:Y:S01]  /*1cb0*/  FFMA.FTZ R37, R28, R66, R37 ;  /* 0x000000421c257223 */ /* 0x000fe20000010025 */
[----:B------:R-:W-:Y:S02]  /*1cc0*/  HFMA2 R66, R24, R21, R17 ;  /* 0x0000001518427231 */ /* 0x000fe40000000011 */
[----:B------:R-:W-:Y:S01]  /*1cd0*/  FFMA.FTZ R49, R12, R16, R49 ;  /* 0x000000100c317223 */ /* 0x000fe20000010031 */
[----:B------:R-:W-:-:S02]  /*1ce0*/  HFMA2 R16, R34, R20, RZ ;  /* 0x0000001422107231 */ /* 0x000fc400000000ff */
[----:B------:R-:W-:Y:S02]  /*1cf0*/  HFMA2 R67, R25, R21, R18 ;  /* 0x0000001519437231 */ /* 0x000fe40000000012 */
[----:B------:R-:W-:-:S04]  /*1d00*/  HFMA2 R66, R46, R22, R66 ;  /* 0x000000162e427231 */ /* 0x000fc80000000042 */
[----:B------:R-:W-:Y:S02]  /*1d10*/  HFMA2 R66, R54, R23, R66 ;  /* 0x0000001736427231 */ /* 0x000fe40000000042 */
[-C--:B------:R-:W-:Y:S02]  /*1d20*/  HFMA2 R20, R26, R21.reuse, R16 ;  /* 0x000000151a147231 */ /* 0x080fe40000000010 */
[----:B------:R-:W-:Y:S02]  /*1d30*/  HFMA2 R21, R27, R21, R19 ;  /* 0x000000151b157231 */ /* 0x000fe40000000013 */
[-C--:B------:R-:W-:Y:S01]  /*1d40*/  HFMA2 R67, R48, R22.reuse, R67 ;  /* 0x0000001630437231 */ /* 0x080fe20000000043 */
[----:B------:R-:W0:Y:S01]  /*1d50*/  LDS.128 R16, [UR5+0x400] ;  /* 0x00040005ff107984 */ /* 0x000e220008000c00 */
[-C--:B------:R-:W-:Y:S02]  /*1d60*/  HFMA2 R20, R44, R22.reuse, R20 ;  /* 0x000000162c147231 */ /* 0x080fe40000000014 */
[----:B------:R-:W-:-:S02]  /*1d70*/  HFMA2 R22, R50, R22, R21 ;  /* 0x0000001632167231 */ /* 0x000fc40000000015 */
[-C--:B------:R-:W-:Y:S02]  /*1d80*/  HFMA2 R21, R52, R23.reuse, R20 ;  /* 0x0000001734157231 */ /* 0x080fe40000000014 */
[-C--:B------:R-:W-:Y:S02]  /*1d90*/  HFMA2 R20, R56, R23.reuse, R67 ;  /* 0x0000001738147231 */ /* 0x080fe40000000043 */
[----:B------:R-:W-:Y:S02]  /*1da0*/  HFMA2 R23, R57, R23, R22 ;  /* 0x0000001739177231 */ /* 0x000fe40000000016 */
[--C-:B------:R-:W-:Y:S02]  /*1db0*/  HADD2.F32 R67, -RZ, R66.reuse.H0_H0 ;  /* 0x20000042ff437230 */ /* 0x100fe40000004100 */
[----:B------:R-:W-:Y:S02]  /*1dc0*/  HADD2.F32 R66, -RZ, R66.H1_H1 ;  /* 0x30000042ff427230 */ /* 0x000fe40000004100 */
        /* <DEDUP_REMOVED lines=14> */
[----:B------:R-:W-:Y:S01]  /*1eb0*/  FFMA.FTZ R53, R28, R66, R53 ;  /* 0x000000421c357223 */ /* 0x000fe20000010035 */
[-C--:B------:R-:W-:Y:S02]  /*1ec0*/  HFMA2 R66, R58, R16.reuse, RZ.H0_H0 ;  /* 0x000000103a427231 */ /* 0x080fe400000400ff */
[----:B------:R-:W-:Y:S01]  /*1ed0*/  FFMA.FTZ R55, R12, R20, R55 ;  /* 0x000000140c377223 */ /* 0x000fe20000010037 */
[----:B------:R-:W-:-:S02]  /*1ee0*/  HFMA2 R20, R34, R16, RZ ;  /* 0x0000001022147231 */ /* 0x000fc400000000ff */
[-C--:B------:R-:W-:Y:S02]  /*1ef0*/  HFMA2 R66, R24, R17.reuse, R66 ;  /* 0x0000001118427231 */ /* 0x080fe40000000042 */
[-C--:B------:R-:W-:Y:S02]  /*1f00*/  HFMA2 R67, R25, R17.reuse, R67 ;  /* 0x0000001119437231 */ /* 0x080fe40000000043 */
[-C--:B------:R-:W-:Y:S02]  /*1f10*/  HFMA2 R16, R26, R17.reuse, R20 ;  /* 0x000000111a107231 */ /* 0x080fe40000000014 */
[----:B------:R-:W-:Y:S02]  /*1f20*/  HFMA2 R17, R27, R17, R21 ;  /* 0x000000111b117231 */ /* 0x000fe40000000015 */
[----:B------:R-:W0:Y:S02]  /*1f30*/  LDS.128 R20, [UR5+0x500] ;  /* 0x00050005ff147984 */ /* 0x000e240008000c00 */
[----:B0-----:R-:W-:-:S02]  /*1f40*/  HFMA2 R68, R34, R20, RZ ;  /* 0x0000001422447231 */ /* 0x001fc400000000ff */
[-C--:B------:R-:W-:Y:S01]  /*1f50*/  HFMA2 R58, R58, R20.reuse, RZ.H0_H0 ;  /* 0x000000143a3a7231 */ /* 0x080fe200000400ff */
[----:B------:R-:W0:Y:S01]  /*1f60*/  LDC R34, c[0x0][0x3ac] ;  /* 0x0000eb00ff227b82 */ /* 0x000e220000000800 */
[-C--:B------:R-:W-:Y:S02]  /*1f70*/  HFMA2 R59, R59, R20.reuse, RZ ;  /* 0x000000143b3b7231 */ /* 0x080fe400000000ff */
[----:B------:R-:W-:Y:S02]  /*1f80*/  HFMA2 R60, R60, R20, RZ.H0_H0 ;  /* 0x000000143c3c7231 */ /* 0x000fe400000400ff */
[-C--:B------:R-:W-:Y:S02]  /*1f90*/  HFMA2 R58, R24, R21.reuse, R58 ;  /* 0x00000015183a7231 */ /* 0x080fe4000000003a */
[-C--:B------:R-:W-:Y:S02]  /*1fa0*/  HFMA2 R20, R26, R21.reuse, R68 ;  /* 0x000000151a147231 */ /* 0x080fe40000000044 */
[----:B------:R-:W-:-:S02]  /*1fb0*/  HFMA2 R59, R25, R21, R59 ;  /* 0x00000015193b7231 */ /* 0x000fc4000000003b */
[----:B------:R-:W-:Y:S02]  /*1fc0*/  HFMA2 R21, R27, R21, R60 ;  /* 0x000000151b157231 */ /* 0x000fe4000000003c */
[----:B0-----:R-:W-:-:S05]  /*1fd0*/  IMAD.WIDE R76, R34, 0x4, R76 ;  /* 0x00000004224c7825 */ /* 0x001fca00078e024c */
[----:B------:R0:W2:Y:S01]  /*1fe0*/  LDG.E.128.CONSTANT R24, desc[UR8][R76.64] ;  /* 0x000000084c187981 */ /* 0x0000a2000c1e9d00 */
[-C--:B------:R-:W-:Y:S02]  /*1ff0*/  HFMA2 R16, R44, R18.reuse, R16 ;  /* 0x000000122c107231 */ /* 0x080fe40000000010 */
[-C--:B------:R-:W-:Y:S02]  /*2000*/  HFMA2 R67, R48, R18.reuse, R67 ;  /* 0x0000001230437231 */ /* 0x080fe40000000043 */
[----:B------:R-:W-:Y:S02]  /*2010*/  HFMA2 R66, R46, R18, R66 ;  /* 0x000000122e427231 */ /* 0x000fe40000000042 */
[C---:B------:R-:W-:Y:S02]  /*2020*/  HFMA2 R21, R50.reuse, R22, R21 ;  /* 0x0000001632157231 */ /* 0x040fe40000000015 */
[----:B------:R-:W-:Y:S02]  /*2030*/  HFMA2 R17, R50, R18, R17 ;  /* 0x0000001232117231 */ /* 0x000fe40000000011 */
[----:B------:R-:W-:-:S02]  /*2040*/  HFMA2 R58, R46, R22, R58 ;  /* 0x000000162e3a7231 */ /* 0x000fc4000000003a */
[-C--:B------:R-:W-:Y:S02]  /*2050*/  HFMA2 R59, R48, R22.reuse, R59 ;  /* 0x00000016303b7231 */ /* 0x080fe4000000003b */
[----:B------:R-:W-:Y:S02]  /*2060*/  HFMA2 R67, R56, R19, R67 ;  /* 0x0000001338437231 */ /* 0x000fe40000000043 */
[----:B------:R-:W-:Y:S02]  /*2070*/  HFMA2 R58, R54, R23, R58 ;  /* 0x00000017363a7231 */ /* 0x000fe4000000003a */
[----:B------:R-:W-:Y:S02]  /*2080*/  HFMA2 R20, R44, R22, R20 ;  /* 0x000000162c147231 */ /* 0x000fe40000000014 */
[----:B------:R-:W-:Y:S02]  /*2090*/  HFMA2 R16, R52, R19, R16 ;  /* 0x0000001334107231 */ /* 0x000fe40000000010 */
[----:B0-----:R-:W-:-:S04]  /*20a0*/  IMAD.WIDE R76, R34, 0x4, R76 ;  /* 0x00000004224c7825 */ /* 0x001fc800078e024c */
[----:B------:R-:W-:Y:S02]  /*20b0*/  HFMA2 R66, R54, R19, R66 ;  /* 0x0000001336427231 */ /* 0x000fe40000000042 */
[----:B------:R-:W-:Y:S02]  /*20c0*/  HFMA2 R59, R56, R23, R59 ;  /* 0x00000017383b7231 */ /* 0x000fe4000000003b */
[C---:B------:R-:W-:Y:S02]  /*20d0*/  HFMA2 R17, R57.reuse, R19, R17 ;  /* 0x0000001339117231 */ /* 0x040fe40000000011 */
[--C-:B------:R-:W-:Y:S02]  /*20e0*/  HADD2.F32 R18, -RZ, R16.reuse.H0_H0 ;  /* 0x20000010ff127230 */ /* 0x100fe40000004100 */
[----:B------:R-:W-:Y:S02]  /*20f0*/  HFMA2 R57, R57, R23, R21 ;  /* 0x0000001739397231 */ /* 0x000fe40000000015 */
[----:B------:R-:W-:-:S02]  /*2100*/  HADD2.F32 R16, -RZ, R16.H1_H1 ;  /* 0x30000010ff107230 */ /* 0x000fc40000004100 */
[----:B------:R-:W-:Y:S02]  /*2110*/  HFMA2 R20, R52, R23, R20 ;  /* 0x0000001734147231 */ /* 0x000fe40000000014 */
[--C-:B------:R-:W-:Y:S02]  /*2120*/  HADD2.F32 R60, -RZ, R17.reuse.H0_H0 ;  /* 0x20000011ff3c7230 */ /* 0x100fe40000004100 */
[----:B------:R-:W-:Y:S02]  /*2130*/  HADD2.F32 R17, -RZ, R17.H1_H1 ;  /* 0x30000011ff117230 */ /* 0x000fe40000004100 */
[----:B------:R-:W-:Y:S01]  /*2140*/  FADD.FTZ R16, R18, R16 ;  /* 0x0000001012107221 */ /* 0x000fe20000010000 */
[--C-:B------:R-:W-:Y:S02]  /*2150*/  HADD2.F32 R18, -RZ, R66.reuse.H0_H0 ;  /* 0x20000042ff127230 */ /* 0x100fe40000004100 */
[----:B------:R-:W-:Y:S02]  /*2160*/  HADD2.F32 R66, -RZ, R66.H1_H1 ;  /* 0x30000042ff427230 */ /* 0x000fe40000004100 */
[----:B------:R-:W-:Y:S01]  /*2170*/  FFMA.FTZ R65, R14, R16, R65 ;  /* 0x000000100e417223 */ /* 0x000fe20000010041 */
[----:B------:R-:W-:-:S02]  /*2180*/  HADD2.F32 R16, -RZ, R67.H0_H0 ;  /* 0x20000043ff107230 */ /* 0x000fc40000004100 */
[----:B------:R-:W-:Y:S01]  /*2190*/  FADD.FTZ R60, R60, R17 ;  /* 0x000000113c3c7221 */ /* 0x000fe20000010000 */
[----:B------:R-:W-:Y:S02]  /*21a0*/  HADD2.F32 R67, -RZ, R67.H1_H1 ;  /* 0x30000043ff437230 */ /* 0x000fe40000004100 */
[----:B------:R-:W-:Y:S01]  /*21b0*/  FADD.FTZ R18, R18, R66 ;  /* 0x0000004212127221 */ /* 0x000fe20000010000 */
[--C-:B------:R-:W-:Y:S02]  /*21c0*/  HADD2.F32 R44, -RZ, R59.reuse.H0_H0 ;  /* 0x2000003bff2c7230 */ /* 0x100fe40000004100 */
[----:B------:R-:W-:Y:S01]  /*21d0*/  FFMA.FTZ R69, R12, R60, R69 ;  /* 0x0000003c0c457223 */ /* 0x000fe20000010045 */
[----:B------:R-:W-:Y:S02]  /*21e0*/  HADD2.F32 R59, -RZ, R59.H1_H1 ;  /* 0x3000003bff3b7230 */ /* 0x000fe40000004100 */
[----:B------:R-:W-:Y:S01]  /*21f0*/  FFMA.FTZ R62, R15, R18, R62 ;  /* 0x000000120f3e7223 */ /* 0x000fe2000001003e */
[----:B------:R-:W-:Y:S01]  /*2200*/  FADD.FTZ R67, R16, R67 ;  /* 0x0000004310437221 */ /* 0x000fe20000010000 */
[----:B------:R-:W-:Y:S01]  /*2210*/  HADD2.F32 R21, -RZ, R20.H0_H0 ;  /* 0x20000014ff157230 */ /* 0x000fe20000004100 */
[----:B------:R-:W0:Y:S01]  /*2220*/  LDS.128 R16, [UR5+0x10] ;  /* 0x00001005ff107984 */ /* 0x000e220008000c00 */
[----:B------:R-:W-:-:S02]  /*2230*/  HADD2.F32 R46, -RZ, R57.H0_H0 ;  /* 0x20000039ff2e7230 */ /* 0x000fc40000004100 */
[----:B------:R-:W-:Y:S01]  /*2240*/  FADD.FTZ R44, R44, R59 ;  /* 0x0000003b2c2c7221 */ /* 0x000fe20000010000 */
[----:B------:R-:W-:Y:S02]  /*2250*/  HADD2.F32 R20, -RZ, R20.H1_H1 ;  /* 0x30000014ff147230 */ /* 0x000fe40000004100 */
[C---:B------:R-:W-:Y:S01]  /*2260*/  FFMA.FTZ R67, R28.reuse, R67, R61 ;  /* 0x000000431c437223 */ /* 0x040fe2000001003d */
[----:B------:R-:W-:Y:S02]  /*2270*/  HADD2.F32 R57, -RZ, R57.H1_H1 ;  /* 0x30000039ff397230 */ /* 0x000fe40000004100 */
[----:B------:R-:W-:Y:S01]  /*2280*/  FFMA.FTZ R73, R28, R44, R73 ;  /* 0x0000002c1c497223 */ /* 0x000fe20000010049 */
[--C-:B------:R-:W-:Y:S02]  /*2290*/  HADD2.F32 R22, -RZ, R58.reuse.H0_H0 ;  /* 0x2000003aff167230 */ /* 0x100fe40000004100 */
[----:B------:R-:W-:Y:S01]  /*22a0*/  FADD.FTZ R20, R21, R20 ;  /* 0x0000001415147221 */ /* 0x000fe20000010000 */
[----:B------:R-:W-:-:S02]  /*22b0*/  HADD2.F32 R23, -RZ, R58.H1_H1 ;  /* 0x3000003aff177230 */ /* 0x000fc40000004100 */
[----:B------:R-:W-:Y:S01]  /*22c0*/  FADD.FTZ R46, R46, R57 ;  /* 0x000000392e2e7221 */ /* 0x000fe20000010000 */
[----:B------:R-:W-:-:S03]  /*22d0*/  FFMA.FTZ R75, R14, R20, R75 ;  /* 0x000000140e4b7223 */ /* 0x000fc6000001004b */
[----:B------:R-:W-:Y:S01]  /*22e0*/  FFMA.FTZ R71, R12, R46, R71 ;  /* 0x0000002e0c477223 */ /* 0x000fe20000010047 */
[----:B------:R-:W-:-:S04]  /*22f0*/  FADD.FTZ R22, R22, R23 ;  /* 0x0000001716167221 */ /* 0x000fc80000010000 */
[----:B------:R-:W-:Y:S01]  /*2300*/  FFMA.FTZ R64, R15, R22, R64 ;  /* 0x000000160f407223 */ /* 0x000fe20000010040 */
[C---:B--2---:R-:W-:Y:S02]  /*2310*/  LOP3.LUT R44, R24.reuse, 0xf000f, RZ, 0xc0, !PT ;  /* 0x000f000f182c7812 */ /* 0x044fe400078ec0ff */
[----:B------:R-:W-:Y:S02]  /*2320*/  LOP3.LUT R46, R24, 0xf000f0, RZ, 0xc0, !PT ;  /* 0x00f000f0182e7812 */ /* 0x000fe400078ec0ff */
[----:B------:R-:W-:Y:S02]  /*2330*/  SHF.R.U32.HI R20, RZ, 0x8, R24 ;  /* 0x00000008ff147819 */ /* 0x000fe40000011618 */
[C---:B------:R-:W-:Y:S02]  /*2340*/  LOP3.LUT R24, R25.reuse, 0xf000f, RZ, 0xc0, !PT ;  /* 0x000f000f19187812 */ /* 0x040fe400078ec0ff */
[----:B------:R-:W-:Y:S02]  /*2350*/  LOP3.LUT R48, R25, 0xf000f0, RZ, 0xc0, !PT ;  /* 0x00f000f019307812 */ /* 0x000fe400078ec0ff */
[----:B------:R-:W-:-:S02]  /*2360*/  SHF.R.U32.HI R21, RZ, 0x8, R25 ;  /* 0x00000008ff157819 */ /* 0x000fc40000011619 */
[----:B------:R-:W-:Y:S02]  /*2370*/  LOP3.LUT R50, R26, 0xf000f, RZ, 0xc0, !PT ;  /* 0x000f000f1a327812 */ /* 0x000fe400078ec0ff */
[----:B------:R-:W-:Y:S02]  /*2380*/  LOP3.LUT R25, R44, 0x64006400, RZ, 0xfc, !PT ;  /* 0x640064002c197812 */ /* 0x000fe400078efcff */
[----:B------:R-:W-:Y:S02]  /*2390*/  LOP3.LUT R52, R26, 0xf000f0, RZ, 0xc0, !PT ;  /* 0x00f000f01a347812 */ /* 0x000fe400078ec0ff */
[----:B------:R-:W-:Y:S02]  /*23a0*/  SHF.R.U32.HI R22, RZ, 0x8, R26 ;  /* 0x00000008ff167819 */ /* 0x000fe4000001161a */
[C---:B------:R-:W-:Y:S02]  /*23b0*/  LOP3.LUT R26, R27.reuse, 0xf000f, RZ, 0xc0, !PT ;  /* 0x000f000f1b1a7812 */ /* 0x040fe400078ec0ff */
[----:B------:R-:W-:-:S02]  /*23c0*/  LOP3.LUT R54, R27, 0xf000f0, RZ, 0xc0, !PT ;  /* 0x00f000f01b367812 */ /* 0x000fc400078ec0ff */
[----:B------:R-:W-:Y:S02]  /*23d0*/  SHF.R.U32.HI R23, RZ, 0x8, R27 ;  /* 0x00000008ff177819 */ /* 0x000fe4000001161b */
[----:B------:R-:W-:Y:S02]  /*23e0*/  LOP3.LUT R57, R50, 0x64006400, RZ, 0xfc, !PT ;  /* 0x6400640032397812 */ /* 0x000fe400078efcff */
[----:B------:R-:W-:Y:S01]  /*23f0*/  LOP3.LUT R27, R24, 0x64006400, RZ, 0xfc, !PT ;  /* 0x64006400181b7812 */ /* 0x000fe200078efcff */
[----:B------:R-:W-:Y:S01]  /*2400*/  HFMA2 R24, R25, 1, 1, R4 ;  /* 0x3c003c0019187831 */ /* 0x000fe20000000004 */
[----:B------:R-:W-:Y:S02]  /*2410*/  LOP3.LUT R44, R46, 0x64006400, RZ, 0xfc, !PT ;  /* 0x640064002e2c7812 */ /* 0x000fe400078efcff */
[----:B------:R-:W-:Y:S01]  /*2420*/  LOP3.LUT R59, R26, 0x64006400, RZ, 0xfc, !PT ;  /* 0x640064001a3b7812 */ /* 0x000fe200078efcff */
[----:B------:R-:W-:Y:S01]  /*2430*/  HFMA2 R26, R57, 1, 1, R8 ;  /* 0x3c003c00391a7831 */ /* 0x000fe20000000008 */
[----:B------:R-:W-:Y:S01]  /*2440*/  LOP3.LUT R46, R48, 0x64006400, RZ, 0xfc, !PT ;  /* 0x64006400302e7812 */ /* 0x000fe200078efcff */
[----:B------:R-:W-:Y:S01]  /*2450*/  HADD2 R25, R27, R6 ;  /* 0x000000061b197230 */ /* 0x000fe20000000000 */
[----:B------:R-:W-:Y:S01]  /*2460*/  LOP3.LUT R48, R52, 0x64006400, RZ, 0xfc, !PT ;  /* 0x6400640034307812 */ /* 0x000fe200078efcff */
[----:B------:R-:W-:Y:S01]  /*2470*/  HFMA2 R44, R44, 0.0625, 0.0625, R5 ;  /* 0x2c002c002c2c7831 */ /* 0x000fe20000000005 */
[----:B------:R-:W-:Y:S01]  /*2480*/  LOP3.LUT R50, R54, 0x64006400, RZ, 0xfc, !PT ;  /* 0x6400640036327812 */ /* 0x000fe200078efcff */
[----:B0-----:R-:W-:-:S02]  /*2490*/  HFMA2 R54, R24, R16, RZ ;  /* 0x0000001018367231 */ /* 0x001fc400000000ff */
[----:B------:R-:W-:Y:S02]  /*24a0*/  HADD2 R27, R59, R10 ;  /* 0x0000000a3b1b7230 */ /* 0x000fe40000000000 */
[-C--:B------:R-:W-:Y:S02]  /*24b0*/  HFMA2 R66, R26, R16.reuse, RZ ;  /* 0x000000101a427231 */ /* 0x080fe400000000ff */
[-C--:B------:R-:W-:Y:S02]  /*24c0*/  HFMA2 R59, R25, R16.reuse, RZ.H0_H0 ;  /* 0x00000010193b7231 */ /* 0x080fe400000400ff */
[----:B------:R-:W-:Y:S02]  /*24d0*/  HFMA2 R48, R48, 0.0625, 0.0625, R9 ;  /* 0x2c002c0030307831 */ /* 0x000fe40000000009 */
[----:B------:R-:W-:Y:S01]  /*24e0*/  HFMA2 R58, R27, R16, RZ.H0_H0 ;  /* 0x000000101b3a7231 */ /* 0x000fe200000400ff */
[----:B------:R-:W-:Y:S01]  /*24f0*/  LOP3.LUT R52, R20, 0xf000f, RZ, 0xc0, !PT ;  /* 0x000f000f14347812 */ /* 0x000fe200078ec0ff */
[----:B------:R-:W-:-:S02]  /*2500*/  HFMA2 R46, R46, 0.0625, 0.0625, R7 ;  /* 0x2c002c002e2e7831 */ /* 0x000fc40000000007 */
[-C--:B------:R-:W-:Y:S02]  /*2510*/  HFMA2 R16, R44, R17.reuse, R54 ;  /* 0x000000112c107231 */ /* 0x080fe40000000036 */
[----:B------:R-:W-:Y:S01]  /*2520*/  HFMA2 R50, R50, 0.0625, 0.0625, R11 ;  /* 0x2c002c0032327831 */ /* 0x000fe2000000000b */
[----:B------:R-:W-:Y:S01]  /*2530*/  LOP3.LUT R54, R21, 0xf000f, RZ, 0xc0, !PT ;  /* 0x000f000f15367812 */ /* 0x000fe200078ec0ff */
[-C--:B------:R-:W-:Y:S01]  /*2540*/  HFMA2 R59, R46, R17.reuse, R59 ;  /* 0x000000112e3b7231 */ /* 0x080fe2000000003b */
[----:B------:R-:W-:Y:S01]  /*2550*/  LOP3.LUT R56, R23, 0xf000f, RZ, 0xc0, !PT ;  /* 0x000f000f17387812 */ /* 0x000fe200078ec0ff */
[-C--:B------:R-:W-:Y:S02]  /*2560*/  HFMA2 R66, R48, R17.reuse, R66 ;  /* 0x0000001130427231 */ /* 0x080fe40000000042 */
[----:B------:R-:W-:Y:S01]  /*2570*/  HFMA2 R58, R50, R17, R58 ;  /* 0x00000011323a7231 */ /* 0x000fe2000000003a */
[----:B------:R-:W-:Y:S02]  /*2580*/  LOP3.LUT R17, R52, 0x64006400, RZ, 0xfc, !PT ;  /* 0x6400640034117812 */ /* 0x000fe400078efcff */
[----:B------:R-:W-:-:S02]  /*2590*/  LOP3.LUT R57, R54, 0x64006400, RZ, 0xfc, !PT ;  /* 0x6400640036397812 */ /* 0x000fc400078efcff */
[----:B------:R-:W-:Y:S02]  /*25a0*/  LOP3.LUT R52, R22, 0xf000f, RZ, 0xc0, !PT ;  /* 0x000f000f16347812 */ /* 0x000fe400078ec0ff */
[----:B------:R-:W-:Y:S02]  /*25b0*/  LOP3.LUT R60, R56, 0x64006400, RZ, 0xfc, !PT ;  /* 0x64006400383c7812 */ /* 0x000fe400078efcff */
[----:B------:R-:W-:Y:S01]  /*25c0*/  LOP3.LUT R61, R52, 0x64006400, RZ, 0xfc, !PT ;  /* 0x64006400343d7812 */ /* 0x000fe200078efcff */
[----:B------:R-:W-:Y:S02]  /*25d0*/  HFMA2 R54, R57, 1, 1, R6 ;  /* 0x3c003c0039367831 */ /* 0x000fe40000000006 */
[----:B------:R-:W-:Y:S01]  /*25e0*/  HADD2 R52, R17, R4 ;  /* 0x0000000411347230 */ /* 0x000fe20000000000 */
[----:B------:R-:W-:Y:S01]  /*25f0*/  LOP3.LUT R20, R20, 0xf000f0, RZ, 0xc0, !PT ;  /* 0x00f000f014147812 */ /* 0x000fe200078ec0ff */
[----:B------:R-:W-:Y:S02]  /*2600*/  HFMA2 R57, R60, 1, 1, R10 ;  /* 0x3c003c003c397831 */ /* 0x000fe4000000000a */
[----:B------:R-:W-:Y:S01]  /*2610*/  HADD2 R56, R61, R8 ;  /* 0x000000083d387230 */ /* 0x000fe20000000000 */
[----:B------:R-:W-:Y:S01]  /*2620*/  LOP3.LUT R21, R21, 0xf000f0, RZ, 0xc0, !PT ;  /* 0x00f000f015157812 */ /* 0x000fe200078ec0ff */
[-C--:B------:R-:W-:Y:S01]  /*2630*/  HFMA2 R16, R52, R18.reuse, R16 ;  /* 0x0000001234107231 */ /* 0x080fe20000000010 */
[----:B------:R-:W-:Y:S01]  /*2640*/  LOP3.LUT R20, R20, 0x64006400, RZ, 0xfc, !PT ;  /* 0x6400640014147812 */ /* 0x000fe200078efcff */
[----:B------:R-:W-:-:S02]  /*2650*/  HFMA2 R17, R54, R18, R59 ;  /* 0x0000001236117231 */ /* 0x000fc4000000003b */
[-C--:B------:R-:W-:Y:S01]  /*2660*/  HFMA2 R66, R56, R18.reuse, R66 ;  /* 0x0000001238427231 */ /* 0x080fe20000000042 */
[----:B------:R-:W-:Y:S01]  /*2670*/  LOP3.LUT R23, R23, 0xf000f0, RZ, 0xc0, !PT ;  /* 0x00f000f017177812 */ /* 0x000fe200078ec0ff */
[----:B------:R-:W-:Y:S01]  /*2680*/  HFMA2 R18, R57, R18, R58 ;  /* 0x0000001239127231 */ /* 0x000fe2000000003a */
[----:B------:R-:W-:Y:S02]  /*2690*/  LOP3.LUT R58, R22, 0xf000f0, RZ, 0xc0, !PT ;  /* 0x00f000f0163a7812 */ /* 0x000fe400078ec0ff */
[----:B------:R-:W-:Y:S02]  /*26a0*/  LOP3.LUT R22, R21, 0x64006400, RZ, 0xfc, !PT ;  /* 0x6400640015167812 */ /* 0x000fe400078efcff */
[----:B------:R-:W-:Y:S01]  /*26b0*/  LOP3.LUT R60, R58, 0x64006400, RZ, 0xfc, !PT ;  /* 0x640064003a3c7812 */ /* 0x000fe200078efcff */
        /* <DEDUP_REMOVED lines=9> */
[----:B------:R-:W0:Y:S01]  /*2750*/  LDS.128 R16, [UR5+0x110] ;  /* 0x00011005ff107984 */ /* 0x000e220008000c00 */
[--C-:B------:R-:W-:Y:S02]  /*2760*/  HADD2.F32 R23, -RZ, R22.reuse.H0_H0 ;  /* 0x20000016ff177230 */ /* 0x100fe40000004100 */
[----:B------:R-:W-:-:S05]  /*2770*/  HADD2.F32 R22, -RZ, R22.H1_H1 ;  /* 0x30000016ff167230 */ /* 0x000fca0000004100 */
[----:B------:R-:W-:Y:S01]  /*2780*/  FADD.FTZ R22, R23, R22 ;  /* 0x0000001617167221 */ /* 0x000fe20000010000 */
[--C-:B------:R-:W-:Y:S02]  /*2790*/  HADD2.F32 R23, -RZ, R20.reuse.H0_H0 ;  /* 0x20000014ff177230 */ /* 0x100fe40000004100 */
[----:B------:R-:W-:Y:S02]  /*27a0*/  HADD2.F32 R20, -RZ, R20.H1_H1 ;  /* 0x30000014ff147230 */ /* 0x000fe40000004100 */
[----:B------:R-:W-:-:S03]  /*27b0*/  FFMA.FTZ R63, R14, R22, R63 ;  /* 0x000000160e3f7223 */ /* 0x000fc6000001003f */
        /* <DEDUP_REMOVED lines=8> */
[----:B------:R-:W-:-:S04]  /*2840*/  FADD.FTZ R21, R66, R21 ;  /* 0x0000001542157221 */ /* 0x000fc80000010000 */
[----:B------:R-:W-:Y:S01]  /*2850*/  FFMA.FTZ R47, R12, R21, R47 ;  /* 0x000000150c2f7223 */ /* 0x000fe2000001002f */
[-C--:B0-----:R-:W-:Y:S02]  /*2860*/  HFMA2 R22, R24, R16.reuse, RZ ;  /* 0x0000001018167231 */ /* 0x081fe400000000ff */
[-C--:B------:R-:W-:Y:S02]  /*2870*/  HFMA2 R23, R25, R16.reuse, RZ.H0_H0 ;  /* 0x0000001019177231 */ /* 0x080fe400000400ff */
[-C--:B------:R-:W-:Y:S02]  /*2880*/  HFMA2 R20, R26, R16.reuse, RZ ;  /* 0x000000101a147231 */ /* 0x080fe400000000ff */
[----:B------:R-:W-:Y:S02]  /*2890*/  HFMA2 R16, R27, R16, RZ.H0_H0 ;  /* 0x000000101b107231 */ /* 0x000fe400000400ff */
        /* <DEDUP_REMOVED lines=28> */
[-C--:B0-----:R-:W-:Y:S02]  /*2a60*/  HFMA2 R22, R24, R16.reuse, RZ ;  /* 0x0000001018167231 */ /* 0x081fe400000000ff */
[-C--:B------:R-:W-:Y:S02]  /*2a70*/  HFMA2 R23, R25, R16.reuse, RZ.H0_H0 ;  /* 0x0000001019177231 */ /* 0x080fe400000400ff */
[-C--:B------:R-:W-:Y:S02]  /*2a80*/  HFMA2 R20, R26, R16.reuse, RZ ;  /* 0x000000101a147231 */ /* 0x080fe400000000ff */
[----:B------:R-:W-:Y:S02]  /*2a90*/  HFMA2 R16, R27, R16, RZ.H0_H0 ;  /* 0x000000101b107231 */ /* 0x000fe400000400ff */
[----:B------:R-:W-:Y:S01]  /*2aa0*/  FFMA.FTZ R41, R12, R21, R41 ;  /* 0x000000150c297223 */ /* 0x000fe20000010029 */
        /* <DEDUP_REMOVED lines=12> */
[----:B------:R-:W0:Y:S01]  /*2b70*/  LDS.128 R16, [UR5+0x310] ;  /* 0x00031005ff107984 */ /* 0x000e220008000c00 */
[----:B------:R-:W-:-:S02]  /*2b80*/  HADD2.F32 R66, -RZ, R23.H0_H0 ;  /* 0x20000017ff427230 */ /* 0x000fc40000004100 */
        /* <DEDUP_REMOVED lines=47> */
[----:B0-----:R-:W-:-:S03]  /*2e80*/  HFMA2 R22, R24, R16, RZ ;  /* 0x0000001018167231 */ /* 0x001fc600000000ff */
[----:B------:R-:W-:Y:S01]  /*2e90*/  FFMA.FTZ R55, R12, R21, R55 ;  /* 0x000000150c377223 */ /* 0x000fe20000010037 */
[-C--:B------:R-:W-:Y:S02]  /*2ea0*/  HFMA2 R20, R26, R16.reuse, RZ ;  /* 0x000000101a147231 */ /* 0x080fe400000000ff */
[-C--:B------:R-:W-:Y:S02]  /*2eb0*/  HFMA2 R23, R25, R16.reuse, RZ.H0_H0 ;  /* 0x0000001019177231 */ /* 0x080fe400000400ff */
[----:B------:R-:W-:Y:S02]  /*2ec0*/  HFMA2 R21, R27, R16, RZ.H0_H0 ;  /* 0x000000101b157231 */ /* 0x000fe400000400ff */
        /* <DEDUP_REMOVED lines=8> */
[----:B------:R-:W0:Y:S02]  /*2f50*/  LDS.128 R20, [UR5+0x510] ;  /* 0x00051005ff147984 */ /* 0x000e240008000c00 */
[----:B0-----:R-:W-:-:S02]  /*2f60*/  HFMA2 R68, R24, R20, RZ ;  /* 0x0000001418447231 */ /* 0x001fc400000000ff */
[-C--:B------:R-:W-:Y:S02]  /*2f70*/  HFMA2 R70, R25, R20.reuse, RZ.H0_H0 ;  /* 0x0000001419467231 */ /* 0x080fe400000400ff */
[-C--:B------:R-:W-:Y:S02]  /*2f80*/  HFMA2 R72, R26, R20.reuse, RZ ;  /* 0x000000141a487231 */ /* 0x080fe400000000ff */
[----:B------:R-:W-:Y:S02]  /*2f90*/  HFMA2 R20, R27, R20, RZ.H0_H0 ;  /* 0x000000141b147231 */ /* 0x000fe400000400ff */
[----:B------:R0:W2:Y:S01]  /*2fa0*/  LDG.E.128.CONSTANT R24, desc[UR8][R76.64] ;  /* 0x000000084c187981 */ /* 0x0000a2000c1e9d00 */
[----:B------:R-:W-:Y:S02]  /*2fb0*/  HFMA2 R16, R58, R19, R16 ;  /* 0x000000133a107231 */ /* 0x000fe40000000010 */
        /* <DEDUP_REMOVED lines=8> */
[----:B------:R-:W-:Y:S02]  /*3040*/  HADD2.F32 R17, -RZ, R16.H0_H0 ;  /* 0x20000010ff117230 */ /* 0x000fe40000004100 */
[-C--:B------:R-:W-:Y:S02]  /*3050*/  HFMA2 R68, R52, R22.reuse, R68 ;  /* 0x0000001634447231 */ /* 0x080fe40000000044 */
[----:B------:R-:W-:Y:S02]  /*3060*/  HADD2.F32 R16, -RZ, R16.H1_H1 ;  /* 0x30000010ff107230 */ /* 0x000fe40000004100 */
[----:B------:R-:W-:Y:S02]  /*3070*/  HFMA2 R72, R56, R22, R72 ;  /* 0x0000001638487231 */ /* 0x000fe40000000048 */
[----:B------:R-:W-:Y:S02]  /*3080*/  HADD2.F32 R44, -RZ, R21.H1_H1 ;  /* 0x30000015ff2c7230 */ /* 0x000fe40000004100 */
[----:B------:R-:W-:-:S02]  /*3090*/  HFMA2 R70, R59, R23, R70 ;  /* 0x000000173b467231 */ /* 0x000fc40000000046 */
[----:B------:R-:W-:Y:S02]  /*30a0*/  HADD2.F32 R19, -RZ, R66.H1_H1 ;  /* 0x30000042ff137230 */ /* 0x000fe40000004100 */
[----:B------:R-:W-:Y:S01]  /*30b0*/  FADD.FTZ R16, R17, R16 ;  /* 0x0000001011107221 */ /* 0x000fe20000010000 */
[----:B------:R-:W-:Y:S02]  /*30c0*/  HADD2.F32 R17, -RZ, R21.H0_H0 ;  /* 0x20000015ff117230 */ /* 0x000fe40000004100 */
[----:B------:R-:W-:Y:S02]  /*30d0*/  HFMA2 R68, R58, R23, R68 ;  /* 0x000000173a447231 */ /* 0x000fe40000000044 */
[----:B------:R-:W-:Y:S02]  /*30e0*/  HADD2.F32 R21, -RZ, R18.H0_H0 ;  /* 0x20000012ff157230 */ /* 0x000fe40000004100 */
[----:B------:R-:W-:Y:S01]  /*30f0*/  FFMA.FTZ R65, R14, R16, R65 ;  /* 0x000000100e417223 */ /* 0x000fe20000010041 */
[----:B------:R-:W-:-:S02]  /*3100*/  HADD2.F32 R16, -RZ, R66.H0_H0 ;  /* 0x20000042ff107230 */ /* 0x000fc40000004100 */
[----:B------:R-:W-:Y:S01]  /*3110*/  FADD.FTZ R17, R17, R44 ;  /* 0x0000002c11117221 */ /* 0x000fe20000010000 */
[----:B------:R-:W-:Y:S02]  /*3120*/  HADD2.F32 R18, -RZ, R18.H1_H1 ;  /* 0x30000012ff127230 */ /* 0x000fe40000004100 */
[-C--:B------:R-:W-:Y:S02]  /*3130*/  HFMA2 R72, R60, R23.reuse, R72 ;  /* 0x000000173c487231 */ /* 0x080fe40000000048 */
[----:B------:R-:W-:Y:S02]  /*3140*/  HFMA2 R20, R57, R22, R20 ;  /* 0x0000001639147231 */ /* 0x000fe40000000014 */
[----:B------:R-:W-:Y:S01]  /*3150*/  FADD.FTZ R16, R16, R19 ;  /* 0x0000001310107221 */ /* 0x000fe20000010000 */
[----:B------:R-:W-:Y:S01]  /*3160*/  FFMA.FTZ R62, R15, R17, R62 ;  /* 0x000000110f3e7223 */ /* 0x000fe2000001003e */
[----:B------:R-:W-:Y:S01]  /*3170*/  FADD.FTZ R21, R21, R18 ;  /* 0x0000001215157221 */ /* 0x000fe20000010000 */
[----:B------:R-:W-:-:S02]  /*3180*/  HFMA2 R61, R61, R23, R20 ;  /* 0x000000173d3d7231 */ /* 0x000fc40000000014 */
[----:B------:R-:W-:Y:S01]  /*3190*/  FFMA.FTZ R66, R28, R16, R67 ;  /* 0x000000101c427223 */ /* 0x000fe20000010043 */
[--C-:B------:R-:W-:Y:S01]  /*31a0*/  HADD2.F32 R22, -RZ, R70.reuse.H0_H0 ;  /* 0x20000046ff167230 */ /* 0x100fe20000004100 */
[----:B------:R-:W1:Y:S01]  /*31b0*/  LDS.128 R16, [UR5+0x20] ;  /* 0x00002005ff107984 */ /* 0x000e620008000c00 */
[----:B------:R-:W-:Y:S02]  /*31c0*/  HADD2.F32 R57, -RZ, R70.H1_H1 ;  /* 0x30000046ff397230 */ /* 0x000fe40000004100 */
[----:B------:R-:W-:Y:S01]  /*31d0*/  FFMA.FTZ R69, R12, R21, R69 ;  /* 0x000000150c457223 */ /* 0x000fe20000010045 */
[--C-:B------:R-:W-:Y:S02]  /*31e0*/  HADD2.F32 R44, -RZ, R72.reuse.H0_H0 ;  /* 0x20000048ff2c7230 */ /* 0x100fe40000004100 */
[----:B------:R-:W-:Y:S02]  /*31f0*/  HADD2.F32 R59, -RZ, R72.H1_H1 ;  /* 0x30000048ff3b7230 */ /* 0x000fe40000004100 */
[----:B------:R-:W-:Y:S01]  /*3200*/  FADD.FTZ R22, R22, R57 ;  /* 0x0000003916167221 */ /* 0x000fe20000010000 */
[----:B------:R-:W-:-:S02]  /*3210*/  HADD2.F32 R20, -RZ, R68.H0_H0 ;  /* 0x20000044ff147230 */ /* 0x000fc40000004100 */
[----:B------:R-:W-:Y:S02]  /*3220*/  HADD2.F32 R23, -RZ, R68.H1_H1 ;  /* 0x30000044ff177230 */ /* 0x000fe40000004100 */
[----:B------:R-:W-:Y:S01]  /*3230*/  FADD.FTZ R44, R44, R59 ;  /* 0x0000003b2c2c7221 */ /* 0x000fe20000010000 */
[--C-:B------:R-:W-:Y:S02]  /*3240*/  HADD2.F32 R46, -RZ, R61.reuse.H0_H0 ;  /* 0x2000003dff2e7230 */ /* 0x100fe40000004100 */
[----:B------:R-:W-:Y:S01]  /*3250*/  FFMA.FTZ R64, R15, R22, R64 ;  /* 0x000000160f407223 */ /* 0x000fe20000010040 */
[----:B------:R-:W-:Y:S02]  /*3260*/  HADD2.F32 R61, -RZ, R61.H1_H1 ;  /* 0x3000003dff3d7230 */ /* 0x000fe40000004100 */
[----:B------:R-:W-:Y:S01]  /*3270*/  FFMA.FTZ R73, R28, R44, R73 ;  /* 0x0000002c1c497223 */ /* 0x000fe20000010049 */
[----:B------:R-:W-:Y:S01]  /*3280*/  FADD.FTZ R20, R20, R23 ;  /* 0x0000001714147221 */ /* 0x000fe20000010000 */
[----:B0-----:R-:W-:-:S04]  /*3290*/  IMAD.WIDE R76, R34, 0x4, R76 ;  /* 0x00000004224c7825 */ /* 0x001fc800078e024c */
[----:B------:R-:W-:Y:S01]  /*32a0*/  FADD.FTZ R46, R46, R61 ;  /* 0x0000003d2e2e7221 */ /* 0x000fe20000010000 */
[----:B------:R-:W-:-:S03]  /*32b0*/  FFMA.FTZ R75, R14, R20, R75 ;  /* 0x000000140e4b7223 */ /* 0x000fc6000001004b */
[----:B------:R-:W-:Y:S01]  /*32c0*/  FFMA.FTZ R71, R12, R46, R71 ;  /* 0x0000002e0c477223 */ /* 0x000fe20000010047 */
[----:B--2---:R-:W-:Y:S02]  /*32d0*/  LOP3.LUT R44, R24, 0xf000f, RZ, 0xc0, !PT ;  /* 0x000f000f182c7812 */ /* 0x004fe400078ec0ff */
[C---:B------:R-:W-:Y:S02]  /*32e0*/  LOP3.LUT R50, R26.reuse, 0xf000f, RZ, 0xc0, !PT ;  /* 0x000f000f1a327812 */ /* 0x040fe400078ec0ff */
[----:B------:R-:W-:Y:S02]  /*32f0*/  LOP3.LUT R52, R26, 0xf000f0, RZ, 0xc0, !PT ;  /* 0x00f000f01a347812 */ /* 0x000fe400078ec0ff */
[----:B------:R-:W-:Y:S02]  /*3300*/  SHF.R.U32.HI R22, RZ, 0x8, R26 ;  /* 0x00000008ff167819 */ /* 0x000fe4000001161a */
[C---:B------:R-:W-:Y:S02]  /*3310*/  LOP3.LUT R26, R27.reuse, 0xf000f, RZ, 0xc0, !PT ;  /* 0x000f000f1b1a7812 */ /* 0x040fe400078ec0ff */
[----:B------:R-:W-:-:S02]  /*3320*/  LOP3.LUT R54, R27, 0xf000f0, RZ, 0xc0, !PT ;  /* 0x00f000f01b367812 */ /* 0x000fc400078ec0ff */
[----:B------:R-:W-:Y:S02]  /*3330*/  SHF.R.U32.HI R23, RZ, 0x8, R27 ;  /* 0x00000008ff177819 */ /* 0x000fe4000001161b */
[----:B------:R-:W-:Y:S02]  /*3340*/  LOP3.LUT R27, R44, 0x64006400, RZ, 0xfc, !PT ;  /* 0x640064002c1b7812 */ /* 0x000fe400078efcff */
[----:B------:R-:W-:Y:S02]  /*3350*/  LOP3.LUT R46, R24, 0xf000f0, RZ, 0xc0, !PT ;  /* 0x00f000f0182e7812 */ /* 0x000fe400078ec0ff */
[----:B------:R-:W-:Y:S02]  /*3360*/  LOP3.LUT R57, R50, 0x64006400, RZ, 0xfc, !PT ;  /* 0x6400640032397812 */ /* 0x000fe400078efcff */
[----:B------:R-:W-:Y:S01]  /*3370*/  SHF.R.U32.HI R20, RZ, 0x8, R24 ;  /* 0x00000008ff147819 */ /* 0x000fe20000011618 */
[----:B------:R-:W-:Y:S01]  /*3380*/  HFMA2 R27, R27, 1, 1, R4 ;  /* 0x3c003c001b1b7831 */ /* 0x000fe20000000004 */
[----:B------:R-:W-:-:S02]  /*3390*/  LOP3.LUT R24, R25, 0xf000f, RZ, 0xc0, !PT ;  /* 0x000f000f19187812 */ /* 0x000fc400078ec0ff */
[----:B------:R-:W-:Y:S02]  /*33a0*/  LOP3.LUT R48, R25, 0xf000f0, RZ, 0xc0, !PT ;  /* 0x00f000f019307812 */ /* 0x000fe400078ec0ff */
[----:B------:R-:W-:Y:S02]  /*33b0*/  LOP3.LUT R44, R46, 0x64006400, RZ, 0xfc, !PT ;  /* 0x640064002e2c7812 */ /* 0x000fe400078efcff */
[----:B------:R-:W-:Y:S01]  /*33c0*/  LOP3.LUT R59, R26, 0x64006400, RZ, 0xfc, !PT ;  /* 0x640064001a3b7812 */ /* 0x000fe200078efcff */
[----:B------:R-:W-:Y:S01]  /*33d0*/  HFMA2 R26, R57, 1, 1, R8 ;  /* 0x3c003c00391a7831 */ /* 0x000fe20000000008 */
[----:B------:R-:W-:Y:S02]  /*33e0*/  SHF.R.U32.HI R21, RZ, 0x8, R25 ;  /* 0x00000008ff157819 */ /* 0x000fe40000011619 */
[----:B------:R-:W-:Y:S01]  /*33f0*/  LOP3.LUT R25, R24, 0x64006400, RZ, 0xfc, !PT ;  /* 0x6400640018197812 */ /* 0x000fe200078efcff */
[----:B------:R-:W-:Y:S01]  /*3400*/  HFMA2 R44, R44, 0.0625, 0.0625, R5 ;  /* 0x2c002c002c2c7831 */ /* 0x000fe20000000005 */
[----:B------:R-:W-:-:S02]  /*3410*/  LOP3.LUT R46, R48, 0x64006400, RZ, 0xfc, !PT ;  /* 0x64006400302e7812 */ /* 0x000fc400078efcff */
[----:B------:R-:W-:Y:S01]  /*3420*/  LOP3.LUT R48, R52, 0x64006400, RZ, 0xfc, !PT ;  /* 0x6400640034307812 */ /* 0x000fe200078efcff */
[----:B------:R-:W-:Y:S01]  /*3430*/  HADD2 R24, R25, R6 ;  /* 0x0000000619187230 */ /* 0x000fe20000000000 */
[----:B------:R-:W-:Y:S01]  /*3440*/  LOP3.LUT R50, R54, 0x64006400, RZ, 0xfc, !PT ;  /* 0x6400640036327812 */ /* 0x000fe200078efcff */
[-C--:B-1----:R-:W-:Y:S02]  /*3450*/  HFMA2 R54, R27, R16.reuse, RZ ;  /* 0x000000101b367231 */ /* 0x082fe400000000ff */
[----:B------:R-:W-:Y:S02]  /*3460*/  HADD2 R25, R59, R10 ;  /* 0x0000000a3b197230 */ /* 0x000fe40000000000 */
[-C--:B------:R-:W-:Y:S02]  /*3470*/  HFMA2 R67, R26, R16.reuse, RZ ;  /* 0x000000101a437231 */ /* 0x080fe400000000ff */
[----:B------:R-:W-:Y:S02]  /*3480*/  HFMA2 R59, R24, R16, RZ.H0_H0 ;  /* 0x00000010183b7231 */ /* 0x000fe400000400ff */
[----:B------:R-:W-:-:S02]  /*3490*/  HFMA2 R48, R48, 0.0625, 0.0625, R9 ;  /* 0x2c002c0030307831 */ /* 0x000fc40000000009 */
[----:B------:R-:W-:Y:S01]  /*34a0*/  HFMA2 R58, R25, R16, RZ.H0_H0 ;  /* 0x00000010193a7231 */ /* 0x000fe200000400ff */
[----:B------:R-:W-:Y:S01]  /*34b0*/  LOP3.LUT R52, R20, 0xf000f, RZ, 0xc0, !PT ;  /* 0x000f000f14347812 */ /* 0x000fe200078ec0ff */
[----:B------:R-:W-:Y:S02]  /*34c0*/  HFMA2 R46, R46, 0.0625, 0.0625, R7 ;  /* 0x2c002c002e2e7831 */ /* 0x000fe40000000007 */
[-C--:B------:R-:W-:Y:S02]  /*34d0*/  HFMA2 R16, R44, R17.reuse, R54 ;  /* 0x000000112c107231 */ /* 0x080fe40000000036 */
[----:B------:R-:W-:Y:S01]  /*34e0*/  HFMA2 R50, R50, 0.0625, 0.0625, R11 ;  /* 0x2c002c0032327831 */ /* 0x000fe2000000000b */
[----:B------:R-:W-:Y:S01]  /*34f0*/  LOP3.LUT R54, R21, 0xf000f, RZ, 0xc0, !PT ;  /* 0x000f000f15367812 */ /* 0x000fe200078ec0ff */
[-C--:B------:R-:W-:Y:S01]  /*3500*/  HFMA2 R59, R46, R17.reuse, R59 ;  /* 0x000000112e3b7231 */ /* 0x080fe2000000003b */
[----:B------:R-:W-:Y:S01]  /*3510*/  LOP3.LUT R56, R23, 0xf000f, RZ, 0xc0, !PT ;  /* 0x000f000f17387812 */ /* 0x000fe200078ec0ff */
[----:B------:R-:W-:-:S02]  /*3520*/  HFMA2 R67, R48, R17, R67 ;  /* 0x0000001130437231 */ /* 0x000fc40000000043 */
[----:B------:R-:W-:Y:S01]  /*3530*/  HFMA2 R58, R50, R17, R58 ;  /* 0x00000011323a7231 */ /* 0x000fe2000000003a */
[----:B------:R-:W-:Y:S02]  /*3540*/  LOP3.LUT R17, R52, 0x64006400, RZ, 0xfc, !PT ;  /* 0x6400640034117812 */ /* 0x000fe400078efcff */
[----:B------:R-:W-:Y:S02]  /*3550*/  LOP3.LUT R57, R54, 0x64006400, RZ, 0xfc, !PT ;  /* 0x6400640036397812 */ /* 0x000fe400078efcff */
[----:B------:R-:W-:Y:S02]  /*3560*/  LOP3.LUT R52, R22, 0xf000f, RZ, 0xc0, !PT ;  /* 0x000f000f16347812 */ /* 0x000fe400078ec0ff */
[----:B------:R-:W-:Y:S02]  /*3570*/  LOP3.LUT R60, R56, 0x64006400, RZ, 0xfc, !PT ;  /* 0x64006400383c7812 */ /* 0x000fe400078efcff */
[----:B------:R-:W-:Y:S01]  /*3580*/  LOP3.LUT R61, R52, 0x64006400, RZ, 0xfc, !PT ;  /* 0x64006400343d7812 */ /* 0x000fe200078efcff */
[----:B------:R-:W-:-:S02]  /*3590*/  HFMA2 R54, R57, 1, 1, R6 ;  /* 0x3c003c0039367831 */ /* 0x000fc40000000006 */
[----:B------:R-:W-:Y:S01]  /*35a0*/  HADD2 R52, R17, R4 ;  /* 0x0000000411347230 */ /* 0x000fe20000000000 */
[----:B------:R-:W-:Y:S01]  /*35b0*/  LOP3.LUT R20, R20, 0xf000f0, RZ, 0xc0, !PT ;  /* 0x00f000f014147812 */ /* 0x000fe200078ec0ff */
[----:B------:R-:W-:Y:S02]  /*35c0*/  HFMA2 R57, R60, 1, 1, R10 ;  /* 0x3c003c003c397831 */ /* 0x000fe4000000000a */
[----:B------:R-:W-:Y:S01]  /*35d0*/  HADD2 R56, R61, R8 ;  /* 0x000000083d387230 */ /* 0x000fe20000000000 */
[----:B------:R-:W-:Y:S01]  /*35e0*/  LOP3.LUT R21, R21, 0xf000f0, RZ, 0xc0, !PT ;  /* 0x00f000f015157812 */ /* 0x000fe200078ec0ff */
[-C--:B------:R-:W-:Y:S01]  /*35f0*/  HFMA2 R16, R52, R18.reuse, R16 ;  /* 0x0000001234107231 */ /* 0x080fe20000000010 */
[----:B------:R-:W-:Y:S01]  /*3600*/  LOP3.LUT R20, R20, 0x64006400, RZ, 0xfc, !PT ;  /* 0x6400640014147812 */ /* 0x000fe200078efcff */
[-C--:B------:R-:W-:Y:S02]  /*3610*/  HFMA2 R17, R54, R18.reuse, R59 ;  /* 0x0000001236117231 */ /* 0x080fe4000000003b */
[-C--:B------:R-:W-:Y:S01]  /*3620*/  HFMA2 R67, R56, R18.reuse, R67 ;  /* 0x0000001238437231 */ /* 0x080fe20000000043 */
[----:B------:R-:W-:Y:S01]  /*3630*/  LOP3.LUT R23, R23, 0xf000f0, RZ, 0xc0, !PT ;  /* 0x00f000f017177812 */ /* 0x000fe200078ec0ff */
[----:B------:R-:W-:Y:S01]  /*3640*/  HFMA2 R18, R57, R18, R58 ;  /* 0x0000001239127231 */ /* 0x000fe2000000003a */
[----:B------:R-:W-:-:S02]  /*3650*/  LOP3.LUT R58, R22, 0xf000f0, RZ, 0xc0, !PT ;  /* 0x00f000f0163a7812 */ /* 0x000fc400078ec0ff */
[----:B------:R-:W-:Y:S02]  /*3660*/  LOP3.LUT R22, R21, 0x64006400, RZ, 0xfc, !PT ;  /* 0x6400640015167812 */ /* 0x000fe400078efcff */
[----:B------:R-:W-:Y:S01]  /*3670*/  LOP3.LUT R60, R58, 0x64006400, RZ, 0xfc, !PT ;  /* 0x640064003a3c7812 */ /* 0x000fe200078efcff */
        /* <DEDUP_REMOVED lines=9> */
[----:B------:R-:W0:Y:S01]  /*3710*/  LDS.128 R16, [UR5+0x120] ;  /* 0x00012005ff107984 */ /* 0x000e220008000c00 */
[--C-:B------:R-:W-:Y:S02]  /*3720*/  HADD2.F32 R23, -RZ, R22.reuse.H0_H0 ;  /* 0x20000016ff177230 */ /* 0x100fe40000004100 */
[----:B------:R-:W-:Y:S02]  /*3730*/  HADD2.F32 R22, -RZ, R22.H1_H1 ;  /* 0x30000016ff167230 */ /* 0x000fe40000004100 */
[----:B------:R-:W-:-:S03]  /*3740*/  HADD2.F32 R68, -RZ, R67.H1_H1 ;  /* 0x30000043ff447230 */ /* 0x000fc60000004100 */
[----:B------:R-:W-:Y:S01]  /*3750*/  FADD.FTZ R22, R23, R22 ;  /* 0x0000001617167221 */ /* 0x000fe20000010000 */
[--C-:B------:R-:W-:Y:S02]  /*3760*/  HADD2.F32 R23, -RZ, R20.reuse.H0_H0 ;  /* 0x20000014ff177230 */ /* 0x100fe40000004100 */
[----:B------:R-:W-:-:S05]  /*3770*/  HADD2.F32 R20, -RZ, R20.H1_H1 ;  /* 0x30000014ff147230 */ /* 0x000fca0000004100 */
[----:B------:R-:W-:Y:S01]  /*3780*/  FADD.FTZ R20, R23, R20 ;  /* 0x0000001417147221 */ /* 0x000fe20000010000 */
[----:B------:R-:W-:Y:S02]  /*3790*/  HADD2.F32 R23, -RZ, R67.H0_H0 ;  /* 0x20000043ff177230 */ /* 0x000fe40000004100 */
[--C-:B------:R-:W-:Y:S02]  /*37a0*/  HADD2.F32 R67, -RZ, R21.reuse.H0_H0 ;  /* 0x20000015ff437230 */ /* 0x100fe40000004100 */
[----:B------:R-:W-:Y:S01]  /*37b0*/  FFMA.FTZ R42, R15, R20, R42 ;  /* 0x000000140f2a7223 */ /* 0x000fe2000001002a */
[----:B------:R-:W-:Y:S01]  /*37c0*/  FADD.FTZ R23, R23, R68 ;  /* 0x0000004417177221 */ /* 0x000fe20000010000 */
[----:B------:R-:W-:-:S03]  /*37d0*/  HADD2.F32 R68, -RZ, R21.H1_H1 ;  /* 0x30000015ff447230 */ /* 0x000fc60000004100 */
[----:B------:R-:W-:Y:S02]  /*37e0*/  FFMA.FTZ R35, R28, R23, R35 ;  /* 0x000000171c237223 */ /* 0x000fe40000010023 */
[----:B------:R-:W-:Y:S01]  /*37f0*/  FADD.FTZ R68, R67, R68 ;  /* 0x0000004443447221 */ /* 0x000fe20000010000 */
[----:B------:R-:W-:-:S03]  /*3800*/  FFMA.FTZ R67, R14, R22, R63 ;  /* 0x000000160e437223 */ /* 0x000fc6000001003f */
        /* <DEDUP_REMOVED lines=23> */
[----:B------:R-:W-:Y:S01]  /*3980*/  FFMA.FTZ R45, R14, R23, R45 ;  /* 0x000000170e2d7223 */ /* 0x000fe2000001002d */
[----:B------:R-:W-:Y:S02]  /*3990*/  HADD2.F32 R68, -RZ, R21.H1_H1 ;  /* 0x30000015ff447230 */ /* 0x000fe40000004100 */
[----:B------:R-:W-:Y:S01]  /*39a0*/  FADD.FTZ R22, R63, R22 ;  /* 0x000000163f167221 */ /* 0x000fe20000010000 */
[--C-:B------:R-:W-:Y:S02]  /*39b0*/  HADD2.F32 R63, -RZ, R20.reuse.H0_H0 ;  /* 0x20000014ff3f7230 */ /* 0x100fe40000004100 */
[----:B------:R-:W-:-:S02]  /*39c0*/  HADD2.F32 R20, -RZ, R20.H1_H1 ;  /* 0x30000014ff147230 */ /* 0x000fc40000004100 */
[----:B------:R-:W-:-:S03]  /*39d0*/  FFMA.FTZ R38, R15, R22, R38 ;  /* 0x000000160f267223 */ /* 0x000fc60000010026 */
[----:B------:R-:W-:Y:S01]  /*39e0*/  FADD.FTZ R20, R63, R20 ;  /* 0x000000143f147221 */ /* 0x000fe20000010000 */
[----:B------:R-:W-:-:S03]  /*39f0*/  HADD2.F32 R63, -RZ, R21.H0_H0 ;  /* 0x20000015ff3f7230 */ /* 0x000fc60000004100 */
[----:B------:R-:W-:Y:S02]  /*3a00*/  FFMA.FTZ R43, R28, R20, R43 ;  /* 0x000000141c2b7223 */ /* 0x000fe4000001002b */
        /* <DEDUP_REMOVED lines=80> */
[----:B------:R-:W0:Y:S02]  /*3f10*/  LDS.128 R20, [UR5+0x520] ;  /* 0x00052005ff147984 */ /* 0x000e240008000c00 */
[-C--:B0-----:R-:W-:Y:S02]  /*3f20*/  HFMA2 R68, R27, R20.reuse, RZ ;  /* 0x000000141b447231 */ /* 0x081fe400000000ff */
[-C--:B------:R-:W-:Y:S02]  /*3f30*/  HFMA2 R70, R24, R20.reuse, RZ.H0_H0 ;  /* 0x0000001418467231 */ /* 0x080fe400000400ff */
[-C--:B------:R-:W-:Y:S02]  /*3f40*/  HFMA2 R72, R26, R20.reuse, RZ ;  /* 0x000000141a487231 */ /* 0x080fe400000000ff */
[----:B------:R-:W-:Y:S02]  /*3f50*/  HFMA2 R20, R25, R20, RZ.H0_H0 ;  /* 0x0000001419147231 */ /* 0x000fe400000400ff */
[----:B------:R0:W2:Y:S01]  /*3f60*/  LDG.E.128.CONSTANT R24, desc[UR8][R76.64] ;  /* 0x000000084c187981 */ /* 0x0000a2000c1e9d00 */
[----:B------:R-:W-:-:S02]  /*3f70*/  HFMA2 R16, R58, R19, R16 ;  /* 0x000000133a107231 */ /* 0x000fc40000000010 */
[-C--:B------:R-:W-:Y:S02]  /*3f80*/  HFMA2 R70, R46, R21.reuse, R70 ;  /* 0x000000152e467231 */ /* 0x080fe40000000046 */
[-C--:B------:R-:W-:Y:S02]  /*3f90*/  HFMA2 R68, R44, R21.reuse, R68 ;  /* 0x000000152c447231 */ /* 0x080fe40000000044 */
[-C--:B------:R-:W-:Y:S02]  /*3fa0*/  HFMA2 R20, R50, R21.reuse, R20 ;  /* 0x0000001532147231 */ /* 0x080fe40000000014 */
[----:B------:R-:W-:Y:S02]  /*3fb0*/  HFMA2 R72, R48, R21, R72 ;  /* 0x0000001530487231 */ /* 0x000fe40000000048 */
[-C--:B------:R-:W-:Y:S02]  /*3fc0*/  HFMA2 R21, R59, R19.reuse, R17 ;  /* 0x000000133b157231 */ /* 0x080fe40000000011 */
[----:B------:R-:W-:-:S02]  /*3fd0*/  HFMA2 R63, R60, R19, R63 ;  /* 0x000000133c3f7231 */ /* 0x000fc4000000003f */
[----:B------:R-:W-:Y:S01]  /*3fe0*/  HFMA2 R18, R61, R19, R18 ;  /* 0x000000133d127231 */ /* 0x000fe20000000012 */
[----:B------:R-:W-:Y:S01]  /*3ff0*/  IADD3 R32, PT, PT, R32, 0x20, RZ ;  /* 0x0000002020207810 */ /* 0x000fe20007ffe0ff */
[-C--:B------:R-:W-:Y:S02]  /*4000*/  HFMA2 R20, R57, R22.reuse, R20 ;  /* 0x0000001639147231 */ /* 0x080fe40000000014 */
[----:B------:R-:W-:Y:S02]  /*4010*/  HADD2.F32 R17, -RZ, R16.H0_H0 ;  /* 0x20000010ff117230 */ /* 0x000fe40000004100 */
[-C--:B------:R-:W-:Y:S02]  /*4020*/  HFMA2 R68, R52, R22.reuse, R68 ;  /* 0x0000001634447231 */ /* 0x080fe40000000044 */
[----:B------:R-:W-:Y:S02]  /*4030*/  HADD2.F32 R16, -RZ, R16.H1_H1 ;  /* 0x30000010ff107230 */ /* 0x000fe40000004100 */
[----:B------:R-:W-:-:S02]  /*4040*/  HFMA2 R72, R56, R22, R72 ;  /* 0x0000001638487231 */ /* 0x000fc40000000048 */
[--C-:B------:R-:W-:Y:S02]  /*4050*/  HADD2.F32 R44, -RZ, R21.reuse.H1_H1 ;  /* 0x30000015ff2c7230 */ /* 0x100fe40000004100 */
[----:B------:R-:W-:Y:S01]  /*4060*/  HFMA2 R70, R54, R22, R70 ;  /* 0x0000001636467231 */ /* 0x000fe20000000046 */
[----:B------:R-:W-:Y:S01]  /*4070*/  ISETP.GE.U32.AND P0, PT, R32, R33, PT ;  /* 0x000000212000720c */ /* 0x000fe20003f06070 */
        /* <DEDUP_REMOVED lines=9> */
[----:B------:R-:W-:Y:S02]  /*4110*/  HADD2.F32 R18, -RZ, R18.H1_H1 ;  /* 0x30000012ff127230 */ /* 0x000fe40000004100 */
[----:B------:R-:W-:Y:S01]  /*4120*/  FFMA.FTZ R62, R15, R17, R62 ;  /* 0x000000110f3e7223 */ /* 0x000fe2000001003e */
[-C--:B------:R-:W-:Y:S02]  /*4130*/  HFMA2 R61, R61, R23.reuse, R20 ;  /* 0x000000173d3d7231 */ /* 0x080fe40000000014 */
[----:B------:R-:W-:Y:S01]  /*4140*/  FADD.FTZ R63, R16, R63 ;  /* 0x0000003f103f7221 */ /* 0x000fe20000010000 */
[----:B------:R-:W-:-:S02]  /*4150*/  HFMA2 R70, R59, R23, R70 ;  /* 0x000000173b467231 */ /* 0x000fc40000000046 */
[----:B------:R-:W-:Y:S01]  /*4160*/  FADD.FTZ R21, R21, R18 ;  /* 0x0000001215157221 */ /* 0x000fe20000010000 */
[----:B------:R-:W-:Y:S01]  /*4170*/  HADD2.F32 R20, -RZ, R68.H0_H0 ;  /* 0x20000044ff147230 */ /* 0x000fe20000004100 */
[----:B------:R-:W1:Y:S01]  /*4180*/  LDS.128 R16, [UR5+0x30] ;  /* 0x00003005ff107984 */ /* 0x000e620008000c00 */
[----:B------:R-:W-:Y:S02]  /*4190*/  HADD2.F32 R46, -RZ, R61.H0_H0 ;  /* 0x2000003dff2e7230 */ /* 0x000fe40000004100 */
[----:B------:R-:W-:Y:S01]  /*41a0*/  FFMA.FTZ R69, R12, R21, R69 ;  /* 0x000000150c457223 */ /* 0x000fe20000010045 */
[--C-:B------:R-:W-:Y:S02]  /*41b0*/  HADD2.F32 R44, -RZ, R72.reuse.H0_H0 ;  /* 0x20000048ff2c7230 */ /* 0x100fe40000004100 */
[----:B------:R-:W-:Y:S01]  /*41c0*/  FFMA.FTZ R66, R28, R63, R66 ;  /* 0x0000003f1c427223 */ /* 0x000fe20000010042 */
[----:B------:R-:W-:Y:S01]  /*41d0*/  HADD2.F32 R59, -RZ, R72.H1_H1 ;  /* 0x30000048ff3b7230 */ /* 0x000fe20000004100 */
[----:B------:R-:W-:Y:S01]  /*41e0*/  IADD3 R2, PT, PT, R2, 0x20, RZ ;  /* 0x0000002002027810 */ /* 0x000fe20007ffe0ff */
[----:B------:R-:W-:-:S02]  /*41f0*/  HADD2.F32 R23, -RZ, R68.H1_H1 ;  /* 0x30000044ff177230 */ /* 0x000fc40000004100 */
[----:B------:R-:W-:Y:S02]  /*4200*/  HADD2.F32 R61, -RZ, R61.H1_H1 ;  /* 0x3000003dff3d7230 */ /* 0x000fe40000004100 */
[----:B------:R-:W-:Y:S01]  /*4210*/  FADD.FTZ R44, R44, R59 ;  /* 0x0000003b2c2c7221 */ /* 0x000fe20000010000 */
[--C-:B------:R-:W-:Y:S02]  /*4220*/  HADD2.F32 R22, -RZ, R70.reuse.H0_H0 ;  /* 0x20000046ff167230 */ /* 0x100fe40000004100 */
[----:B------:R-:W-:Y:S01]  /*4230*/  FADD.FTZ R20, R20, R23 ;  /* 0x0000001714147221 */ /* 0x000fe20000010000 */
[----:B------:R-:W-:Y:S02]  /*4240*/  HADD2.F32 R57, -RZ, R70.H1_H1 ;  /* 0x30000046ff397230 */ /* 0x000fe40000004100 */
[----:B------:R-:W-:Y:S01]  /*4250*/  FADD.FTZ R46, R46, R61 ;  /* 0x0000003d2e2e7221 */ /* 0x000fe20000010000 */
[----:B------:R-:W-:Y:S01]  /*4260*/  FFMA.FTZ R73, R28, R44, R73 ;  /* 0x0000002c1c497223 */ /* 0x000fe20000010049 */
[----:B------:R-:W-:Y:S01]  /*4270*/  FFMA.FTZ R75, R14, R20, R75 ;  /* 0x000000140e4b7223 */ /* 0x000fe2000001004b */
[----:B0-----:R-:W-:-:S04]  /*4280*/  IMAD.WIDE R76, R34, 0x4, R76 ;  /* 0x00000004224c7825 */ /* 0x001fc800078e024c */
        /* <DEDUP_REMOVED lines=14> */
[----:B------:R-:W-:-:S02]  /*4370*/  LOP3.LUT R57, R50, 0x64006400, RZ, 0xfc, !PT ;  /* 0x6400640032397812 */ /* 0x000fc400078efcff */
[----:B------:R-:W-:Y:S01]  /*4380*/  LOP3.LUT R27, R24, 0x64006400, RZ, 0xfc, !PT ;  /* 0x64006400181b7812 */ /* 0x000fe200078efcff */
[----:B------:R-:W-:Y:S01]  /*4390*/  HFMA2 R24, R25, 1, 1, R4 ;  /* 0x3c003c0019187831 */ /* 0x000fe20000000004 */
[----:B------:R-:W-:Y:S02]  /*43a0*/  LOP3.LUT R52, R26, 0xf000f0, RZ, 0xc0, !PT ;  /* 0x00f000f01a347812 */ /* 0x000fe400078ec0ff */
[----:B------:R-:W-:Y:S01]  /*43b0*/  LOP3.LUT R46, R46, 0x64006400, RZ, 0xfc, !PT ;  /* 0x640064002e2e7812 */ /* 0x000fe200078efcff */
[----:B------:R-:W-:Y:S01]  /*43c0*/  HFMA2 R44, R57, 1, 1, R8 ;  /* 0x3c003c00392c7831 */ /* 0x000fe20000000008 */
[----:B------:R-:W-:Y:S01]  /*43d0*/  SHF.R.U32.HI R22, RZ, 0x8, R26 ;  /* 0x00000008ff167819 */ /* 0x000fe2000001161a */
[----:B------:R-:W-:Y:S01]  /*43e0*/  HADD2 R25, R27, R6 ;  /* 0x000000061b197230 */ /* 0x000fe20000000000 */
[----:B------:R-:W-:Y:S02]  /*43f0*/  LOP3.LUT R26, R48, 0x64006400, RZ, 0xfc, !PT ;  /* 0x64006400301a7812 */ /* 0x000fe400078efcff */
[----:B------:R-:W-:Y:S01]  /*4400*/  LOP3.LUT R50, R52, 0x64006400, RZ, 0xfc, !PT ;  /* 0x6400640034327812 */ /* 0x000fe200078efcff */
[----:B------:R-:W-:Y:S01]  /*4410*/  HFMA2 R48, R46, 0.0625, 0.0625, R5 ;  /* 0x2c002c002e307831 */ /* 0x000fe20000000005 */
[----:B------:R-:W-:Y:S01]  /*4420*/  LOP3.LUT R59, R54, 0x64006400, RZ, 0xfc, !PT ;  /* 0x64006400363b7812 */ /* 0x000fe200078efcff */
[----:B-1----:R-:W-:-:S02]  /*4430*/  HFMA2 R54, R24, R16, RZ ;  /* 0x0000001018367231 */ /* 0x002fc400000000ff */
[----:B------:R-:W-:Y:S01]  /*4440*/  HFMA2 R46, R26, 0.0625, 0.0625, R7 ;  /* 0x2c002c001a2e7831 */ /* 0x000fe20000000007 */
[----:B------:R-:W-:Y:S01]  /*4450*/  LOP3.LUT R56, R56, 0x64006400, RZ, 0xfc, !PT ;  /* 0x6400640038387812 */ /* 0x000fe200078efcff */
[----:B------:R-:W-:Y:S02]  /*4460*/  HFMA2 R27, R50, 0.0625, 0.0625, R9 ;  /* 0x2c002c00321b7831 */ /* 0x000fe40000000009 */
[----:B------:R-:W-:Y:S02]  /*4470*/  HADD2 R26, R59, R10 ;  /* 0x0000000a3b1a7230 */ /* 0x000fe40000000000 */
[-C--:B------:R-:W-:Y:S02]  /*4480*/  HFMA2 R61, R44, R16.reuse, RZ ;  /* 0x000000102c3d7231 */ /* 0x080fe400000000ff */
[-C--:B------:R-:W-:Y:S01]  /*4490*/  HFMA2 R59, R25, R16.reuse, RZ.H0_H0 ;  /* 0x00000010193b7231 */ /* 0x080fe200000400ff */
[----:B------:R-:W-:Y:S01]  /*44a0*/  LOP3.LUT R52, R20, 0xf000f, RZ, 0xc0, !PT ;  /* 0x000f000f14347812 */ /* 0x000fe200078ec0ff */
[----:B------:R-:W-:-:S02]  /*44b0*/  HFMA2 R58, R26, R16, RZ.H0_H0 ;  /* 0x000000101a3a7231 */ /* 0x000fc400000400ff */
        /* <DEDUP_REMOVED lines=10> */
[----:B------:R-:W-:Y:S01]  /*4560*/  LOP3.LUT R60, R56, 0x64006400, RZ, 0xfc, !PT ;  /* 0x64006400383c7812 */ /* 0x000fe200078efcff */
[----:B------:R-:W-:Y:S01]  /*4570*/  HADD2 R56, R17, R4 ;  /* 0x0000000411387230 */ /* 0x000fe20000000000 */
[----:B------:R-:W-:Y:S01]  /*4580*/  LOP3.LUT R63, R52, 0x64006400, RZ, 0xfc, !PT ;  /* 0x64006400343f7812 */ /* 0x000fe200078efcff */
[----:B------:R-:W-:Y:S01]  /*4590*/  HFMA2 R54, R57, 1, 1, R6 ;  /* 0x3c003c0039367831 */ /* 0x000fe20000000006 */
[----:B------:R-:W-:Y:S01]  /*45a0*/  LOP3.LUT R20, R20, 0xf000f0, RZ, 0xc0, !PT ;  /* 0x00f000f014147812 */ /* 0x000fe200078ec0ff */
[----:B------:R-:W-:Y:S02]  /*45b0*/  HFMA2 R57, R60, 1, 1, R10 ;  /* 0x3c003c003c397831 */ /* 0x000fe4000000000a */
[----:B------:R-:W-:Y:S02]  /*45c0*/  HADD2 R52, R63, R8 ;  /* 0x000000083f347230 */ /* 0x000fe40000000000 */
[----:B------:R-:W-:Y:S01]  /*45d0*/  HFMA2 R16, R56, R18, R16 ;  /* 0x0000001238107231 */ /* 0x000fe20000000010 */
[----:B------:R-:W-:-:S02]  /*45e0*/  LOP3.LUT R20, R20, 0x64006400, RZ, 0xfc, !PT ;  /* 0x6400640014147812 */ /* 0x000fc400078efcff */
[----:B------:R-:W-:Y:S01]  /*45f0*/  LOP3.LUT R21, R21, 0xf000f0, RZ, 0xc0, !PT ;  /* 0x00f000f015157812 */ /* 0x000fe200078ec0ff */
[-C--:B------:R-:W-:Y:S02]  /*4600*/  HFMA2 R17, R54, R18.reuse, R59 ;  /* 0x0000001236117231 */ /* 0x080fe4000000003b */
        /* <DEDUP_REMOVED lines=17> */
[----:B------:R-:W-:Y:S02]  /*4720*/  HADD2.F32 R22, -RZ, R22.H1_H1 ;  /* 0x30000016ff167230 */ /* 0x000fe40000004100 */
[----:B------:R-:W-:-:S03]  /*4730*/  HADD2.F32 R68, -RZ, R61.H1_H1 ;  /* 0x3000003dff447230 */ /* 0x000fc60000004100 */
[----:B------:R-:W-:Y:S01]  /*4740*/  FADD.FTZ R22, R23, R22 ;  /* 0x0000001617167221 */ /* 0x000fe20000010000 */
[--C-:B------:R-:W-:Y:S02]  /*4750*/  HADD2.F32 R23, -RZ, R20.reuse.H0_H0 ;  /* 0x20000014ff177230 */ /* 0x100fe40000004100 */
[----:B------:R-:W-:Y:S02]  /*4760*/  HADD2.F32 R20, -RZ, R20.H1_H1 ;  /* 0x30000014ff147230 */ /* 0x000fe40000004100 */
[----:B------:R-:W-:-:S03]  /*4770*/  FFMA.FTZ R67, R14, R22, R67 ;  /* 0x000000160e437223 */ /* 0x000fc60000010043 */
[----:B------:R-:W-:Y:S01]  /*4780*/  FADD.FTZ R20, R23, R20 ;  /* 0x0000001417147221 */ /* 0x000fe20000010000 */
[----:B------:R-:W-:Y:S02]  /*4790*/  HADD2.F32 R23, -RZ, R61.H0_H0 ;  /* 0x2000003dff177230 */ /* 0x000fe40000004100 */
[--C-:B------:R-:W-:Y:S02]  /*47a0*/  HADD2.F32 R61, -RZ, R21.reuse.H0_H0 ;  /* 0x20000015ff3d7230 */ /* 0x100fe40000004100 */
[----:B------:R-:W-:Y:S01]  /*47b0*/  FFMA.FTZ R42, R15, R20, R42 ;  /* 0x000000140f2a7223 */ /* 0x000fe2000001002a */
[----:B------:R-:W-:Y:S01]  /*47c0*/  FADD.FTZ R23, R23, R68 ;  /* 0x0000004417177221 */ /* 0x000fe20000010000 */
[----:B------:R-:W-:-:S03]  /*47d0*/  HADD2.F32 R68, -RZ, R21.H1_H1 ;  /* 0x30000015ff447230 */ /* 0x000fc60000004100 */
        /* <DEDUP_REMOVED lines=116> */
[----:B------:R-:W0:Y:S01]  /*4f20*/  LDS.128 R20, [UR5+0x530] ;  /* 0x00053005ff147984 */ /* 0x000e220008000c00 */
[-C--:B------:R-:W-:Y:S02]  /*4f30*/  HFMA2 R17, R60, R19.reuse, R61 ;  /* 0x000000133c117231 */ /* 0x080fe4000000003d */
[----:B------:R-:W-:Y:S01]  /*4f40*/  HFMA2 R19, R63, R19, R68 ;  /* 0x000000133f137231 */ /* 0x000fe20000000044 */
[----:B------:R-:W-:Y:S01]  /*4f50*/  UIADD3 UR5, UPT, UPT, UR5, 0x40, URZ ;  /* 0x0000004005057890 */ /* 0x000fe2000fffe0ff */
[--C-:B------:R-:W-:Y:S02]  /*4f60*/  HADD2.F32 R61, -RZ, R16.reuse.H0_H0 ;  /* 0x20000010ff3d7230 */ /* 0x100fe40000004100 */
[----:B------:R-:W-:-:S02]  /*4f70*/  HADD2.F32 R16, -RZ, R16.H1_H1 ;  /* 0x30000010ff107230 */ /* 0x000fc40000004100 */
[----:B------:R-:W-:-:S03]  /*4f80*/  HADD2.F32 R68, -RZ, R17.H1_H1 ;  /* 0x30000011ff447230 */ /* 0x000fc60000004100 */
[----:B------:R-:W-:Y:S01]  /*4f90*/  FADD.FTZ R16, R61, R16 ;  /* 0x000000103d107221 */ /* 0x000fe20000010000 */
[--C-:B------:R-:W-:Y:S02]  /*4fa0*/  HADD2.F32 R61, -RZ, R18.reuse.H0_H0 ;  /* 0x20000012ff3d7230 */ /* 0x100fe40000004100 */
[----:B------:R-:W-:Y:S02]  /*4fb0*/  HADD2.F32 R18, -RZ, R18.H1_H1 ;  /* 0x30000012ff127230 */ /* 0x000fe40000004100 */
[----:B------:R-:W-:Y:S01]  /*4fc0*/  FFMA.FTZ R65, R14, R16, R65 ;  /* 0x000000100e417223 */ /* 0x000fe20000010041 */
[--C-:B------:R-:W-:Y:S02]  /*4fd0*/  HADD2.F32 R16, -RZ, R19.reuse.H0_H0 ;  /* 0x20000013ff107230 */ /* 0x100fe40000004100 */
[----:B------:R-:W-:Y:S02]  /*4fe0*/  HADD2.F32 R19, -RZ, R19.H1_H1 ;  /* 0x30000013ff137230 */ /* 0x000fe40000004100 */
[----:B------:R-:W-:Y:S01]  /*4ff0*/  FADD.FTZ R18, R61, R18 ;  /* 0x000000123d127221 */ /* 0x000fe20000010000 */
[----:B------:R-:W-:-:S02]  /*5000*/  HADD2.F32 R61, -RZ, R17.H0_H0 ;  /* 0x20000011ff3d7230 */ /* 0x000fc40000004100 */
[----:B------:R-:W-:Y:S01]  /*5010*/  FADD.FTZ R16, R16, R19 ;  /* 0x0000001310107221 */ /* 0x000fe20000010000 */
        /* <DEDUP_REMOVED lines=19> */
[----:B------:R-:W-:Y:S02]  /*5150*/  HADD2.F32 R19, -RZ, R26.H0_H0 ;  /* 0x2000001aff137230 */ /* 0x000fe40000004100 */
[----:B------:R-:W-:Y:S02]  /*5160*/  HFMA2 R25, R59, R23, R25 ;  /* 0x000000173b197231 */ /* 0x000fe40000000019 */
[----:B------:R-:W-:-:S02]  /*5170*/  HADD2.F32 R16, -RZ, R24.H0_H0 ;  /* 0x20000018ff107230 */ /* 0x000fc40000004100 */
[----:B------:R-:W-:Y:S02]  /*5180*/  HADD2.F32 R17, -RZ, R24.H1_H1 ;  /* 0x30000018ff117230 */ /* 0x000fe40000004100 */
[----:B------:R-:W-:Y:S02]  /*5190*/  HADD2.F32 R26, -RZ, R26.H1_H1 ;  /* 0x3000001aff1a7230 */ /* 0x000fe40000004100 */
[--C-:B------:R-:W-:Y:S02]  /*51a0*/  HADD2.F32 R20, -RZ, R50.reuse.H0_H0 ;  /* 0x20000032ff147230 */ /* 0x100fe40000004100 */
[----:B------:R-:W-:Y:S01]  /*51b0*/  FADD.FTZ R16, R16, R17 ;  /* 0x0000001110107221 */ /* 0x000fe20000010000 */
[----:B------:R-:W-:Y:S02]  /*51c0*/  HADD2.F32 R18, -RZ, R25.H0_H0 ;  /* 0x20000019ff127230 */ /* 0x000fe40000004100 */
[----:B------:R-:W-:Y:S01]  /*51d0*/  FADD.FTZ R19, R19, R26 ;  /* 0x0000001a13137221 */ /* 0x000fe20000010000 */
[----:B------:R-:W-:-:S02]  /*51e0*/  HADD2.F32 R21, -RZ, R50.H1_H1 ;  /* 0x30000032ff157230 */ /* 0x000fc40000004100 */
[----:B------:R-:W-:Y:S01]  /*51f0*/  FFMA.FTZ R75, R14, R16, R75 ;  /* 0x000000100e4b7223 */ /* 0x000fe2000001004b */
[----:B------:R-:W-:Y:S02]  /*5200*/  HADD2.F32 R25, -RZ, R25.H1_H1 ;  /* 0x30000019ff197230 */ /* 0x000fe40000004100 */
[----:B------:R-:W-:Y:S01]  /*5210*/  FFMA.FTZ R73, R28, R19, R73 ;  /* 0x000000131c497223 */ /* 0x000fe20000010049 */
[----:B------:R-:W-:Y:S02]  /*5220*/  FADD.FTZ R20, R20, R21 ;  /* 0x0000001514147221 */ /* 0x000fe40000010000 */
[----:B------:R-:W-:Y:S02]  /*5230*/  FADD.FTZ R18, R18, R25 ;  /* 0x0000001912127221 */ /* 0x000fe40000010000 */
[----:B------:R-:W-:Y:S02]  /*5240*/  FFMA.FTZ R71, R12, R20, R71 ;  /* 0x000000140c477223 */ /* 0x000fe40000010047 */
[----:B------:R-:W-:Y:S01]  /*5250*/  FFMA.FTZ R64, R15, R18, R64 ;  /* 0x000000120f407223 */ /* 0x000fe20000010040 */
[----:B------:R-:W-:Y:S06]  /*5260*/  @!P0 BRA `(.L_x_1059) ;  /* 0xffffffbc00648947 */ /* 0x000fec000383ffff */
.L_x_1057:
[----:B------:R-:W0:Y:S01]  /*5270*/  LDC.64 R2, c[0x0][0x3a0] ;  /* 0x0000e800ff027b82 */ /* 0x000e220000000a00 */
[----:B------:R-:W-:Y:S01]  /*5280*/  IMAD R31, R34, UR4, R31 ;  /* 0x00000004221f7c24 */ /* 0x000fe2000f8e021f */
[----:B------:R-:W-:-:S03]  /*5290*/  F2FP.F16.F32.PACK_AB R42, R42, R67 ;  /* 0x000000432a2a723e */ /* 0x000fc600000000ff */
        /* <DEDUP_REMOVED lines=9> */
.L_x_1063:
[----:B------:R-:W0:Y:S02]  /*5330*/  LDS R4, [R0] ;  /* 0x0000000000047984 */ /* 0x000e240000000800 */
[----:B0-----:R-:W-:-:S05]  /*5340*/  HFMA2 R5, R4, 1, 1, R42 ;  /* 0x3c003c0004057831 */ /* 0x001fca000000002a */
[----:B------:R-:W0:Y:S02]  /*5350*/  ATOMS.CAST.SPIN P0, [R0], R4, R5 ;  /* 0x000000040000758d */ /* 0x000e240001800005 */
[----:B0-----:R-:W-:Y:S05]  /*5360*/  @!P0 BRA `(.L_x_1063) ;  /* 0xfffffffc00f08947 */ /* 0x001fea000383ffff */
[----:B------:R-:W-:Y:S05]  /*5370*/  BRA `(.L_x_1061) ;  /* 0x00000000000c7947 */ /* 0x000fea0003800000 */
.L_x_1062:
[----:B------:R-:W2:Y:S02]  /*5380*/  LD.E R0, desc[UR8][R2.64] ;  /* 0x0000000802007980 */ /* 0x000ea4000c101900 */
[----:B--2---:R-:W-:-:S05]  /*5390*/  IADD3 R5, PT, PT, R42, R0, RZ ;  /* 0x000000002a057210 */ /* 0x004fca0007ffe0ff */
[----:B------:R0:W-:Y:S02]  /*53a0*/  ST.E desc[UR8][R2.64], R5 ;  /* 0x0000000502007985 */ /* 0x0001e4000c101908 */
.L_x_1061:
[----:B------:R-:W-:Y:S05]  /*53b0*/  BSYNC.RECONVERGENT B0 ;  /* 0x0000000000007941 */ /* 0x000fea0003800200 */
.L_x_1060:
[----:B------:R1:W-:Y:S01]  /*53c0*/  ATOM.E.ADD.F16x2.RN.STRONG.GPU P0, RZ, desc[UR8][R2.64+0x4], R35 ;  /* 0x8000042302ff79a2 */ /* 0x0003e2000c10e108 */
[----:B------:R-:W-:Y:S04]  /*53d0*/  BSSY.RECONVERGENT B0, `(.L_x_1064) ;  /* 0x000000e000007945 */ /* 0x000fe80003800200 */
[----:B-1----:R-:W-:Y:S05]  /*53e0*/  @P0 BRA `(.L_x_1065) ;  /* 0x0000000000300947 */ /* 0x002fea0003800000 */
[----:B------:R-:W1:Y:S02]  /*53f0*/  QSPC.E.S P0, RZ, [R2+0x4] ;  /* 0x0000040002ff73aa */ /* 0x000e640000000500 */
[----:B-1----:R-:W-:Y:S05]  /*5400*/  @!P0 BRA `(.L_x_1066) ;  /* 0x00000000001c8947 */ /* 0x002fea0003800000 */
[----:B------:R-:W-:-:S04]  /*5410*/  MOV R4, R2 ;  /* 0x0000000200047202 */ /* 0x000fc80000000f00 */
[----:B------:R-:W-:-:S07]  /*5420*/  MOV R0, R4 ;  /* 0x0000000400007202 */ /* 0x000fce0000000f00 */
.L_x_1067:
[----:B------:R-:W0:Y:S02]  /*5430*/  LDS R4, [R0+0x4] ;  /* 0x0000040000047984 */ /* 0x000e240000000800 */
[----:B0-----:R-:W-:-:S05]  /*5440*/  HADD2 R5, R4, R35 ;  /* 0x0000002304057230 */ /* 0x001fca0000000000 */
[----:B------:R-:W0:Y:S02]  /*5450*/  ATOMS.CAST.SPIN P0, [R0+0x4], R4, R5 ;  /* 0x000004040000758d */ /* 0x000e240001800005 */
[----:B0-----:R-:W-:Y:S05]  /*5460*/  @!P0 BRA `(.L_x_1067) ;  /* 0xfffffffc00f08947 */ /* 0x001fea000383ffff */
[----:B------:R-:W-:Y:S05]  /*5470*/  BRA `(.L_x_1065) ;  /* 0x00000000000c7947 */ /* 0x000fea0003800000 */
.L_x_1066:
[----:B------:R-:W0:Y:S02]  /*5480*/  LD.E R0, desc[UR8][R2.64+0x4] ;  /* 0x0000040802007980 */ /* 0x000e24000c101900 */
[----:B0-----:R-:W-:-:S05]  /*5490*/  IADD3 R5, PT, PT, R35, R0, RZ ;  /* 0x0000000023057210 */ /* 0x001fca0007ffe0ff */
[----:B------:R1:W-:Y:S02]  /*54a0*/  ST.E desc[UR8][R2.64+0x4], R5 ;  /* 0x0000040502007985 */ /* 0x0003e4000c101908 */
.L_x_1065:
[----:B------:R-:W-:Y:S05]  /*54b0*/  BSYNC.RECONVERGENT B0 ;  /* 0x0000000000007941 */ /* 0x000fea0003800200 */
.L_x_1064:
[----:B------:R-:W-:Y:S01]  /*54c0*/  F2FP.F16.F32.PACK_AB R38, R38, R45 ;  /* 0x0000002d2626723e */ /* 0x000fe200000000ff */
[----:B01----:R-:W-:-:S05]  /*54d0*/  IMAD.WIDE R4, R34, 0x2, R2 ;  /* 0x0000000222047825 */ /* 0x003fca00078e0202 */
        /* <DEDUP_REMOVED lines=8> */
.L_x_1071:
[----:B------:R-:W0:Y:S02]  /*5560*/  LDS R2, [R0] ;  /* 0x0000000000027984 */ /* 0x000e240000000800 */
[----:B0-----:R-:W-:-:S05]  /*5570*/  HFMA2 R3, R2, 1, 1, R38 ;  /* 0x3c003c0002037831 */ /* 0x001fca0000000026 */
[----:B------:R-:W0:Y:S02]  /*5580*/  ATOMS.CAST.SPIN P0, [R0], R2, R3 ;  /* 0x000000020000758d */ /* 0x000e240001800003 */
[----:B0-----:R-:W-:Y:S05]  /*5590*/  @!P0 BRA `(.L_x_1071) ;  /* 0xfffffffc00f08947 */ /* 0x001fea000383ffff */
[----:B------:R-:W-:Y:S05]  /*55a0*/  BRA `(.L_x_1069) ;  /* 0x00000000000c7947 */ /* 0x000fea0003800000 */
.L_x_1070:
[----:B------:R-:W2:Y:S02]  /*55b0*/  LD.E R0, desc[UR8][R4.64] ;  /* 0x0000000804007980 */ /* 0x000ea4000c101900 */
[----:B--2---:R-:W-:-:S05]  /*55c0*/  IADD3 R3, PT, PT, R38, R0, RZ ;  /* 0x0000000026037210 */ /* 0x004fca0007ffe0ff */
[----:B------:R0:W-:Y:S02]  /*55d0*/  ST.E desc[UR8][R4.64], R3 ;  /* 0x0000000304007985 */ /* 0x0001e4000c101908 */
.L_x_1069:
[----:B------:R-:W-:Y:S05]  /*55e0*/  BSYNC.RECONVERGENT B0 ;  /* 0x0000000000007941 */ /* 0x000fea0003800200 */
.L_x_1068:
[----:B------:R1:W-:Y:S01]  /*55f0*/  ATOM.E.ADD.F16x2.RN.STRONG.GPU P0, RZ, desc[UR8][R4.64+0x4], R41 ;  /* 0x8000042904ff79a2 */ /* 0x0003e2000c10e108 */
[----:B------:R-:W-:Y:S04]  /*5600*/  BSSY.RECONVERGENT B0, `(.L_x_1072) ;  /* 0x000000e000007945 */ /* 0x000fe80003800200 */
[----:B-1----:R-:W-:Y:S05]  /*5610*/  @P0 BRA `(.L_x_1073) ;  /* 0x0000000000300947 */ /* 0x002fea0003800000 */
[----:B------:R-:W1:Y:S02]  /*5620*/  QSPC.E.S P0, RZ, [R4+0x4] ;  /* 0x0000040004ff73aa */ /* 0x000e640000000500 */
[----:B-1----:R-:W-:Y:S05]  /*5630*/  @!P0 BRA `(.L_x_1074) ;  /* 0x00000000001c8947 */ /* 0x002fea0003800000 */
[----:B------:R-:W-:-:S04]  /*5640*/  MOV R2, R4 ;  /* 0x0000000400027202 */ /* 0x000fc80000000f00 */
[----:B------:R-:W-:-:S07]  /*5650*/  MOV R0, R2 ;  /* 0x0000000200007202 */ /* 0x000fce0000000f00 */
.L_x_1075:
[----:B------:R-:W0:Y:S02]  /*5660*/  LDS R2, [R0+0x4] ;  /* 0x0000040000027984 */ /* 0x000e240000000800 */
[----:B0-----:R-:W-:-:S05]  /*5670*/  HADD2 R3, R2, R41 ;  /* 0x0000002902037230 */ /* 0x001fca0000000000 */
[----:B------:R-:W0:Y:S02]  /*5680*/  ATOMS.CAST.SPIN P0, [R0+0x4], R2, R3 ;  /* 0x000004020000758d */ /* 0x000e240001800003 */
[----:B0-----:R-:W-:Y:S05]  /*5690*/  @!P0 BRA `(.L_x_1075) ;  /* 0xfffffffc00f08947 */ /* 0x001fea000383ffff */
[----:B------:R-:W-:Y:S05]  /*56a0*/  BRA `(.L_x_1073) ;  /* 0x00000000000c7947 */ /* 0x000fea0003800000 */
.L_x_1074:
[----:B------:R-:W0:Y:S02]  /*56b0*/  LD.E R0, desc[UR8][R4.64+0x4] ;  /* 0x0000040804007980 */ /* 0x000e24000c101900 */
[----:B0-----:R-:W-:-:S05]  /*56c0*/  IADD3 R3, PT, PT, R41, R0, RZ ;  /* 0x0000000029037210 */ /* 0x001fca0007ffe0ff */
[----:B------:R1:W-:Y:S02]  /*56d0*/  ST.E desc[UR8][R4.64+0x4], R3 ;  /* 0x0000040304007985 */ /* 0x0003e4000c101908 */
.L_x_1073:
[----:B------:R-:W-:Y:S05]  /*56e0*/  BSYNC.RECONVERGENT B0 ;  /* 0x0000000000007941 */ /* 0x000fea0003800200 */
.L_x_1072:
        /* <DEDUP_REMOVED lines=10> */
.L_x_1079:
[----:B------:R-:W0:Y:S02]  /*5790*/  LDS R2, [R0] ;  /* 0x0000000000027984 */ /* 0x000e240000000800 */
[----:B0-----:R-:W-:-:S05]  /*57a0*/  HFMA2 R3, R2, 1, 1, R36 ;  /* 0x3c003c0002037831 */ /* 0x001fca0000000024 */
[----:B------:R-:W0:Y:S02]  /*57b0*/  ATOMS.CAST.SPIN P0, [R0], R2, R3 ;  /* 0x000000020000758d */ /* 0x000e240001800003 */
[----:B0-----:R-:W-:Y:S05]  /*57c0*/  @!P0 BRA `(.L_x_1079) ;  /* 0xfffffffc00f08947 */ /* 0x001fea000383ffff */
[----:B------:R-:W-:Y:S05]  /*57d0*/  BRA `(.L_x_1077) ;  /* 0x00000000000c7947 */ /* 0x000fea0003800000 */
.L_x_1078:
[----:B------:R-:W2:Y:S02]  /*57e0*/  LD.E R0, desc[UR8][R4.64] ;  /* 0x0000000804007980 */ /* 0x000ea4000c101900 */
[----:B--2---:R-:W-:-:S05]  /*57f0*/  IADD3 R3, PT, PT, R36, R0, RZ ;  /* 0x0000000024037210 */ /* 0x004fca0007ffe0ff */
[----:B------:R0:W-:Y:S02]  /*5800*/  ST.E desc[UR8][R4.64], R3 ;  /* 0x0000000304007985 */ /* 0x0001e4000c101908 */
.L_x_1077:
[----:B------:R-:W-:Y:S05]  /*5810*/  BSYNC.RECONVERGENT B0 ;  /* 0x0000000000007941 */ /* 0x000fea0003800200 */
.L_x_1076:
[----:B------:R1:W-:Y:S01]  /*5820*/  ATOM.E.ADD.F16x2.RN.STRONG.GPU P0, RZ, desc[UR8][R4.64+0x4], R37 ;  /* 0x8000042504ff79a2 */ /* 0x0003e2000c10e108 */
[----:B------:R-:W-:Y:S04]  /*5830*/  BSSY.RECONVERGENT B0, `(.L_x_1080) ;  /* 0x000000e000007945 */ /* 0x000fe80003800200 */
[----:B-1----:R-:W-:Y:S05]  /*5840*/  @P0 BRA `(.L_x_1081) ;  /* 0x0000000000300947 */ /* 0x002fea0003800000 */
[----:B------:R-:W1:Y:S02]  /*5850*/  QSPC.E.S P0, RZ, [R4+0x4] ;  /* 0x0000040004ff73aa */ /* 0x000e640000000500 */
[----:B-1----:R-:W-:Y:S05]  /*5860*/  @!P0 BRA `(.L_x_1082) ;  /* 0x00000000001c8947 */ /* 0x002fea0003800000 */
[----:B------:R-:W-:-:S04]  /*5870*/  MOV R2, R4 ;  /* 0x0000000400027202 */ /* 0x000fc80000000f00 */
[----:B------:R-:W-:-:S07]  /*5880*/  MOV R0, R2 ;  /* 0x0000000200007202 */ /* 0x000fce0000000f00 */
.L_x_1083:
[----:B------:R-:W0:Y:S02]  /*5890*/  LDS R2, [R0+0x4] ;  /* 0x0000040000027984 */ /* 0x000e240000000800 */
[----:B0-----:R-:W-:-:S05]  /*58a0*/  HADD2 R3, R2, R37 ;  /* 0x0000002502037230 */ /* 0x001fca0000000000 */
[----:B------:R-:W0:Y:S02]  /*58b0*/  ATOMS.CAST.SPIN P0, [R0+0x4], R2, R3 ;  /* 0x000004020000758d */ /* 0x000e240001800003 */
[----:B0-----:R-:W-:Y:S05]  /*58c0*/  @!P0 BRA `(.L_x_1083) ;  /* 0xfffffffc00f08947 */ /* 0x001fea000383ffff */
[----:B------:R-:W-:Y:S05]  /*58d0*/  BRA `(.L_x_1081) ;  /* 0x00000000000c7947 */ /* 0x000fea0003800000 */
.L_x_1082:
[----:B------:R-:W0:Y:S02]  /*58e0*/  LD.E R0, desc[UR8][R4.64+0x4] ;  /* 0x0000040804007980 */ /* 0x000e24000c101900 */
[----:B0-----:R-:W-:-:S05]  /*58f0*/  IADD3 R3, PT, PT, R37, R0, RZ ;  /* 0x0000000025037210 */ /* 0x001fca0007ffe0ff */
[----:B------:R1:W-:Y:S02]  /*5900*/  ST.E desc[UR8][R4.64+0x4], R3 ;  /* 0x0000040304007985 */ /* 0x0003e4000c101908 */
.L_x_1081:
[----:B------:R-:W-:Y:S05]  /*5910*/  BSYNC.RECONVERGENT B0 ;  /* 0x0000000000007941 */ /* 0x000fea0003800200 */
.L_x_1080:
        /* <DEDUP_REMOVED lines=10> */
.L_x_1087:
[----:B------:R-:W0:Y:S02]  /*59c0*/  LDS R2, [R0] ;  /* 0x0000000000027984 */ /* 0x000e240000000800 */
[----:B0-----:R-:W-:-:S05]  /*59d0*/  HFMA2 R3, R2, 1, 1, R40 ;  /* 0x3c003c0002037831 */ /* 0x001fca0000000028 */
[----:B------:R-:W0:Y:S02]  /*59e0*/  ATOMS.CAST.SPIN P0, [R0], R2, R3 ;  /* 0x000000020000758d */ /* 0x000e240001800003 */
[----:B0-----:R-:W-:Y:S05]  /*59f0*/  @!P0 BRA `(.L_x_1087) ;  /* 0xfffffffc00f08947 */ /* 0x001fea000383ffff */
[----:B------:R-:W-:Y:S05]  /*5a00*/  BRA `(.L_x_1085) ;  /* 0x00000000000c7947 */ /* 0x000fea0003800000 */
.L_x_1086:
[----:B------:R-:W2:Y:S02]  /*5a10*/  LD.E R0, desc[UR8][R4.64] ;  /* 0x0000000804007980 */ /* 0x000ea4000c101900 */
[----:B--2---:R-:W-:-:S05]  /*5a20*/  IADD3 R3, PT, PT, R40, R0, RZ ;  /* 0x0000000028037210 */ /* 0x004fca0007ffe0ff */
[----:B------:R0:W-:Y:S02]  /*5a30*/  ST.E desc[UR8][R4.64], R3 ;  /* 0x0000000304007985 */ /* 0x0001e4000c101908 */
.L_x_1085:
[----:B------:R-:W-:Y:S05]  /*5a40*/  BSYNC.RECONVERGENT B0 ;  /* 0x0000000000007941 */ /* 0x000fea0003800200 */
.L_x_1084:
[----:B------:R1:W-:Y:S01]  /*5a50*/  ATOM.E.ADD.F16x2.RN.STRONG.GPU P0, RZ, desc[UR8][R4.64+0x4], R53 ;  /* 0x8000043504ff79a2 */ /* 0x0003e2000c10e108 */
[----:B------:R-:W-:Y:S04]  /*5a60*/  BSSY.RECONVERGENT B0, `(.L_x_1088) ;  /* 0x000000e000007945 */ /* 0x000fe80003800200 */
[----:B-1----:R-:W-:Y:S05]  /*5a70*/  @P0 BRA `(.L_x_1089) ;  /* 0x0000000000300947 */ /* 0x002fea0003800000 */
[----:B------:R-:W1:Y:S02]  /*5a80*/  QSPC.E.S P0, RZ, [R4+0x4] ;  /* 0x0000040004ff73aa */ /* 0x000e640000000500 */
[----:B-1----:R-:W-:Y:S05]  /*5a90*/  @!P0 BRA `(.L_x_1090) ;  /* 0x00000000001c8947 */ /* 0x002fea0003800000 */
[----:B------:R-:W-:-:S04]  /*5aa0*/  MOV R2, R4 ;  /* 0x0000000400027202 */ /* 0x000fc80000000f00 */
[----:B------:R-:W-:-:S07]  /*5ab0*/  MOV R0, R2 ;  /* 0x0000000200007202 */ /* 0x000fce0000000f00 */
.L_x_1091:
[----:B------:R-:W0:Y:S02]  /*5ac0*/  LDS R2, [R0+0x4] ;  /* 0x0000040000027984 */ /* 0x000e240000000800 */
[----:B0-----:R-:W-:-:S05]  /*5ad0*/  HADD2 R3, R2, R53 ;  /* 0x0000003502037230 */ /* 0x001fca0000000000 */
[----:B------:R-:W0:Y:S02]  /*5ae0*/  ATOMS.CAST.SPIN P0, [R0+0x4], R2, R3 ;  /* 0x000004020000758d */ /* 0x000e240001800003 */
[----:B0-----:R-:W-:Y:S05]  /*5af0*/  @!P0 BRA `(.L_x_1091) ;  /* 0xfffffffc00f08947 */ /* 0x001fea000383ffff */
[----:B------:R-:W-:Y:S05]  /*5b00*/  BRA `(.L_x_1089) ;  /* 0x00000000000c7947 */ /* 0x000fea0003800000 */
.L_x_1090:
[----:B------:R-:W0:Y:S02]  /*5b10*/  LD.E R0, desc[UR8][R4.64+0x4] ;  /* 0x0000040804007980 */ /* 0x000e24000c101900 */
[----:B0-----:R-:W-:-:S05]  /*5b20*/  IADD3 R3, PT, PT, R53, R0, RZ ;  /* 0x0000000035037210 */ /* 0x001fca0007ffe0ff */
[----:B------:R1:W-:Y:S02]  /*5b30*/  ST.E desc[UR8][R4.64+0x4], R3 ;  /* 0x0000040304007985 */ /* 0x0003e4000c101908 */
.L_x_1089:
[----:B------:R-:W-:Y:S05]  /*5b40*/  BSYNC.RECONVERGENT B0 ;  /* 0x0000000000007941 */ /* 0x000fea0003800200 */
.L_x_1088:
        /* <DEDUP_REMOVED lines=10> */
.L_x_1095:
[----:B------:R-:W0:Y:S02]  /*5bf0*/  LDS R2, [R0] ;  /* 0x0000000000027984 */ /* 0x000e240000000800 */
[----:B0-----:R-:W-:-:S05]  /*5c00*/  HFMA2 R3, R2, 1, 1, R62 ;  /* 0x3c003c0002037831 */ /* 0x001fca000000003e */
[----:B------:R-:W0:Y:S02]  /*5c10*/  ATOMS.CAST.SPIN P0, [R0], R2, R3 ;  /* 0x000000020000758d */ /* 0x000e240001800003 */
[----:B0-----:R-:W-:Y:S05]  /*5c20*/  @!P0 BRA `(.L_x_1095) ;  /* 0xfffffffc00f08947 */ /* 0x001fea000383ffff */
[----:B------:R-:W-:Y:S05]  /*5c30*/  BRA `(.L_x_1093) ;  /* 0x00000000000c7947 */ /* 0x000fea0003800000 */
.L_x_1094:
[----:B------:R-:W2:Y:S02]  /*5c40*/  LD.E R0, desc[UR8][R4.64] ;  /* 0x0000000804007980 */ /* 0x000ea4000c101900 */
[----:B--2---:R-:W-:-:S05]  /*5c50*/  IADD3 R3, PT, PT, R62, R0, RZ ;  /* 0x000000003e037210 */ /* 0x004fca0007ffe0ff */
[----:B------:R0:W-:Y:S02]  /*5c60*/  ST.E desc[UR8][R4.64], R3 ;  /* 0x0000000304007985 */ /* 0x0001e4000c101908 */
.L_x_1093:
[----:B------:R-:W-:Y:S05]  /*5c70*/  BSYNC.RECONVERGENT B0 ;  /* 0x0000000000007941 */ /* 0x000fea0003800200 */
.L_x_1092:
[----:B------:R1:W-:Y:S01]  /*5c80*/  ATOM.E.ADD.F16x2.RN.STRONG.GPU P0, RZ, desc[UR8][R4.64+0x4], R61 ;  /* 0x8000043d04ff79a2 */ /* 0x0003e2000c10e108 */
[----:B------:R-:W-:Y:S04]  /*5c90*/  BSSY.RECONVERGENT B0, `(.L_x_1096) ;  /* 0x000000e000007945 */ /* 0x000fe80003800200 */
[----:B-1----:R-:W-:Y:S05]  /*5ca0*/  @P0 BRA `(.L_x_1097) ;  /* 0x0000000000300947 */ /* 0x002fea0003800000 */
[----:B------:R-:W1:Y:S02]  /*5cb0*/  QSPC.E.S P0, RZ, [R4+0x4] ;  /* 0x0000040004ff73aa */ /* 0x000e640000000500 */
[----:B-1----:R-:W-:Y:S05]  /*5cc0*/  @!P0 BRA `(.L_x_1098) ;  /* 0x00000000001c8947 */ /* 0x002fea0003800000 */
[----:B------:R-:W-:-:S04]  /*5cd0*/  MOV R2, R4 ;  /* 0x0000000400027202 */ /* 0x000fc80000000f00 */
[----:B------:R-:W-:-:S07]  /*5ce0*/  MOV R0, R2 ;  /* 0x0000000200007202 */ /* 0x000fce0000000f00 */
.L_x_1099:
[----:B------:R-:W0:Y:S02]  /*5cf0*/  LDS R2, [R0+0x4] ;  /* 0x0000040000027984 */ /* 0x000e240000000800 */
[----:B0-----:R-:W-:-:S05]  /*5d00*/  HADD2 R3, R2, R61 ;  /* 0x0000003d02037230 */ /* 0x001fca0000000000 */
[----:B------:R-:W0:Y:S02]  /*5d10*/  ATOMS.CAST.SPIN P0, [R0+0x4], R2, R3 ;  /* 0x000004020000758d */ /* 0x000e240001800003 */
[----:B0-----:R-:W-:Y:S05]  /*5d20*/  @!P0 BRA `(.L_x_1099) ;  /* 0xfffffffc00f08947 */ /* 0x001fea000383ffff */
[----:B------:R-:W-:Y:S05]  /*5d30*/  BRA `(.L_x_1097) ;  /* 0x00000000000c7947 */ /* 0x000fea0003800000 */
.L_x_1098:
[----:B------:R-:W0:Y:S02]  /*5d40*/  LD.E R0, desc[UR8][R4.64+0x4] ;  /* 0x0000040804007980 */ /* 0x000e24000c101900 */
[----:B0-----:R-:W-:-:S05]  /*5d50*/  IADD3 R3, PT, PT, R61, R0, RZ ;  /* 0x000000003d037210 */ /* 0x001fca0007ffe0ff */
[----:B------:R1:W-:Y:S02]  /*5d60*/  ST.E desc[UR8][R4.64+0x4], R3 ;  /* 0x0000040304007985 */ /* 0x0003e4000c101908 */
.L_x_1097:
[----:B------:R-:W-:Y:S05]  /*5d70*/  BSYNC.RECONVERGENT B0 ;  /* 0x0000000000007941 */ /* 0x000fea0003800200 */
.L_x_1096:
        /* <DEDUP_REMOVED lines=10> */
.L_x_1103:
[----:B------:R-:W0:Y:S02]  /*5e20*/  LDS R2, [R0] ;  /* 0x0000000000027984 */ /* 0x000e240000000800 */
[----:B0-----:R-:W-:-:S05]  /*5e30*/  HFMA2 R3, R2, 1, 1, R64 ;  /* 0x3c003c0002037831 */ /* 0x001fca0000000040 */
[----:B------:R-:W0:Y:S02]  /*5e40*/  ATOMS.CAST.SPIN P0, [R0], R2, R3 ;  /* 0x000000020000758d */ /* 0x000e240001800003 */
[----:B0-----:R-:W-:Y:S05]  /*5e50*/  @!P0 BRA `(.L_x_1103) ;  /* 0xfffffffc00f08947 */ /* 0x001fea000383ffff */
[----:B------:R-:W-:Y:S05]  /*5e60*/  BRA `(.L_x_1101) ;  /* 0x00000000000c7947 */ /* 0x000fea0003800000 */
.L_x_1102:
[----:B------:R-:W2:Y:S02]  /*5e70*/  LD.E R0, desc[UR8][R4.64] ;  /* 0x0000000804007980 */ /* 0x000ea4000c101900 */
[----:B--2---:R-:W-:-:S05]  /*5e80*/  IADD3 R3, PT, PT, R64, R0, RZ ;  /* 0x0000000040037210 */ /* 0x004fca0007ffe0ff */
[----:B------:R0:W-:Y:S02]  /*5e90*/  ST.E desc[UR8][R4.64], R3 ;  /* 0x0000000304007985 */ /* 0x0001e4000c101908 */
.L_x_1101:
[----:B------:R-:W-:Y:S05]  /*5ea0*/  BSYNC.RECONVERGENT B0 ;  /* 0x0000000000007941 */ /* 0x000fea0003800200 */
.L_x_1100:
[----:B------:R1:W-:Y:S02]  /*5eb0*/  ATOM.E.ADD.F16x2.RN.STRONG.GPU P0, RZ, desc[UR8][R4.64+0x4], R71 ;  /* 0x8000044704ff79a2 */ /* 0x0003e4000c10e108 */
[----:B-1----:R-:W-:Y:S05]  /*5ec0*/  @P0 EXIT ;  /* 0x000000000000094d */ /* 0x002fea0003800000 */
[----:B------:R-:W1:Y:S02]  /*5ed0*/  QSPC.E.S P0, RZ, [R4+0x4] ;  /* 0x0000040004ff73aa */ /* 0x000e640000000500 */
[----:B-1----:R-:W-:Y:S05]  /*5ee0*/  @!P0 BRA `(.L_x_1104) ;  /* 0x00000000001c8947 */ /* 0x002fea0003800000 */
[----:B------:R-:W-:-:S04]  /*5ef0*/  MOV R2, R4 ;  /* 0x0000000400027202 */ /* 0x000fc80000000f00 */
[----:B------:R-:W-:-:S07]  /*5f00*/  MOV R0, R2 ;  /* 0x0000000200007202 */ /* 0x000fce0000000f00 */
.L_x_1105:
[----:B------:R-:W0:Y:S02]  /*5f10*/  LDS R2, [R0+0x4] ;  /* 0x0000040000027984 */ /* 0x000e240000000800 */
[----:B0-----:R-:W-:-:S05]  /*5f20*/  HADD2 R3, R2, R71 ;  /* 0x0000004702037230 */ /* 0x001fca0000000000 */
[----:B------:R-:W0:Y:S02]  /*5f30*/  ATOMS.CAST.SPIN P0, [R0+0x4], R2, R3 ;  /* 0x000004020000758d */ /* 0x000e240001800003 */
[----:B0-----:R-:W-:Y:S05]  /*5f40*/  @!P0 BRA `(.L_x_1105) ;  /* 0xfffffffc00f08947 */ /* 0x001fea000383ffff */
[----:B------:R-:W-:Y:S05]  /*5f50*/  EXIT ;  /* 0x000000000000794d */ /* 0x000fea0003800000 */
.L_x_1104:
[----:B------:R-:W0:Y:S02]  /*5f60*/  LD.E R0, desc[UR8][R4.64+0x4] ;  /* 0x0000040804007980 */ /* 0x000e24000c101900 */
[----:B0-----:R-:W-:-:S05]  /*5f70*/  IADD3 R3, PT, PT, R71, R0, RZ ;  /* 0x0000000047037210 */ /* 0x001fca0007ffe0ff */
[----:B------:R-:W-:Y:S01]  /*5f80*/  ST.E desc[UR8][R4.64+0x4], R3 ;  /* 0x0000040304007985 */ /* 0x000fe2000c101908 */
[----:B------:R-:W-:Y:S05]  /*5f90*/  EXIT ;  /* 0x000000000000794d */ /* 0x000fea0003800000 */
.L_x_1106:
        /* <DEDUP_REMOVED lines=14> */
.L_x_1866:


//--------------------- .text._ZN4vllm4gptq33gemm_half_q_half_gptq_3bit_kernelILb1ELi6EEEvPK6__halfPKjS6_S4_PS2_iiiibPKi --------------------------
	.section	.text._ZN4vllm4gptq33gemm_half_q_half_gptq_3bit_kernelILb1ELi6EEEvPK6__halfPKjS6_S4_PS2_iiiibPKi,"ax",@progbits
	.align	128
        .global         _ZN4vllm4gptq33gemm_half_q_half_gptq_3bit_kernelILb1ELi6EEEvPK6__halfPKjS6_S4_PS2_iiiibPKi
        .type           _ZN4vllm4gptq33gemm_half_q_half_gptq_3bit_kernelILb1ELi6EEEvPK6__halfPKjS6_S4_PS2_iiiibPKi,@function
        .size           _ZN4vllm4gptq33gemm_half_q_half_gptq_3bit_kernelILb1ELi6EEEvPK6__halfPKjS6_S4_PS2_iiiibPKi,(.L_x_1867 - _ZN4vllm4gptq33gemm_half_q_half_gptq_3bit_kernelILb1ELi6EEEvPK6__halfPKjS6_S4_PS2_iiiibPKi)
        .other          _ZN4vllm4gptq33gemm_half_q_half_gptq_3bit_kernelILb1ELi6EEEvPK6__halfPKjS6_S4_PS2_iiiibPKi,@"STO_CUDA_ENTRY STV_DEFAULT"
_ZN4vllm4gptq33gemm_half_q_half_gptq_3bit_kernelILb1ELi6EEEvPK6__halfPKjS6_S4_PS2_iiiibPKi:
.text._ZN4vllm4gptq33gemm_half_q_half_gptq_3bit_kernelILb1ELi6EEEvPK6__halfPKjS6_S4_PS2_iiiibPKi:
        /* <DEDUP_REMOVED lines=26> */
[----:B------:R-:W-:Y:S02]  /*01a0*/  IADD3 R12, P0, PT, R0, R4, RZ ;  /* 0x00000004000c7210 */ /* 0x000fe40007f1e0ff */
[C---:B------:R-:W-:Y:S02]  /*01b0*/  IADD3 R7, PT, PT, R4.reuse, R3, RZ ;  /* 0x0000000304077210 */ /* 0x040fe40007ffe0ff */
[----:B------:R-:W-:Y:S02]  /*01c0*/  LEA.HI.X.SX32 R13, R4, RZ, 0x1, P0 ;  /* 0x000000ff040d7211 */ /* 0x000fe400000f0eff */
[----:B------:R-:W-:Y:S02]  /*01d0*/  IADD3 R9, P1, PT, R0, R7, RZ ;  /* 0x0000000700097210 */ /* 0x000fe40007f3e0ff */
[C---:B------:R-:W-:Y:S02]  /*01e0*/  IADD3 R4, PT, PT, R7.reuse, R3, RZ ;  /* 0x0000000307047210 */ /* 0x040fe40007ffe0ff */
[----:B------:R-:W-:-:S02]  /*01f0*/  LEA.HI.X.SX32 R10, R7, RZ, 0x1, P1 ;  /* 0x000000ff070a7211 */ /* 0x000fc400008f0eff */
[----:B0-----:R-:W-:Y:S02]  /*0200*/  LEA R6, P0, R12, UR6, 0x1 ;  /* 0x000000060c067c11 */ /* 0x001fe4000f8008ff */
[----:B------:R-:W-:Y:S02]  /*0210*/  IADD3 R11, P2, PT, R0, R4, RZ ;  /* 0x00000004000b7210 */ /* 0x000fe40007f5e0ff */
[C---:B------:R-:W-:Y:S02]  /*0220*/  LEA R8, P1, R9.reuse, UR6, 0x1 ;  /* 0x0000000609087c11 */ /* 0x040fe4000f8208ff */
[----:B------:R-:W-:Y:S02]  /*0230*/  LEA.HI.X R7, R12, UR7, R13, 0x1, P0 ;  /* 0x000000070c077c11 */ /* 0x000fe400080f0c0d */
[C---:B------:R-:W-:Y:S02]  /*0240*/  LEA.HI.X.SX32 R12, R4.reuse, RZ, 0x1, P2 ;  /* 0x000000ff040c7211 */ /* 0x040fe400010f0eff */
[----:B------:R-:W-:Y:S01]  /*0250*/  LEA.HI.X R9, R9, UR7, R10, 0x1, P1 ;  /* 0x0000000709097c11 */ /* 0x000fe200088f0c0a */
[----:B------:R0:W2:Y:S01]  /*0260*/  LDG.E.U16.CONSTANT R17, desc[UR8][R6.64] ;  /* 0x0000000806117981 */ /* 0x0000a2000c1e9500 */
[----:B------:R-:W-:-:S02]  /*0270*/  IADD3 R4, PT, PT, R4, R3, RZ ;  /* 0x0000000304047210 */ /* 0x000fc40007ffe0ff */
[C---:B------:R-:W-:Y:S02]  /*0280*/  LEA R10, P0, R11.reuse, UR6, 0x1 ;  /* 0x000000060b0a7c11 */ /* 0x040fe4000f8008ff */
[-C--:B------:R-:W-:Y:S01]  /*0290*/  IADD3 R13, PT, PT, R4, R3.reuse, RZ ;  /* 0x00000003040d7210 */ /* 0x080fe20007ffe0ff */
[----:B------:R-:W3:Y:S01]  /*02a0*/  LDG.E.U16.CONSTANT R9, desc[UR8][R8.64] ;  /* 0x0000000808097981 */ /* 0x000ee2000c1e9500 */
[----:B------:R-:W-:Y:S02]  /*02b0*/  LEA.HI.X R11, R11, UR7, R12, 0x1, P0 ;  /* 0x000000070b0b7c11 */ /* 0x000fe400080f0c0c */
[C---:B------:R-:W-:Y:S02]  /*02c0*/  IADD3 R14, P0, PT, R0.reuse, R4, RZ ;  /* 0x00000004000e7210 */ /* 0x040fe40007f1e0ff */
[----:B------:R-:W-:Y:S02]  /*02d0*/  IADD3 R15, PT, PT, R13, R3, RZ ;  /* 0x000000030d0f7210 */ /* 0x000fe40007ffe0ff */
[----:B------:R-:W-:Y:S01]  /*02e0*/  IADD3 R16, P1, PT, R0, R13, RZ ;  /* 0x0000000d00107210 */ /* 0x000fe20007f3e0ff */
[----:B------:R-:W4:Y:S01]  /*02f0*/  LDG.E.U16.CONSTANT R11, desc[UR8][R10.64] ;  /* 0x000000080a0b7981 */ /* 0x000f22000c1e9500 */
[----:B------:R-:W-:-:S02]  /*0300*/  LEA.HI.X.SX32 R21, R4, RZ, 0x1, P0 ;  /* 0x000000ff04157211 */ /* 0x000fc400000f0eff */
[----:B------:R-:W-:Y:S02]  /*0310*/  LEA R12, P0, R14, UR6, 0x1 ;  /* 0x000000060e0c7c11 */ /* 0x000fe4000f8008ff */
[----:B------:R-:W-:Y:S02]  /*0320*/  IADD3 R0, P2, PT, R0, R15, RZ ;  /* 0x0000000f00007210 */ /* 0x000fe40007f5e0ff */
[----:B------:R-:W-:Y:S02]  /*0330*/  LEA.HI.X.SX32 R19, R13, RZ, 0x1, P1 ;  /* 0x000000ff0d137211 */ /* 0x000fe400008f0eff */
[----:B------:R-:W-:Y:S02]  /*0340*/  LEA.HI.X R13, R14, UR7, R21, 0x1, P0 ;  /* 0x000000070e0d7c11 */ /* 0x000fe400080f0c15 */
[----:B0-----:R-:W-:Y:S02]  /*0350*/  LEA R6, P1, R16, UR6, 0x1 ;  /* 0x0000000610067c11 */ /* 0x001fe4000f8208ff */
[----:B------:R-:W-:-:S02]  /*0360*/  LEA.HI.X.SX32 R15, R15, RZ, 0x1, P2 ;  /* 0x000000ff0f0f7211 */ /* 0x000fc400010f0eff */
        /* <DEDUP_REMOVED lines=13> */
.L_x_1109:
        /* <DEDUP_REMOVED lines=17> */
[C---:B------:R-:W-:Y:S02]  /*0550*/  IADD3 R11, P0, PT, R15.reuse, R0, RZ ;  /* 0x000000000f0b7210 */ /* 0x040fe40007f1e0ff */
[C---:B------:R-:W-:Y:S02]  /*0560*/  LEA R6, P1, R10.reuse, UR6, 0x1 ;  /* 0x000000060a067c11 */ /* 0x040fe4000f8208ff */
[----:B------:R-:W-:Y:S01]  /*0570*/  LEA.HI.X.SX32 R20, R15, R4, 0x1, P0 ;  /* 0x000000040f147211 */ /* 0x000fe200000f0eff */
[----:B------:R-:W2:Y:S01]  /*0580*/  LDG.E.U16.CONSTANT R9, desc[UR8][R8.64] ;  /* 0x0000000808097981 */ /* 0x000ea2000c1e9500 */
[----:B------:R-:W-:-:S02]  /*0590*/  LEA.HI.X R7, R10, UR7, R7, 0x1, P1 ;  /* 0x000000070a077c11 */ /* 0x000fc400088f0c07 */
[-C--:B------:R-:W-:Y:S02]  /*05a0*/  IADD3 R15, P2, PT, R19, R0.reuse, RZ ;  /* 0x00000000130f7210 */ /* 0x080fe40007f5e0ff */
[----:B------:R-:W-:Y:S02]  /*05b0*/  IADD3 R13, P1, PT, R17, R0, RZ ;  /* 0x00000000110d7210 */ /* 0x000fe40007f3e0ff */
[-C--:B------:R-:W-:Y:S01]  /*05c0*/  LEA.HI.X.SX32 R16, R19, R4.reuse, 0x1, P2 ;  /* 0x0000000413107211 */ /* 0x080fe200010f0eff */
[----:B------:R-:W3:Y:S01]  /*05d0*/  LDG.E.U16.CONSTANT R7, desc[UR8][R6.64] ;  /* 0x0000000806077981 */ /* 0x000ee2000c1e9500 */
[----:B------:R-:W-:Y:S02]  /*05e0*/  LEA.HI.X.SX32 R18, R17, R4, 0x1, P1 ;  /* 0x0000000411127211 */ /* 0x000fe400008f0eff */
[----:B------:R-:W-:Y:S02]  /*05f0*/  LEA R12, P0, R13, UR6, 0x1 ;  /* 0x000000060d0c7c11 */ /* 0x000fe4000f8008ff */
[----:B------:R-:W-:-:S02]  /*0600*/  LEA R14, P2, R15, UR6, 0x1 ;  /* 0x000000060f0e7c11 */ /* 0x000fc4000f8408ff */
[----:B------:R-:W-:Y:S02]  /*0610*/  IADD3 R0, P3, PT, R21, R0, RZ ;  /* 0x0000000015007210 */ /* 0x000fe40007f7e0ff */
[----:B------:R-:W-:Y:S02]  /*0620*/  LEA.HI.X R13, R13, UR7, R18, 0x1, P0 ;  /* 0x000000070d0d7c11 */ /* 0x000fe400080f0c12 */
[----:B------:R-:W-:Y:S02]  /*0630*/  LEA.HI.X R15, R15, UR7, R16, 0x1, P2 ;  /* 0x000000070f0f7c11 */ /* 0x000fe400090f0c10 */
[----:B------:R-:W-:Y:S02]  /*0640*/  LEA R10, P1, R11, UR6, 0x1 ;  /* 0x000000060b0a7c11 */ /* 0x000fe4000f8208ff */
[----:B------:R-:W-:Y:S01]  /*0650*/  LEA.HI.X.SX32 R17, R21, R4, 0x1, P3 ;  /* 0x0000000415117211 */ /* 0x000fe200018f0eff */
[----:B------:R-:W4:Y:S01]  /*0660*/  LDG.E.U16.CONSTANT R13, desc[UR8][R12.64] ;  /* 0x000000080c0d7981 */ /* 0x000f22000c1e9500 */
[----:B------:R-:W-:-:S02]  /*0670*/  LEA R16, P0, R0, UR6, 0x1 ;  /* 0x0000000600107c11 */ /* 0x000fc4000f8008ff */
        /* <DEDUP_REMOVED lines=11> */
.L_x_1108:
[----:B------:R-:W-:Y:S05]  /*0730*/  BSYNC.RECONVERGENT B0 ;  /* 0x0000000000007941 */ /* 0x000fea0003800200 */
.L_x_1107:
        /* <DEDUP_REMOVED lines=92> */
.L_x_1112:
        /* <DEDUP_REMOVED lines=18> */
.L_x_1113:
        /* <DEDUP_REMOVED lines=22> */
.L_x_1111:
[----:B------:R-:W-:Y:S05]  /*0f80*/  BSYNC.RECONVERGENT B0 ;  /* 0x0000000000007941 */ /* 0x000fea0003800200 */
.L_x_1110:
        /* <DEDUP_REMOVED lines=15> */
[----:B------:R-:W-:Y:S01]  /*1080*/  PRMT R5, RZ, 0x5410, RZ ;  /* 0x00005410ff057816 */ /* 0x000fe200000000ff */
[----:B------:R-:W-:Y:S06]  /*1090*/  @P0 BRA `(.L_x_1114) ;  /* 0x0000003000c40947 */ /* 0x000fec0003800000 */
[----:B------:R0:W5:Y:S01]  /*10a0*/  LDG.E.CONSTANT R94, desc[UR8][R14.64] ;  /* 0x000000080e5e7981 */ /* 0x000162000c1e9900 */
[----:B------:R-:W1:Y:S03]  /*10b0*/  LDCU.U8 UR5, c[0x0][0x3b8] ;  /* 0x00007700ff0577ac */ /* 0x000e660008000000 */
[----:B------:R0:W5:Y:S01]  /*10c0*/  LDG.E.CONSTANT R93, desc[UR8][R14.64+0x4] ;  /* 0x000004080e5d7981 */ /* 0x000162000c1e9900 */
[----:B------:R-:W2:Y:S01]  /*10d0*/  S2UR UR7, SR_CgaCtaId ;  /* 0x00000000000779c3 */ /* 0x000ea20000008800 */
[----:B------:R-:W3:Y:S01]  /*10e0*/  I2F.F16 R104, -0x80 ;  /* 0xffffff8000687906 */ /* 0x000ee20000200c00 */
[----:B------:R-:W-:Y:S01]  /*10f0*/  IADD3 R102, PT, PT, R108, R13, RZ ;  /* 0x0000000d6c667210 */ /* 0x000fe20007ffe0ff */
[----:B------:R-:W-:Y:S01]  /*1100*/  UMOV UR6, 0x400 ;  /* 0x0000040000067882 */ /* 0x000fe20000000000 */
[--C-:B------:R-:W-:Y:S01]  /*1110*/  SHF.R.U32.HI R101, RZ, 0x9, R98.reuse ;  /* 0x00000009ff657819 */ /* 0x100fe20000011662 */
[----:B------:R-:W4:Y:S01]  /*1120*/  LDCU UR10, c[0x0][0x3ac] ;  /* 0x00007580ff0a77ac */ /* 0x000f220008000800 */
[----:B------:R-:W-:-:S02]  /*1130*/  SHF.R.U32.HI R100, RZ, 0x6, R98 ;  /* 0x00000006ff647819 */ /* 0x000fc40000011662 */
[----:B------:R-:W-:Y:S01]  /*1140*/  SHF.R.U32.HI R99, RZ, 0x3, R98 ;  /* 0x00000003ff637819 */ /* 0x000fe20000011662 */
[----:B------:R-:W0:Y:S01]  /*1150*/  I2F.F16 R103, -0x10 ;  /* 0xfffffff000677906 */ /* 0x000e220000200c00 */
[----:B------:R-:W-:Y:S02]  /*1160*/  LOP3.LUT R98, R98, 0x7, RZ, 0xc0, !PT ;  /* 0x0000000762627812 */ /* 0x000fe400078ec0ff */
[----:B------:R-:W-:Y:S01]  /*1170*/  LEA R95, R106, R106, 0x1 ;  /* 0x0000006a6a5f7211 */ /* 0x000fe200078e08ff */
[----:B-1----:R-:W-:Y:S01]  /*1180*/  UPRMT UR5, UR5, 0x8880, URZ ;  /* 0x0000888005057896 */ /* 0x002fe200080000ff */
[----:B------:R-:W-:Y:S02]  /*1190*/  PRMT R8, RZ, 0x7610, R8 ;  /* 0x00007610ff087816 */ /* 0x000fe40000000008 */
[----:B------:R-:W-:Y:S01]  /*11a0*/  LOP3.LUT R101, R101, 0x7, RZ, 0xc0, !PT ;  /* 0x0000000765657812 */ /* 0x000fe200078ec0ff */
[----:B------:R-:W-:Y:S01]  /*11b0*/  UISETP.NE.AND UP0, UPT, UR5, URZ, UPT ;  /* 0x000000ff0500728c */ /* 0x000fe2000bf05270 */
[----:B------:R-:W-:-:S02]  /*11c0*/  LOP3.LUT R100, R100, 0x7, RZ, 0xc0, !PT ;  /* 0x0000000764647812 */ /* 0x000fc400078ec0ff */
[----:B------:R-:W-:Y:S02]  /*11d0*/  LOP3.LUT R99, R99, 0x7, RZ, 0xc0, !PT ;  /* 0x0000000763637812 */ /* 0x000fe400078ec0ff */
[----:B------:R-:W-:Y:S01]  /*11e0*/  MOV R97, R102 ;  /* 0x0000006600617202 */ /* 0x000fe20000000f00 */
[----:B--2---:R-:W-:Y:S02]  /*11f0*/  ULEA UR5, UR7, UR6, 0x18 ;  /* 0x0000000607057291 */ /* 0x004fe4000f8ec0ff */
[----:B0--34-:R-:W-:-:S12]  /*1200*/  USEL UR6, URZ, 0x1, UP0 ;  /* 0x00000001ff067887 */ /* 0x019fd80008000000 */
.L_x_1121:
[----:B------:R-:W-:-:S13]  /*1210*/  ISETP.NE.AND P0, PT, R108, R97, PT ;  /* 0x000000616c00720c */ /* 0x000fda0003f05270 */
[----:B------:R-:W-:Y:S05]  /*1220*/  @P0 BRA `(.L_x_1115) ;  /* 0x0000000400440947 */ /* 0x000fea0003800000 */
[----:B------:R-:W-:Y:S01]  /*1230*/  ISETP.GT.U32.AND P0, PT, R106, 0x4, PT ;  /* 0x000000046a00780c */ /* 0x000fe20003f04070 */
[----:B------:R-:W-:Y:S01]  /*1240*/  BSSY.RECONVERGENT B0, `(.L_x_1116) ;  /* 0x0000042000007945 */ /* 0x000fe20003800200 */
[----:B------:R-:W-:-:S11]  /*1250*/  IADD3 R107, PT, PT, R107, 0x1, RZ ;  /* 0x000000016b6b7810 */ /* 0x000fd60007ffe0ff */
[----:B------:R-:W-:Y:S05]  /*1260*/  @P0 BRA `(.L_x_1117) ;  /* 0x00000000002c0947 */ /* 0x000fea0003800000 */
[----:B------:R-:W-:Y:S01]  /*1270*/  MOV R20, UR10 ;  /* 0x0000000a00147c02 */ /* 0x000fe20008000f00 */
[----:B------:R-:W0:Y:S04]  /*1280*/  LDC.64 R14, c[0x0][0x390] ;  /* 0x0000e400ff0e7b82 */ /* 0x000e280000000a00 */
        /* <DEDUP_REMOVED lines=9> */
.L_x_1117:
[----:B------:R-:W-:-:S13]  /*1320*/  ISETP.NE.AND P0, PT, R106, 0x8, PT ;  /* 0x000000086a00780c */ /* 0x000fda0003f05270 */
        /* <DEDUP_REMOVED lines=14> */
.L_x_1119:
[----:B------:R-:W-:-:S13]  /*1410*/  ISETP.GT.U32.AND P0, PT, R106, 0x10, PT ;  /* 0x000000106a00780c */ /* 0x000fda0003f04070 */
        /* <DEDUP_REMOVED lines=13> */
.L_x_1120:
[----:B------:R-:W-:Y:S01]  /*14f0*/  ISETP.NE.AND P0, PT, R106, 0x14, PT ;  /* 0x000000146a00780c */ /* 0x000fe20003f05270 */
[----:B------:R-:W0:-:S12]  /*1500*/  LDC.64 R16, c[0x0][0x390] ;  /* 0x0000e400ff107b82 */ /* 0x000e180000000a00 */
[----:B------:R-:W-:-:S05]  /*1510*/  @!P0 MOV R20, UR10 ;  /* 0x0000000a00148c02 */ /* 0x000fca0008000f00 */
[----:B------:R-:W-:Y:S01]  /*1520*/  @!P0 IMAD R13, R107, R20, RZ ;  /* 0x000000146b0d8224 */ /* 0x000fe200078e02ff */
[----:B------:R-:W-:-:S04]  /*1530*/  @P0 MOV R20, UR10 ;  /* 0x0000000a00140c02 */ /* 0x000fc80008000f00 */
[----:B------:R-:W-:-:S04]  /*1540*/  @!P0 SHF.R.S32.HI R14, RZ, 0x1f, R13 ;  /* 0x0000001fff0e8819 */ /* 0x000fc8000001140d */
[----:B------:R-:W-:Y:S01]  /*1550*/  @!P0 LEA.HI R14, R14, R13, RZ, 0x5 ;  /* 0x0000000d0e0e8211 */ /* 0x000fe200078f28ff */
[----:B------:R-:W-:-:S03]  /*1560*/  @P0 IMAD R13, R107, R20, RZ ;  /* 0x000000146b0d0224 */ /* 0x000fc600078e02ff */
[----:B------:R-:W-:Y:S02]  /*1570*/  @!P0 SHF.R.S32.HI R14, RZ, 0x5, R14 ;  /* 0x00000005ff0e8819 */ /* 0x000fe4000001140e */
[----:B------:R-:W-:-:S03]  /*1580*/  @P0 SHF.R.S32.HI R18, RZ, 0x1f, R13 ;  /* 0x0000001fff120819 */ /* 0x000fc6000001140d */
[----:B------:R-:W-:Y:S01]  /*1590*/  @!P0 IMAD R15, R14, 0x3, R105 ;  /* 0x000000030e0f8824 */ /* 0x000fe200078e0269 */
[----:B------:R-:W-:-:S03]  /*15a0*/  @P0 LEA.HI R18, R18, R13, RZ, 0x5 ;  /* 0x0000000d12120211 */ /* 0x000fc600078f28ff */
[----:B0-----:R-:W-:Y:S01]  /*15b0*/  @!P0 IMAD.WIDE R14, R15, 0x4, R16 ;  /* 0x000000040f0e8825 */ /* 0x001fe200078e0210 */
        /* <DEDUP_REMOVED lines=10> */
.L_x_1118:
[----:B------:R-:W-:Y:S05]  /*1660*/  BSYNC.RECONVERGENT B0 ;  /* 0x0000000000007941 */ /* 0x000fea0003800200 */
.L_x_1116:
        /* <DEDUP_REMOVED lines=12> */
[----:B0-----:R-:W-:-:S07]  /*1730*/  LOP3.LUT R101, R13, 0x7, RZ, 0xc0, !PT ;  /* 0x000000070d657812 */ /* 0x001fce00078ec0ff */
.L_x_1115:
[----:B------:R-:W0:Y:S01]  /*1740*/  LDC R96, c[0x0][0x3ac] ;  /* 0x0000eb00ff607b82 */ /* 0x000e220000000800 */
[----:B------:R-:W2:Y:S01]  /*1750*/  LDG.E.128.CONSTANT R20, desc[UR8][R112.64] ;  /* 0x0000000870147981 */ /* 0x000ea2000c1e9d00 */
[----:B0-----:R-:W-:-:S05]  /*1760*/  IMAD.WIDE R14, R96, 0x4, R112 ;  /* 0x00000004600e7825 */ /* 0x001fca00078e0270 */
[----:B------:R0:W3:Y:S01]  /*1770*/  LDG.E.128.CONSTANT R16, desc[UR8][R14.64] ;  /* 0x000000080e107981 */ /* 0x0000e2000c1e9d00 */
[----:B------:R-:W-:-:S05]  /*1780*/  IMAD.WIDE R40, R96, 0x4, R14 ;  /* 0x0000000460287825 */ /* 0x000fca00078e020e */
[----:B------:R-:W4:Y:S01]  /*1790*/  LDG.E.128.CONSTANT R32, desc[UR8][R40.64] ;  /* 0x0000000828207981 */ /* 0x000f22000c1e9d00 */
[----:B------:R-:W-:Y:S02]  /*17a0*/  IADD3 R75, PT, PT, R100, UR6, RZ ;  /* 0x00000006644b7c10 */ /* 0x000fe4000fffe0ff */
[----:B------:R-:W-:Y:S02]  /*17b0*/  IADD3 R81, PT, PT, R99, UR6, RZ ;  /* 0x0000000663517c10 */ /* 0x000fe4000fffe0ff */
[----:B------:R-:W-:Y:S01]  /*17c0*/  IADD3 R87, PT, PT, R98, UR6, RZ ;  /* 0x0000000662577c10 */ /* 0x000fe2000fffe0ff */
[----:B------:R1:W3:Y:S01]  /*17d0*/  I2F.F16 R43, R75 ;  /* 0x0000004b002b7306 */ /* 0x0002e20000200c00 */
[----:B------:R-:W-:Y:S02]  /*17e0*/  IADD3 R69, PT, PT, R101, UR6, RZ ;  /* 0x0000000665457c10 */ /* 0x000fe4000fffe0ff */
[----:B------:R-:W-:Y:S02]  /*17f0*/  IADD3 R108, PT, PT, R108, 0x20, RZ ;  /* 0x000000206c6c7810 */ /* 0x000fe40007ffe0ff */
[----:B------:R-:W-:-:S02]  /*1800*/  IADD3 R102, PT, PT, R102, 0x20, RZ ;  /* 0x0000002066667810 */ /* 0x000fc40007ffe0ff */
[----:B------:R-:W-:Y:S01]  /*1810*/  ISETP.GE.U32.AND P0, PT, R108, R111, PT ;  /* 0x0000006f6c00720c */ /* 0x000fe20003f06070 */
        /* <DEDUP_REMOVED lines=26> */
[----:B------:R-:W-:Y:S02]  /*19c0*/  SHF.R.U32.HI R15, RZ, 0xe, R16 ;  /* 0x0000000eff0f7819 */ /* 0x000fe40000011610 */
[----:B------:R-:W-:Y:S02]  /*19d0*/  LOP3.LUT R14, R14, 0x10001, RZ, 0xc0, !PT ;  /* 0x000100010e0e7812 */ /* 0x000fe400078ec0ff */
[C---:B------:R-:W-:Y:S02]  /*19e0*/  LOP3.LUT R28, R17.reuse, 0x70007, RZ, 0xc0, !PT ;  /* 0x00070007111c7812 */ /* 0x040fe400078ec0ff */
[----:B------:R-:W-:-:S02]  /*19f0*/  LOP3.LUT R44, R17, 0x380038, RZ, 0xc0, !PT ;  /* 0x00380038112c7812 */ /* 0x000fc400078ec0ff */
[----:B------:R-:W-:Y:S02]  /*1a00*/  SHF.R.U32.HI R62, RZ, 0x6, R17 ;  /* 0x00000006ff3e7819 */ /* 0x000fe40000011611 */
[----:B------:R-:W-:Y:S02]  /*1a10*/  LOP3.LUT R78, R42, 0x20002, R49, 0xf8, !PT ;  /* 0x000200022a4e7812 */ /* 0x000fe400078ef831 */
[----:B------:R-:W-:Y:S02]  /*1a20*/  SHF.R.U32.HI R17, RZ, 0xe, R17 ;  /* 0x0000000eff117819 */ /* 0x000fe40000011611 */
[----:B------:R-:W-:Y:S02]  /*1a30*/  LOP3.LUT R38, R38, 0x10001, RZ, 0xc0, !PT ;  /* 0x0001000126267812 */ /* 0x000fe400078ec0ff */
[----:B------:R-:W-:Y:S02]  /*1a40*/  PRMT R42, R104, 0x5410, R103 ;  /* 0x00005410682a7816 */ /* 0x000fe40000000067 */
[----:B------:R-:W-:-:S02]  /*1a50*/  LOP3.LUT R72, R14, 0x20002, R15, 0xf8, !PT ;  /* 0x000200020e487812 */ /* 0x000fc400078ef80f */
[----:B------:R-:W-:Y:S01]  /*1a60*/  LOP3.LUT R14, R13, 0x64006400, RZ, 0xfc, !PT ;  /* 0x640064000d0e7812 */ /* 0x000fe200078efcff */
[C---:B------:R-:W-:Y:S01]  /*1a70*/  HADD2 R43, R42.reuse, -R43.H0_H0 ;  /* 0xa000002b2a2b7230 */ /* 0x040fe20000000000 */
[----:B------:R-:W-:Y:S01]  /*1a80*/  LOP3.LUT R74, R38, 0x20002, R17, 0xf8, !PT ;  /* 0x00020002264a7812 */ /* 0x000fe200078ef811 */
[C---:B------:R-:W-:Y:S01]  /*1a90*/  HADD2 R70, R42.reuse, -R70.H0_H0 ;  /* 0xa00000462a467230 */ /* 0x040fe20000000000 */
[----:B------:R-:W-:Y:S01]  /*1aa0*/  LOP3.LUT R48, R48, 0x64006400, RZ, 0xfc, !PT ;  /* 0x6400640030307812 */ /* 0x000fe200078efcff */
[C---:B------:R-:W-:Y:S01]  /*1ab0*/  HADD2 R71, R42.reuse, -R71.H0_H0 ;  /* 0xa00000472a477230 */ /* 0x040fe20000000000 */
[----:B------:R-:W-:Y:S01]  /*1ac0*/  SHF.R.U32.HI R80, RZ, 0xe, R19 ;  /* 0x0000000eff507819 */ /* 0x000fe20000011613 */
[----:B------:R-:W-:Y:S01]  /*1ad0*/  HADD2 R42, R42, -R50.H0_H0 ;  /* 0xa00000322a2a7230 */ /* 0x000fe20000000000 */
[----:B------:R-:W-:Y:S01]  /*1ae0*/  LOP3.LUT R53, R53, 0x10001, RZ, 0xc0, !PT ;  /* 0x0001000135357812 */ /* 0x000fe200078ec0ff */
[----:B------:R-:W-:Y:S01]  /*1af0*/  HADD2 R55, R14, R87.H0_H0 ;  /* 0x200000570e377230 */ /* 0x000fe20000000000 */
[----:B------:R-:W-:Y:S01]  /*1b00*/  LOP3.LUT R36, R36, 0x64006400, RZ, 0xfc, !PT ;  /* 0x6400640024247812 */ /* 0x000fe200078efcff */
[----:B------:R-:W-:Y:S01]  /*1b10*/  HFMA2 R50, R48, 0.125, 0.125, R43.H0_H0 ;  /* 0x3000300030327831 */ /* 0x000fe2000004002b */
[----:B------:R-:W-:-:S02]  /*1b20*/  LOP3.LUT R37, R37, 0x64006400, RZ, 0xfc, !PT ;  /* 0x6400640025257812 */ /* 0x000fc400078efcff */
[----:B------:R-:W-:Y:S01]  /*1b30*/  LOP3.LUT R38, R51, 0x64006400, RZ, 0xfc, !PT ;  /* 0x6400640033267812 */ /* 0x000fe200078efcff */
[----:B0-----:R-:W-:Y:S01]  /*1b40*/  HFMA2 R13, R55, R20, RZ ;  /* 0x00000014370d7231 */ /* 0x001fe200000000ff */
[C---:B------:R-:W-:Y:S02]  /*1b50*/  LOP3.LUT R27, R16.reuse, 0x70007, RZ, 0xc0, !PT ;  /* 0x00070007101b7812 */ /* 0x040fe400078ec0ff */
[----:B------:R-:W-:Y:S01]  /*1b60*/  LOP3.LUT R45, R16, 0x380038, RZ, 0xc0, !PT ;  /* 0x00380038102d7812 */ /* 0x000fe200078ec0ff */
[----:B------:R-:W-:Y:S01]  /*1b70*/  HADD2 R48, R38, R69.H0_H0 ;  /* 0x2000004526307230 */ /* 0x000fe20000000000 */
[----:B------:R-:W-:Y:S02]  /*1b80*/  SHF.R.U32.HI R61, RZ, 0x6, R16 ;  /* 0x00000006ff3d7819 */ /* 0x000fe40000011610 */
[----:B------:R-:W-:Y:S01]  /*1b90*/  LOP3.LUT R80, R53, 0x20002, R80, 0xf8, !PT ;  /* 0x0002000235507812 */ /* 0x000fe200078ef850 */
[----:B------:R-:W-:Y:S01]  /*1ba0*/  HADD2 R53, R36, R81.H0_H0 ;  /* 0x2000005124357230 */ /* 0x000fe20000000000 */
[----:B------:R-:W-:-:S02]  /*1bb0*/  LOP3.LUT R16, R39, 0x64006400, RZ, 0xfc, !PT ;  /* 0x6400640027107812 */ /* 0x000fc400078efcff */
[----:B------:R-:W-:Y:S01]  /*1bc0*/  LOP3.LUT R49, R52, 0x64006400, RZ, 0xfc, !PT ;  /* 0x6400640034317812 */ /* 0x000fe200078efcff */
[----:B------:R-:W-:Y:S01]  /*1bd0*/  HFMA2 R52, R37, 0.125, 0.125, R70.H0_H0 ;  /* 0x3000300025347831 */ /* 0x000fe20000040046 */
[----:B------:R-:W-:Y:S01]  /*1be0*/  LOP3.LUT R54, R31, 0x64006400, RZ, 0xfc, !PT ;  /* 0x640064001f367812 */ /* 0x000fe200078efcff */
[----:B------:R-:W0:Y:S01]  /*1bf0*/  LDS.128 R36, [UR5+0x10] ;  /* 0x00001005ff247984 */ /* 0x000e220008000c00 */
[----:B------:R-:W-:Y:S01]  /*1c00*/  HADD2 R51, R16, R75.H0_H0 ;  /* 0x2000004b10337230 */ /* 0x000fe20000000000 */
[C---:B------:R-:W-:Y:S01]  /*1c10*/  LOP3.LUT R29, R18.reuse, 0x70007, RZ, 0xc0, !PT ;  /* 0x00070007121d7812 */ /* 0x040fe200078ec0ff */
[-C--:B------:R-:W-:Y:S01]  /*1c20*/  HFMA2 R14, R53, R20.reuse, RZ.H0_H0 ;  /* 0x00000014350e7231 */ /* 0x080fe200000400ff */
[----:B------:R-:W-:Y:S01]  /*1c30*/  LOP3.LUT R46, R18, 0x380038, RZ, 0xc0, !PT ;  /* 0x00380038122e7812 */ /* 0x000fe200078ec0ff */
[----:B------:R-:W-:Y:S01]  /*1c40*/  HFMA2 R54, R54, 0.125, 0.125, R71.H0_H0 ;  /* 0x3000300036367831 */ /* 0x000fe20000040047 */
[----:B------:R-:W-:Y:S01]  /*1c50*/  SHF.R.U32.HI R63, RZ, 0x6, R18 ;  /* 0x00000006ff3f7819 */ /* 0x000fe20000011612 */
[-C--:B------:R-:W-:Y:S01]  /*1c60*/  HFMA2 R15, R51, R20.reuse, RZ ;  /* 0x00000014330f7231 */ /* 0x080fe200000000ff */
[C---:B------:R-:W-:Y:S01]  /*1c70*/  LOP3.LUT R18, R19.reuse, 0x70007, RZ, 0xc0, !PT ;  /* 0x0007000713127812 */ /* 0x040fe200078ec0ff */
[----:B------:R-:W-:Y:S01]  /*1c80*/  HFMA2 R49, R49, 0.125, 0.125, R42.H0_H0 ;  /* 0x3000300031317831 */ /* 0x000fe2000004002a */
[----:B------:R-:W-:Y:S01]  /*1c90*/  LOP3.LUT R47, R19, 0x380038, RZ, 0xc0, !PT ;  /* 0x00380038132f7812 */ /* 0x000fe200078ec0ff */
[----:B------:R-:W-:Y:S01]  /*1ca0*/  HFMA2 R20, R48, R20, RZ.H0_H0 ;  /* 0x0000001430147231 */ /* 0x000fe200000400ff */
[----:B------:R-:W-:Y:S01]  /*1cb0*/  SHF.R.U32.HI R64, RZ, 0x6, R19 ;  /* 0x00000006ff407819 */ /* 0x000fe20000011613 */
[-C--:B------:R-:W-:Y:S01]  /*1cc0*/  HFMA2 R59, R54, R21.reuse, R13 ;  /* 0x00000015363b7231 */ /* 0x080fe2000000000d */
[----:B------:R-:W-:Y:S01]  /*1cd0*/  LOP3.LUT R13, R25, 0x70007, RZ, 0xc0, !PT ;  /* 0x00070007190d7812 */ /* 0x000fe200078ec0ff */
[-C--:B------:R-:W-:Y:S01]  /*1ce0*/  HFMA2 R67, R49, R21.reuse, R20 ;  /* 0x0000001531437231 */ /* 0x080fe20000000014 */
[----:B------:R-:W-:Y:S01]  /*1cf0*/  LOP3.LUT R19, R26, 0x70007, RZ, 0xc0, !PT ;  /* 0x000700071a137812 */ /* 0x000fe200078ec0ff */
[-C--:B------:R-:W-:Y:S01]  /*1d00*/  HFMA2 R66, R50, R21.reuse, R15 ;  /* 0x0000001532427231 */ /* 0x080fe2000000000f */
[----:B------:R-:W-:Y:S01]  /*1d10*/  LOP3.LUT R56, R13, 0x64006400, RZ, 0xfc, !PT ;  /* 0x640064000d387812 */ /* 0x000fe200078efcff */
[----:B------:R-:W-:Y:S01]  /*1d20*/  HFMA2 R65, R52, R21, R14 ;  /* 0x0000001534417231 */ /* 0x000fe2000000000e */
[----:B------:R-:W-:-:S02]  /*1d30*/  LOP3.LUT R20, R19, 0x64006400, RZ, 0xfc, !PT ;  /* 0x6400640013147812 */ /* 0x000fc400078efcff */
[----:B------:R-:W-:Y:S01]  /*1d40*/  LOP3.LUT R15, R24, 0x70007, RZ, 0xc0, !PT ;  /* 0x00070007180f7812 */ /* 0x000fe200078ec0ff */
[----:B------:R-:W-:Y:S01]  /*1d50*/  HADD2 R56, R56, R87.H0_H0 ;  /* 0x2000005738387230 */ /* 0x000fe20000000000 */
[----:B------:R-:W-:Y:S01]  /*1d60*/  LOP3.LUT R31, R30, 0x70007, RZ, 0xc0, !PT ;  /* 0x000700071e1f7812 */ /* 0x000fe200078ec0ff */
[----:B------:R-:W-:Y:S01]  /*1d70*/  HADD2 R13, R20, R75.H0_H0 ;  /* 0x2000004b140d7230 */ /* 0x000fe20000000000 */
[----:B------:R-:W-:Y:S02]  /*1d80*/  LOP3.LUT R14, R25, 0x380038, RZ, 0xc0, !PT ;  /* 0x00380038190e7812 */ /* 0x000fe400078ec0ff */
        /* <DEDUP_REMOVED lines=17> */
[----:B------:R-:W-:-:S02]  /*1ea0*/  LOP3.LUT R21, R57, 0x64006400, RZ, 0xfc, !PT ;  /* 0x6400640039157812 */ /* 0x000fc400078efcff */
[----:B------:R-:W-:Y:S01]  /*1eb0*/  LOP3.LUT R24, R24, 0x1c001c0, RZ, 0xc0, !PT ;  /* 0x01c001c018187812 */ /* 0x000fe200078ec0ff */
[----:B------:R-:W-:Y:S01]  /*1ec0*/  HFMA2 R17, R17, 0.125, 0.125, R70.H0_H0 ;  /* 0x3000300011117831 */ /* 0x000fe20000040046 */
[----:B------:R-:W-:Y:S01]  /*1ed0*/  LOP3.LUT R26, R26, 0x1c001c0, RZ, 0xc0, !PT ;  /* 0x01c001c01a1a7812 */ /* 0x000fe200078ec0ff */
[----:B------:R-:W-:Y:S01]  /*1ee0*/  HFMA2 R21, R21, 0.125, 0.125, R42.H0_H0 ;  /* 0x3000300015157831 */ /* 0x000fe2000004002a */
[----:B------:R-:W-:Y:S01]  /*1ef0*/  LOP3.LUT R30, R30, 0x1c001c0, RZ, 0xc0, !PT ;  /* 0x01c001c01e1e7812 */ /* 0x000fe200078ec0ff */
[-C--:B------:R-:W-:Y:S01]  /*1f00*/  HFMA2 R59, R14, R23.reuse, R59 ;  /* 0x000000170e3b7231 */ /* 0x080fe2000000003b */
[----:B------:R-:W-:Y:S01]  /*1f10*/  LOP3.LUT R20, R25, 0x64006400, RZ, 0xfc, !PT ;  /* 0x6400640019147812 */ /* 0x000fe200078efcff */
[-C--:B------:R-:W-:Y:S01]  /*1f20*/  HFMA2 R66, R16, R23.reuse, R66 ;  /* 0x0000001710427231 */ /* 0x080fe20000000042 */
[----:B------:R-:W-:Y:S01]  /*1f30*/  LOP3.LUT R25, R24, 0x64006400, RZ, 0xfc, !PT ;  /* 0x6400640018197812 */ /* 0x000fe200078efcff */
        /* <DEDUP_REMOVED lines=13> */
[-C--:B------:R-:W-:Y:S02]  /*2010*/  HFMA2 R59, R23, R36.reuse, R59 ;  /* 0x00000024173b7231 */ /* 0x080fe4000000003b */
[----:B------:R-:W-:Y:S02]  /*2020*/  HADD2 R25, R24, R87.H0_H0 ;  /* 0x2000005718197230 */ /* 0x000fe40000000000 */
[-C--:B------:R-:W-:Y:S02]  /*2030*/  HFMA2 R66, R22, R36.reuse, R66 ;  /* 0x0000002416427231 */ /* 0x080fe40000000042 */
[----:B------:R-:W-:Y:S01]  /*2040*/  HADD2 R24, R28, R81.H0_H0 ;  /* 0x200000511c187230 */ /* 0x000fe20000000000 */
[----:B------:R-:W-:Y:S01]  /*2050*/  LOP3.LUT R46, R46, 0x64006400, RZ, 0xfc, !PT ;  /* 0x640064002e2e7812 */ /* 0x000fe200078efcff */
[----:B------:R-:W-:Y:S01]  /*2060*/  HFMA2 R36, R20, R36, R67 ;  /* 0x0000002414247231 */ /* 0x000fe20000000043 */
[----:B------:R-:W-:Y:S01]  /*2070*/  LOP3.LUT R57, R47, 0x64006400, RZ, 0xfc, !PT ;  /* 0x640064002f397812 */ /* 0x000fe200078efcff */
[----:B------:R-:W-:Y:S01]  /*2080*/  HADD2 R27, R30, R69.H0_H0 ;  /* 0x200000451e1b7230 */ /* 0x000fe20000000000 */
[----:B------:R-:W-:Y:S01]  /*2090*/  LOP3.LUT R47, R63, 0x70007, RZ, 0xc0, !PT ;  /* 0x000700073f2f7812 */ /* 0x000fe200078ec0ff */
[----:B------:R-:W-:-:S02]  /*20a0*/  HFMA2 R67, R24, R37, R29 ;  /* 0x0000002518437231 */ /* 0x000fc4000000001d */
[-C--:B------:R-:W-:Y:S01]  /*20b0*/  HFMA2 R65, R25, R37.reuse, R59 ;  /* 0x0000002519417231 */ /* 0x080fe2000000003b */
[----:B------:R-:W0:Y:S01]  /*20c0*/  LDS.128 R28, [UR5+0x20] ;  /* 0x00002005ff1c7984 */ /* 0x000e220008000c00 */
[----:B------:R-:W-:Y:S01]  /*20d0*/  HADD2 R26, R26, R75.H0_H0 ;  /* 0x2000004b1a1a7230 */ /* 0x000fe20000000000 */
[----:B------:R-:W-:Y:S01]  /*20e0*/  LOP3.LUT R59, R64, 0x70007, RZ, 0xc0, !PT ;  /* 0x00070007403b7812 */ /* 0x000fe200078ec0ff */
[-C--:B------:R-:W-:Y:S01]  /*20f0*/  HFMA2 R76, R27, R37.reuse, R36 ;  /* 0x000000251b4c7231 */ /* 0x080fe20000000024 */
[----:B------:R-:W-:Y:S01]  /*2100*/  LOP3.LUT R36, R45, 0x64006400, RZ, 0xfc, !PT ;  /* 0x640064002d247812 */ /* 0x000fe200078efcff */
[----:B------:R-:W-:Y:S01]  /*2110*/  HFMA2 R46, R46, 0.125, 0.125, R43.H0_H0 ;  /* 0x300030002e2e7831 */ /* 0x000fe2000004002b */
[----:B------:R-:W-:Y:S01]  /*2120*/  LOP3.LUT R45, R44, 0x64006400, RZ, 0xfc, !PT ;  /* 0x640064002c2d7812 */ /* 0x000fe200078efcff */
[----:B------:R-:W-:Y:S01]  /*2130*/  HFMA2 R73, R26, R37, R66 ;  /* 0x000000251a497231 */ /* 0x000fe20000000042 */
        /* <DEDUP_REMOVED lines=8> */
[----:B------:R-:W-:Y:S01]  /*21c0*/  HFMA2 R36, R46, R38, R73 ;  /* 0x000000262e247231 */ /* 0x000fe20000000049 */
[----:B------:R-:W-:Y:S01]  /*21d0*/  LOP3.LUT R60, R37, 0x64006400, RZ, 0xfc, !PT ;  /* 0x64006400253c7812 */ /* 0x000fe200078efcff */
[----:B------:R-:W-:-:S02]  /*21e0*/  HADD2 R59, R58, R81.H0_H0 ;  /* 0x200000513a3b7230 */ /* 0x000fc40000000000 */
[-C--:B------:R-:W-:Y:S02]  /*21f0*/  HFMA2 R65, R44, R38.reuse, R65 ;  /* 0x000000262c417231 */ /* 0x080fe40000000041 */
[----:B------:R-:W-:Y:S01]  /*2200*/  HADD2 R58, R66, R75.H0_H0 ;  /* 0x2000004b423a7230 */ /* 0x000fe20000000000 */
[C---:B------:R-:W-:Y:S01]  /*2210*/  LOP3.LUT R37, R62.reuse, 0x380038, RZ, 0xc0, !PT ;  /* 0x003800383e257812 */ /* 0x040fe200078ec0ff */
[-C--:B------:R-:W-:Y:S01]  /*2220*/  HFMA2 R67, R45, R38.reuse, R67 ;  /* 0x000000262d437231 */ /* 0x080fe20000000043 */
[----:B------:R-:W-:Y:S01]  /*2230*/  LOP3.LUT R62, R62, 0x1c001c0, RZ, 0xc0, !PT ;  /* 0x01c001c03e3e7812 */ /* 0x000fe200078ec0ff */
[----:B------:R-:W-:Y:S01]  /*2240*/  HFMA2 R38, R47, R38, R76 ;  /* 0x000000262f267231 */ /* 0x000fe2000000004c */
[----:B------:R-:W-:Y:S01]  /*2250*/  LOP3.LUT R37, R37, 0x64006400, RZ, 0xfc, !PT ;  /* 0x6400640025257812 */ /* 0x000fe200078efcff */
[----:B------:R-:W-:Y:S02]  /*2260*/  HADD2 R57, R68, R69.H0_H0 ;  /* 0x2000004544397230 */ /* 0x000fe40000000000 */
[----:B------:R-:W-:-:S02]  /*2270*/  HFMA2 R77, R58, R39, R36 ;  /* 0x000000273a4d7231 */ /* 0x000fc40000000024 */
[----:B------:R-:W-:Y:S01]  /*2280*/  HADD2 R60, R60, R87.H0_H0 ;  /* 0x200000573c3c7230 */ /* 0x000fe20000000000 */
[----:B------:R-:W-:Y:S01]  /*2290*/  LOP3.LUT R36, R61, 0x380038, RZ, 0xc0, !PT ;  /* 0x003800383d247812 */ /* 0x000fe200078ec0ff */
[-C--:B------:R-:W-:Y:S01]  /*22a0*/  HFMA2 R79, R57, R39.reuse, R38 ;  /* 0x00000027394f7231 */ /* 0x080fe20000000026 */
[----:B------:R-:W-:Y:S01]  /*22b0*/  LOP3.LUT R38, R63, 0x380038, RZ, 0xc0, !PT ;  /* 0x003800383f267812 */ /* 0x000fe200078ec0ff */
[-C--:B------:R-:W-:Y:S01]  /*22c0*/  HFMA2 R76, R59, R39.reuse, R67 ;  /* 0x000000273b4c7231 */ /* 0x080fe20000000043 */
[----:B------:R-:W-:Y:S01]  /*22d0*/  LOP3.LUT R36, R36, 0x64006400, RZ, 0xfc, !PT ;  /* 0x6400640024247812 */ /* 0x000fe200078efcff */
[----:B------:R-:W-:Y:S01]  /*22e0*/  HFMA2 R73, R60, R39, R65 ;  /* 0x000000273c497231 */ /* 0x000fe20000000041 */
[C---:B------:R-:W-:Y:S02]  /*22f0*/  LOP3.LUT R39, R64.reuse, 0x380038, RZ, 0xc0, !PT ;  /* 0x0038003840277812 */ /* 0x040fe400078ec0ff */
[----:B------:R-:W-:Y:S02]  /*2300*/  LOP3.LUT R64, R64, 0x1c001c0, RZ, 0xc0, !PT ;  /* 0x01c001c040407812 */ /* 0x000fe400078ec0ff */
[----:B------:R-:W-:-:S02]  /*2310*/  LOP3.LUT R38, R38, 0x64006400, RZ, 0xfc, !PT ;  /* 0x6400640026267812 */ /* 0x000fc400078efcff */
[----:B------:R-:W-:Y:S02]  /*2320*/  LOP3.LUT R61, R61, 0x1c001c0, RZ, 0xc0, !PT ;  /* 0x01c001c03d3d7812 */ /* 0x000fe400078ec0ff */
[----:B------:R-:W-:Y:S02]  /*2330*/  LOP3.LUT R63, R63, 0x1c001c0, RZ, 0xc0, !PT ;  /* 0x01c001c03f3f7812 */ /* 0x000fe400078ec0ff */
[----:B------:R-:W-:Y:S01]  /*2340*/  LOP3.LUT R67, R62, 0x64006400, RZ, 0xfc, !PT ;  /* 0x640064003e437812 */ /* 0x000fe200078efcff */
[----:B------:R-:W-:Y:S01]  /*2350*/  HFMA2 R62, R38, 0.125, 0.125, R43.H0_H0 ;  /* 0x30003000263e7831 */ /* 0x000fe2000004002b */
[----:B------:R-:W-:Y:S01]  /*2360*/  LOP3.LUT R65, R64, 0x64006400, RZ, 0xfc, !PT ;  /* 0x6400640040417812 */ /* 0x000fe200078efcff */
[----:B------:R-:W-:Y:S01]  /*2370*/  HFMA2 R64, R36, 0.125, 0.125, R71.H0_H0 ;  /* 0x3000300024407831 */ /* 0x000fe20000040047 */
[----:B------:R-:W-:Y:S01]  /*2380*/  LOP3.LUT R39, R39, 0x64006400, RZ, 0xfc, !PT ;  /* 0x6400640027277812 */ /* 0x000fe200078efcff */
[--C-:B------:R-:W-:Y:S01]  /*2390*/  HFMA2 R67, R67, 0.015625, 0.015625, R70.reuse.H1_H1 ;  /* 0x2400240043437831 */ /* 0x100fe20000060046 */
[----:B------:R-:W-:Y:S01]  /*23a0*/  LOP3.LUT R68, R61, 0x64006400, RZ, 0xfc, !PT ;  /* 0x640064003d447812 */ /* 0x000fe200078efcff */
[----:B0-----:R-:W-:Y:S01]  /*23b0*/  HFMA2 R77, R62, R28, R77 ;  /* 0x0000001c3e4d7231 */ /* 0x001fe2000000004d */
[----:B------:R-:W-:Y:S01]  /*23c0*/  LOP3.LUT R66, R63, 0x64006400, RZ, 0xfc, !PT ;  /* 0x640064003f427812 */ /* 0x000fe200078efcff */
[----:B------:R-:W-:-:S02]  /*23d0*/  HFMA2 R63, R37, 0.125, 0.125, R70.H0_H0 ;  /* 0x30003000253f7831 */ /* 0x000fc40000040046 */
[-C--:B------:R-:W-:Y:S02]  /*23e0*/  HFMA2 R73, R64, R28.reuse, R73 ;  /* 0x0000001c40497231 */ /* 0x080fe40000000049 */
[----:B------:R-:W-:Y:S01]  /*23f0*/  HFMA2 R61, R39, 0.125, 0.125, R42.H0_H0 ;  /* 0x30003000273d7831 */ /* 0x000fe2000004002a */
[----:B----4-:R-:W-:Y:S01]  /*2400*/  SHF.R.U32.HI R36, RZ, 0x6, R32 ;  /* 0x00000006ff247819 */ /* 0x010fe20000011620 */
[----:B------:R-:W-:Y:S01]  /*2410*/  HFMA2 R68, R68, 0.015625, 0.015625, R71.H1_H1 ;  /* 0x2400240044447831 */ /* 0x000fe20000060047 */
[C---:B------:R-:W-:Y:S01]  /*2420*/  LOP3.LUT R84, R33.reuse, 0x70007, RZ, 0xc0, !PT ;  /* 0x0007000721547812 */ /* 0x040fe200078ec0ff */
[----:B------:R-:W-:Y:S01]  /*2430*/  HFMA2 R66, R66, 0.015625, 0.015625, R43.H1_H1 ;  /* 0x2400240042427831 */ /* 0x000fe2000006002b */
[----:B------:R-:W-:Y:S01]  /*2440*/  LOP3.LUT R39, R33, 0x380038, RZ, 0xc0, !PT ;  /* 0x0038003821277812 */ /* 0x000fe200078ec0ff */
[-C--:B------:R-:W-:Y:S01]  /*2450*/  HFMA2 R76, R63, R28.reuse, R76 ;  /* 0x0000001c3f4c7231 */ /* 0x080fe2000000004c */
[----:B------:R-:W-:Y:S01]  /*2460*/  SHF.R.U32.HI R38, RZ, 0x6, R33 ;  /* 0x00000006ff267819 */ /* 0x000fe20000011621 */
[----:B------:R-:W-:-:S02]  /*2470*/  HFMA2 R79, R61, R28, R79 ;  /* 0x0000001c3d4f7231 */ /* 0x000fc4000000004f */
[-C--:B------:R-:W-:Y:S02]  /*2480*/  HFMA2 R112, R68, R29.reuse, R73 ;  /* 0x0000001d44707231 */ /* 0x080fe40000000049 */
[----:B------:R-:W-:Y:S02]  /*2490*/  HFMA2 R65, R65, 0.015625, 0.015625, R42.H1_H1 ;  /* 0x2400240041417831 */ /* 0x000fe4000006002a */
[-C--:B------:R-:W-:Y:S02]  /*24a0*/  HFMA2 R28, R66, R29.reuse, R77 ;  /* 0x0000001d421c7231 */ /* 0x080fe4000000004d */
[-C--:B------:R-:W-:Y:S01]  /*24b0*/  HFMA2 R110, R67, R29.reuse, R76 ;  /* 0x0000001d436e7231 */ /* 0x080fe2000000004c */
[----:B------:R-:W-:Y:S01]  /*24c0*/  SHF.R.U32.HI R85, RZ, 0xd, R33 ;  /* 0x0000000dff557819 */ /* 0x000fe20000011621 */
[----:B------:R-:W-:Y:S01]  /*24d0*/  HFMA2 R29, R65, R29, R79 ;  /* 0x0000001d411d7231 */ /* 0x000fe2000000004f */
[C---:B------:R-:W-:Y:S02]  /*24e0*/  LOP3.LUT R33, R35.reuse, 0x70007, RZ, 0xc0, !PT ;  /* 0x0007000723217812 */ /* 0x040fe400078ec0ff */
[----:B------:R-:W-:-:S02]  /*24f0*/  LOP3.LUT R77, R35, 0x380038, RZ, 0xc0, !PT ;  /* 0x00380038234d7812 */ /* 0x000fc400078ec0ff */
[--C-:B------:R-:W-:Y:S02]  /*2500*/  SHF.R.U32.HI R79, RZ, 0x6, R35.reuse ;  /* 0x00000006ff4f7819 */ /* 0x100fe40000011623 */
[C---:B------:R-:W-:Y:S02]  /*2510*/  LOP3.LUT R82, R32.reuse, 0x70007, RZ, 0xc0, !PT ;  /* 0x0007000720527812 */ /* 0x040fe400078ec0ff */
[----:B------:R-:W-:Y:S02]  /*2520*/  LOP3.LUT R37, R32, 0x380038, RZ, 0xc0, !PT ;  /* 0x0038003820257812 */ /* 0x000fe400078ec0ff */
[----:B------:R-:W-:Y:S02]  /*2530*/  SHF.R.U32.HI R83, RZ, 0xd, R32 ;  /* 0x0000000dff537819 */ /* 0x000fe40000011620 */
[----:B------:R-:W-:Y:S02]  /*2540*/  SHF.R.U32.HI R35, RZ, 0xd, R35 ;  /* 0x0000000dff237819 */ /* 0x000fe40000011623 */
[----:B------:R-:W-:-:S02]  /*2550*/  LOP3.LUT R32, R34, 0x70007, RZ, 0xc0, !PT ;  /* 0x0007000722207812 */ /* 0x000fc400078ec0ff */
[----:B------:R-:W-:Y:S02]  /*2560*/  LOP3.LUT R73, R34, 0x380038, RZ, 0xc0, !PT ;  /* 0x0038003822497812 */ /* 0x000fe400078ec0ff */
[--C-:B------:R-:W-:Y:S02]  /*2570*/  SHF.R.U32.HI R76, RZ, 0x6, R34.reuse ;  /* 0x00000006ff4c7819 */ /* 0x100fe40000011622 */
[----:B------:R-:W-:Y:S02]  /*2580*/  SHF.R.U32.HI R89, RZ, 0xd, R34 ;  /* 0x0000000dff597819 */ /* 0x000fe40000011622 */
[----:B------:R-:W-:Y:S02]  /*2590*/  LOP3.LUT R34, R36, 0x70007, RZ, 0xc0, !PT ;  /* 0x0007000724227812 */ /* 0x000fe400078ec0ff */
[----:B------:R-:W-:Y:S02]  /*25a0*/  LOP3.LUT R74, R74, 0x40004, R85, 0xf8, !PT ;  /* 0x000400044a4a7812 */ /* 0x000fe400078ef855 */
[----:B------:R-:W-:-:S02]  /*25b0*/  LOP3.LUT R80, R80, 0x40004, R35, 0xf8, !PT ;  /* 0x0004000450507812 */ /* 0x000fc400078ef823 */
[----:B------:R-:W-:Y:S02]  /*25c0*/  LOP3.LUT R35, R38, 0x70007, RZ, 0xc0, !PT ;  /* 0x0007000726237812 */ /* 0x000fe400078ec0ff */
[----:B------:R-:W-:Y:S02]  /*25d0*/  LOP3.LUT R34, R34, 0x64006400, RZ, 0xfc, !PT ;  /* 0x6400640022227812 */ /* 0x000fe400078efcff */
[----:B------:R-:W-:Y:S02]  /*25e0*/  LOP3.LUT R89, R78, 0x40004, R89, 0xf8, !PT ;  /* 0x000400044e597812 */ /* 0x000fe400078ef859 */
[----:B------:R-:W-:Y:S01]  /*25f0*/  LOP3.LUT R84, R84, 0x64006400, RZ, 0xfc, !PT ;  /* 0x6400640054547812 */ /* 0x000fe200078efcff */
[----:B------:R-:W-:Y:S01]  /*2600*/  HADD2 R90, R34, R87.H0_H0 ;  /* 0x20000057225a7230 */ /* 0x000fe20000000000 */
[----:B------:R-:W-:Y:S02]  /*2610*/  LOP3.LUT R78, R74, 0x64006400, RZ, 0xfc, !PT ;  /* 0x640064004a4e7812 */ /* 0x000fe400078efcff */
[----:B------:R-:W-:Y:S01]  /*2620*/  LOP3.LUT R74, R35, 0x64006400, RZ, 0xfc, !PT ;  /* 0x64006400234a7812 */ /* 0x000fe200078efcff */
[----:B------:R-:W-:Y:S01]  /*2630*/  HADD2 R86, R84, R81.H0_H0 ;  /* 0x2000005154567230 */ /* 0x000fe20000000000 */
[----:B------:R-:W-:-:S02]  /*2640*/  LOP3.LUT R34, R76, 0x70007, RZ, 0xc0, !PT ;  /* 0x000700074c227812 */ /* 0x000fc400078ec0ff */
        /* <DEDUP_REMOVED lines=9> */
[-C--:B------:R-:W-:Y:S01]  /*26e0*/  HFMA2 R110, R86, R30.reuse, R110 ;  /* 0x0000001e566e7231 */ /* 0x080fe2000000006e */
[----:B------:R-:W-:Y:S01]  /*26f0*/  LOP3.LUT R88, R80, 0x64006400, RZ, 0xfc, !PT ;  /* 0x6400640050587812 */ /* 0x000fe200078efcff */
[--C-:B------:R-:W-:Y:S01]  /*2700*/  HADD2 R80, R32, R75.reuse.H0_H0 ;  /* 0x2000004b20507230 */ /* 0x100fe20000000000 */
        /* <DEDUP_REMOVED lines=11> */
[----:B------:R-:W-:-:S02]  /*27c0*/  LOP3.LUT R72, R89, 0x64006400, RZ, 0xfc, !PT ;  /* 0x6400640059487812 */ /* 0x000fc400078efcff */
[----:B------:R-:W-:Y:S02]  /*27d0*/  LOP3.LUT R38, R38, 0x1c001c0, RZ, 0xc0, !PT ;  /* 0x01c001c026267812 */ /* 0x000fe400078ec0ff */
[----:B------:R-:W-:Y:S01]  /*27e0*/  LOP3.LUT R39, R39, 0x64006400, RZ, 0xfc, !PT ;  /* 0x6400640027277812 */ /* 0x000fe200078efcff */
[----:B------:R-:W-:Y:S01]  /*27f0*/  HADD2 R75, R72, R75.H0_H0 ;  /* 0x2000004b484b7230 */ /* 0x000fe20000000000 */
[----:B------:R-:W-:Y:S01]  /*2800*/  LOP3.LUT R113, R77, 0x64006400, RZ, 0xfc, !PT ;  /* 0x640064004d717812 */ /* 0x000fe200078efcff */
[--C-:B------:R-:W-:Y:S01]  /*2810*/  HADD2 R72, R82, R69.reuse.H0_H0 ;  /* 0x2000004552487230 */ /* 0x100fe20000000000 */
[----:B------:R-:W-:Y:S01]  /*2820*/  LOP3.LUT R82, R37, 0x64006400, RZ, 0xfc, !PT ;  /* 0x6400640025527812 */ /* 0x000fe200078efcff */
[----:B------:R-:W-:Y:S01]  /*2830*/  HADD2 R69, R88, R69.H0_H0 ;  /* 0x2000004558457230 */ /* 0x000fe20000000000 */
[----:B------:R-:W-:Y:S02]  /*2840*/  LOP3.LUT R37, R36, 0x380038, RZ, 0xc0, !PT ;  /* 0x0038003824257812 */ /* 0x000fe400078ec0ff */
[----:B------:R-:W-:Y:S01]  /*2850*/  LOP3.LUT R88, R83, 0x64006400, RZ, 0xfc, !PT ;  /* 0x6400640053587812 */ /* 0x000fe200078efcff */
[----:B------:R-:W-:Y:S01]  /*2860*/  HFMA2 R91, R82, 0.125, 0.125, R71.H0_H0 ;  /* 0x30003000525b7831 */ /* 0x000fe20000040047 */
[----:B------:R-:W-:-:S02]  /*2870*/  LOP3.LUT R36, R37, 0x64006400, RZ, 0xfc, !PT ;  /* 0x6400640025247812 */ /* 0x000fc400078efcff */
        /* <DEDUP_REMOVED lines=9> */
[----:B------:R-:W-:Y:S01]  /*2910*/  HFMA2 R88, R88, 0.015625, 0.015625, R71.H1_H1 ;  /* 0x2400240058587831 */ /* 0x000fe20000060047 */
[C---:B------:R-:W-:Y:S01]  /*2920*/  LOP3.LUT R71, R76.reuse, 0x380038, RZ, 0xc0, !PT ;  /* 0x003800384c477812 */ /* 0x040fe200078ec0ff */
[----:B------:R-:W-:Y:S01]  /*2930*/  HFMA2 R112, R91, R31, R112 ;  /* 0x0000001f5b707231 */ /* 0x000fe20000000070 */
[----:B------:R-:W-:Y:S01]  /*2940*/  LOP3.LUT R115, R79, 0x64006400, RZ, 0xfc, !PT ;  /* 0x640064004f737812 */ /* 0x000fe200078efcff */
[----:B------:R-:W-:Y:S01]  /*2950*/  HFMA2 R79, R70, 0.125, 0.125, R43.H0_H0 ;  /* 0x30003000464f7831 */ /* 0x000fe2000004002b */
[----:B------:R-:W1:Y:S01]  /*2960*/  LDS.128 R36, [UR5+0x100] ;  /* 0x00010005ff247984 */ /* 0x000e620008000c00 */
[----:B------:R-:W-:-:S02]  /*2970*/  LOP3.LUT R73, R76, 0x1c001c0, RZ, 0xc0, !PT ;  /* 0x01c001c04c497812 */ /* 0x000fc400078ec0ff */
[----:B------:R-:W-:Y:S01]  /*2980*/  LOP3.LUT R76, R71, 0x64006400, RZ, 0xfc, !PT ;  /* 0x64006400474c7812 */ /* 0x000fe200078efcff */
[----:B------:R-:W-:Y:S01]  /*2990*/  HFMA2 R70, R115, 0.015625, 0.015625, R42.H1_H1 ;  /* 0x2400240073467831 */ /* 0x000fe2000006002a */
[----:B------:R-:W-:Y:S01]  /*29a0*/  LOP3.LUT R71, R77, 0x64006400, RZ, 0xfc, !PT ;  /* 0x640064004d477812 */ /* 0x000fe200078efcff */
[-C--:B------:R-:W-:Y:S01]  /*29b0*/  HFMA2 R28, R79, R31.reuse, R28 ;  /* 0x0000001f4f1c7231 */ /* 0x080fe2000000001c */
[----:B------:R-:W-:Y:S01]  /*29c0*/  LOP3.LUT R114, R73, 0x64006400, RZ, 0xfc, !PT ;  /* 0x6400640049727812 */ /* 0x000fe200078efcff */
[----:B------:R-:W-:Y:S02]  /*29d0*/  HFMA2 R73, R113, 0.125, 0.125, R42.H0_H0 ;  /* 0x3000300071497831 */ /* 0x000fe4000004002a */
[----:B0-----:R-:W-:Y:S02]  /*29e0*/  HFMA2 R112, R90, R32, R112 ;  /* 0x000000205a707231 */ /* 0x001fe40000000070 */
[----:B------:R-:W-:Y:S02]  /*29f0*/  HFMA2 R71, R71, 0.125, 0.125, R42.H0_H0 ;  /* 0x3000300047477831 */ /* 0x000fe4000004002a */
[----:B------:R-:W-:-:S02]  /*2a00*/  HFMA2 R42, R85, R31, R110 ;  /* 0x0000001f552a7231 */ /* 0x000fc4000000006e */
[----:B------:R-:W-:Y:S02]  /*2a10*/  HFMA2 R29, R73, R31, R29 ;  /* 0x0000001f491d7231 */ /* 0x000fe4000000001d */
[--C-:B------:R-:W-:Y:S02]  /*2a20*/  HFMA2 R77, R76, 0.125, 0.125, R43.reuse.H0_H0 ;  /* 0x300030004c4d7831 */ /* 0x100fe4000004002b */
[----:B------:R-:W-:Y:S02]  /*2a30*/  HFMA2 R76, R114, 0.015625, 0.015625, R43.H1_H1 ;  /* 0x24002400724c7831 */ /* 0x000fe4000006002b */
[-C--:B------:R-:W-:Y:S02]  /*2a40*/  HFMA2 R43, R78, R32.reuse, R28 ;  /* 0x000000204e2b7231 */ /* 0x080fe4000000001c */
        /* <DEDUP_REMOVED lines=8> */
[----:B------:R-:W-:-:S04]  /*2ad0*/  IMAD.WIDE R112, R96, 0x4, R40 ;  /* 0x0000000460707825 */ /* 0x000fc800078e0228 */
[-C--:B------:R-:W-:Y:S02]  /*2ae0*/  HFMA2 R41, R70, R34.reuse, R110 ;  /* 0x0000002246297231 */ /* 0x080fe4000000006e */
[-C--:B------:R-:W-:Y:S02]  /*2af0*/  HFMA2 R32, R88, R34.reuse, R32 ;  /* 0x0000002258207231 */ /* 0x080fe40000000020 */
[-C--:B------:R-:W-:Y:S02]  /*2b00*/  HFMA2 R41, R69, R35.reuse, R41 ;  /* 0x0000002345297231 */ /* 0x080fe40000000029 */
[----:B------:R-:W-:Y:S02]  /*2b10*/  HFMA2 R40, R76, R34, R43 ;  /* 0x000000224c287231 */ /* 0x000fe4000000002b */
[-C--:B------:R-:W-:Y:S02]  /*2b20*/  HFMA2 R43, R81, R35.reuse, R33 ;  /* 0x00000023512b7231 */ /* 0x080fe40000000021 */
[----:B------:R-:W-:-:S02]  /*2b30*/  HFMA2 R42, R87, R35, R32 ;  /* 0x00000023572a7231 */ /* 0x000fc40000000020 */
[----:B-1----:R-:W-:Y:S02]  /*2b40*/  HFMA2 R114, R51, R36, RZ ;  /* 0x0000002433727231 */ /* 0x002fe400000000ff */
[----:B------:R-:W-:Y:S02]  /*2b50*/  HFMA2 R40, R75, R35, R40 ;  /* 0x000000234b287231 */ /* 0x000fe40000000028 */
[----:B------:R-:W1:Y:S01]  /*2b60*/  LDS.128 R32, [UR5+0x120] ;  /* 0x00012005ff207984 */ /* 0x000e620008000c00 */
[C-C-:B------:R-:W-:Y:S01]  /*2b70*/  PRMT R110, R42.reuse, 0x5410, R43.reuse ;  /* 0x000054102a6e7816 */ /* 0x140fe2000000002b */
[----:B------:R-:W-:Y:S01]  /*2b80*/  HFMA2 R114, R50, R37, R114 ;  /* 0x0000002532727231 */ /* 0x000fe20000000072 */
[----:B------:R-:W-:-:S05]  /*2b90*/  PRMT R43, R42, 0x7632, R43 ;  /* 0x000076322a2b7816 */ /* 0x000fca000000002b */
[----:B------:R-:W-:Y:S02]  /*2ba0*/  HADD2 R42, R110, R43 ;  /* 0x0000002b6e2a7230 */ /* 0x000fe40000000000 */
[-C--:B------:R-:W-:Y:S02]  /*2bb0*/  HFMA2 R43, R55, R36.reuse, RZ ;  /* 0x00000024372b7231 */ /* 0x080fe400000000ff */
[----:B------:R-:W-:Y:S02]  /*2bc0*/  HFMA2 R110, R53, R36, RZ.H0_H0 ;  /* 0x00000024356e7231 */ /* 0x000fe400000400ff */
[----:B------:R-:W-:Y:S02]  /*2bd0*/  HFMA2 R114, R13, R38, R114 ;  /* 0x000000260d727231 */ /* 0x000fe40000000072 */
[----:B------:R-:W-:Y:S02]  /*2be0*/  HFMA2 R36, R48, R36, RZ.H0_H0 ;  /* 0x0000002430247231 */ /* 0x000fe400000400ff */
[----:B------:R-:W-:-:S02]  /*2bf0*/  HFMA2 R110, R52, R37, R110 ;  /* 0x00000025346e7231 */ /* 0x000fc4000000006e */
[----:B-----5:R-:W-:Y:S02]  /*2c00*/  HFMA2 R8, R42, R94, R8 ;  /* 0x0000005e2a087231 */ /* 0x020fe40000000008 */
[-C--:B------:R-:W-:Y:S02]  /*2c10*/  HFMA2 R36, R49, R37.reuse, R36 ;  /* 0x0000002531247231 */ /* 0x080fe40000000024 */
[----:B------:R-:W-:Y:S02]  /*2c20*/  HFMA2 R43, R54, R37, R43 ;  /* 0x00000025362b7231 */ /* 0x000fe4000000002b */
[-C--:B------:R-:W-:Y:S02]  /*2c30*/  HFMA2 R110, R15, R38.reuse, R110 ;  /* 0x000000260f6e7231 */ /* 0x080fe4000000006e */
[----:B------:R-:W-:Y:S02]  /*2c40*/  HFMA2 R114, R16, R39, R114 ;  /* 0x0000002710727231 */ /* 0x000fe40000000072 */
[----:B------:R-:W-:-:S02]  /*2c50*/  HFMA2 R36, R19, R38, R36 ;  /* 0x0000002613247231 */ /* 0x000fc40000000024 */
[-C--:B------:R-:W-:Y:S02]  /*2c60*/  HFMA2 R110, R17, R39.reuse, R110 ;  /* 0x00000027116e7231 */ /* 0x080fe4000000006e */
[----:B------:R-:W-:Y:S02]  /*2c70*/  HFMA2 R115, R21, R39, R36 ;  /* 0x0000002715737231 */ /* 0x000fe40000000024 */
[----:B------:R-:W-:Y:S02]  /*2c80*/  HFMA2 R43, R56, R38, R43 ;  /* 0x00000026382b7231 */ /* 0x000fe4000000002b */
[-C--:B0-----:R-:W-:Y:S02]  /*2c90*/  HFMA2 R110, R18, R28.reuse, R110 ;  /* 0x0000001c126e7231 */ /* 0x081fe4000000006e */
[-C--:B------:R-:W-:Y:S02]  /*2ca0*/  HFMA2 R114, R22, R28.reuse, R114 ;  /* 0x0000001c16727231 */ /* 0x080fe40000000072 */
        /* <DEDUP_REMOVED lines=24> */
[-C--:B------:R-:W-:Y:S02]  /*2e30*/  HFMA2 R29, R62, R32.reuse, R29 ;  /* 0x000000203e1d7231 */ /* 0x080fe4000000001d */
[----:B------:R-:W-:-:S02]  /*2e40*/  HFMA2 R43, R64, R32, R43 ;  /* 0x00000020402b7231 */ /* 0x000fc4000000002b */
[-C--:B------:R-:W-:Y:S02]  /*2e50*/  HFMA2 R32, R66, R33.reuse, R29 ;  /* 0x0000002142207231 */ /* 0x080fe4000000001d */
[----:B------:R-:W1:Y:S01]  /*2e60*/  LDS.128 R28, [UR5+0x200] ;  /* 0x00020005ff1c7984 */ /* 0x000e620008000c00 */
[-C--:B0-----:R-:W-:Y:S02]  /*2e70*/  HFMA2 R115, R72, R36.reuse, R115 ;  /* 0x0000002448737231 */ /* 0x081fe40000000073 */
        /* <DEDUP_REMOVED lines=10> */
[----:B------:R-:W-:-:S04]  /*2f20*/  HFMA2 R43, R91, R35, R43 ;  /* 0x000000235b2b7231 */ /* 0x000fc8000000002b */
[----:B------:R-:W-:Y:S02]  /*2f30*/  HFMA2 R43, R90, R36, R43 ;  /* 0x000000245a2b7231 */ /* 0x000fe4000000002b */
[----:B------:R-:W-:Y:S02]  /*2f40*/  HFMA2 R115, R69, R39, R115 ;  /* 0x0000002745737231 */ /* 0x000fe40000000073 */
[-C--:B------:R-:W-:Y:S02]  /*2f50*/  HFMA2 R36, R77, R37.reuse, R32 ;  /* 0x000000254d247231 */ /* 0x080fe40000000020 */
[----:B------:R-:W-:Y:S01]  /*2f60*/  HFMA2 R43, R89, R37, R43 ;  /* 0x00000025592b7231 */ /* 0x000fe2000000002b */
[----:B------:R-:W0:Y:S01]  /*2f70*/  LDS.128 R32, [UR5+0x210] ;  /* 0x00021005ff207984 */ /* 0x000e220008000c00 */
[----:B------:R-:W-:Y:S02]  /*2f80*/  HFMA2 R37, R76, R38, R36 ;  /* 0x000000264c257231 */ /* 0x000fe40000000024 */
[----:B------:R-:W-:-:S02]  /*2f90*/  HFMA2 R36, R81, R39, R42 ;  /* 0x0000002751247231 */ /* 0x000fc4000000002a */
[----:B------:R-:W-:Y:S02]  /*2fa0*/  HFMA2 R43, R88, R38, R43 ;  /* 0x00000026582b7231 */ /* 0x000fe4000000002b */
[-C--:B------:R-:W-:Y:S01]  /*2fb0*/  HFMA2 R42, R75, R39.reuse, R37 ;  /* 0x000000274b2a7231 */ /* 0x080fe20000000025 */
[C-C-:B------:R-:W-:Y:S01]  /*2fc0*/  PRMT R37, R40.reuse, 0x5410, R41.reuse ;  /* 0x0000541028257816 */ /* 0x140fe20000000029 */
[----:B------:R-:W-:Y:S01]  /*2fd0*/  HFMA2 R43, R87, R39, R43 ;  /* 0x00000027572b7231 */ /* 0x000fe2000000002b */
[----:B------:R-:W-:Y:S02]  /*2fe0*/  PRMT R41, R40, 0x7632, R41 ;  /* 0x0000763228297816 */ /* 0x000fe40000000029 */
[C-C-:B------:R-:W-:Y:S01]  /*2ff0*/  PRMT R110, R42.reuse, 0x5410, R115.reuse ;  /* 0x000054102a6e7816 */ /* 0x140fe20000000073 */
[-C--:B-1----:R-:W-:Y:S01]  /*3000*/  HFMA2 R114, R48, R28.reuse, RZ ;  /* 0x0000001c30727231 */ /* 0x082fe200000000ff */
[----:B------:R-:W-:Y:S01]  /*3010*/  PRMT R115, R42, 0x7632, R115 ;  /* 0x000076322a737816 */ /* 0x000fe20000000073 */
[-C--:B------:R-:W-:Y:S01]  /*3020*/  HFMA2 R42, R53, R28.reuse, RZ ;  /* 0x0000001c352a7231 */ /* 0x080fe200000000ff */
[C-C-:B------:R-:W-:Y:S01]  /*3030*/  PRMT R38, R43.reuse, 0x5410, R36.reuse ;  /* 0x000054102b267816 */ /* 0x140fe20000000024 */
[----:B------:R-:W-:Y:S01]  /*3040*/  HADD2 R40, R37, R41 ;  /* 0x0000002925287230 */ /* 0x000fe20000000000 */
[----:B------:R-:W-:Y:S01]  /*3050*/  PRMT R36, R43, 0x7632, R36 ;  /* 0x000076322b247816 */ /* 0x000fe20000000024 */
[----:B------:R-:W-:-:S02]  /*3060*/  HFMA2 R43, R51, R28, RZ.H0_H0 ;  /* 0x0000001c332b7231 */ /* 0x000fc400000400ff */
[-C--:B------:R-:W-:Y:S02]  /*3070*/  HFMA2 R114, R49, R29.reuse, R114 ;  /* 0x0000001d31727231 */ /* 0x080fe40000000072 */
[----:B------:R-:W-:Y:S02]  /*3080*/  HADD2 R110, R110, R115 ;  /* 0x000000736e6e7230 */ /* 0x000fe40000000000 */
[-C--:B------:R-:W-:Y:S02]  /*3090*/  HFMA2 R42, R52, R29.reuse, R42 ;  /* 0x0000001d342a7231 */ /* 0x080fe4000000002a */
[----:B------:R-:W-:Y:S02]  /*30a0*/  HFMA2 R43, R50, R29, R43 ;  /* 0x0000001d322b7231 */ /* 0x000fe4000000002b */
[----:B------:R-:W-:Y:S02]  /*30b0*/  HFMA2 R41, R38, 1, 1, R36 ;  /* 0x3c003c0026297831 */ /* 0x000fe40000000024 */
[----:B------:R-:W-:Y:S01]  /*30c0*/  HFMA2 R6, R40, R93, R6 ;  /* 0x0000005d28067231 */ /* 0x000fe20000000006 */
[----:B------:R-:W1:Y:S01]  /*30d0*/  LDS.128 R36, [UR5+0x220] ;  /* 0x00022005ff247984 */ /* 0x000e620008000c00 */
[----:B------:R-:W-:-:S02]  /*30e0*/  HFMA2 R43, R13, R30, R43 ;  /* 0x0000001e0d2b7231 */ /* 0x000fc4000000002b */
[-C--:B------:R-:W-:Y:S02]  /*30f0*/  HFMA2 R114, R19, R30.reuse, R114 ;  /* 0x0000001e13727231 */ /* 0x080fe40000000072 */
[----:B------:R-:W-:Y:S02]  /*3100*/  HFMA2 R42, R15, R30, R42 ;  /* 0x0000001e0f2a7231 */ /* 0x000fe4000000002a */
[----:B------:R-:W-:Y:S02]  /*3110*/  HFMA2 R43, R16, R31, R43 ;  /* 0x0000001f102b7231 */ /* 0x000fe4000000002b */
[----:B------:R-:W-:Y:S02]  /*3120*/  HFMA2 R7, R41, R94, R7 ;  /* 0x0000005e29077231 */ /* 0x000fe40000000007 */
[----:B------:R-:W-:Y:S02]  /*3130*/  HFMA2 R41, R55, R28, RZ.H0_H0 ;  /* 0x0000001c37297231 */ /* 0x000fe400000400ff */
[----:B------:R-:W-:-:S02]  /*3140*/  HFMA2 R5, R110, R93, R5 ;  /* 0x0000005d6e057231 */ /* 0x000fc40000000005 */
[----:B------:R-:W-:Y:S02]  /*3150*/  HFMA2 R114, R21, R31, R114 ;  /* 0x0000001f15727231 */ /* 0x000fe40000000072 */
[----:B------:R-:W-:Y:S02]  /*3160*/  HFMA2 R28, R54, R29, R41 ;  /* 0x0000001d361c7231 */ /* 0x000fe40000000029 */
[----:B------:R-:W-:Y:S02]  /*3170*/  HFMA2 R42, R17, R31, R42 ;  /* 0x0000001f112a7231 */ /* 0x000fe4000000002a */
[----:B------:R-:W-:Y:S02]  /*3180*/  HFMA2 R28, R56, R30, R28 ;  /* 0x0000001e381c7231 */ /* 0x000fe4000000001c */
[-C--:B0-----:R-:W-:Y:S02]  /*3190*/  HFMA2 R43, R22, R32.reuse, R43 ;  /* 0x00000020162b7231 */ /* 0x081fe4000000002b */
        /* <DEDUP_REMOVED lines=10> */
[----:B------:R-:W-:Y:S02]  /*3240*/  HFMA2 R43, R58, R35, R43 ;  /* 0x000000233a2b7231 */ /* 0x000fe4000000002b */
[-C--:B------:R-:W-:Y:S02]  /*3250*/  HFMA2 R41, R44, R34.reuse, R41 ;  /* 0x000000222c297231 */ /* 0x080fe40000000029 */
[-C--:B------:R-:W-:Y:S02]  /*3260*/  HFMA2 R114, R47, R34.reuse, R114 ;  /* 0x000000222f727231 */ /* 0x080fe40000000072 */
[----:B------:R-:W-:-:S02]  /*3270*/  HFMA2 R42, R45, R34, R42 ;  /* 0x000000222d2a7231 */ /* 0x000fc4000000002a */
[-C--:B------:R-:W-:Y:S02]  /*3280*/  HFMA2 R32, R60, R35.reuse, R41 ;  /* 0x000000233c207231 */ /* 0x080fe40000000029 */
[-C--:B-1----:R-:W-:Y:S02]  /*3290*/  HFMA2 R33, R62, R36.reuse, R43 ;  /* 0x000000243e217231 */ /* 0x082fe4000000002b */
        /* <DEDUP_REMOVED lines=8> */
[----:B------:R-:W1:Y:S01]  /*3320*/  LDS.128 R32, [UR5+0x300] ;  /* 0x00030005ff207984 */ /* 0x000e620008000c00 */
[----:B------:R-:W-:Y:S02]  /*3330*/  HFMA2 R41, R79, R39, R41 ;  /* 0x000000274f297231 */ /* 0x000fe40000000029 */
[----:B------:R-:W-:-:S02]  /*3340*/  HFMA2 R43, R67, R37, R42 ;  /* 0x00000025432b7231 */ /* 0x000fc4000000002a */
[----:B------:R-:W-:Y:S02]  /*3350*/  HFMA2 R36, R92, R38, R36 ;  /* 0x000000265c247231 */ /* 0x000fe40000000024 */
[----:B------:R-:W-:Y:S02]  /*3360*/  HFMA2 R37, R65, R37, R114 ;  /* 0x0000002541257231 */ /* 0x000fe40000000072 */
[----:B0-----:R-:W-:Y:S02]  /*3370*/  HFMA2 R41, R78, R28, R41 ;  /* 0x0000001c4e297231 */ /* 0x001fe40000000029 */
[----:B------:R-:W-:Y:S02]  /*3380*/  HFMA2 R36, R91, R39, R36 ;  /* 0x000000275b247231 */ /* 0x000fe40000000024 */
[-C--:B------:R-:W-:Y:S02]  /*3390*/  HFMA2 R43, R86, R38.reuse, R43 ;  /* 0x00000026562b7231 */ /* 0x080fe4000000002b */
[----:B------:R-:W-:-:S02]  /*33a0*/  HFMA2 R37, R74, R38, R37 ;  /* 0x000000264a257231 */ /* 0x000fc40000000025 */
[----:B------:R-:W-:Y:S02]  /*33b0*/  HFMA2 R38, R77, R29, R41 ;  /* 0x0000001d4d267231 */ /* 0x000fe40000000029 */
[-C--:B------:R-:W-:Y:S02]  /*33c0*/  HFMA2 R42, R85, R39.reuse, R43 ;  /* 0x00000027552a7231 */ /* 0x080fe4000000002b */
[-C--:B------:R-:W-:Y:S02]  /*33d0*/  HFMA2 R36, R90, R28.reuse, R36 ;  /* 0x0000001c5a247231 */ /* 0x080fe40000000024 */
[----:B------:R-:W-:Y:S01]  /*33e0*/  HFMA2 R37, R73, R39, R37 ;  /* 0x0000002749257231 */ /* 0x000fe20000000025 */
[----:B------:R-:W-:Y:S01]  /*33f0*/  MOV R39, R4 ;  /* 0x0000000400277202 */ /* 0x000fe20000000f00 */
[----:B------:R-:W-:Y:S02]  /*3400*/  HFMA2 R42, R84, R28, R42 ;  /* 0x0000001c542a7231 */ /* 0x000fe4000000002a */
[----:B------:R-:W-:-:S02]  /*3410*/  HFMA2 R38, R76, R30, R38 ;  /* 0x0000001e4c267231 */ /* 0x000fc40000000026 */
[----:B------:R-:W-:Y:S02]  /*3420*/  HFMA2 R37, R72, R28, R37 ;  /* 0x0000001c48257231 */ /* 0x000fe40000000025 */
[-C--:B------:R-:W-:Y:S02]  /*3430*/  HFMA2 R36, R89, R29.reuse, R36 ;  /* 0x0000001d59247231 */ /* 0x080fe40000000024 */
[-C--:B------:R-:W-:Y:S02]  /*3440*/  HFMA2 R28, R83, R29.reuse, R42 ;  /* 0x0000001d531c7231 */ /* 0x080fe4000000002a */
[----:B------:R-:W-:Y:S01]  /*3450*/  HFMA2 R37, R71, R29, R37 ;  /* 0x0000001d47257231 */ /* 0x000fe20000000025 */
[----:B------:R-:W0:Y:S01]  /*3460*/  LDS.128 R40, [UR5+0x310] ;  /* 0x00031005ff287984 */ /* 0x000e220008000c00 */
[----:B------:R-:W-:Y:S02]  /*3470*/  HFMA2 R38, R75, R31, R38 ;  /* 0x0000001f4b267231 */ /* 0x000fe40000000026 */
[----:B------:R-:W-:-:S02]  /*3480*/  HFMA2 R28, R82, R30, R28 ;  /* 0x0000001e521c7231 */ /* 0x000fc4000000001c */
[-C--:B------:R-:W-:Y:S02]  /*3490*/  HFMA2 R37, R70, R30.reuse, R37 ;  /* 0x0000001e46257231 */ /* 0x080fe40000000025 */
[----:B------:R-:W-:Y:S02]  /*34a0*/  HFMA2 R36, R88, R30, R36 ;  /* 0x0000001e58247231 */ /* 0x000fe40000000024 */
[-C--:B------:R-:W-:Y:S02]  /*34b0*/  HFMA2 R28, R81, R31.reuse, R28 ;  /* 0x0000001f511c7231 */ /* 0x080fe4000000001c */
[----:B------:R-:W-:-:S05]  /*34c0*/  HFMA2 R37, R69, R31, R37 ;  /* 0x0000001f45257231 */ /* 0x000fca0000000025 */
[C-C-:B------:R-:W-:Y:S01]  /*34d0*/  PRMT R110, R38.reuse, 0x5410, R37.reuse ;  /* 0x00005410266e7816 */ /* 0x140fe20000000025 */
[----:B------:R-:W-:Y:S01]  /*34e0*/  HFMA2 R36, R87, R31, R36 ;  /* 0x0000001f57247231 */ /* 0x000fe20000000024 */
[----:B------:R-:W-:Y:S01]  /*34f0*/  PRMT R37, R38, 0x7632, R37 ;  /* 0x0000763226257816 */ /* 0x000fe20000000025 */
[----:B-1----:R-:W-:-:S04]  /*3500*/  HFMA2 R38, R51, R32, RZ.H0_H0 ;  /* 0x0000002033267231 */ /* 0x002fc800000400ff */
[----:B------:R-:W-:Y:S02]  /*3510*/  HFMA2 R38, R50, R33, R38 ;  /* 0x0000002132267231 */ /* 0x000fe40000000026 */
[----:B------:R-:W-:Y:S02]  /*3520*/  HFMA2 R110, R110, 1, 1, R37 ;  /* 0x3c003c006e6e7831 */ /* 0x000fe40000000025 */
[----:B------:R-:W-:Y:S01]  /*3530*/  HFMA2 R37, R53, R32, RZ ;  /* 0x0000002035257231 */ /* 0x000fe200000000ff */
[C-C-:B------:R-:W-:Y:S01]  /*3540*/  PRMT R4, R36.reuse, 0x5410, R28.reuse ;  /* 0x0000541024047816 */ /* 0x140fe2000000001c */
[----:B------:R-:W-:Y:S01]  /*3550*/  HFMA2 R114, R13, R34, R38 ;  /* 0x000000220d727231 */ /* 0x000fe20000000026 */
[----:B------:R-:W-:Y:S01]  /*3560*/  PRMT R28, R36, 0x7632, R28 ;  /* 0x00007632241c7816 */ /* 0x000fe2000000001c */
[-C--:B------:R-:W-:Y:S02]  /*3570*/  HFMA2 R36, R55, R32.reuse, RZ.H0_H0 ;  /* 0x0000002037247231 */ /* 0x080fe400000400ff */
[----:B------:R-:W-:-:S02]  /*3580*/  HFMA2 R32, R48, R32, RZ ;  /* 0x0000002030207231 */ /* 0x000fc400000000ff */
[----:B------:R-:W-:Y:S02]  /*3590*/  HFMA2 R114, R16, R35, R114 ;  /* 0x0000002310727231 */ /* 0x000fe40000000072 */
[-C--:B------:R-:W-:Y:S02]  /*35a0*/  HFMA2 R37, R52, R33.reuse, R37 ;  /* 0x0000002134257231 */ /* 0x080fe40000000025 */
[-C--:B------:R-:W-:Y:S02]  /*35b0*/  HFMA2 R36, R54, R33.reuse, R36 ;  /* 0x0000002136247231 */ /* 0x080fe40000000024 */
[----:B------:R-:W-:Y:S02]  /*35c0*/  HADD2 R4, R4, R28 ;  /* 0x0000001c04047230 */ /* 0x000fe40000000000 */
[----:B------:R-:W-:Y:S02]  /*35d0*/  HFMA2 R32, R49, R33, R32 ;  /* 0x0000002131207231 */ /* 0x000fe40000000020 */
[-C--:B------:R-:W-:Y:S01]  /*35e0*/  HFMA2 R36, R56, R34.reuse, R36 ;  /* 0x0000002238247231 */ /* 0x080fe20000000024 */
[----:B------:R-:W1:Y:S01]  /*35f0*/  LDS.128 R28, [UR5+0x320] ;  /* 0x00032005ff1c7984 */ /* 0x000e620008000c00 */
[----:B------:R-:W-:-:S02]  /*3600*/  HFMA2 R37, R15, R34, R37 ;  /* 0x000000220f257231 */ /* 0x000fc40000000025 */
[----:B0-----:R-:W-:Y:S02]  /*3610*/  HFMA2 R114, R22, R40, R114 ;  /* 0x0000002816727231 */ /* 0x001fe40000000072 */
[----:B------:R-:W-:Y:S02]  /*3620*/  HFMA2 R4, R4, R94, R39 ;  /* 0x0000005e04047231 */ /* 0x000fe40000000027 */
[----:B------:R-:W-:Y:S02]  /*3630*/  HFMA2 R3, R110, R93, R3 ;  /* 0x0000005d6e037231 */ /* 0x000fe40000000003 */
[----:B------:R-:W-:Y:S02]  /*3640*/  HFMA2 R34, R19, R34, R32 ;  /* 0x0000002213227231 */ /* 0x000fe40000000020 */
[-C--:B------:R-:W-:Y:S02]  /*3650*/  HFMA2 R32, R14, R35.reuse, R36 ;  /* 0x000000230e207231 */ /* 0x080fe40000000024 */
[----:B------:R-:W-:-:S02]  /*3660*/  HFMA2 R33, R17, R35, R37 ;  /* 0x0000002311217231 */ /* 0x000fc40000000025 */
[----:B------:R-:W-:Y:S01]  /*3670*/  HFMA2 R114, R26, R41, R114 ;  /* 0x000000291a727231 */ /* 0x000fe20000000072 */
[----:B------:R-:W0:Y:S01]  /*3680*/  LDS.128 R36, [UR5+0x330] ;  /* 0x00033005ff247984 */ /* 0x000e220008000c00 */
        /* <DEDUP_REMOVED lines=13> */
[-C--:B-1----:R-:W-:Y:S02]  /*3760*/  HFMA2 R114, R62, R28.reuse, R114 ;  /* 0x0000001c3e727231 */ /* 0x082fe40000000072 */
[-C--:B------:R-:W-:Y:S02]  /*3770*/  HFMA2 R33, R59, R43.reuse, R33 ;  /* 0x0000002b3b217231 */ /* 0x080fe40000000021 */
[----:B------:R-:W-:Y:S02]  /*3780*/  HFMA2 R43, R57, R43, R34 ;  /* 0x0000002b392b7231 */ /* 0x000fe40000000022 */
[----:B------:R-:W-:-:S02]  /*3790*/  HFMA2 R34, R64, R28, R32 ;  /* 0x0000001c40227231 */ /* 0x000fc40000000020 */
[-C--:B------:R-:W-:Y:S02]  /*37a0*/  HFMA2 R40, R63, R28.reuse, R33 ;  /* 0x0000001c3f287231 */ /* 0x080fe40000000021 */
[----:B------:R-:W-:Y:S02]  /*37b0*/  HFMA2 R41, R61, R28, R43 ;  /* 0x0000001c3d297231 */ /* 0x000fe4000000002b */
[-C--:B------:R-:W-:Y:S02]  /*37c0*/  HFMA2 R28, R68, R29.reuse, R34 ;  /* 0x0000001d441c7231 */ /* 0x080fe40000000022 */
[-C--:B------:R-:W-:Y:S02]  /*37d0*/  HFMA2 R43, R67, R29.reuse, R40 ;  /* 0x0000001d432b7231 */ /* 0x080fe40000000028 */
[----:B------:R-:W-:Y:S01]  /*37e0*/  HFMA2 R40, R66, R29, R114 ;  /* 0x0000001d42287231 */ /* 0x000fe20000000072 */
[----:B------:R-:W1:Y:S01]  /*37f0*/  LDS.128 R32, [UR5+0x400] ;  /* 0x00040005ff207984 */ /* 0x000e620008000c00 */
[----:B------:R-:W-:-:S02]  /*3800*/  HFMA2 R28, R92, R30, R28 ;  /* 0x0000001e5c1c7231 */ /* 0x000fc4000000001c */
[----:B------:R-:W-:Y:S02]  /*3810*/  HFMA2 R41, R65, R29, R41 ;  /* 0x0000001d41297231 */ /* 0x000fe40000000029 */
[-C--:B------:R-:W-:Y:S02]  /*3820*/  HFMA2 R40, R80, R30.reuse, R40 ;  /* 0x0000001e50287231 */ /* 0x080fe40000000028 */
[-C--:B------:R-:W-:Y:S02]  /*3830*/  HFMA2 R43, R86, R30.reuse, R43 ;  /* 0x0000001e562b7231 */ /* 0x080fe4000000002b */
[-C--:B------:R-:W-:Y:S02]  /*3840*/  HFMA2 R28, R91, R31.reuse, R28 ;  /* 0x0000001f5b1c7231 */ /* 0x080fe4000000001c */
[----:B------:R-:W-:Y:S02]  /*3850*/  HFMA2 R40, R79, R31, R40 ;  /* 0x0000001f4f287231 */ /* 0x000fe40000000028 */
[----:B------:R-:W-:-:S02]  /*3860*/  HFMA2 R41, R74, R30, R41 ;  /* 0x0000001e4a297231 */ /* 0x000fc40000000029 */
[-C--:B0-----:R-:W-:Y:S02]  /*3870*/  HFMA2 R28, R90, R36.reuse, R28 ;  /* 0x000000245a1c7231 */ /* 0x081fe4000000001c */
[-C--:B------:R-:W-:Y:S02]  /*3880*/  HFMA2 R42, R85, R31.reuse, R43 ;  /* 0x0000001f552a7231 */ /* 0x080fe4000000002b */
[-C--:B------:R-:W-:Y:S01]  /*3890*/  HFMA2 R40, R78, R36.reuse, R40 ;  /* 0x000000244e287231 */ /* 0x080fe20000000028 */
[----:B------:R-:W-:Y:S01]  /*38a0*/  MOV R43, R2 ;  /* 0x00000002002b7202 */ /* 0x000fe20000000f00 */
        /* <DEDUP_REMOVED lines=11> */
[----:B------:R-:W-:Y:S01]  /*3960*/  HFMA2 R41, R82, R38, R41 ;  /* 0x0000002652297231 */ /* 0x000fe20000000029 */
[----:B------:R-:W0:Y:S01]  /*3970*/  LDS.128 R28, [UR5+0x410] ;  /* 0x00041005ff1c7984 */ /* 0x000e220008000c00 */
[----:B-1----:R-:W-:Y:S02]  /*3980*/  HFMA2 R42, R51, R32, RZ.H0_H0 ;  /* 0x00000020332a7231 */ /* 0x002fe400000400ff */
[----:B------:R-:W-:Y:S02]  /*3990*/  HFMA2 R37, R70, R38, R37 ;  /* 0x0000002646257231 */ /* 0x000fe40000000025 */
[----:B------:R-:W-:-:S02]  /*39a0*/  HFMA2 R42, R50, R33, R42 ;  /* 0x00000021322a7231 */ /* 0x000fc4000000002a */
[-C--:B------:R-:W-:Y:S02]  /*39b0*/  HFMA2 R41, R81, R39.reuse, R41 ;  /* 0x0000002751297231 */ /* 0x080fe40000000029 */
[----:B------:R-:W-:Y:S02]  /*39c0*/  HFMA2 R114, R13, R34, R42 ;  /* 0x000000220d727231 */ /* 0x000fe4000000002a */
[----:B------:R-:W-:Y:S02]  /*39d0*/  HFMA2 R37, R69, R39, R37 ;  /* 0x0000002745257231 */ /* 0x000fe40000000025 */
[----:B------:R-:W-:Y:S01]  /*39e0*/  HFMA2 R114, R16, R35, R114 ;  /* 0x0000002310727231 */ /* 0x000fe20000000072 */
[C-C-:B------:R-:W-:Y:S02]  /*39f0*/  PRMT R2, R36.reuse, 0x5410, R41.reuse ;  /* 0x0000541024027816 */ /* 0x140fe40000000029 */
[----:B------:R-:W-:Y:S02]  /*3a00*/  PRMT R41, R36, 0x7632, R41 ;  /* 0x0000763224297816 */ /* 0x000fe40000000029 */
[----:B------:R-:W-:-:S03]  /*3a10*/  PRMT R110, R40, 0x5410, R37 ;  /* 0x00005410286e7816 */ /* 0x000fc60000000025 */
[----:B------:R-:W-:Y:S01]  /*3a20*/  HADD2 R2, R2, R41 ;  /* 0x0000002902027230 */ /* 0x000fe20000000000 */
[----:B------:R-:W-:Y:S01]  /*3a30*/  PRMT R41, R40, 0x7632, R37 ;  /* 0x0000763228297816 */ /* 0x000fe20000000025 */
[-C--:B------:R-:W-:Y:S01]  /*3a40*/  HFMA2 R40, R55, R32.reuse, RZ.H0_H0 ;  /* 0x0000002037287231 */ /* 0x080fe200000400ff */
[----:B------:R-:W1:Y:S03]  /*3a50*/  LDS.128 R36, [UR5+0x420] ;  /* 0x00042005ff247984 */ /* 0x000e660008000c00 */
[----:B------:R-:W-:Y:S02]  /*3a60*/  HFMA2 R40, R54, R33, R40 ;  /* 0x0000002136287231 */ /* 0x000fe40000000028 */
[----:B------:R-:W-:Y:S02]  /*3a70*/  HFMA2 R110, R110, 1, 1, R41 ;  /* 0x3c003c006e6e7831 */ /* 0x000fe40000000029 */
[----:B------:R-:W-:-:S02]  /*3a80*/  HFMA2 R41, R53, R32, RZ ;  /* 0x0000002035297231 */ /* 0x000fc400000000ff */
[----:B------:R-:W-:Y:S02]  /*3a90*/  HFMA2 R40, R56, R34, R40 ;  /* 0x0000002238287231 */ /* 0x000fe40000000028 */
[----:B------:R-:W-:Y:S02]  /*3aa0*/  HFMA2 R32, R48, R32, RZ ;  /* 0x0000002030207231 */ /* 0x000fe400000000ff */
[----:B------:R-:W-:Y:S02]  /*3ab0*/  HFMA2 R2, R2, R94, R43 ;  /* 0x0000005e02027231 */ /* 0x000fe4000000002b */
[----:B0-----:R-:W-:Y:S02]  /*3ac0*/  HFMA2 R114, R22, R28, R114 ;  /* 0x0000001c16727231 */ /* 0x001fe40000000072 */
        /* <DEDUP_REMOVED lines=11> */
[----:B------:R-:W0:Y:S03]  /*3b80*/  LDS.128 R40, [UR5+0x430] ;  /* 0x00043005ff287984 */ /* 0x000e260008000c00 */
        /* <DEDUP_REMOVED lines=10> */
[-C--:B------:R-:W-:Y:S02]  /*3c30*/  HFMA2 R33, R59, R31.reuse, R33 ;  /* 0x0000001f3b217231 */ /* 0x080fe40000000021 */
[----:B------:R-:W-:Y:S02]  /*3c40*/  HFMA2 R31, R57, R31, R34 ;  /* 0x0000001f391f7231 */ /* 0x000fe40000000022 */
[----:B-1----:R-:W-:-:S02]  /*3c50*/  HFMA2 R34, R64, R36, R32 ;  /* 0x0000002440227231 */ /* 0x002fc40000000020 */
[-C--:B------:R-:W-:Y:S02]  /*3c60*/  HFMA2 R32, R62, R36.reuse, R29 ;  /* 0x000000243e207231 */ /* 0x080fe4000000001d */
[-C--:B------:R-:W-:Y:S02]  /*3c70*/  HFMA2 R34, R68, R37.reuse, R34 ;  /* 0x0000002544227231 */ /* 0x080fe40000000022 */
[-C--:B------:R-:W-:Y:S02]  /*3c80*/  HFMA2 R33, R63, R36.reuse, R33 ;  /* 0x000000243f217231 */ /* 0x080fe40000000021 */
[----:B------:R-:W-:Y:S02]  /*3c90*/  HFMA2 R32, R66, R37, R32 ;  /* 0x0000002542207231 */ /* 0x000fe40000000020 */
[----:B------:R-:W-:Y:S02]  /*3ca0*/  HFMA2 R36, R61, R36, R31 ;  /* 0x000000243d247231 */ /* 0x000fe4000000001f */
[-C--:B------:R-:W-:Y:S01]  /*3cb0*/  HFMA2 R34, R92, R38.reuse, R34 ;  /* 0x000000265c227231 */ /* 0x080fe20000000022 */
[----:B------:R-:W1:Y:S01]  /*3cc0*/  LDS.128 R28, [UR5+0x500] ;  /* 0x00050005ff1c7984 */ /* 0x000e620008000c00 */
[----:B------:R-:W-:-:S02]  /*3cd0*/  HFMA2 R32, R80, R38, R32 ;  /* 0x0000002650207231 */ /* 0x000fc40000000020 */
[----:B------:R-:W-:Y:S02]  /*3ce0*/  HFMA2 R34, R91, R39, R34 ;  /* 0x000000275b227231 */ /* 0x000fe40000000022 */
[----:B------:R-:W-:Y:S02]  /*3cf0*/  HFMA2 R33, R67, R37, R33 ;  /* 0x0000002543217231 */ /* 0x000fe40000000021 */
[----:B------:R-:W-:Y:S02]  /*3d00*/  HFMA2 R32, R79, R39, R32 ;  /* 0x000000274f207231 */ /* 0x000fe40000000020 */
[----:B------:R-:W-:Y:S02]  /*3d10*/  HFMA2 R37, R65, R37, R36 ;  /* 0x0000002541257231 */ /* 0x000fe40000000024 */
[----:B0-----:R-:W-:-:S04]  /*3d20*/  HFMA2 R36, R90, R40, R34 ;  /* 0x000000285a247231 */ /* 0x001fc80000000022 */
        /* <DEDUP_REMOVED lines=10> */
[----:B------:R-:W0:Y:S01]  /*3dd0*/  LDS.128 R32, [UR5+0x510] ;  /* 0x00051005ff207984 */ /* 0x000e220008000c00 */
[----:B------:R-:W-:Y:S02]  /*3de0*/  HFMA2 R39, R72, R40, R39 ;  /* 0x0000002848277231 */ /* 0x000fe40000000027 */
[----:B------:R-:W-:-:S02]  /*3df0*/  HFMA2 R40, R87, R43, R36 ;  /* 0x0000002b57287231 */ /* 0x000fc40000000024 */
[-C--:B------:R-:W-:Y:S02]  /*3e00*/  HFMA2 R37, R83, R41.reuse, R37 ;  /* 0x0000002953257231 */ /* 0x080fe40000000025 */
[----:B------:R-:W-:Y:S02]  /*3e10*/  HFMA2 R39, R71, R41, R39 ;  /* 0x0000002947277231 */ /* 0x000fe40000000027 */
[-C--:B-1----:R-:W-:Y:S02]  /*3e20*/  HFMA2 R53, R53, R28.reuse, RZ.H0_H0 ;  /* 0x0000001c35357231 */ /* 0x082fe400000400ff */
[-C--:B------:R-:W-:Y:S02]  /*3e30*/  HFMA2 R55, R55, R28.reuse, RZ ;  /* 0x0000001c37377231 */ /* 0x080fe400000000ff */
[-C--:B------:R-:W-:Y:S02]  /*3e40*/  HFMA2 R48, R48, R28.reuse, RZ.H0_H0 ;  /* 0x0000001c30307231 */ /* 0x080fe400000400ff */
[----:B------:R-:W-:-:S02]  /*3e50*/  HFMA2 R51, R51, R28, RZ ;  /* 0x0000001c33337231 */ /* 0x000fc400000000ff */
        /* <DEDUP_REMOVED lines=13> */
[-C--:B------:R-:W-:Y:S01]  /*3f30*/  HFMA2 R28, R56, R30.reuse, R28 ;  /* 0x0000001e381c7231 */ /* 0x080fe2000000001c */
[----:B------:R-:W1:Y:S01]  /*3f40*/  LDS.128 R36, [UR5+0x520] ;  /* 0x00052005ff247984 */ /* 0x000e620008000c00 */
[----:B------:R-:W-:Y:S01]  /*3f50*/  HFMA2 R51, R13, R30, R51 ;  /* 0x0000001e0d337231 */ /* 0x000fe20000000033 */
[----:B------:R-:W-:Y:S01]  /*3f60*/  PRMT R110, R40, 0x5410, R41 ;  /* 0x00005410286e7816 */ /* 0x000fe20000000029 */
[-C--:B------:R-:W-:Y:S01]  /*3f70*/  HFMA2 R28, R14, R31.reuse, R28 ;  /* 0x0000001f0e1c7231 */ /* 0x080fe2000000001c */
[C-C-:B------:R-:W-:Y:S01]  /*3f80*/  PRMT R114, R42.reuse, 0x5410, R43.reuse ;  /* 0x000054102a727816 */ /* 0x140fe2000000002b */
[----:B------:R-:W-:Y:S01]  /*3f90*/  HFMA2 R16, R16, R31, R51 ;  /* 0x0000001f10107231 */ /* 0x000fe20000000033 */
[----:B------:R-:W-:Y:S02]  /*3fa0*/  PRMT R43, R42, 0x7632, R43 ;  /* 0x000076322a2b7816 */ /* 0x000fe4000000002b */
[----:B------:R-:W-:Y:S01]  /*3fb0*/  PRMT R41, R40, 0x7632, R41 ;  /* 0x0000763228297816 */ /* 0x000fe20000000029 */
[----:B0-----:R-:W-:-:S02]  /*3fc0*/  HFMA2 R53, R18, R32, R53 ;  /* 0x0000002012357231 */ /* 0x001fc40000000035 */
[-C--:B------:R-:W-:Y:S02]  /*3fd0*/  HFMA2 R28, R23, R32.reuse, R28 ;  /* 0x00000020171c7231 */ /* 0x080fe4000000001c */
[-C--:B------:R-:W-:Y:S02]  /*3fe0*/  HFMA2 R48, R20, R32.reuse, R48 ;  /* 0x0000002014307231 */ /* 0x080fe40000000030 */
[----:B------:R-:W-:Y:S02]  /*3ff0*/  HFMA2 R13, R22, R32, R16 ;  /* 0x00000020160d7231 */ /* 0x000fe40000000010 */
[----:B------:R-:W-:Y:S02]  /*4000*/  HADD2 R110, R110, R41 ;  /* 0x000000296e6e7230 */ /* 0x000fe40000000000 */
[----:B------:R-:W-:Y:S02]  /*4010*/  HFMA2 R114, R114, 1, 1, R43 ;  /* 0x3c003c0072727831 */ /* 0x000fe4000000002b */
[-C--:B------:R-:W-:Y:S01]  /*4020*/  HFMA2 R17, R24, R33.reuse, R53 ;  /* 0x0000002118117231 */ /* 0x080fe20000000035 */
[----:B------:R-:W0:Y:S01]  /*4030*/  LDS.128 R40, [UR5+0x530] ;  /* 0x00053005ff287984 */ /* 0x000e220008000c00 */
[----:B------:R-:W-:-:S02]  /*4040*/  HFMA2 R48, R27, R33, R48 ;  /* 0x000000211b307231 */ /* 0x000fc40000000030 */
[-C--:B------:R-:W-:Y:S02]  /*4050*/  HFMA2 R22, R25, R33.reuse, R28 ;  /* 0x0000002119167231 */ /* 0x080fe4000000001c */
[-C--:B------:R-:W-:Y:S02]  /*4060*/  HFMA2 R17, R45, R34.reuse, R17 ;  /* 0x000000222d117231 */ /* 0x080fe40000000011 */
[----:B------:R-:W-:Y:S02]  /*4070*/  HFMA2 R23, R26, R33, R13 ;  /* 0x000000211a177231 */ /* 0x000fe4000000000d */
[----:B------:R-:W-:Y:S01]  /*4080*/  HFMA2 R48, R47, R34, R48 ;  /* 0x000000222f307231 */ /* 0x000fe20000000030 */
[----:B------:R-:W-:Y:S01]  /*4090*/  UIADD3 UR5, UPT, UPT, UR5, 0x40, URZ ;  /* 0x0000004005057890 */ /* 0x000fe2000fffe0ff */
[----:B------:R-:W-:Y:S02]  /*40a0*/  HFMA2 R18, R59, R35, R17 ;  /* 0x000000233b127231 */ /* 0x000fe40000000011 */
        /* <DEDUP_REMOVED lines=15> */
[-C--:B------:R-:W-:Y:S02]  /*41a0*/  HFMA2 R33, R66, R37.reuse, R33 ;  /* 0x0000002542217231 */ /* 0x080fe40000000021 */
[----:B------:R-:W-:Y:S02]  /*41b0*/  HFMA2 R37, R65, R37, R48 ;  /* 0x0000002541257231 */ /* 0x000fe40000000030 */
[----:B0-----:R-:W-:Y:S02]  /*41c0*/  HFMA2 R20, R84, R40, R20 ;  /* 0x0000002854147231 */ /* 0x001fe40000000014 */
        /* <DEDUP_REMOVED lines=30> */
.L_x_1114:
[----:B------:R-:W0:Y:S01]  /*43b0*/  LDC.64 R14, c[0x0][0x3a0] ;  /* 0x0000e800ff0e7b82 */ /* 0x000e220000000a00 */
[----:B------:R-:W-:Y:S01]  /*43c0*/  IMAD R17, R96, UR4, R109 ;  /* 0x0000000460117c24 */ /* 0x000fe2000f8e026d */
[----:B------:R-:W-:-:S03]  /*43d0*/  MOV R13, R8 ;  /* 0x00000008000d7202 */ /* 0x000fc60000000f00 */
[----:B0-----:R-:W-:-:S05]  /*43e0*/  IMAD.WIDE R16, R17, 0x2, R14 ;  /* 0x0000000211107825 */ /* 0x001fca00078e020e */
        /* <DEDUP_REMOVED lines=8> */
.L_x_1125:
[----:B------:R-:W0:Y:S02]  /*4470*/  LDS R14, [R13] ;  /* 0x000000000d0e7984 */ /* 0x000e240000000800 */
[----:B0-----:R-:W-:-:S05]  /*4480*/  HADD2 R15, R14, R8 ;  /* 0x000000080e0f7230 */ /* 0x001fca0000000000 */
[----:B------:R-:W0:Y:S02]  /*4490*/  ATOMS.CAST.SPIN P0, [R13], R14, R15 ;  /* 0x0000000e0d00758d */ /* 0x000e24000180000f */
[----:B0-----:R-:W-:Y:S05]  /*44a0*/  @!P0 BRA `(.L_x_1125) ;  /* 0xfffffffc00f08947 */ /* 0x001fea000383ffff */
[----:B------:R-:W-:Y:S05]  /*44b0*/  BRA `(.L_x_1123) ;  /* 0x00000000000c7947 */ /* 0x000fea0003800000 */
.L_x_1124:
[----:B------:R-:W2:Y:S02]  /*44c0*/  LD.E R8, desc[UR8][R16.64] ;  /* 0x0000000810087980 */ /* 0x000ea4000c101900 */
[----:B--2---:R-:W-:-:S05]  /*44d0*/  IADD3 R13, PT, PT, R13, R8, RZ ;  /* 0x000000080d0d7210 */ /* 0x004fca0007ffe0ff */
[----:B------:R0:W-:Y:S02]  /*44e0*/  ST.E desc[UR8][R16.64], R13 ;  /* 0x0000000d10007985 */ /* 0x0001e4000c101908 */
.L_x_1123:
[----:B------:R-:W-:Y:S05]  /*44f0*/  BSYNC.RECONVERGENT B0 ;  /* 0x0000000000007941 */ /* 0x000fea0003800200 */
.L_x_1122:
[----:B------:R1:W-:Y:S01]  /*4500*/  ATOM.E.ADD.F16x2.RN.STRONG.GPU P0, RZ, desc[UR8][R16.64+0x4], R19 ;  /* 0x8000041310ff79a2 */ /* 0x0003e2000c10e108 */
[----:B------:R-:W-:Y:S04]  /*4510*/  BSSY.RECONVERGENT B0, `(.L_x_1126) ;  /* 0x000000e000007945 */ /* 0x000fe80003800200 */
[----:B-1----:R-:W-:Y:S05]  /*4520*/  @P0 BRA `(.L_x_1127) ;  /* 0x0000000000300947 */ /* 0x002fea0003800000 */
[----:B------:R-:W1:Y:S02]  /*4530*/  QSPC.E.S P0, RZ, [R16+0x4] ;  /* 0x0000040010ff73aa */ /* 0x000e640000000500 */
[----:B-1----:R-:W-:Y:S05]  /*4540*/  @!P0 BRA `(.L_x_1128) ;  /* 0x00000000001c8947 */ /* 0x002fea0003800000 */
[----:B------:R-:W-:-:S04]  /*4550*/  MOV R14, R16 ;  /* 0x00000010000e7202 */ /* 0x000fc80000000f00 */
[----:B------:R-:W-:-:S07]  /*4560*/  MOV R8, R14 ;  /* 0x0000000e00087202 */ /* 0x000fce0000000f00 */
.L_x_1129:
[----:B------:R-:W1:Y:S02]  /*4570*/  LDS R14, [R8+0x4] ;  /* 0x00000400080e7984 */ /* 0x000e640000000800 */
[----:B-1----:R-:W-:-:S05]  /*4580*/  HFMA2 R15, R14, 1, 1, R6 ;  /* 0x3c003c000e0f7831 */ /* 0x002fca0000000006 */
[----:B------:R-:W1:Y:S02]  /*4590*/  ATOMS.CAST.SPIN P0, [R8+0x4], R14, R15 ;  /* 0x0000040e0800758d */ /* 0x000e64000180000f */
[----:B-1----:R-:W-:Y:S05]  /*45a0*/  @!P0 BRA `(.L_x_1129) ;  /* 0xfffffffc00f08947 */ /* 0x002fea000383ffff */
[----:B------:R-:W-:Y:S05]  /*45b0*/  BRA `(.L_x_1127) ;  /* 0x00000000000c7947 */ /* 0x000fea0003800000 */
.L_x_1128:
[----:B------:R-:W0:Y:S02]  /*45c0*/  LD.E R6, desc[UR8][R16.64+0x4] ;  /* 0x0000040810067980 */ /* 0x000e24000c101900 */
[----:B0-----:R-:W-:-:S05]  /*45d0*/  IADD3 R13, PT, PT, R19, R6, RZ ;  /* 0x00000006130d7210 */ /* 0x001fca0007ffe0ff */
[----:B------:R1:W-:Y:S02]  /*45e0*/  ST.E desc[UR8][R16.64+0x4], R13 ;  /* 0x0000040d10007985 */ /* 0x0003e4000c101908 */
.L_x_1127:
[----:B------:R-:W-:Y:S05]  /*45f0*/  BSYNC.RECONVERGENT B0 ;  /* 0x0000000000007941 */ /* 0x000fea0003800200 */
.L_x_1126:
[----:B01----:R-:W-:-:S05]  /*4600*/  IMAD.WIDE R16, R96, 0x2, R16 ;  /* 0x0000000260107825 */ /* 0x003fca00078e0210 */
[----:B------:R0:W-:Y:S01]  /*4610*/  ATOM.E.ADD.F16x2.RN.STRONG.GPU P0, RZ, desc[UR8][R16.64], R7 ;  /* 0x8000000710ff79a2 */ /* 0x0001e2000c10e108 */
[----:B------:R-:W-:Y:S01]  /*4620*/  BSSY.RECONVERGENT B0, `(.L_x_1130) ;  /* 0x0000010000007945 */ /* 0x000fe20003800200 */
[----:B------:R-:W-:-:S03]  /*4630*/  MOV R8, R5 ;  /* 0x0000000500087202 */ /* 0x000fc60000000f00 */
[----:B0-----:R-:W-:Y:S05]  /*4640*/  @P0 BRA `(.L_x_1131) ;  /* 0x0000000000340947 */ /* 0x001fea0003800000 */
[----:B------:R-:W0:Y:S02]  /*4650*/  QSPC.E.S P0, RZ, [R16] ;  /* 0x0000000010ff73aa */ /* 0x000e240000000500 */
[----:B0-----:R-:W-:Y:S05]  /*4660*/  @!P0 BRA `(.L_x_1132) ;  /* 0x0000000000208947 */ /* 0x001fea0003800000 */
[----:B------:R-:W-:Y:S02]  /*4670*/  MOV R14, R16 ;  /* 0x00000010000e7202 */ /* 0x000fe40000000f00 */
[----:B------:R-:W-:Y:S02]  /*4680*/  MOV R13, R7 ;  /* 0x00000007000d7202 */ /* 0x000fe40000000f00 */
[----:B------:R-:W-:-:S07]  /*4690*/  MOV R14, R14 ;  /* 0x0000000e000e7202 */ /* 0x000fce0000000f00 */
.L_x_1133:
[----:B------:R-:W0:Y:S02]  /*46a0*/  LDS R6, [R14] ;  /* 0x000000000e067984 */ /* 0x000e240000000800 */
[----:B0-----:R-:W-:-:S05]  /*46b0*/  HADD2 R7, R6, R13 ;  /* 0x0000000d06077230 */ /* 0x001fca0000000000 */
[----:B------:R-:W0:Y:S02]  /*46c0*/  ATOMS.CAST.SPIN P0, [R14], R6, R7 ;  /* 0x000000060e00758d */ /* 0x000e240001800007 */
[----:B0-----:R-:W-:Y:S05]  /*46d0*/  @!P0 BRA `(.L_x_1133) ;  /* 0xfffffffc00f08947 */ /* 0x001fea000383ffff */
[----:B------:R-:W-:Y:S05]  /*46e0*/  BRA `(.L_x_1131) ;  /* 0x00000000000c7947 */ /* 0x000fea0003800000 */
.L_x_1132:
[----:B------:R-:W2:Y:S02]  /*46f0*/  LD.E R6, desc[UR8][R16.64] ;  /* 0x0000000810067980 */ /* 0x000ea4000c101900 */
[----:B--2---:R-:W-:-:S05]  /*4700*/  IADD3 R7, PT, PT, R7, R6, RZ ;  /* 0x0000000607077210 */ /* 0x004fca0007ffe0ff */
[----:B------:R0:W-:Y:S02]  /*4710*/  ST.E desc[UR8][R16.64], R7 ;  /* 0x0000000710007985 */ /* 0x0001e4000c101908 */
.L_x_1131:
[----:B------:R-:W-:Y:S05]  /*4720*/  BSYNC.RECONVERGENT B0 ;  /* 0x0000000000007941 */ /* 0x000fea0003800200 */
.L_x_1130:
[----:B------:R1:W-:Y:S01]  /*4730*/  ATOM.E.ADD.F16x2.RN.STRONG.GPU P0, RZ, desc[UR8][R16.64+0x4], R8 ;  /* 0x8000040810ff79a2 */ /* 0x0003e2000c10e108 */
[----:B------:R-:W-:Y:S04]  /*4740*/  BSSY.RECONVERGENT B0, `(.L_x_1134) ;  /* 0x000000e000007945 */ /* 0x000fe80003800200 */
[----:B-1----:R-:W-:Y:S05]  /*4750*/  @P0 BRA `(.L_x_1135) ;  /* 0x0000000000300947 */ /* 0x002fea0003800000 */
[----:B------:R-:W1:Y:S02]  /*4760*/  QSPC.E.S P0, RZ, [R16+0x4] ;  /* 0x0000040010ff73aa */ /* 0x000e640000000500 */
[----:B-1----:R-:W-:Y:S05]  /*4770*/  @!P0 BRA `(.L_x_1136) ;  /* 0x00000000001c8947 */ /* 0x002fea0003800000 */
[----:B------:R-:W-:-:S04]  /*4780*/  MOV R6, R16 ;  /* 0x0000001000067202 */ /* 0x000fc80000000f00 */
[----:B------:R-:W-:-:S07]  /*4790*/  MOV R8, R6 ;  /* 0x0000000600087202 */ /* 0x000fce0000000f00 */
.L_x_1137:
[----:B------:R-:W0:Y:S02]  /*47a0*/  LDS R6, [R8+0x4] ;  /* 0x0000040008067984 */ /* 0x000e240000000800 */
[----:B0-----:R-:W-:-:S05]  /*47b0*/  HFMA2 R7, R6, 1, 1, R5 ;  /* 0x3c003c0006077831 */ /* 0x001fca0000000005 */
[----:B------:R-:W0:Y:S02]  /*47c0*/  ATOMS.CAST.SPIN P0, [R8+0x4], R6, R7 ;  /* 0x000004060800758d */ /* 0x000e240001800007 */
[----:B0-----:R-:W-:Y:S05]  /*47d0*/  @!P0 BRA `(.L_x_1137) ;  /* 0xfffffffc00f08947 */ /* 0x001fea000383ffff */
[----:B------:R-:W-:Y:S05]  /*47e0*/  BRA `(.L_x_1135) ;  /* 0x00000000000c7947 */ /* 0x000fea0003800000 */
.L_x_1136:
[----:B------:R-:W2:Y:S02]  /*47f0*/  LD.E R5, desc[UR8][R16.64+0x4] ;  /* 0x0000040810057980 */ /* 0x000ea4000c101900 */
[----:B--2---:R-:W-:-:S05]  /*4800*/  IADD3 R5, PT, PT, R8, R5, RZ ;  /* 0x0000000508057210 */ /* 0x004fca0007ffe0ff */
[----:B------:R1:W-:Y:S02]  /*4810*/  ST.E desc[UR8][R16.64+0x4], R5 ;  /* 0x0000040510007985 */ /* 0x0003e4000c101908 */
.L_x_1135:
[----:B------:R-:W-:Y:S05]  /*4820*/  BSYNC.RECONVERGENT B0 ;  /* 0x0000000000007941 */ /* 0x000fea0003800200 */
.L_x_1134:
        /* <DEDUP_REMOVED lines=11> */
.L_x_1141:
[----:B------:R-:W0:Y:S02]  /*48e0*/  LDS R4, [R6] ;  /* 0x0000000006047984 */ /* 0x000e240000000800 */
[----:B0-----:R-:W-:-:S05]  /*48f0*/  HADD2 R5, R4, R7 ;  /* 0x0000000704057230 */ /* 0x001fca0000000000 */
[----:B------:R-:W0:Y:S02]  /*4900*/  ATOMS.CAST.SPIN P0, [R6], R4, R5 ;  /* 0x000000040600758d */ /* 0x000e240001800005 */
[----:B0-----:R-:W-:Y:S05]  /*4910*/  @!P0 BRA `(.L_x_1141) ;  /* 0xfffffffc00f08947 */ /* 0x001fea000383ffff */
[----:B------:R-:W-:Y:S05]  /*4920*/  BRA `(.L_x_1139) ;  /* 0x00000000000c7947 */ /* 0x000fea0003800000 */
.L_x_1140:
[----:B------:R-:W2:Y:S02]  /*4930*/  LD.E R4, desc[UR8][R16.64] ;  /* 0x0000000810047980 */ /* 0x000ea4000c101900 */
[----:B--2---:R-:W-:-:S05]  /*4940*/  IADD3 R5, PT, PT, R5, R4, RZ ;  /* 0x0000000405057210 */ /* 0x004fca0007ffe0ff */
[----:B------:R0:W-:Y:S02]  /*4950*/  ST.E desc[UR8][R16.64], R5 ;  /* 0x0000000510007985 */ /* 0x0001e4000c101908 */
.L_x_1139:
[----:B------:R-:W-:Y:S05]  /*4960*/  BSYNC.RECONVERGENT B0 ;  /* 0x0000000000007941 */ /* 0x000fea0003800200 */
.L_x_1138:
[----:B------:R1:W-:Y:S01]  /*4970*/  ATOM.E.ADD.F16x2.RN.STRONG.GPU P0, RZ, desc[UR8][R16.64+0x4], R8 ;  /* 0x8000040810ff79a2 */ /* 0x0003e2000c10e108 */
[----:B------:R-:W-:Y:S04]  /*4980*/  BSSY.RECONVERGENT B0, `(.L_x_1142) ;  /* 0x000000e000007945 */ /* 0x000fe80003800200 */
[----:B-1----:R-:W-:Y:S05]  /*4990*/  @P0 BRA `(.L_x_1143) ;  /* 0x0000000000300947 */ /* 0x002fea0003800000 */
[----:B------:R-:W1:Y:S02]  /*49a0*/  QSPC.E.S P0, RZ, [R16+0x4] ;  /* 0x0000040010ff73aa */ /* 0x000e640000000500 */
[----:B-1----:R-:W-:Y:S05]  /*49b0*/  @!P0 BRA `(.L_x_1144) ;  /* 0x00000000001c8947 */ /* 0x002fea0003800000 */
[----:B------:R-:W-:-:S04]  /*49c0*/  MOV R4, R16 ;  /* 0x0000001000047202 */ /* 0x000fc80000000f00 */
[----:B------:R-:W-:-:S07]  /*49d0*/  MOV R6, R4 ;  /* 0x0000000400067202 */ /* 0x000fce0000000f00 */
.L_x_1145:
[----:B------:R-:W0:Y:S02]  /*49e0*/  LDS R4, [R6+0x4] ;  /* 0x0000040006047984 */ /* 0x000e240000000800 */
[----:B0-----:R-:W-:-:S05]  /*49f0*/  HFMA2 R5, R4, 1, 1, R3 ;  /* 0x3c003c0004057831 */ /* 0x001fca0000000003 */
[----:B------:R-:W0:Y:S02]  /*4a00*/  ATOMS.CAST.SPIN P0, [R6+0x4], R4, R5 ;  /* 0x000004040600758d */ /* 0x000e240001800005 */
[----:B0-----:R-:W-:Y:S05]  /*4a10*/  @!P0 BRA `(.L_x_1145) ;  /* 0xfffffffc00f08947 */ /* 0x001fea000383ffff */
[----:B------:R-:W-:Y:S05]  /*4a20*/  BRA `(.L_x_1143) ;  /* 0x00000000000c7947 */ /* 0x000fea0003800000 */
.L_x_1144:
[----:B------:R-:W2:Y:S02]  /*4a30*/  LD.E R3, desc[UR8][R16.64+0x4] ;  /* 0x0000040810037980 */ /* 0x000ea4000c101900 */
[----:B--2---:R-:W-:-:S05]  /*4a40*/  IADD3 R3, PT, PT, R8, R3, RZ ;  /* 0x0000000308037210 */ /* 0x004fca0007ffe0ff */
[----:B------:R1:W-:Y:S02]  /*4a50*/  ST.E desc[UR8][R16.64+0x4], R3 ;  /* 0x0000040310007985 */ /* 0x0003e4000c101908 */
.L_x_1143:
[----:B------:R-:W-:Y:S05]  /*4a60*/  BSYNC.RECONVERGENT B0 ;  /* 0x0000000000007941 */ /* 0x000fea0003800200 */
.L_x_1142:
        /* <DEDUP_REMOVED lines=11> */
.L_x_1149:
[----:B------:R-:W0:Y:S02]  /*4b20*/  LDS R2, [R4] ;  /* 0x0000000004027984 */ /* 0x000e240000000800 */
[----:B0-----:R-:W-:-:S05]  /*4b30*/  HADD2 R3, R2, R5 ;  /* 0x0000000502037230 */ /* 0x001fca0000000000 */
[----:B------:R-:W0:Y:S02]  /*4b40*/  ATOMS.CAST.SPIN P0, [R4], R2, R3 ;  /* 0x000000020400758d */ /* 0x000e240001800003 */
[----:B0-----:R-:W-:Y:S05]  /*4b50*/  @!P0 BRA `(.L_x_1149) ;  /* 0xfffffffc00f08947 */ /* 0x001fea000383ffff */
[----:B------:R-:W-:Y:S05]  /*4b60*/  BRA `(.L_x_1147) ;  /* 0x00000000000c7947 */ /* 0x000fea0003800000 */
.L_x_1148:
[----:B------:R-:W2:Y:S02]  /*4b70*/  LD.E R2, desc[UR8][R16.64] ;  /* 0x0000000810027980 */ /* 0x000ea4000c101900 */
[----:B--2---:R-:W-:-:S05]  /*4b80*/  IADD3 R3, PT, PT, R3, R2, RZ ;  /* 0x0000000203037210 */ /* 0x004fca0007ffe0ff */
[----:B------:R0:W-:Y:S02]  /*4b90*/  ST.E desc[UR8][R16.64], R3 ;  /* 0x0000000310007985 */ /* 0x0001e4000c101908 */
.L_x_1147:
[----:B------:R-:W-:Y:S05]  /*4ba0*/  BSYNC.RECONVERGENT B0 ;  /* 0x0000000000007941 */ /* 0x000fea0003800200 */
.L_x_1146:
[----:B------:R1:W-:Y:S01]  /*4bb0*/  ATOM.E.ADD.F16x2.RN.STRONG.GPU P0, RZ, desc[UR8][R16.64+0x4], R7 ;  /* 0x8000040710ff79a2 */ /* 0x0003e2000c10e108 */
[----:B------:R-:W-:Y:S04]  /*4bc0*/  BSSY.RECONVERGENT B0, `(.L_x_1150) ;  /* 0x000000e000007945 */ /* 0x000fe80003800200 */
[----:B-1----:R-:W-:Y:S05]  /*4bd0*/  @P0 BRA `(.L_x_1151) ;  /* 0x0000000000300947 */ /* 0x002fea0003800000 */
[----:B------:R-:W1:Y:S02]  /*4be0*/  QSPC.E.S P0, RZ, [R16+0x4] ;  /* 0x0000040010ff73aa */ /* 0x000e640000000500 */
[----:B-1----:R-:W-:Y:S05]  /*4bf0*/  @!P0 BRA `(.L_x_1152) ;  /* 0x00000000001c8947 */ /* 0x002fea0003800000 */
[----:B------:R-:W-:-:S04]  /*4c00*/  MOV R2, R16 ;  /* 0x0000001000027202 */ /* 0x000fc80000000f00 */
[----:B------:R-:W-:-:S07]  /*4c10*/  MOV R4, R2 ;  /* 0x0000000200047202 */ /* 0x000fce0000000f00 */
.L_x_1153:
[----:B------:R-:W0:Y:S02]  /*4c20*/  LDS R2, [R4+0x4] ;  /* 0x0000040004027984 */ /* 0x000e240000000800 */
[----:B0-----:R-:W-:-:S05]  /*4c30*/  HFMA2 R3, R2, 1, 1, R0 ;  /* 0x3c003c0002037831 */ /* 0x001fca0000000000 */
[----:B------:R-:W0:Y:S02]  /*4c40*/  ATOMS.CAST.SPIN P0, [R4+0x4], R2, R3 ;  /* 0x000004020400758d */ /* 0x000e240001800003 */
[----:B0-----:R-:W-:Y:S05]  /*4c50*/  @!P0 BRA `(.L_x_1153) ;  /* 0xfffffffc00f08947 */ /* 0x001fea000383ffff */
[----:B------:R-:W-:Y:S05]  /*4c60*/  BRA `(.L_x_1151) ;  /* 0x00000000000c7947 */ /* 0x000fea0003800000 */
.L_x_1152:
[----:B------:R-:W0:Y:S02]  /*4c70*/  LD.E R0, desc[UR8][R16.64+0x4] ;  /* 0x0000040810007980 */ /* 0x000e24000c101900 */
[----:B0-----:R-:W-:-:S05]  /*4c80*/  IADD3 R3, PT, PT, R7, R0, RZ ;  /* 0x0000000007037210 */ /* 0x001fca0007ffe0ff */
[----:B------:R1:W-:Y:S02]  /*4c90*/  ST.E desc[UR8][R16.64+0x4], R3 ;  /* 0x0000040310007985 */ /* 0x0003e4000c101908 */
.L_x_1151:
[----:B------:R-:W-:Y:S05]  /*4ca0*/  BSYNC.RECONVERGENT B0 ;  /* 0x0000000000007941 */ /* 0x000fea0003800200 */
.L_x_1150:
        /* <DEDUP_REMOVED lines=8> */
.L_x_1157:
[----:B------:R-:W0:Y:S02]  /*4d30*/  LDS R2, [R0] ;  /* 0x0000000000027984 */ /* 0x000e240000000800 */
[----:B0-----:R-:W-:-:S05]  /*4d40*/  HADD2 R3, R2, R12 ;  /* 0x0000000c02037230 */ /* 0x001fca0000000000 */
[----:B------:R-:W0:Y:S02]  /*4d50*/  ATOMS.CAST.SPIN P0, [R0], R2, R3 ;  /* 0x000000020000758d */ /* 0x000e240001800003 */
[----:B0-----:R-:W-:Y:S05]  /*4d60*/  @!P0 BRA `(.L_x_1157) ;  /* 0xfffffffc00f08947 */ /* 0x001fea000383ffff */
[----:B------:R-:W-:Y:S05]  /*4d70*/  BRA `(.L_x_1155) ;  /* 0x00000000000c7947 */ /* 0x000fea0003800000 */
.L_x_1156:
[----:B------:R-:W2:Y:S02]  /*4d80*/  LD.E R0, desc[UR8][R16.64] ;  /* 0x0000000810007980 */ /* 0x000ea4000c101900 */
[----:B--2---:R-:W-:-:S05]  /*4d90*/  IADD3 R3, PT, PT, R12, R0, RZ ;  /* 0x000000000c037210 */ /* 0x004fca0007ffe0ff */
[----:B------:R0:W-:Y:S02]  /*4da0*/  ST.E desc[UR8][R16.64], R3 ;  /* 0x0000000310007985 */ /* 0x0001e4000c101908 */
.L_x_1155:
[----:B------:R-:W-:Y:S05]  /*4db0*/  BSYNC.RECONVERGENT B0 ;  /* 0x0000000000007941 */ /* 0x000fea0003800200 */
.L_x_1154:
[----:B------:R1:W-:Y:S01]  /*4dc0*/  ATOM.E.ADD.F16x2.RN.STRONG.GPU P0, RZ, desc[UR8][R16.64+0x4], R11 ;  /* 0x8000040b10ff79a2 */ /* 0x0003e2000c10e108 */
[----:B------:R-:W-:Y:S04]  /*4dd0*/  BSSY.RECONVERGENT B0, `(.L_x_1158) ;  /* 0x000000e000007945 */ /* 0x000fe80003800200 */
[----:B-1----:R-:W-:Y:S05]  /*4de0*/  @P0 BRA `(.L_x_1159) ;  /* 0x0000000000300947 */ /* 0x002fea0003800000 */
[----:B------:R-:W1:Y:S02]  /*4df0*/  QSPC.E.S P0, RZ, [R16+0x4] ;  /* 0x0000040010ff73aa */ /* 0x000e640000000500 */
[----:B-1----:R-:W-:Y:S05]  /*4e00*/  @!P0 BRA `(.L_x_1160) ;  /* 0x00000000001c8947 */ /* 0x002fea0003800000 */
[----:B------:R-:W-:-:S04]  /*4e10*/  MOV R2, R16 ;  /* 0x0000001000027202 */ /* 0x000fc80000000f00 */
[----:B------:R-:W-:-:S07]  /*4e20*/  MOV R0, R2 ;  /* 0x0000000200007202 */ /* 0x000fce0000000f00 */
.L_x_1161:
[----:B------:R-:W0:Y:S02]  /*4e30*/  LDS R2, [R0+0x4] ;  /* 0x0000040000027984 */ /* 0x000e240000000800 */
[----:B0-----:R-:W-:-:S05]  /*4e40*/  HFMA2 R3, R2, 1, 1, R11 ;  /* 0x3c003c0002037831 */ /* 0x001fca000000000b */
[----:B------:R-:W0:Y:S02]  /*4e50*/  ATOMS.CAST.SPIN P0, [R0+0x4], R2, R3 ;  /* 0x000004020000758d */ /* 0x000e240001800003 */
[----:B0-----:R-:W-:Y:S05]  /*4e60*/  @!P0 BRA `(.L_x_1161) ;  /* 0xfffffffc00f08947 */ /* 0x001fea000383ffff */
[----:B------:R-:W-:Y:S05]  /*4e70*/  BRA `(.L_x_1159) ;  /* 0x00000000000c7947 */ /* 0x000fea0003800000 */
.L_x_1160:
[----:B------:R-:W0:Y:S02]  /*4e80*/  LD.E R0, desc[UR8][R16.64+0x4] ;  /* 0x0000040810007980 */ /* 0x000e24000c101900 */
[----:B0-----:R-:W-:-:S05]  /*4e90*/  IADD3 R3, PT, PT, R11, R0, RZ ;  /* 0x000000000b037210 */ /* 0x001fca0007ffe0ff */
[----:B------:R1:W-:Y:S02]  /*4ea0*/  ST.E desc[UR8][R16.64+0x4], R3 ;  /* 0x0000040310007985 */ /* 0x0003e4000c101908 */
.L_x_1159:
[----:B------:R-:W-:Y:S05]  /*4eb0*/  BSYNC.RECONVERGENT B0 ;  /* 0x0000000000007941 */ /* 0x000fea0003800200 */
.L_x_1158:
        /* <DEDUP_REMOVED lines=8> */
.L_x_1165:
[----:B------:R-:W0:Y:S02]  /*4f40*/  LDS R2, [R0] ;  /* 0x0000000000027984 */ /* 0x000e240000000800 */
[----:B0-----:R-:W-:-:S05]  /*4f50*/  HADD2 R3, R2, R10 ;  /* 0x0000000a02037230 */ /* 0x001fca0000000000 */
[----:B------:R-:W0:Y:S02]  /*4f60*/  ATOMS.CAST.SPIN P0, [R0], R2, R3 ;  /* 0x000000020000758d */ /* 0x000e240001800003 */
[----:B0-----:R-:W-:Y:S05]  /*4f70*/  @!P0 BRA `(.L_x_1165) ;  /* 0xfffffffc00f08947 */ /* 0x001fea000383ffff */
[----:B------:R-:W-:Y:S05]  /*4f80*/  BRA `(.L_x_1163) ;  /* 0x00000000000c7947 */ /* 0x000fea0003800000 */
.L_x_1164:
[----:B------:R-:W2:Y:S02]  /*4f90*/  LD.E R0, desc[UR8][R16.64] ;  /* 0x0000000810007980 */ /* 0x000ea4000c101900 */
[----:B--2---:R-:W-:-:S05]  /*4fa0*/  IADD3 R3, PT, PT, R10, R0, RZ ;  /* 0x000000000a037210 */ /* 0x004fca0007ffe0ff */
[----:B------:R0:W-:Y:S02]  /*4fb0*/  ST.E desc[UR8][R16.64], R3 ;  /* 0x0000000310007985 */ /* 0x0001e4000c101908 */
.L_x_1163:
[----:B------:R-:W-:Y:S05]  /*4fc0*/  BSYNC.RECONVERGENT B0 ;  /* 0x0000000000007941 */ /* 0x000fea0003800200 */
.L_x_1162:
[----:B------:R1:W-:Y:S02]  /*4fd0*/  ATOM.E.ADD.F16x2.RN.STRONG.GPU P0, RZ, desc[UR8][R16.64+0x4], R9 ;  /* 0x8000040910ff79a2 */ /* 0x0003e4000c10e108 */
[----:B-1----:R-:W-:Y:S05]  /*4fe0*/  @P0 EXIT ;  /* 0x000000000000094d */ /* 0x002fea0003800000 */
[----:B------:R-:W1:Y:S02]  /*4ff0*/  QSPC.E.S P0, RZ, [R16+0x4] ;  /* 0x0000040010ff73aa */ /* 0x000e640000000500 */
[----:B-1----:R-:W-:Y:S05]  /*5000*/  @!P0 BRA `(.L_x_1166) ;  /* 0x00000000001c8947 */ /* 0x002fea0003800000 */
[----:B------:R-:W-:-:S04]  /*5010*/  MOV R2, R16 ;  /* 0x0000001000027202 */ /* 0x000fc80000000f00 */
[----:B------:R-:W-:-:S07]  /*5020*/  MOV R0, R2 ;  /* 0x0000000200007202 */ /* 0x000fce0000000f00 */
.L_x_1167:
[----:B------:R-:W0:Y:S02]  /*5030*/  LDS R2, [R0+0x4] ;  /* 0x0000040000027984 */ /* 0x000e240000000800 */
[----:B0-----:R-:W-:-:S05]  /*5040*/  HFMA2 R3, R2, 1, 1, R9 ;  /* 0x3c003c0002037831 */ /* 0x001fca0000000009 */
[----:B------:R-:W0:Y:S02]  /*5050*/  ATOMS.CAST.SPIN P0, [R0+0x4], R2, R3 ;  /* 0x000004020000758d */ /* 0x000e240001800003 */
[----:B0-----:R-:W-:Y:S05]  /*5060*/  @!P0 BRA `(.L_x_1167) ;  /* 0xfffffffc00f08947 */ /* 0x001fea000383ffff */
[----:B------:R-:W-:Y:S05]  /*5070*/  EXIT ;  /* 0x000000000000794d */ /* 0x000fea0003800000 */
.L_x_1166:
[----:B------:R-:W0:Y:S02]  /*5080*/  LD.E R0, desc[UR8][R16.64+0x4] ;  /* 0x0000040810007980 */ /* 0x000e24000c101900 */
[----:B0-----:R-:W-:-:S05]  /*5090*/  IADD3 R3, PT, PT, R9, R0, RZ ;  /* 0x0000000009037210 */ /* 0x001fca0007ffe0ff */
[----:B------:R-:W-:Y:S01]  /*50a0*/  ST.E desc[UR8][R16.64+0x4], R3 ;  /* 0x0000040310007985 */ /* 0x000fe2000c101908 */
[----:B------:R-:W-:Y:S05]  /*50b0*/  EXIT ;  /* 0x000000000000794d */ /* 0x000fea0003800000 */
.L_x_1168:
        /* <DEDUP_REMOVED lines=12> */
.L_x_1867:


//--------------------- .text._ZN4vllm4gptq33gemm_half_q_half_gptq_2bit_kernelILb1ELi6EEEvPK6__halfPKjS6_S4_PS2_iiiibPKi --------------------------
	.section	.text._ZN4vllm4gptq33gemm_half_q_half_gptq_2bit_kernelILb1ELi6EEEvPK6__halfPKjS6_S4_PS2_iiiibPKi,"ax",@progbits
	.align	128
        .global         _ZN4vllm4gptq33gemm_half_q_half_gptq_2bit_kernelILb1ELi6EEEvPK6__halfPKjS6_S4_PS2_iiiibPKi
        .type           _ZN4vllm4gptq33gemm_half_q_half_gptq_2bit_kernelILb1ELi6EEEvPK6__halfPKjS6_S4_PS2_iiiibPKi,@function
        .size           _ZN4vllm4gptq33gemm_half_q_half_gptq_2bit_kernelILb1ELi6EEEvPK6__halfPKjS6_S4_PS2_iiiibPKi,(.L_x_1868 - _ZN4vllm4gptq33gemm_half_q_half_gptq_2bit_kernelILb1ELi6EEEvPK6__halfPKjS6_S4_PS2_iiiibPKi)
        .other          _ZN4vllm4gptq33gemm_half_q_half_gptq_2bit_kernelILb1ELi6EEEvPK6__halfPKjS6_S4_PS2_iiiibPKi,@"STO_CUDA_ENTRY STV_DEFAULT"
_ZN4vllm4gptq33gemm_half_q_half_gptq_2bit_kernelILb1ELi6EEEvPK6__halfPKjS6_S4_PS2_iiiibPKi:
.text._ZN4vllm4gptq33gemm_half_q_half_gptq_2bit_kernelILb1ELi6EEEvPK6__halfPKjS6_S4_PS2_iiiibPKi:
        /* <DEDUP_REMOVED lines=26> */
[----:B------:R-:W-:Y:S02]  /*01a0*/  IADD3 R14, P0, PT, R3, R7, RZ ;  /* 0x00000007030e7210 */ /* 0x000fe40007f1e0ff */
[CC--:B------:R-:W-:Y:S02]  /*01b0*/  IADD3 R9, PT, PT, R7.reuse, R2.reuse, RZ ;  /* 0x0000000207097210 */ /* 0x0c0fe40007ffe0ff */
[----:B------:R-:W-:Y:S02]  /*01c0*/  LEA.HI.X.SX32 R15, R7, RZ, 0x1, P0 ;  /* 0x000000ff070f7211 */ /* 0x000fe400000f0eff */
[----:B------:R-:W-:Y:S02]  /*01d0*/  IADD3 R11, P1, PT, R3, R9, RZ ;  /* 0x00000009030b7210 */ /* 0x000fe40007f3e0ff */
[C---:B------:R-:W-:Y:S02]  /*01e0*/  IADD3 R7, PT, PT, R9.reuse, R2, RZ ;  /* 0x0000000209077210 */ /* 0x040fe40007ffe0ff */
[----:B------:R-:W-:-:S02]  /*01f0*/  LEA.HI.X.SX32 R12, R9, RZ, 0x1, P1 ;  /* 0x000000ff090c7211 */ /* 0x000fc400008f0eff */
[C---:B0-----:R-:W-:Y:S02]  /*0200*/  LEA R8, P0, R14.reuse, UR6, 0x1 ;  /* 0x000000060e087c11 */ /* 0x041fe4000f8008ff */
[----:B------:R-:W-:Y:S02]  /*0210*/  IADD3 R13, P2, PT, R3, R7, RZ ;  /* 0x00000007030d7210 */ /* 0x000fe40007f5e0ff */
[----:B------:R-:W-:Y:S02]  /*0220*/  LEA R10, P1, R11, UR6, 0x1 ;  /* 0x000000060b0a7c11 */ /* 0x000fe4000f8208ff */
[----:B------:R-:W-:Y:S02]  /*0230*/  LEA.HI.X R9, R14, UR7, R15, 0x1, P0 ;  /* 0x000000070e097c11 */ /* 0x000fe400080f0c0f */
[----:B------:R-:W-:Y:S02]  /*0240*/  LEA.HI.X.SX32 R14, R7, RZ, 0x1, P2 ;  /* 0x000000ff070e7211 */ /* 0x000fe400010f0eff */
[----:B------:R-:W-:Y:S01]  /*0250*/  LEA.HI.X R11, R11, UR7, R12, 0x1, P1 ;  /* 0x000000070b0b7c11 */ /* 0x000fe200088f0c0c */
[----:B------:R0:W2:Y:S01]  /*0260*/  LDG.E.U16.CONSTANT R18, desc[UR8][R8.64] ;  /* 0x0000000808127981 */ /* 0x0000a2000c1e9500 */
[----:B------:R-:W-:-:S02]  /*0270*/  IADD3 R7, PT, PT, R7, R2, RZ ;  /* 0x0000000207077210 */ /* 0x000fc40007ffe0ff */
[----:B------:R-:W-:Y:S01]  /*0280*/  LEA R12, P0, R13, UR6, 0x1 ;  /* 0x000000060d0c7c11 */ /* 0x000fe2000f8008ff */
[----:B------:R-:W3:Y:S01]  /*0290*/  LDG.E.U16.CONSTANT R10, desc[UR8][R10.64] ;  /* 0x000000080a0a7981 */ /* 0x000ee2000c1e9500 */
[-C--:B------:R-:W-:Y:S02]  /*02a0*/  IADD3 R15, PT, PT, R7, R2.reuse, RZ ;  /* 0x00000002070f7210 */ /* 0x080fe40007ffe0ff */
[----:B------:R-:W-:Y:S02]  /*02b0*/  LEA.HI.X R13, R13, UR7, R14, 0x1, P0 ;  /* 0x000000070d0d7c11 */ /* 0x000fe400080f0c0e */
[----:B------:R-:W-:Y:S02]  /*02c0*/  IADD3 R19, P0, PT, R3, R7, RZ ;  /* 0x0000000703137210 */ /* 0x000fe40007f1e0ff */
[----:B------:R-:W-:Y:S01]  /*02d0*/  IADD3 R16, PT, PT, R15, R2, RZ ;  /* 0x000000020f107210 */ /* 0x000fe20007ffe0ff */
[----:B------:R-:W4:Y:S01]  /*02e0*/  LDG.E.U16.CONSTANT R12, desc[UR8][R12.64] ;  /* 0x000000080c0c7981 */ /* 0x000f22000c1e9500 */
[----:B------:R-:W-:-:S02]  /*02f0*/  IADD3 R17, P1, PT, R3, R15, RZ ;  /* 0x0000000f03117210 */ /* 0x000fc40007f3e0ff */
[----:B------:R-:W-:Y:S02]  /*0300*/  LEA.HI.X.SX32 R20, R7, RZ, 0x1, P0 ;  /* 0x000000ff07147211 */ /* 0x000fe400000f0eff */
        /* <DEDUP_REMOVED lines=19> */
.L_x_1171:
[C---:B------:R-:W-:Y:S01]  /*0440*/  LEA R8, P0, R3.reuse, UR10, 0x2 ;  /* 0x0000000a03087c11 */ /* 0x040fe2000f8010ff */
[----:B------:R-:W0:Y:S03]  /*0450*/  LDCU.64 UR6, c[0x0][0x380] ;  /* 0x00007000ff0677ac */ /* 0x000e260008000a00 */
[----:B------:R-:W-:-:S05]  /*0460*/  LEA.HI.X R9, R3, UR11, RZ, 0x2, P0 ;  /* 0x0000000b03097c11 */ /* 0x000fca00080f14ff */
[----:B------:R-:W2:Y:S01]  /*0470*/  LDG.E.CONSTANT R3, desc[UR8][R8.64] ;  /* 0x0000000808037981 */ /* 0x000ea2000c1e9900 */
[----:B------:R-:W-:-:S05]  /*0480*/  IMAD R14, R2, UR4, RZ ;  /* 0x00000004020e7c24 */ /* 0x000fca000f8e02ff */
[----:B------:R-:W-:-:S04]  /*0490*/  IADD3 R16, PT, PT, R14, R2, RZ ;  /* 0x000000020e107210 */ /* 0x000fc80007ffe0ff */
[----:B------:R-:W-:-:S04]  /*04a0*/  IADD3 R22, PT, PT, R16, R2, RZ ;  /* 0x0000000210167210 */ /* 0x000fc80007ffe0ff */
[----:B------:R-:W-:-:S05]  /*04b0*/  IADD3 R20, PT, PT, R22, R2, RZ ;  /* 0x0000000216147210 */ /* 0x000fca0007ffe0ff */
[----:B------:R-:W-:-:S05]  /*04c0*/  IMAD.IADD R18, R20, 0x1, R2 ;  /* 0x0000000114127824 */ /* 0x000fca00078e0202 */
[----:B------:R-:W-:Y:S02]  /*04d0*/  IADD3 R24, PT, PT, R18, R2, RZ ;  /* 0x0000000212187210 */ /* 0x000fe40007ffe0ff */
[----:B--2---:R-:W-:Y:S02]  /*04e0*/  SHF.R.S32.HI R7, RZ, 0x1f, R3 ;  /* 0x0000001fff077819 */ /* 0x004fe40000011403 */
[-C--:B------:R-:W-:Y:S02]  /*04f0*/  IADD3 R11, P0, PT, R14, R3.reuse, RZ ;  /* 0x000000030e0b7210 */ /* 0x080fe40007f1e0ff */
[----:B------:R-:W-:Y:S02]  /*0500*/  IADD3 R12, P1, PT, R16, R3, RZ ;  /* 0x00000003100c7210 */ /* 0x000fe40007f3e0ff */
[----:B------:R-:W-:Y:S02]  /*0510*/  LEA.HI.X.SX32 R14, R14, R7, 0x1, P0 ;  /* 0x000000070e0e7211 */ /* 0x000fe400000f0eff */
[----:B0-----:R-:W-:-:S02]  /*0520*/  LEA R10, P0, R11, UR6, 0x1 ;  /* 0x000000060b0a7c11 */ /* 0x001fc4000f8008ff */
[----:B------:R-:W-:Y:S02]  /*0530*/  LEA.HI.X.SX32 R9, R16, R7, 0x1, P1 ;  /* 0x0000000710097211 */ /* 0x000fe400008f0eff */
[----:B------:R-:W-:Y:S02]  /*0540*/  LEA R8, P1, R12, UR6, 0x1 ;  /* 0x000000060c087c11 */ /* 0x000fe4000f8208ff */
[----:B------:R-:W-:Y:S02]  /*0550*/  LEA.HI.X R11, R11, UR7, R14, 0x1, P0 ;  /* 0x000000070b0b7c11 */ /* 0x000fe400080f0c0e */
[-C--:B------:R-:W-:Y:S02]  /*0560*/  IADD3 R13, P0, PT, R22, R3.reuse, RZ ;  /* 0x00000003160d7210 */ /* 0x080fe40007f1e0ff */
[----:B------:R-:W-:Y:S01]  /*0570*/  LEA.HI.X R9, R12, UR7, R9, 0x1, P1 ;  /* 0x000000070c097c11 */ /* 0x000fe200088f0c09 */
[----:B------:R-:W2:Y:S01]  /*0580*/  LDG.E.U16.CONSTANT R10, desc[UR8][R10.64] ;  /* 0x000000080a0a7981 */ /* 0x000ea2000c1e9500 */
[----:B------:R-:W-:-:S02]  /*0590*/  IADD3 R17, P2, PT, R18, R3, RZ ;  /* 0x0000000312117210 */ /* 0x000fc40007f5e0ff */
[----:B------:R-:W-:Y:S01]  /*05a0*/  IADD3 R15, P1, PT, R20, R3, RZ ;  /* 0x00000003140f7210 */ /* 0x000fe20007f3e0ff */
[----:B------:R-:W3:Y:S01]  /*05b0*/  LDG.E.U16.CONSTANT R8, desc[UR8][R8.64] ;  /* 0x0000000808087981 */ /* 0x000ee2000c1e9500 */
[-C--:B------:R-:W-:Y:S02]  /*05c0*/  LEA.HI.X.SX32 R22, R22, R7.reuse, 0x1, P0 ;  /* 0x0000000716167211 */ /* 0x080fe400000f0eff */
[-C--:B------:R-:W-:Y:S02]  /*05d0*/  LEA.HI.X.SX32 R18, R18, R7.reuse, 0x1, P2 ;  /* 0x0000000712127211 */ /* 0x080fe400010f0eff */
[----:B------:R-:W-:Y:S02]  /*05e0*/  LEA.HI.X.SX32 R20, R20, R7, 0x1, P1 ;  /* 0x0000000714147211 */ /* 0x000fe400008f0eff */
[----:B------:R-:W-:Y:S02]  /*05f0*/  LEA R14, P0, R15, UR6, 0x1 ;  /* 0x000000060f0e7c11 */ /* 0x000fe4000f8008ff */
[----:B------:R-:W-:-:S02]  /*0600*/  LEA R16, P2, R17, UR6, 0x1 ;  /* 0x0000000611107c11 */ /* 0x000fc4000f8408ff */
[C---:B------:R-:W-:Y:S02]  /*0610*/  IADD3 R3, P3, PT, R24.reuse, R3, RZ ;  /* 0x0000000318037210 */ /* 0x040fe40007f7e0ff */
[----:B------:R-:W-:Y:S02]  /*0620*/  LEA.HI.X R15, R15, UR7, R20, 0x1, P0 ;  /* 0x000000070f0f7c11 */ /* 0x000fe400080f0c14 */
[----:B------:R-:W-:Y:S02]  /*0630*/  LEA.HI.X R17, R17, UR7, R18, 0x1, P2 ;  /* 0x0000000711117c11 */ /* 0x000fe400090f0c12 */
[----:B------:R-:W-:Y:S01]  /*0640*/  LEA R12, P1, R13, UR6, 0x1 ;  /* 0x000000060d0c7c11 */ /* 0x000fe2000f8208ff */
[----:B------:R-:W4:Y:S01]  /*0650*/  LDG.E.U16.CONSTANT R14, desc[UR8][R14.64] ;  /* 0x000000080e0e7981 */ /* 0x000f22000c1e9500 */
[----:B------:R-:W-:Y:S02]  /*0660*/  LEA.HI.X.SX32 R20, R24, R7, 0x1, P3 ;  /* 0x0000000718147211 */ /* 0x000fe400018f0eff */
        /* <DEDUP_REMOVED lines=12> */
.L_x_1170:
[----:B------:R-:W-:Y:S05]  /*0730*/  BSYNC.RECONVERGENT B0 ;  /* 0x0000000000007941 */ /* 0x000fea0003800200 */
.L_x_1169:
[----:B------:R-:W2:Y:S02]  /*0740*/  LDCU UR4, c[0x0][0x3ac] ;  /* 0x00007580ff0477ac */ /* 0x000ea40008000800 */
[----:B--2---:R-:W-:-:S04]  /*0750*/  MOV R15, UR4 ;  /* 0x00000004000f7c02 */ /* 0x004fc80008000f00 */
[----:B------:R-:W-:-:S13]  /*0760*/  ISETP.GE.AND P0, PT, R4, R15, PT ;  /* 0x0000000f0400720c */ /* 0x000fda0003f06270 */
[----:B------:R-:W-:Y:S05]  /*0770*/  @P0 EXIT ;  /* 0x000000000000094d */ /* 0x000fea0003800000 */
[----:B01----:R-:W0:Y:S01]  /*0780*/  LDC R5, c[0x0][0x3b4] ;  /* 0x0000ed00ff057b82 */ /* 0x003e220000000800 */
[----:B------:R-:W-:Y:S01]  /*0790*/  IABS R11, R2 ;  /* 0x00000002000b7213 */ /* 0x000fe20000000000 */
[----:B------:R-:W-:Y:S01]  /*07a0*/  IMAD R6, R6, R15, RZ ;  /* 0x0000000f06067224 */ /* 0x000fe200078e02ff */
[----:B------:R-:W1:Y:S01]  /*07b0*/  LDCU.64 UR4, c[0x0][0x388] ;  /* 0x00007100ff0477ac */ /* 0x000e620008000a00 */
[----:B------:R-:W-:Y:S02]  /*07c0*/  PRMT R13, RZ, 0x5410, RZ ;  /* 0x00005410ff0d7816 */ /* 0x000fe400000000ff */
[----:B------:R-:W-:Y:S02]  /*07d0*/  PRMT R12, RZ, 0x5410, RZ ;  /* 0x00005410ff0c7816 */ /* 0x000fe400000000ff */
[----:B------:R-:W2:Y:S08]  /*07e0*/  LDC.64 R16, c[0x0][0x390] ;  /* 0x0000e400ff107b82 */ /* 0x000eb00000000a00 */
        /* <DEDUP_REMOVED lines=10> */
[----:B------:R-:W-:Y:S02]  /*0890*/  MOV R7, R11 ;  /* 0x0000000b00077202 */ /* 0x000fe40000000f00 */
[----:B------:R-:W-:-:S03]  /*08a0*/  PRMT R11, RZ, 0x5410, RZ ;  /* 0x00005410ff0b7816 */ /* 0x000fc600000000ff */
[----:B------:R-:W-:-:S05]  /*08b0*/  IMAD.HI.U32 R9, R9, R7, RZ ;  /* 0x0000000709097227 */ /* 0x000fca00078e00ff */
[----:B------:R-:W-:-:S05]  /*08c0*/  IADD3 R3, PT, PT, RZ, -R9, RZ ;  /* 0x80000009ff037210 */ /* 0x000fca0007ffe0ff */
[C---:B------:R-:W-:Y:S01]  /*08d0*/  IMAD R3, R10.reuse, R3, R7 ;  /* 0x000000030a037224 */ /* 0x040fe200078e0207 */
[----:B------:R-:W-:Y:S01]  /*08e0*/  SHF.R.S32.HI R7, RZ, 0x1f, R4 ;  /* 0x0000001fff077819 */ /* 0x000fe20000011404 */
[----:B------:R-:W-:Y:S03]  /*08f0*/  BAR.SYNC.DEFER_BLOCKING 0x0 ;  /* 0x0000000000007b1d */ /* 0x000fe60000010000 */
[----:B------:R-:W-:Y:S02]  /*0900*/  ISETP.GT.U32.AND P1, PT, R10, R3, PT ;  /* 0x000000030a00720c */ /* 0x000fe40003f24070 */
[----:B------:R-:W-:-:S04]  /*0910*/  LEA.HI R7, R7, R4, RZ, 0x4 ;  /* 0x0000000407077211 */ /* 0x000fc800078f20ff */
[----:B------:R-:W-:Y:S02]  /*0920*/  SHF.R.S32.HI R67, RZ, 0x4, R7 ;  /* 0x00000004ff437819 */ /* 0x000fe40000011407 */
[----:B------:R-:W-:-:S05]  /*0930*/  PRMT R7, RZ, 0x5410, RZ ;  /* 0x00005410ff077816 */ /* 0x000fca00000000ff */
[-C--:B------:R-:W-:Y:S02]  /*0940*/  @!P1 IADD3 R3, PT, PT, R3, -R10.reuse, RZ ;  /* 0x8000000a03039210 */ /* 0x080fe40007ffe0ff */
[----:B------:R-:W-:Y:S02]  /*0950*/  @!P1 IADD3 R9, PT, PT, R9, 0x1, RZ ;  /* 0x0000000109099810 */ /* 0x000fe40007ffe0ff */
[----:B------:R-:W-:Y:S02]  /*0960*/  ISETP.GE.U32.AND P0, PT, R3, R10, PT ;  /* 0x0000000a0300720c */ /* 0x000fe40003f06070 */
[----:B------:R-:W-:Y:S02]  /*0970*/  LOP3.LUT R3, R2, R5, RZ, 0x3c, !PT ;  /* 0x0000000502037212 */ /* 0x000fe400078e3cff */
[----:B------:R-:W-:Y:S02]  /*0980*/  ISETP.NE.AND P1, PT, R5, RZ, PT ;  /* 0x000000ff0500720c */ /* 0x000fe40003f25270 */
[----:B------:R-:W-:-:S07]  /*0990*/  ISETP.GE.AND P2, PT, R3, RZ, PT ;  /* 0x000000ff0300720c */ /* 0x000fce0003f46270 */
[----:B------:R-:W-:-:S05]  /*09a0*/  @P0 IADD3 R9, PT, PT, R9, 0x1, RZ ;  /* 0x0000000109090810 */ /* 0x000fca0007ffe0ff */
[----:B------:R-:W-:-:S05]  /*09b0*/  IMAD.MOV.U32 R62, RZ, RZ, R9 ;  /* 0x000000ffff3e7224 */ /* 0x000fca00078e0009 */
[----:B------:R-:W-:Y:S02]  /*09c0*/  @!P2 IADD3 R62, PT, PT, RZ, -R62, RZ ;  /* 0x8000003eff3ea210 */ /* 0x000fe40007ffe0ff */
[----:B------:R-:W-:-:S04]  /*09d0*/  @!P1 LOP3.LUT R62, RZ, R5, RZ, 0x33, !PT ;  /* 0x00000005ff3e9212 */ /* 0x000fc800078e33ff */
[----:B------:R-:W0:Y:S01]  /*09e0*/  I2F.U32.RP R3, R62 ;  /* 0x0000003e00037306 */ /* 0x000e220000209000 */
[----:B------:R-:W-:Y:S02]  /*09f0*/  IADD3 R5, PT, PT, RZ, -R62, RZ ;  /* 0x8000003eff057210 */ /* 0x000fe40007ffe0ff */
[----:B------:R-:W-:-:S05]  /*0a00*/  ISETP.NE.U32.AND P2, PT, R62, RZ, PT ;  /* 0x000000ff3e00720c */ /* 0x000fca0003f45070 */
[----:B0-----:R-:W0:Y:S02]  /*0a10*/  MUFU.RCP R3, R3 ;  /* 0x0000000300037308 */ /* 0x001e240000001000 */
[----:B0-----:R-:W-:Y:S02]  /*0a20*/  IADD3 R8, PT, PT, R3, 0xffffffe, RZ ;  /* 0x0ffffffe03087810 */ /* 0x001fe40007ffe0ff */
[----:B------:R-:W-:-:S04]  /*0a30*/  SHF.L.U32 R3, R6, 0x3, RZ ;  /* 0x0000000306037819 */ /* 0x000fc800000006ff */
[----:B------:R0:W4:Y:S02]  /*0a40*/  F2I.FTZ.U32.TRUNC.NTZ R9, R8 ;  /* 0x0000000800097305 */ /* 0x000124000021f000 */
[----:B0-----:R-:W-:Y:S02]  /*0a50*/  HFMA2 R8, -RZ, RZ, 0, 0 ;  /* 0x00000000ff087431 */ /* 0x001fe400000001ff */
[----:B----4-:R-:W-:-:S04]  /*0a60*/  IMAD R5, R5, R9, RZ ;  /* 0x0000000905057224 */ /* 0x010fc800078e02ff */
[----:B------:R-:W-:Y:S01]  /*0a70*/  IMAD.HI.U32 R10, R9, R5, R8 ;  /* 0x00000005090a7227 */ /* 0x000fe200078e0008 */
[----:B------:R-:W-:Y:S02]  /*0a80*/  SHF.R.S32.HI R8, RZ, 0x1f, R4 ;  /* 0x0000001fff087819 */ /* 0x000fe40000011404 */
[----:B------:R-:W-:-:S03]  /*0a90*/  PRMT R9, RZ, 0x5410, RZ ;  /* 0x00005410ff097816 */ /* 0x000fc600000000ff */
[----:B------:R-:W-:-:S05]  /*0aa0*/  IMAD.HI.U32 R66, R10, R69, RZ ;  /* 0x000000450a427227 */ /* 0x000fca00078e00ff */
[----:B------:R-:W-:-:S05]  /*0ab0*/  IADD3 R10, PT, PT, RZ, -R66, RZ ;  /* 0x80000042ff0a7210 */ /* 0x000fca0007ffe0ff */
[----:B------:R-:W-:Y:S01]  /*0ac0*/  IMAD R5, R62, R10, R69 ;  /* 0x0000000a3e057224 */ /* 0x000fe200078e0245 */
[----:B------:R-:W-:-:S04]  /*0ad0*/  PRMT R10, RZ, 0x5410, RZ ;  /* 0x00005410ff0a7816 */ /* 0x000fc800000000ff */
[----:B------:R-:W-:-:S13]  /*0ae0*/  ISETP.GE.U32.AND P0, PT, R5, R62, PT ;  /* 0x0000003e0500720c */ /* 0x000fda0003f06070 */
[----:B------:R-:W-:Y:S02]  /*0af0*/  @P0 IADD3 R5, PT, PT, -R62, R5, RZ ;  /* 0x000000053e050210 */ /* 0x000fe40007ffe1ff */
[----:B------:R-:W-:Y:S02]  /*0b00*/  @P0 IADD3 R66, PT, PT, R66, 0x1, RZ ;  /* 0x0000000142420810 */ /* 0x000fe40007ffe0ff */
[----:B------:R-:W-:Y:S02]  /*0b10*/  ISETP.GE.U32.AND P1, PT, R5, R62, PT ;  /* 0x0000003e0500720c */ /* 0x000fe40003f26070 */
[----:B------:R-:W-:-:S04]  /*0b20*/  IADD3 R73, P0, PT, R4, R3, RZ ;  /* 0x0000000304497210 */ /* 0x000fc80007f1e0ff */
[----:B------:R-:W-:Y:S02]  /*0b30*/  LEA.HI.X.SX32 R8, R3, R8, 0x1, P0 ;  /* 0x0000000803087211 */ /* 0x000fe400000f0eff */
[----:B------:R-:W-:Y:S02]  /*0b40*/  ISETP.GE.U32.AND P0, PT, R69, R2, PT ;  /* 0x000000024500720c */ /* 0x000fe40003f06070 */
[----:B------:R-:W-:-:S03]  /*0b50*/  PRMT R2, RZ, 0x5410, RZ ;  /* 0x00005410ff027816 */ /* 0x000fc600000000ff */
[----:B------:R-:W-:Y:S02]  /*0b60*/  @P1 IADD3 R66, PT, PT, R66, 0x1, RZ ;  /* 0x0000000142421810 */ /* 0x000fe40007ffe0ff */
[----:B------:R-:W-:Y:S02]  /*0b70*/  @!P2 LOP3.LUT R66, RZ, R62, RZ, 0x33, !PT ;  /* 0x0000003eff42a212 */ /* 0x000fe400078e33ff */
[----:B-1----:R-:W-:-:S03]  /*0b80*/  LEA R72, P1, R73, UR4, 0x2 ;  /* 0x0000000449487c11 */ /* 0x002fc6000f8210ff */
[----:B------:R-:W-:Y:S01]  /*0b90*/  IMAD R5, R15, R66, RZ ;  /* 0x000000420f057224 */ /* 0x000fe200078e02ff */
[----:B------:R-:W-:Y:S02]  /*0ba0*/  LEA.HI.X R73, R73, UR5, R8, 0x2, P1 ;  /* 0x0000000549497c11 */ /* 0x000fe400088f1408 */
        /* <DEDUP_REMOVED lines=16> */
[----:B------:R-:W-:Y:S01]  /*0cb0*/  IMAD.SHL.U32 R0, R0, 0x8, RZ ;  /* 0x0000000800007824 */ /* 0x000fe200078e00ff */
[----:B------:R-:W3:Y:S01]  /*0cc0*/  I2F.F16 R65, -0x100 ;  /* 0xffffff0000417906 */ /* 0x000ee20000200c00 */
[----:B------:R-:W-:Y:S01]  /*0cd0*/  IADD3 R62, PT, PT, R69, R62, RZ ;  /* 0x0000003e453e7210 */ /* 0x000fe20007ffe0ff */
[----:B------:R-:W-:Y:S01]  /*0ce0*/  UMOV UR4, 0x400 ;  /* 0x0000040000047882 */ /* 0x000fe20000000000 */
[----:B------:R-:W-:Y:S01]  /*0cf0*/  PRMT R13, RZ, 0x7610, R13 ;  /* 0x00007610ff0d7816 */ /* 0x000fe2000000000d */
[----:B------:R-:W4:Y:S01]  /*0d00*/  LDCU.U8 UR6, c[0x0][0x3b8] ;  /* 0x00007700ff0677ac */ /* 0x000f220008000000 */
[----:B------:R-:W-:-:S03]  /*0d10*/  LOP3.LUT R0, R0, 0x18, RZ, 0xc0, !PT ;  /* 0x0000001800007812 */ /* 0x000fc600078ec0ff */
[----:B------:R-:W0:Y:S08]  /*0d20*/  I2F.F16 R64, -0x40 ;  /* 0xffffffc000407906 */ /* 0x000e300000200c00 */
[----:B------:R-:W0:Y:S01]  /*0d30*/  I2F.F16 R63, -0x10 ;  /* 0xfffffff0003f7906 */ /* 0x000e220000200c00 */
[----:B-1----:R-:W-:Y:S01]  /*0d40*/  ULEA UR4, UR5, UR4, 0x18 ;  /* 0x0000000405047291 */ /* 0x002fe2000f8ec0ff */
[----:B--2---:R-:W-:-:S02]  /*0d50*/  SHF.R.U32.HI R58, RZ, R0, R17 ;  /* 0x00000000ff3a7219 */ /* 0x004fc40000011611 */
[----:B------:R-:W-:Y:S02]  /*0d60*/  MOV R0, R62 ;  /* 0x0000003e00007202 */ /* 0x000fe40000000f00 */
[--C-:B------:R-:W-:Y:S02]  /*0d70*/  SHF.R.U32.HI R61, RZ, 0x6, R58.reuse ;  /* 0x00000006ff3d7819 */ /* 0x100fe4000001163a */
[--C-:B------:R-:W-:Y:S02]  /*0d80*/  SHF.R.U32.HI R60, RZ, 0x4, R58.reuse ;  /* 0x00000004ff3c7819 */ /* 0x100fe4000001163a */
[----:B------:R-:W-:Y:S02]  /*0d90*/  SHF.R.U32.HI R59, RZ, 0x2, R58 ;  /* 0x00000002ff3b7819 */ /* 0x000fe4000001163a */
[----:B------:R-:W-:Y:S02]  /*0da0*/  LOP3.LUT R58, R58, 0x3, RZ, 0xc0, !PT ;  /* 0x000000033a3a7812 */ /* 0x000fe400078ec0ff */
[----:B------:R-:W-:-:S02]  /*0db0*/  LOP3.LUT R61, R61, 0x3, RZ, 0xc0, !PT ;  /* 0x000000033d3d7812 */ /* 0x000fc400078ec0ff */
[----:B------:R-:W-:Y:S02]  /*0dc0*/  LOP3.LUT R60, R60, 0x3, RZ, 0xc0, !PT ;  /* 0x000000033c3c7812 */ /* 0x000fe400078ec0ff */
[----:B0--34-:R-:W-:-:S07]  /*0dd0*/  LOP3.LUT R59, R59, 0x3, RZ, 0xc0, !PT ;  /* 0x000000033b3b7812 */ /* 0x019fce00078ec0ff */
.L_x_1174:
        /* <DEDUP_REMOVED lines=34> */
.L_x_1173:
[----:B------:R-:W-:Y:S02]  /*1000*/  IADD3 R14, PT, PT, R58, UR5, RZ ;  /* 0x000000053a0e7c10 */ /* 0x000fe4000fffe0ff */
[----:B------:R-:W-:Y:S02]  /*1010*/  IADD3 R33, PT, PT, R59, UR5, RZ ;  /* 0x000000053b217c10 */ /* 0x000fe4000fffe0ff */
[----:B------:R-:W0:Y:S01]  /*1020*/  I2F.F16 R32, R14 ;  /* 0x0000000e00207306 */ /* 0x000e220000200c00 */
[----:B-----5:R-:W-:Y:S02]  /*1030*/  SHF.R.U32.HI R26, RZ, 0x8, R16 ;  /* 0x00000008ff1a7819 */ /* 0x020fe40000011610 */
[----:B------:R-:W-:Y:S02]  /*1040*/  LOP3.LUT R15, R16, 0x30003, RZ, 0xc0, !PT ;  /* 0x00030003100f7812 */ /* 0x000fe400078ec0ff */
[C---:B------:R-:W-:Y:S02]  /*1050*/  LOP3.LUT R35, R17.reuse, 0x30003, RZ, 0xc0, !PT ;  /* 0x0003000311237812 */ /* 0x040fe400078ec0ff */
[C---:B------:R-:W-:Y:S01]  /*1060*/  LOP3.LUT R30, R17.reuse, 0xc000c, RZ, 0xc0, !PT ;  /* 0x000c000c111e7812 */ /* 0x040fe200078ec0ff */
[----:B------:R-:W1:Y:S01]  /*1070*/  I2F.F16 R36, R33 ;  /* 0x0000002100247306 */ /* 0x000e620000200c00 */
[----:B------:R-:W-:-:S02]  /*1080*/  LOP3.LUT R29, R17, 0x300030, RZ, 0xc0, !PT ;  /* 0x00300030111d7812 */ /* 0x000fc400078ec0ff */
[----:B------:R-:W-:Y:S02]  /*1090*/  LOP3.LUT R28, R17, 0xc000c0, RZ, 0xc0, !PT ;  /* 0x00c000c0111c7812 */ /* 0x000fe400078ec0ff */
[----:B------:R-:W-:Y:S02]  /*10a0*/  SHF.R.U32.HI R31, RZ, 0x8, R17 ;  /* 0x00000008ff1f7819 */ /* 0x000fe40000011611 */
[----:B------:R-:W-:Y:S01]  /*10b0*/  IADD3 R37, PT, PT, R60, UR5, RZ ;  /* 0x000000053c257c10 */ /* 0x000fe2000fffe0ff */
[----:B0-----:R-:W-:Y:S01]  /*10c0*/  HADD2 R39, R63.H0_H0, -R32.H0_H0 ;  /* 0xa00000203f277230 */ /* 0x001fe20000000800 */
[----:B------:R-:W-:Y:S02]  /*10d0*/  LOP3.LUT R17, R26, 0x30003, RZ, 0xc0, !PT ;  /* 0x000300031a117812 */ /* 0x000fe400078ec0ff */
[C---:B------:R-:W-:Y:S01]  /*10e0*/  LOP3.LUT R34, R16.reuse, 0xc000c, RZ, 0xc0, !PT ;  /* 0x000c000c10227812 */ /* 0x040fe200078ec0ff */
[----:B------:R-:W0:Y:S01]  /*10f0*/  I2F.F16 R50, R37 ;  /* 0x0000002500327306 */ /* 0x000e220000200c00 */
[----:B------:R-:W-:-:S02]  /*1100*/  LOP3.LUT R27, R16, 0x300030, RZ, 0xc0, !PT ;  /* 0x00300030101b7812 */ /* 0x000fc400078ec0ff */
[----:B------:R-:W-:Y:S01]  /*1110*/  LOP3.LUT R24, R16, 0xc000c0, RZ, 0xc0, !PT ;  /* 0x00c000c010187812 */ /* 0x000fe200078ec0ff */
[----:B-1----:R-:W-:Y:S01]  /*1120*/  HADD2 R45, R63.H0_H0, -R36.H0_H0 ;  /* 0xa00000243f2d7230 */ /* 0x002fe20000000800 */
[----:B------:R-:W-:Y:S02]  /*1130*/  IADD3 R40, PT, PT, R61, UR5, RZ ;  /* 0x000000053d287c10 */ /* 0x000fe4000fffe0ff */
[----:B------:R-:W-:Y:S02]  /*1140*/  LOP3.LUT R16, R15, 0x64006400, RZ, 0xfc, !PT ;  /* 0x640064000f107812 */ /* 0x000fe400078efcff */
[C---:B------:R-:W-:Y:S01]  /*1150*/  LOP3.LUT R38, R18.reuse, 0x30003, RZ, 0xc0, !PT ;  /* 0x0003000312267812 */ /* 0x040fe200078ec0ff */
[----:B------:R-:W1:Y:S01]  /*1160*/  I2F.F16 R42, R40 ;  /* 0x00000028002a7306 */ /* 0x000e620000200c00 */
[C---:B------:R-:W-:Y:S02]  /*1170*/  LOP3.LUT R48, R18.reuse, 0xc000c, RZ, 0xc0, !PT ;  /* 0x000c000c12307812 */ /* 0x040fe400078ec0ff */
[----:B------:R-:W-:-:S02]  /*1180*/  LOP3.LUT R47, R18, 0x300030, RZ, 0xc0, !PT ;  /* 0x00300030122f7812 */ /* 0x000fc400078ec0ff */
[----:B------:R-:W-:Y:S01]  /*1190*/  LOP3.LUT R46, R18, 0xc000c0, RZ, 0xc0, !PT ;  /* 0x00c000c0122e7812 */ /* 0x000fe200078ec0ff */
[----:B0-----:R-:W-:Y:S01]  /*11a0*/  HADD2 R51, R63.H0_H0, -R50.H0_H0 ;  /* 0xa00000323f337230 */ /* 0x001fe20000000800 */
[----:B------:R-:W-:Y:S02]  /*11b0*/  SHF.R.U32.HI R49, RZ, 0x8, R18 ;  /* 0x00000008ff317819 */ /* 0x000fe40000011612 */
[----:B------:R-:W-:Y:S02]  /*11c0*/  LOP3.LUT R15, R14, 0xe400, RZ, 0xfc, !PT ;  /* 0x0000e4000e0f7812 */ /* 0x000fe400078efcff */
[----:B------:R-:W-:Y:S02]  /*11d0*/  LOP3.LUT R18, R17, 0x64006400, RZ, 0xfc, !PT ;  /* 0x6400640011127812 */ /* 0x000fe400078efcff */
[----:B------:R-:W-:Y:S01]  /*11e0*/  PRMT R55, R65, 0x5410, R64 ;  /* 0x0000541041377816 */ /* 0x000fe20000000040 */
[--C-:B------:R-:W-:Y:S01]  /*11f0*/  HADD2 R14, R16, R15.reuse.H0_H0 ;  /* 0x2000000f100e7230 */ /* 0x100fe20000000000 */
[----:B------:R-:W-:Y:S01]  /*1200*/  LOP3.LUT R17, R31, 0x30003, RZ, 0xc0, !PT ;  /* 0x000300031f117812 */ /* 0x000fe200078ec0ff */
[----:B------:R-:W-:Y:S01]  /*1210*/  HADD2 R15, R18, R15.H0_H0 ;  /* 0x2000000f120f7230 */ /* 0x000fe20000000000 */
[C---:B------:R-:W-:Y:S01]  /*1220*/  LOP3.LUT R41, R19.reuse, 0x30003, RZ, 0xc0, !PT ;  /* 0x0003000313297812 */ /* 0x040fe200078ec0ff */
[C---:B------:R-:W-:Y:S01]  /*1230*/  HADD2 R25, R55.reuse, -R32.H0_H0 ;  /* 0xa000002037197230 */ /* 0x040fe20000000000 */
[C---:B------:R-:W-:Y:S01]  /*1240*/  LOP3.LUT R20, R19.reuse, 0xc000c, RZ, 0xc0, !PT ;  /* 0x000c000c13147812 */ /* 0x040fe200078ec0ff */
[C---:B------:R-:W-:Y:S01]  /*1250*/  HADD2 R43, R55.reuse, -R36.H0_H0 ;  /* 0xa0000024372b7230 */ /* 0x040fe20000000000 */
[C---:B------:R-:W-:Y:S01]  /*1260*/  LOP3.LUT R21, R19.reuse, 0x300030, RZ, 0xc0, !PT ;  /* 0x0030003013157812 */ /* 0x040fe200078ec0ff */
[C---:B------:R-:W-:Y:S01]  /*1270*/  HADD2 R50, R55.reuse, -R50.H0_H0 ;  /* 0xa000003237327230 */ /* 0x040fe20000000000 */
[----:B------:R-:W-:Y:S01]  /*1280*/  LOP3.LUT R22, R19, 0xc000c0, RZ, 0xc0, !PT ;  /* 0x00c000c013167812 */ /* 0x000fe200078ec0ff */
[--C-:B-1----:R-:W-:Y:S01]  /*1290*/  HADD2 R55, R55, -R42.reuse.H0_H0 ;  /* 0xa000002a37377230 */ /* 0x102fe20000000000 */
[----:B------:R-:W-:Y:S01]  /*12a0*/  SHF.R.U32.HI R23, RZ, 0x8, R19 ;  /* 0x00000008ff177819 */ /* 0x000fe20000011613 */
[----:B------:R-:W-:Y:S01]  /*12b0*/  HADD2 R57, R63.H0_H0, -R42.H0_H0 ;  /* 0xa000002a3f397230 */ /* 0x000fe20000000800 */
[----:B------:R-:W-:-:S02]  /*12c0*/  LOP3.LUT R19, R49, 0x30003, RZ, 0xc0, !PT ;  /* 0x0003000331137812 */ /* 0x000fc400078ec0ff */
[----:B------:R-:W-:Y:S02]  /*12d0*/  LOP3.LUT R18, R17, 0x64006400, RZ, 0xfc, !PT ;  /* 0x6400640011127812 */ /* 0x000fe400078efcff */
[----:B------:R-:W-:Y:S02]  /*12e0*/  LOP3.LUT R16, R35, 0x64006400, RZ, 0xfc, !PT ;  /* 0x6400640023107812 */ /* 0x000fe400078efcff */
[----:B------:R-:W-:Y:S02]  /*12f0*/  LOP3.LUT R17, R33, 0xe400, RZ, 0xfc, !PT ;  /* 0x0000e40021117812 */ /* 0x000fe400078efcff */
[----:B------:R-:W-:Y:S02]  /*1300*/  LOP3.LUT R32, R19, 0x64006400, RZ, 0xfc, !PT ;  /* 0x6400640013207812 */ /* 0x000fe400078efcff */
[----:B------:R-:W-:Y:S01]  /*1310*/  LOP3.LUT R38, R38, 0x64006400, RZ, 0xfc, !PT ;  /* 0x6400640026267812 */ /* 0x000fe200078efcff */
[--C-:B------:R-:W-:Y:S01]  /*1320*/  HADD2 R16, R16, R17.reuse.H0_H0 ;  /* 0x2000001110107230 */ /* 0x100fe20000000000 */
[----:B------:R-:W-:Y:S01]  /*1330*/  LOP3.LUT R19, R37, 0xe400, RZ, 0xfc, !PT ;  /* 0x0000e40025137812 */ /* 0x000fe200078efcff */
[----:B------:R-:W-:Y:S01]  /*1340*/  HADD2 R17, R18, R17.H0_H0 ;  /* 0x2000001112117230 */ /* 0x000fe20000000000 */
[----:B------:R-:W-:-:S02]  /*1350*/  LOP3.LUT R36, R41, 0x64006400, RZ, 0xfc, !PT ;  /* 0x6400640029247812 */ /* 0x000fc400078efcff */
[----:B------:R-:W-:Y:S01]  /*1360*/  LOP3.LUT R33, R40, 0xe400, RZ, 0xfc, !PT ;  /* 0x0000e40028217812 */ /* 0x000fe200078efcff */
[--C-:B------:R-:W-:Y:S01]  /*1370*/  HADD2 R18, R38, R19.reuse.H0_H0 ;  /* 0x2000001326127230 */ /* 0x100fe20000000000 */
[----:B------:R-:W-:Y:S01]  /*1380*/  LOP3.LUT R35, R23, 0x30003, RZ, 0xc0, !PT ;  /* 0x0003000317237812 */ /* 0x000fe200078ec0ff */
[----:B------:R-:W-:Y:S01]  /*1390*/  HADD2 R19, R32, R19.H0_H0 ;  /* 0x2000001320137230 */ /* 0x000fe20000000000 */
[C---:B------:R-:W-:Y:S01]  /*13a0*/  LOP3.LUT R37, R26.reuse, 0xc000c0, RZ, 0xc0, !PT ;  /* 0x00c000c01a257812 */ /* 0x040fe200078ec0ff */
[----:B------:R-:W-:Y:S01]  /*13b0*/  HADD2 R32, R36, R33.H0_H0 ;  /* 0x2000002124207230 */ /* 0x000fe20000000000 */
[----:B------:R-:W-:Y:S02]  /*13c0*/  LOP3.LUT R36, R27, 0x64006400, RZ, 0xfc, !PT ;  /* 0x640064001b247812 */ /* 0x000fe400078efcff */
[----:B------:R-:W-:Y:S02]  /*13d0*/  LOP3.LUT R42, R35, 0x64006400, RZ, 0xfc, !PT ;  /* 0x64006400232a7812 */ /* 0x000fe400078efcff */
[C---:B------:R-:W-:Y:S01]  /*13e0*/  LOP3.LUT R27, R26.reuse, 0x300030, RZ, 0xc0, !PT ;  /* 0x003000301a1b7812 */ /* 0x040fe200078ec0ff */
[----:B------:R-:W-:Y:S01]  /*13f0*/  HFMA2 R36, R36, 0.0625, 0.0625, R25.H1_H1 ;  /* 0x2c002c0024247831 */ /* 0x000fe20000060019 */
[----:B------:R-:W-:Y:S01]  /*1400*/  LOP3.LUT R35, R26, 0xc000c, RZ, 0xc0, !PT ;  /* 0x000c000c1a237812 */ /* 0x000fe200078ec0ff */
[----:B------:R-:W-:Y:S01]  /*1410*/  HADD2 R33, R42, R33.H0_H0 ;  /* 0x200000212a217230 */ /* 0x000fe20000000000 */
[----:B------:R-:W-:-:S02]  /*1420*/  LOP3.LUT R38, R27, 0x64006400, RZ, 0xfc, !PT ;  /* 0x640064001b267812 */ /* 0x000fc400078efcff */
[----:B------:R-:W-:Y:S02]  /*1430*/  LOP3.LUT R34, R34, 0x64006400, RZ, 0xfc, !PT ;  /* 0x6400640022227812 */ /* 0x000fe400078efcff */
[----:B------:R-:W-:Y:S02]  /*1440*/  LOP3.LUT R26, R35, 0x64006400, RZ, 0xfc, !PT ;  /* 0x64006400231a7812 */ /* 0x000fe400078efcff */
[----:B------:R-:W-:Y:S01]  /*1450*/  LOP3.LUT R24, R24, 0x64006400, RZ, 0xfc, !PT ;  /* 0x6400640018187812 */ /* 0x000fe200078efcff */
[--C-:B------:R-:W-:Y:S01]  /*1460*/  HFMA2 R34, R34, 0.25, 0.25, R25.reuse.H0_H0 ;  /* 0x3400340022227831 */ /* 0x100fe20000040019 */
[----:B------:R-:W-:Y:S01]  /*1470*/  LOP3.LUT R40, R37, 0x64006400, RZ, 0xfc, !PT ;  /* 0x6400640025287812 */ /* 0x000fe200078efcff */
[--C-:B------:R-:W-:Y:S01]  /*1480*/  HFMA2 R37, R38, 0.0625, 0.0625, R25.reuse.H1_H1 ;  /* 0x2c002c0026257831 */ /* 0x100fe20000060019 */
[----:B------:R-:W-:Y:S01]  /*1490*/  LOP3.LUT R42, R29, 0x64006400, RZ, 0xfc, !PT ;  /* 0x640064001d2a7812 */ /* 0x000fe200078efcff */
[----:B------:R-:W-:Y:S01]  /*14a0*/  HFMA2 R35, R26, 0.25, 0.25, R25.H0_H0 ;  /* 0x340034001a237831 */ /* 0x000fe20000040019 */
[C---:B------:R-:W-:Y:S01]  /*14b0*/  LOP3.LUT R29, R31.reuse, 0x300030, RZ, 0xc0, !PT ;  /* 0x003000301f1d7812 */ /* 0x040fe200078ec0ff */
[--C-:B------:R-:W-:Y:S01]  /*14c0*/  HFMA2 R38, R24, 0.015625, 0.015625, R39.reuse.H0_H0 ;  /* 0x2400240018267831 */ /* 0x100fe20000040027 */
[----:B------:R-:W-:Y:S01]  /*14d0*/  LOP3.LUT R28, R28, 0x64006400, RZ, 0xfc, !PT ;  /* 0x640064001c1c7812 */ /* 0x000fe200078efcff */
[----:B------:R-:W0:Y:S01]  /*14e0*/  LDS.128 R24, [UR4] ;  /* 0x00000004ff187984 */ /* 0x000e220008000c00 */
[----:B------:R-:W-:Y:S01]  /*14f0*/  HFMA2 R39, R40, 0.015625, 0.015625, R39.H0_H0 ;  /* 0x2400240028277831 */ /* 0x000fe20000040027 */
[C---:B------:R-:W-:Y:S01]  /*1500*/  LOP3.LUT R40, R31.reuse, 0xc000c, RZ, 0xc0, !PT ;  /* 0x000c000c1f287812 */ /* 0x040fe200078ec0ff */
[----:B------:R-:W-:Y:S01]  /*1510*/  HFMA2 R42, R42, 0.0625, 0.0625, R43.H1_H1 ;  /* 0x2c002c002a2a7831 */ /* 0x000fe2000006002b */
[----:B------:R-:W-:-:S02]  /*1520*/  LOP3.LUT R31, R31, 0xc000c0, RZ, 0xc0, !PT ;  /* 0x00c000c01f1f7812 */ /* 0x000fc400078ec0ff */
[----:B------:R-:W-:Y:S02]  /*1530*/  LOP3.LUT R44, R40, 0x64006400, RZ, 0xfc, !PT ;  /* 0x64006400282c7812 */ /* 0x000fe400078efcff */
[----:B------:R-:W-:Y:S02]  /*1540*/  LOP3.LUT R54, R31, 0x64006400, RZ, 0xfc, !PT ;  /* 0x640064001f367812 */ /* 0x000fe400078efcff */
[----:B------:R-:W-:Y:S01]  /*1550*/  LOP3.LUT R30, R30, 0x64006400, RZ, 0xfc, !PT ;  /* 0x640064001e1e7812 */ /* 0x000fe200078efcff */
[----:B------:R-:W-:Y:S01]  /*1560*/  HFMA2 R41, R44, 0.25, 0.25, R43.H0_H0 ;  /* 0x340034002c297831 */ /* 0x000fe2000004002b */
[----:B------:R-:W-:Y:S01]  /*1570*/  LOP3.LUT R52, R29, 0x64006400, RZ, 0xfc, !PT ;  /* 0x640064001d347812 */ /* 0x000fe200078efcff */
[--C-:B------:R-:W-:Y:S01]  /*1580*/  HFMA2 R44, R28, 0.015625, 0.015625, R45.reuse.H0_H0 ;  /* 0x240024001c2c7831 */ /* 0x100fe2000004002d */
[----:B------:R-:W-:Y:S01]  /*1590*/  LOP3.LUT R53, R48, 0x64006400, RZ, 0xfc, !PT ;  /* 0x6400640030357812 */ /* 0x000fe200078efcff */
[----:B------:R-:W-:Y:S01]  /*15a0*/  HFMA2 R45, R54, 0.015625, 0.015625, R45.H0_H0 ;  /* 0x24002400362d7831 */ /* 0x000fe2000004002d */
[C---:B------:R-:W-:Y:S01]  /*15b0*/  LOP3.LUT R48, R49.reuse, 0xc000c, RZ, 0xc0, !PT ;  /* 0x000c000c31307812 */ /* 0x040fe200078ec0ff */
[--C-:B------:R-:W-:Y:S01]  /*15c0*/  HFMA2 R40, R30, 0.25, 0.25, R43.reuse.H0_H0 ;  /* 0x340034001e287831 */ /* 0x100fe2000004002b */
[----:B------:R-:W-:Y:S01]  /*15d0*/  LOP3.LUT R54, R49, 0x300030, RZ, 0xc0, !PT ;  /* 0x0030003031367812 */ /* 0x000fe200078ec0ff */
[----:B------:R-:W-:Y:S01]  /*15e0*/  HFMA2 R43, R52, 0.0625, 0.0625, R43.H1_H1 ;  /* 0x2c002c00342b7831 */ /* 0x000fe2000006002b */
[----:B------:R-:W-:Y:S01]  /*15f0*/  LOP3.LUT R75, R47, 0x64006400, RZ, 0xfc, !PT ;  /* 0x640064002f4b7812 */ /* 0x000fe200078efcff */
[----:B------:R-:W1:Y:S01]  /*1600*/  LDS.128 R28, [UR4+0x10] ;  /* 0x00001004ff1c7984 */ /* 0x000e620008000c00 */
[----:B------:R-:W-:-:S02]  /*1610*/  LOP3.LUT R56, R49, 0xc000c0, RZ, 0xc0, !PT ;  /* 0x00c000c031387812 */ /* 0x000fc400078ec0ff */
[----:B------:R-:W-:Y:S01]  /*1620*/  LOP3.LUT R47, R48, 0x64006400, RZ, 0xfc, !PT ;  /* 0x64006400302f7812 */ /* 0x000fe200078efcff */
[--C-:B------:R-:W-:Y:S01]  /*1630*/  HFMA2 R48, R75, 0.0625, 0.0625, R50.reuse.H1_H1 ;  /* 0x2c002c004b307831 */ /* 0x100fe20000060032 */
[----:B------:R-:W-:Y:S02]  /*1640*/  LOP3.LUT R49, R54, 0x64006400, RZ, 0xfc, !PT ;  /* 0x6400640036317812 */ /* 0x000fe400078efcff */
[----:B------:R-:W-:Y:S01]  /*1650*/  LOP3.LUT R52, R46, 0x64006400, RZ, 0xfc, !PT ;  /* 0x640064002e347812 */ /* 0x000fe200078efcff */
[--C-:B------:R-:W-:Y:S01]  /*1660*/  HFMA2 R46, R53, 0.25, 0.25, R50.reuse.H0_H0 ;  /* 0x34003400352e7831 */ /* 0x100fe20000040032 */
[----:B------:R-:W-:Y:S01]  /*1670*/  LOP3.LUT R56, R56, 0x64006400, RZ, 0xfc, !PT ;  /* 0x6400640038387812 */ /* 0x000fe200078efcff */
[--C-:B------:R-:W-:Y:S01]  /*1680*/  HFMA2 R47, R47, 0.25, 0.25, R50.reuse.H0_H0 ;  /* 0x340034002f2f7831 */ /* 0x100fe20000040032 */
[----:B------:R-:W-:Y:S01]  /*1690*/  LOP3.LUT R54, R21, 0x64006400, RZ, 0xfc, !PT ;  /* 0x6400640015367812 */ /* 0x000fe200078efcff */
[----:B------:R-:W-:Y:S01]  /*16a0*/  HFMA2 R49, R49, 0.0625, 0.0625, R50.H1_H1 ;  /* 0x2c002c0031317831 */ /* 0x000fe20000060032 */
[C---:B------:R-:W-:Y:S01]  /*16b0*/  LOP3.LUT R21, R23.reuse, 0x300030, RZ, 0xc0, !PT ;  /* 0x0030003017157812 */ /* 0x040fe200078ec0ff */
[--C-:B------:R-:W-:Y:S01]  /*16c0*/  HFMA2 R50, R52, 0.015625, 0.015625, R51.reuse.H0_H0 ;  /* 0x2400240034327831 */ /* 0x100fe20000040033 */
[C---:B------:R-:W-:Y:S01]  /*16d0*/  LOP3.LUT R52, R23.reuse, 0xc000c, RZ, 0xc0, !PT ;  /* 0x000c000c17347812 */ /* 0x040fe200078ec0ff */
[----:B------:R-:W-:Y:S01]  /*16e0*/  HFMA2 R51, R56, 0.015625, 0.015625, R51.H0_H0 ;  /* 0x2400240038337831 */ /* 0x000fe20000040033 */
[----:B------:R-:W-:Y:S01]  /*16f0*/  LOP3.LUT R23, R23, 0xc000c0, RZ, 0xc0, !PT ;  /* 0x00c000c017177812 */ /* 0x000fe200078ec0ff */
[--C-:B------:R-:W-:Y:S01]  /*1700*/  HFMA2 R54, R54, 0.0625, 0.0625, R55.reuse.H1_H1 ;  /* 0x2c002c0036367831 */ /* 0x100fe20000060037 */
[----:B------:R-:W-:Y:S01]  /*1710*/  LOP3.LUT R20, R20, 0x64006400, RZ, 0xfc, !PT ;  /* 0x6400640014147812 */ /* 0x000fe200078efcff */
[-C--:B0-----:R-:W-:Y:S01]  /*1720*/  HFMA2 R75, R16, R24.reuse, RZ.H0_H0 ;  /* 0x00000018104b7231 */ /* 0x081fe200000400ff */
[----:B------:R-:W-:Y:S01]  /*1730*/  LOP3.LUT R56, R52, 0x64006400, RZ, 0xfc, !PT ;  /* 0x6400640034387812 */ /* 0x000fe200078efcff */
[----:B------:R-:W-:Y:S01]  /*1740*/  HFMA2 R77, R32, R24, RZ.H0_H0 ;  /* 0x00000018204d7231 */ /* 0x000fe200000400ff */
[----:B------:R-:W-:Y:S01]  /*1750*/  LOP3.LUT R74, R21, 0x64006400, RZ, 0xfc, !PT ;  /* 0x64006400154a7812 */ /* 0x000fe200078efcff */
[--C-:B------:R-:W-:Y:S01]  /*1760*/  HFMA2 R52, R20, 0.25, 0.25, R55.reuse.H0_H0 ;  /* 0x3400340014347831 */ /* 0x100fe20000040037 */
[----:B------:R-:W-:Y:S01]  /*1770*/  LOP3.LUT R22, R22, 0x64006400, RZ, 0xfc, !PT ;  /* 0x6400640016167812 */ /* 0x000fe200078efcff */
[--C-:B------:R-:W-:Y:S01]  /*1780*/  HFMA2 R53, R56, 0.25, 0.25, R55.reuse.H0_H0 ;  /* 0x3400340038357831 */ /* 0x100fe20000040037 */
[----:B------:R-:W-:Y:S01]  /*1790*/  LOP3.LUT R76, R23, 0x64006400, RZ, 0xfc, !PT ;  /* 0x64006400174c7812 */ /* 0x000fe200078efcff */
[----:B------:R-:W-:-:S02]  /*17a0*/  HFMA2 R55, R74, 0.0625, 0.0625, R55.H1_H1 ;  /* 0x2c002c004a377831 */ /* 0x000fc40000060037 */
[-C--:B------:R-:W-:Y:S02]  /*17b0*/  HFMA2 R74, R14, R24.reuse, RZ ;  /* 0x000000180e4a7231 */ /* 0x080fe400000000ff */
[--C-:B------:R-:W-:Y:S01]  /*17c0*/  HFMA2 R56, R22, 0.015625, 0.015625, R57.reuse.H0_H0 ;  /* 0x2400240016387831 */ /* 0x100fe20000040039 */
[----:B------:R-:W-:Y:S01]  /*17d0*/  IADD3 R69, PT, PT, R69, 0x10, RZ ;  /* 0x0000001045457810 */ /* 0x000fe20007ffe0ff */
[----:B------:R-:W-:Y:S02]  /*17e0*/  HFMA2 R57, R76, 0.015625, 0.015625, R57.H0_H0 ;  /* 0x240024004c397831 */ /* 0x000fe40000040039 */
[----:B------:R-:W-:Y:S02]  /*17f0*/  HFMA2 R76, R18, R24, RZ ;  /* 0x00000018124c7231 */ /* 0x000fe400000000ff */
[-C--:B------:R-:W-:Y:S01]  /*1800*/  HFMA2 R75, R40, R25.reuse, R75 ;  /* 0x00000019284b7231 */ /* 0x080fe2000000004b */
[----:B------:R-:W0:Y:S01]  /*1810*/  LDS.128 R20, [UR4+0x100] ;  /* 0x00010004ff147984 */ /* 0x000e220008000c00 */
[----:B------:R-:W-:-:S02]  /*1820*/  HFMA2 R77, R52, R25, R77 ;  /* 0x00000019344d7231 */ /* 0x000fc4000000004d */
[-C--:B------:R-:W-:Y:S02]  /*1830*/  HFMA2 R74, R34, R25.reuse, R74 ;  /* 0x00000019224a7231 */ /* 0x080fe4000000004a */
[-C--:B------:R-:W-:Y:S01]  /*1840*/  HFMA2 R75, R42, R26.reuse, R75 ;  /* 0x0000001a2a4b7231 */ /* 0x080fe2000000004b */
[----:B------:R-:W-:Y:S01]  /*1850*/  ISETP.GE.U32.AND P0, PT, R69, R68, PT ;  /* 0x000000444500720c */ /* 0x000fe20003f06070 */
[----:B------:R-:W-:Y:S02]  /*1860*/  HFMA2 R77, R54, R26, R77 ;  /* 0x0000001a364d7231 */ /* 0x000fe4000000004d */
[----:B------:R-:W-:Y:S02]  /*1870*/  HFMA2 R24, R46, R25, R76 ;  /* 0x000000192e187231 */ /* 0x000fe4000000004c */
[-C--:B------:R-:W-:Y:S01]  /*1880*/  HFMA2 R75, R44, R27.reuse, R75 ;  /* 0x0000001b2c4b7231 */ /* 0x080fe2000000004b */
[----:B------:R-:W-:Y:S01]  /*1890*/  IADD3 R62, PT, PT, R62, 0x10, RZ ;  /* 0x000000103e3e7810 */ /* 0x000fe20007ffe0ff */
[----:B------:R-:W-:-:S02]  /*18a0*/  HFMA2 R77, R56, R27, R77 ;  /* 0x0000001b384d7231 */ /* 0x000fc4000000004d */
[----:B------:R-:W-:Y:S02]  /*18b0*/  HFMA2 R74, R36, R26, R74 ;  /* 0x0000001a244a7231 */ /* 0x000fe4000000004a */
[-C--:B-1----:R-:W-:Y:S02]  /*18c0*/  HFMA2 R75, R17, R28.reuse, R75 ;  /* 0x0000001c114b7231 */ /* 0x082fe4000000004b */
[----:B------:R-:W-:Y:S02]  /*18d0*/  HFMA2 R77, R33, R28, R77 ;  /* 0x0000001c214d7231 */ /* 0x000fe4000000004d */
[----:B------:R-:W-:Y:S02]  /*18e0*/  HFMA2 R25, R48, R26, R24 ;  /* 0x0000001a30197231 */ /* 0x000fe40000000018 */
[-C--:B------:R-:W-:Y:S02]  /*18f0*/  HFMA2 R75, R41, R29.reuse, R75 ;  /* 0x0000001d294b7231 */ /* 0x080fe4000000004b */
[----:B------:R-:W-:-:S02]  /*1900*/  HFMA2 R77, R53, R29, R77 ;  /* 0x0000001d354d7231 */ /* 0x000fc4000000004d */
[-C--:B------:R-:W-:Y:S02]  /*1910*/  HFMA2 R74, R38, R27.reuse, R74 ;  /* 0x0000001b264a7231 */ /* 0x080fe4000000004a */
[-C--:B------:R-:W-:Y:S02]  /*1920*/  HFMA2 R75, R43, R30.reuse, R75 ;  /* 0x0000001e2b4b7231 */ /* 0x080fe4000000004b */
[----:B------:R-:W-:Y:S02]  /*1930*/  HFMA2 R77, R55, R30, R77 ;  /* 0x0000001e374d7231 */ /* 0x000fe4000000004d */
[----:B------:R-:W-:Y:S02]  /*1940*/  HFMA2 R25, R50, R27, R25 ;  /* 0x0000001b32197231 */ /* 0x000fe40000000019 */
[-C--:B------:R-:W-:Y:S02]  /*1950*/  HFMA2 R75, R45, R31.reuse, R75 ;  /* 0x0000001f2d4b7231 */ /* 0x080fe4000000004b */
[----:B------:R-:W-:-:S02]  /*1960*/  HFMA2 R77, R57, R31, R77 ;  /* 0x0000001f394d7231 */ /* 0x000fc4000000004d */
[-C--:B------:R-:W-:Y:S02]  /*1970*/  HFMA2 R74, R15, R28.reuse, R74 ;  /* 0x0000001c0f4a7231 */ /* 0x080fe4000000004a */
[----:B------:R-:W-:Y:S02]  /*1980*/  HFMA2 R76, R19, R28, R25 ;  /* 0x0000001c134c7231 */ /* 0x000fe40000000019 */
[----:B------:R-:W-:Y:S01]  /*1990*/  IMAD.MOV.U32 R28, RZ, RZ, R13 ;  /* 0x000000ffff1c7224 */ /* 0x000fe200078e000d */
[----:B------:R-:W1:Y:S01]  /*19a0*/  LDS.128 R24, [UR4+0x110] ;  /* 0x00011004ff187984 */ /* 0x000e620008000c00 */
[-C--:B------:R-:W-:Y:S02]  /*19b0*/  HFMA2 R74, R35, R29.reuse, R74 ;  /* 0x0000001d234a7231 */ /* 0x080fe4000000004a */
[----:B------:R-:W-:Y:S02]  /*19c0*/  HFMA2 R76, R47, R29, R76 ;  /* 0x0000001d2f4c7231 */ /* 0x000fe4000000004c */
[----:B------:R-:W-:-:S02]  /*19d0*/  HFMA2 R74, R37, R30, R74 ;  /* 0x0000001e254a7231 */ /* 0x000fc4000000004a */
[----:B------:R-:W-:Y:S02]  /*19e0*/  HFMA2 R76, R49, R30, R76 ;  /* 0x0000001e314c7231 */ /* 0x000fe4000000004c */
[-C--:B------:R-:W-:Y:S02]  /*19f0*/  HFMA2 R74, R39, R31.reuse, R74 ;  /* 0x0000001f274a7231 */ /* 0x080fe4000000004a */
[----:B------:R-:W-:-:S03]  /*1a00*/  HFMA2 R76, R51, R31, R76 ;  /* 0x0000001f334c7231 */ /* 0x000fc6000000004c */
[C-C-:B------:R-:W-:Y:S02]  /*1a10*/  PRMT R13, R74.reuse, 0x5410, R75.reuse ;  /* 0x000054104a0d7816 */ /* 0x140fe4000000004b */
[----:B------:R-:W-:Y:S02]  /*1a20*/  PRMT R75, R74, 0x7632, R75 ;  /* 0x000076324a4b7816 */ /* 0x000fe4000000004b */
[C-C-:B------:R-:W-:Y:S02]  /*1a30*/  PRMT R74, R76.reuse, 0x5410, R77.reuse ;  /* 0x000054104c4a7816 */ /* 0x140fe4000000004d */
[----:B------:R-:W-:Y:S01]  /*1a40*/  PRMT R77, R76, 0x7632, R77 ;  /* 0x000076324c4d7816 */ /* 0x000fe2000000004d */
[----:B------:R-:W-:Y:S02]  /*1a50*/  HADD2 R13, R13, R75 ;  /* 0x0000004b0d0d7230 */ /* 0x000fe40000000000 */
[-C--:B0-----:R-:W-:Y:S02]  /*1a60*/  HFMA2 R76, R16, R20.reuse, RZ ;  /* 0x00000014104c7231 */ /* 0x081fe400000000ff */
[----:B------:R-:W-:-:S02]  /*1a70*/  HFMA2 R75, R14, R20, RZ.H0_H0 ;  /* 0x000000140e4b7231 */ /* 0x000fc400000400ff */
[----:B------:R-:W-:Y:S02]  /*1a80*/  HFMA2 R74, R74, 1, 1, R77 ;  /* 0x3c003c004a4a7831 */ /* 0x000fe4000000004d */
[-C--:B------:R-:W-:Y:S02]  /*1a90*/  HFMA2 R77, R18, R20.reuse, RZ.H0_H0 ;  /* 0x00000014124d7231 */ /* 0x080fe400000400ff */
[----:B------:R-:W-:Y:S02]  /*1aa0*/  HFMA2 R20, R32, R20, RZ ;  /* 0x0000001420147231 */ /* 0x000fe400000000ff */
[-C--:B------:R-:W-:Y:S02]  /*1ab0*/  HFMA2 R75, R34, R21.reuse, R75 ;  /* 0x00000015224b7231 */ /* 0x080fe4000000004b */
[-C--:B------:R-:W-:Y:S02]  /*1ac0*/  HFMA2 R76, R40, R21.reuse, R76 ;  /* 0x00000015284c7231 */ /* 0x080fe4000000004c */
        /* <DEDUP_REMOVED lines=8> */
[----:B------:R-:W-:Y:S02]  /*1b50*/  HFMA2 R77, R50, R23, R77 ;  /* 0x00000017324d7231 */ /* 0x000fe4000000004d */
[-C--:B-1----:R-:W-:Y:S02]  /*1b60*/  HFMA2 R75, R15, R24.reuse, R75 ;  /* 0x000000180f4b7231 */ /* 0x082fe4000000004b */
        /* <DEDUP_REMOVED lines=8> */
[----:B------:R-:W-:Y:S02]  /*1bf0*/  HFMA2 R75, R37, R26, R75 ;  /* 0x0000001a254b7231 */ /* 0x000fe4000000004b */
[----:B------:R-:W-:-:S02]  /*1c00*/  HFMA2 R76, R17, R24, R76 ;  /* 0x00000018114c7231 */ /* 0x000fc4000000004c */
[-C--:B------:R-:W-:Y:S01]  /*1c10*/  HFMA2 R77, R51, R27.reuse, R77 ;  /* 0x0000001b334d7231 */ /* 0x080fe2000000004d */
[----:B------:R-:W1:Y:S01]  /*1c20*/  LDS.128 R20, [UR4+0x210] ;  /* 0x00021004ff147984 */ /* 0x000e620008000c00 */
[----:B------:R-:W-:Y:S02]  /*1c30*/  HFMA2 R75, R39, R27, R75 ;  /* 0x0000001b274b7231 */ /* 0x000fe4000000004b */
[----:B------:R-:W-:Y:S02]  /*1c40*/  HFMA2 R78, R33, R24, R78 ;  /* 0x00000018214e7231 */ /* 0x000fe4000000004e */
        /* <DEDUP_REMOVED lines=8> */
[----:B------:R-:W-:-:S03]  /*1cd0*/  PRMT R74, R77, 0x5410, R78 ;  /* 0x000054104d4a7816 */ /* 0x000fc6000000004e */
[----:B------:R-:W-:Y:S01]  /*1ce0*/  HADD2 R75, R24, R76 ;  /* 0x0000004c184b7230 */ /* 0x000fe20000000000 */
[----:B------:R-:W-:Y:S01]  /*1cf0*/  PRMT R78, R77, 0x7632, R78 ;  /* 0x000076324d4e7816 */ /* 0x000fe2000000004e */
[-C--:B0-----:R-:W-:Y:S02]  /*1d00*/  HFMA2 R76, R14, R28.reuse, RZ ;  /* 0x0000001c0e4c7231 */ /* 0x081fe400000000ff */
[----:B------:R-:W-:Y:S01]  /*1d10*/  HFMA2 R77, R16, R28, RZ.H0_H0 ;  /* 0x0000001c104d7231 */ /* 0x000fe200000400ff */
[----:B------:R-:W0:Y:S01]  /*1d20*/  LDS.128 R24, [UR4+0x300] ;  /* 0x00030004ff187984 */ /* 0x000e220008000c00 */
[----:B------:R-:W-:Y:S02]  /*1d30*/  HFMA2 R11, R75, R70, R11 ;  /* 0x000000464b0b7231 */ /* 0x000fe4000000000b */
[----:B------:R-:W-:Y:S02]  /*1d40*/  HFMA2 R77, R40, R29, R77 ;  /* 0x0000001d284d7231 */ /* 0x000fe4000000004d */
[----:B------:R-:W-:-:S02]  /*1d50*/  HFMA2 R74, R74, 1, 1, R78 ;  /* 0x3c003c004a4a7831 */ /* 0x000fc4000000004e */
        /* <DEDUP_REMOVED lines=9> */
[----:B-1----:R-:W-:Y:S02]  /*1df0*/  HFMA2 R77, R17, R20, R77 ;  /* 0x00000014114d7231 */ /* 0x002fe4000000004d */
[----:B------:R-:W-:Y:S02]  /*1e00*/  HFMA2 R28, R56, R31, R28 ;  /* 0x0000001f381c7231 */ /* 0x000fe4000000001c */
[----:B------:R-:W-:-:S02]  /*1e10*/  HFMA2 R77, R41, R21, R77 ;  /* 0x00000015294d7231 */ /* 0x000fc4000000004d */
[----:B------:R-:W-:Y:S02]  /*1e20*/  HFMA2 R78, R48, R30, R78 ;  /* 0x0000001e304e7231 */ /* 0x000fe4000000004e */
[----:B------:R-:W-:Y:S02]  /*1e30*/  HFMA2 R10, R74, R71, R10 ;  /* 0x000000474a0a7231 */ /* 0x000fe4000000000a */
[----:B------:R-:W-:Y:S02]  /*1e40*/  HFMA2 R76, R38, R31, R76 ;  /* 0x0000001f264c7231 */ /* 0x000fe4000000004c */
[----:B------:R-:W-:-:S04]  /*1e50*/  HFMA2 R77, R43, R22, R77 ;  /* 0x000000162b4d7231 */ /* 0x000fc8000000004d */
[----:B------:R-:W-:Y:S02]  /*1e60*/  HFMA2 R77, R45, R23, R77 ;  /* 0x000000172d4d7231 */ /* 0x000fe4000000004d */
[----:B------:R-:W-:Y:S02]  /*1e70*/  HFMA2 R78, R50, R31, R78 ;  /* 0x0000001f324e7231 */ /* 0x000fe4000000004e */
[-C--:B------:R-:W-:Y:S02]  /*1e80*/  HFMA2 R76, R15, R20.reuse, R76 ;  /* 0x000000140f4c7231 */ /* 0x080fe4000000004c */
[-C--:B------:R-:W-:Y:S02]  /*1e90*/  HFMA2 R78, R19, R20.reuse, R78 ;  /* 0x00000014134e7231 */ /* 0x080fe4000000004e */
[----:B------:R-:W-:Y:S02]  /*1ea0*/  HFMA2 R20, R33, R20, R28 ;  /* 0x0000001421147231 */ /* 0x000fe4000000001c */
[-C--:B------:R-:W-:Y:S01]  /*1eb0*/  HFMA2 R76, R35, R21.reuse, R76 ;  /* 0x00000015234c7231 */ /* 0x080fe2000000004c */
[----:B------:R-:W1:Y:S01]  /*1ec0*/  LDS.128 R28, [UR4+0x310] ;  /* 0x00031004ff1c7984 */ /* 0x000e620008000c00 */
[----:B------:R-:W-:-:S02]  /*1ed0*/  HFMA2 R20, R53, R21, R20 ;  /* 0x0000001535147231 */ /* 0x000fc40000000014 */
[----:B------:R-:W-:Y:S02]  /*1ee0*/  HFMA2 R78, R47, R21, R78 ;  /* 0x000000152f4e7231 */ /* 0x000fe4000000004e */
[-C--:B------:R-:W-:Y:S02]  /*1ef0*/  HFMA2 R20, R55, R22.reuse, R20 ;  /* 0x0000001637147231 */ /* 0x080fe40000000014 */
[----:B------:R-:W-:Y:S02]  /*1f00*/  HFMA2 R76, R37, R22, R76 ;  /* 0x00000016254c7231 */ /* 0x000fe4000000004c */
[----:B0-----:R-:W-:Y:S02]  /*1f10*/  HFMA2 R21, R16, R24, RZ.H0_H0 ;  /* 0x0000001810157231 */ /* 0x001fe400000400ff */
[----:B------:R-:W-:Y:S02]  /*1f20*/  HFMA2 R20, R57, R23, R20 ;  /* 0x0000001739147231 */ /* 0x000fe40000000014 */
[----:B------:R-:W-:-:S02]  /*1f30*/  HFMA2 R78, R49, R22, R78 ;  /* 0x00000016314e7231 */ /* 0x000fc4000000004e */
[-C--:B------:R-:W-:Y:S02]  /*1f40*/  HFMA2 R22, R32, R24.reuse, RZ.H0_H0 ;  /* 0x0000001820167231 */ /* 0x080fe400000400ff */
[-C--:B------:R-:W-:Y:S02]  /*1f50*/  HFMA2 R76, R39, R23.reuse, R76 ;  /* 0x00000017274c7231 */ /* 0x080fe4000000004c */
[----:B------:R-:W-:Y:S02]  /*1f60*/  HFMA2 R78, R51, R23, R78 ;  /* 0x00000017334e7231 */ /* 0x000fe4000000004e */
[----:B------:R-:W-:Y:S01]  /*1f70*/  HFMA2 R23, R18, R24, RZ ;  /* 0x0000001812177231 */ /* 0x000fe200000000ff */
[C-C-:B------:R-:W-:Y:S02]  /*1f80*/  PRMT R74, R76.reuse, 0x5410, R77.reuse ;  /* 0x000054104c4a7816 */ /* 0x140fe4000000004d */
[----:B------:R-:W-:Y:S01]  /*1f90*/  PRMT R77, R76, 0x7632, R77 ;  /* 0x000076324c4d7816 */ /* 0x000fe2000000004d */
[----:B------:R-:W-:Y:S01]  /*1fa0*/  HFMA2 R76, R40, R25, R21 ;  /* 0x00000019284c7231 */ /* 0x000fe20000000015 */
[----:B------:R-:W-:-:S03]  /*1fb0*/  PRMT R75, R78, 0x5410, R20 ;  /* 0x000054104e4b7816 */ /* 0x000fc60000000014 */
[----:B------:R-:W-:Y:S01]  /*1fc0*/  HADD2 R74, R74, R77 ;  /* 0x0000004d4a4a7230 */ /* 0x000fe20000000000 */
[----:B------:R-:W-:Y:S01]  /*1fd0*/  PRMT R20, R78, 0x7632, R20 ;  /* 0x000076324e147816 */ /* 0x000fe20000000014 */
[-C--:B------:R-:W-:Y:S02]  /*1fe0*/  HFMA2 R77, R46, R25.reuse, R23 ;  /* 0x000000192e4d7231 */ /* 0x080fe40000000017 */
[----:B------:R-:W-:Y:S02]  /*1ff0*/  HFMA2 R78, R52, R25, R22 ;  /* 0x00000019344e7231 */ /* 0x000fe40000000016 */
[----:B------:R-:W-:Y:S02]  /*2000*/  HFMA2 R76, R42, R26, R76 ;  /* 0x0000001a2a4c7231 */ /* 0x000fe4000000004c */
[----:B------:R-:W-:Y:S02]  /*2010*/  HFMA2 R9, R74, R70, R9 ;  /* 0x000000464a097231 */ /* 0x000fe40000000009 */
[----:B------:R-:W-:-:S02]  /*2020*/  HFMA2 R78, R54, R26, R78 ;  /* 0x0000001a364e7231 */ /* 0x000fc4000000004e */
[----:B------:R-:W-:Y:S02]  /*2030*/  HFMA2 R75, R75, 1, 1, R20 ;  /* 0x3c003c004b4b7831 */ /* 0x000fe40000000014 */
[-C--:B------:R-:W-:Y:S02]  /*2040*/  HFMA2 R76, R44, R27.reuse, R76 ;  /* 0x0000001b2c4c7231 */ /* 0x080fe4000000004c */
[----:B------:R-:W-:Y:S02]  /*2050*/  HFMA2 R20, R14, R24, RZ ;  /* 0x000000180e147231 */ /* 0x000fe400000000ff */
[----:B------:R-:W-:Y:S02]  /*2060*/  HFMA2 R78, R56, R27, R78 ;  /* 0x0000001b384e7231 */ /* 0x000fe4000000004e */
[-C--:B-1----:R-:W-:Y:S02]  /*2070*/  HFMA2 R76, R17, R28.reuse, R76 ;  /* 0x0000001c114c7231 */ /* 0x082fe4000000004c */
[----:B------:R-:W-:-:S02]  /*2080*/  HFMA2 R78, R33, R28, R78 ;  /* 0x0000001c214e7231 */ /* 0x000fc4000000004e */
[----:B------:R-:W-:Y:S02]  /*2090*/  HFMA2 R76, R41, R29, R76 ;  /* 0x0000001d294c7231 */ /* 0x000fe4000000004c */
[----:B------:R-:W-:Y:S02]  /*20a0*/  HFMA2 R24, R34, R25, R20 ;  /* 0x0000001922187231 */ /* 0x000fe40000000014 */
[----:B------:R-:W-:Y:S02]  /*20b0*/  HFMA2 R78, R53, R29, R78 ;  /* 0x0000001d354e7231 */ /* 0x000fe4000000004e */
[----:B------:R-:W-:Y:S01]  /*20c0*/  HFMA2 R25, R48, R26, R77 ;  /* 0x0000001a30197231 */ /* 0x000fe2000000004d */
[----:B------:R-:W0:Y:S01]  /*20d0*/  LDS.128 R20, [UR4+0x400] ;  /* 0x00040004ff147984 */ /* 0x000e220008000c00 */
[-C--:B------:R-:W-:Y:S02]  /*20e0*/  HFMA2 R76, R43, R30.reuse, R76 ;  /* 0x0000001e2b4c7231 */ /* 0x080fe4000000004c */
        /* <DEDUP_REMOVED lines=11> */
[-C--:B------:R-:W-:Y:S01]  /*21a0*/  HFMA2 R77, R49, R30.reuse, R77 ;  /* 0x0000001e314d7231 */ /* 0x080fe2000000004d */
[----:B------:R-:W1:Y:S01]  /*21b0*/  LDS.128 R24, [UR4+0x500] ;  /* 0x00050004ff187984 */ /* 0x000e620008000c00 */
[----:B------:R-:W-:-:S02]  /*21c0*/  HFMA2 R28, R37, R30, R28 ;  /* 0x0000001e251c7231 */ /* 0x000fc4000000001c */
[-C--:B------:R-:W-:Y:S02]  /*21d0*/  HFMA2 R77, R51, R31.reuse, R77 ;  /* 0x0000001f334d7231 */ /* 0x080fe4000000004d */
[----:B------:R-:W-:-:S03]  /*21e0*/  HFMA2 R28, R39, R31, R28 ;  /* 0x0000001f271c7231 */ /* 0x000fc6000000001c */
[C-C-:B------:R-:W-:Y:S02]  /*21f0*/  PRMT R75, R77.reuse, 0x5410, R78.reuse ;  /* 0x000054104d4b7816 */ /* 0x140fe4000000004e */
[----:B------:R-:W-:Y:S01]  /*2200*/  PRMT R78, R77, 0x7632, R78 ;  /* 0x000076324d4e7816 */ /* 0x000fe2000000004e */
[----:B0-----:R-:W-:-:S04]  /*2210*/  HFMA2 R77, R32, R20, RZ.H0_H0 ;  /* 0x00000014204d7231 */ /* 0x001fc800000400ff */
[----:B------:R-:W-:Y:S02]  /*2220*/  HFMA2 R77, R52, R21, R77 ;  /* 0x00000015344d7231 */ /* 0x000fe4000000004d */
[----:B------:R-:W-:Y:S01]  /*2230*/  HFMA2 R75, R75, 1, 1, R78 ;  /* 0x3c003c004b4b7831 */ /* 0x000fe2000000004e */
[C-C-:B------:R-:W-:Y:S02]  /*2240*/  PRMT R74, R28.reuse, 0x5410, R76.reuse ;  /* 0x000054101c4a7816 */ /* 0x140fe4000000004c */
[----:B------:R-:W-:Y:S01]  /*2250*/  PRMT R76, R28, 0x7632, R76 ;  /* 0x000076321c4c7816 */ /* 0x000fe2000000004c */
[----:B------:R-:W-:Y:S01]  /*2260*/  HFMA2 R77, R54, R22, R77 ;  /* 0x00000016364d7231 */ /* 0x000fe2000000004d */
[----:B------:R-:W0:Y:S03]  /*2270*/  LDS.128 R28, [UR4+0x410] ;  /* 0x00041004ff1c7984 */ /* 0x000e260008000c00 */
[----:B------:R-:W-:-:S02]  /*2280*/  HADD2 R74, R74, R76 ;  /* 0x0000004c4a4a7230 */ /* 0x000fc40000000000 */
[-C--:B------:R-:W-:Y:S02]  /*2290*/  HFMA2 R76, R18, R20.reuse, RZ ;  /* 0x00000014124c7231 */ /* 0x080fe400000000ff */
[----:B------:R-:W-:Y:S02]  /*22a0*/  HFMA2 R6, R75, R71, R6 ;  /* 0x000000474b067231 */ /* 0x000fe40000000006 */
[----:B------:R-:W-:Y:S02]  /*22b0*/  HFMA2 R75, R16, R20, RZ.H0_H0 ;  /* 0x00000014104b7231 */ /* 0x000fe400000400ff */
[----:B------:R-:W-:Y:S02]  /*22c0*/  HFMA2 R7, R74, R70, R7 ;  /* 0x000000464a077231 */ /* 0x000fe40000000007 */
[----:B------:R-:W-:Y:S02]  /*22d0*/  HFMA2 R77, R56, R23, R77 ;  /* 0x00000017384d7231 */ /* 0x000fe4000000004d */
[----:B------:R-:W-:-:S02]  /*22e0*/  HFMA2 R74, R14, R20, RZ ;  /* 0x000000140e4a7231 */ /* 0x000fc400000000ff */
[-C--:B------:R-:W-:Y:S02]  /*22f0*/  HFMA2 R75, R40, R21.reuse, R75 ;  /* 0x00000015284b7231 */ /* 0x080fe4000000004b */
[----:B------:R-:W-:Y:S02]  /*2300*/  HFMA2 R20, R46, R21, R76 ;  /* 0x000000152e147231 */ /* 0x000fe4000000004c */
[-C--:B-1----:R-:W-:Y:S02]  /*2310*/  HFMA2 R32, R32, R24.reuse, RZ.H0_H0 ;  /* 0x0000001820207231 */ /* 0x082fe400000400ff */
[----:B------:R-:W-:Y:S02]  /*2320*/  HFMA2 R78, R18, R24, RZ ;  /* 0x00000018124e7231 */ /* 0x000fe400000000ff */
[----:B------:R-:W-:Y:S02]  /*2330*/  HFMA2 R76, R42, R22, R75 ;  /* 0x000000162a4c7231 */ /* 0x000fe4000000004b */
[----:B------:R-:W-:-:S02]  /*2340*/  HFMA2 R14, R14, R24, RZ ;  /* 0x000000180e0e7231 */ /* 0x000fc400000000ff */
[----:B------:R-:W-:Y:S02]  /*2350*/  HFMA2 R16, R16, R24, RZ.H0_H0 ;  /* 0x0000001810107231 */ /* 0x000fe400000400ff */
[----:B------:R-:W-:Y:S02]  /*2360*/  HFMA2 R74, R34, R21, R74 ;  /* 0x00000015224a7231 */ /* 0x000fe4000000004a */
[----:B------:R-:W-:Y:S02]  /*2370*/  HFMA2 R76, R44, R23, R76 ;  /* 0x000000172c4c7231 */ /* 0x000fe4000000004c */
[----:B------:R-:W-:Y:S02]  /*2380*/  HFMA2 R20, R48, R22, R20 ;  /* 0x0000001630147231 */ /* 0x000fe40000000014 */
[-C--:B------:R-:W-:Y:S02]  /*2390*/  HFMA2 R32, R52, R25.reuse, R32 ;  /* 0x0000001934207231 */ /* 0x080fe40000000020 */
        /* <DEDUP_REMOVED lines=9> */
[----:B------:R-:W-:Y:S01]  /*2430*/  HFMA2 R18, R36, R26, R18 ;  /* 0x0000001a24127231 */ /* 0x000fe20000000012 */
[----:B------:R-:W-:Y:S01]  /*2440*/  MOV R16, R5 ;  /* 0x0000000500107202 */ /* 0x000fe20000000f00 */
[-C--:B------:R-:W-:Y:S02]  /*2450*/  HFMA2 R75, R38, R23.reuse, R74 ;  /* 0x00000017264b7231 */ /* 0x080fe4000000004a */
[----:B------:R-:W-:Y:S02]  /*2460*/  HFMA2 R74, R50, R23, R20 ;  /* 0x00000017324a7231 */ /* 0x000fe40000000014 */
[----:B------:R-:W1:Y:S01]  /*2470*/  LDS.128 R20, [UR4+0x510] ;  /* 0x00051004ff147984 */ /* 0x000e620008000c00 */
[----:B0-----:R-:W-:-:S02]  /*2480*/  HFMA2 R77, R33, R28, R77 ;  /* 0x0000001c214d7231 */ /* 0x001fc4000000004d */
[----:B------:R-:W-:Y:S02]  /*2490*/  HFMA2 R25, R50, R27, R25 ;  /* 0x0000001b32197231 */ /* 0x000fe40000000019 */
[-C--:B------:R-:W-:Y:S02]  /*24a0*/  HFMA2 R76, R17, R28.reuse, R76 ;  /* 0x0000001c114c7231 */ /* 0x080fe4000000004c */
[-C--:B------:R-:W-:Y:S02]  /*24b0*/  HFMA2 R75, R15, R28.reuse, R75 ;  /* 0x0000001c0f4b7231 */ /* 0x080fe4000000004b */
[-C--:B------:R-:W-:Y:S02]  /*24c0*/  HFMA2 R77, R53, R29.reuse, R77 ;  /* 0x0000001d354d7231 */ /* 0x080fe4000000004d */
[----:B------:R-:W-:Y:S02]  /*24d0*/  HFMA2 R74, R19, R28, R74 ;  /* 0x0000001c134a7231 */ /* 0x000fe4000000004a */
[----:B------:R-:W-:-:S02]  /*24e0*/  HFMA2 R76, R41, R29, R76 ;  /* 0x0000001d294c7231 */ /* 0x000fc4000000004c */
[----:B------:R-:W-:Y:S02]  /*24f0*/  HFMA2 R38, R38, R27, R18 ;  /* 0x0000001b26267231 */ /* 0x000fe40000000012 */
[-C--:B------:R-:W-:Y:S01]  /*2500*/  HFMA2 R77, R55, R30.reuse, R77 ;  /* 0x0000001e374d7231 */ /* 0x080fe2000000004d */
[----:B------:R-:W-:Y:S01]  /*2510*/  UIADD3 UR4, UPT, UPT, UR4, 0x20, URZ ;  /* 0x0000002004047890 */ /* 0x000fe2000fffe0ff */
[----:B------:R-:W-:Y:S02]  /*2520*/  HFMA2 R76, R43, R30, R76 ;  /* 0x0000001e2b4c7231 */ /* 0x000fe4000000004c */
[-C--:B------:R-:W-:Y:S02]  /*2530*/  HFMA2 R75, R35, R29.reuse, R75 ;  /* 0x0000001d234b7231 */ /* 0x080fe4000000004b */
[----:B------:R-:W-:Y:S02]  /*2540*/  HFMA2 R74, R47, R29, R74 ;  /* 0x0000001d2f4a7231 */ /* 0x000fe4000000004a */
[----:B------:R-:W-:-:S02]  /*2550*/  HFMA2 R76, R45, R31, R76 ;  /* 0x0000001f2d4c7231 */ /* 0x000fc4000000004c */
[-C--:B------:R-:W-:Y:S02]  /*2560*/  HFMA2 R77, R57, R31.reuse, R77 ;  /* 0x0000001f394d7231 */ /* 0x080fe4000000004d */
[-C--:B------:R-:W-:Y:S02]  /*2570*/  HFMA2 R75, R37, R30.reuse, R75 ;  /* 0x0000001e254b7231 */ /* 0x080fe4000000004b */
[----:B------:R-:W-:Y:S02]  /*2580*/  HFMA2 R74, R49, R30, R74 ;  /* 0x0000001e314a7231 */ /* 0x000fe4000000004a */
[-C--:B------:R-:W-:Y:S02]  /*2590*/  HFMA2 R75, R39, R31.reuse, R75 ;  /* 0x0000001f274b7231 */ /* 0x080fe4000000004b */
[----:B------:R-:W-:-:S05]  /*25a0*/  HFMA2 R74, R51, R31, R74 ;  /* 0x0000001f334a7231 */ /* 0x000fca000000004a */
[C-C-:B------:R-:W-:Y:S02]  /*25b0*/  PRMT R14, R74.reuse, 0x5410, R77.reuse ;  /* 0x000054104a0e7816 */ /* 0x140fe4000000004d */
[----:B------:R-:W-:Y:S01]  /*25c0*/  PRMT R77, R74, 0x7632, R77 ;  /* 0x000076324a4d7816 */ /* 0x000fe2000000004d */
[-C--:B-1----:R-:W-:Y:S02]  /*25d0*/  HFMA2 R32, R33, R20.reuse, R32 ;  /* 0x0000001421207231 */ /* 0x082fe40000000020 */
[-C--:B------:R-:W-:Y:S02]  /*25e0*/  HFMA2 R25, R19, R20.reuse, R25 ;  /* 0x0000001413197231 */ /* 0x080fe40000000019 */
[-C--:B------:R-:W-:Y:S02]  /*25f0*/  HFMA2 R44, R17, R20.reuse, R44 ;  /* 0x00000014112c7231 */ /* 0x080fe4000000002c */
[----:B------:R-:W-:Y:S01]  /*2600*/  HFMA2 R38, R15, R20, R38 ;  /* 0x000000140f267231 */ /* 0x000fe20000000026 */
[----:B------:R-:W-:Y:S01]  /*2610*/  PRMT R5, R75, 0x5410, R76 ;  /* 0x000054104b057816 */ /* 0x000fe2000000004c */
[----:B------:R-:W-:-:S02]  /*2620*/  HFMA2 R25, R47, R21, R25 ;  /* 0x000000152f197231 */ /* 0x000fc40000000019 */
[----:B------:R-:W-:Y:S02]  /*2630*/  HFMA2 R14, R14, 1, 1, R77 ;  /* 0x3c003c000e0e7831 */ /* 0x000fe4000000004d */
[-C--:B------:R-:W-:Y:S02]  /*2640*/  HFMA2 R38, R35, R21.reuse, R38 ;  /* 0x0000001523267231 */ /* 0x080fe40000000026 */
[-C--:B------:R-:W-:Y:S02]  /*2650*/  HFMA2 R32, R53, R21.reuse, R32 ;  /* 0x0000001535207231 */ /* 0x080fe40000000020 */
[-C--:B------:R-:W-:Y:S02]  /*2660*/  HFMA2 R25, R49, R22.reuse, R25 ;  /* 0x0000001631197231 */ /* 0x080fe40000000019 */
[----:B------:R-:W-:Y:S01]  /*2670*/  HFMA2 R44, R41, R21, R44 ;  /* 0x00000015292c7231 */ /* 0x000fe2000000002c */
[----:B------:R-:W0:Y:S01]  /*2680*/  LDC R15, c[0x0][0x3ac] ;  /* 0x0000eb00ff0f7b82 */ /* 0x000e220000000800 */
[----:B------:R-:W-:Y:S01]  /*2690*/  HFMA2 R38, R37, R22, R38 ;  /* 0x0000001625267231 */ /* 0x000fe20000000026 */
[----:B------:R-:W-:Y:S01]  /*26a0*/  PRMT R76, R75, 0x7632, R76 ;  /* 0x000076324b4c7816 */ /* 0x000fe2000000004c */
[----:B------:R-:W-:-:S02]  /*26b0*/  HFMA2 R25, R51, R23, R25 ;  /* 0x0000001733197231 */ /* 0x000fc40000000019 */
[-C--:B------:R-:W-:Y:S02]  /*26c0*/  HFMA2 R32, R55, R22.reuse, R32 ;  /* 0x0000001637207231 */ /* 0x080fe40000000020 */
[----:B------:R-:W-:Y:S02]  /*26d0*/  HFMA2 R38, R39, R23, R38 ;  /* 0x0000001727267231 */ /* 0x000fe40000000026 */
[----:B------:R-:W-:Y:S02]  /*26e0*/  HFMA2 R44, R43, R22, R44 ;  /* 0x000000162b2c7231 */ /* 0x000fe4000000002c */
[----:B------:R-:W-:Y:S02]  /*26f0*/  HFMA2 R4, R14, R71, R4 ;  /* 0x000000470e047231 */ /* 0x000fe40000000004 */
[----:B------:R-:W-:Y:S02]  /*2700*/  HADD2 R5, R5, R76 ;  /* 0x0000004c05057230 */ /* 0x000fe40000000000 */
[----:B------:R-:W-:-:S02]  /*2710*/  HFMA2 R32, R57, R23, R32 ;  /* 0x0000001739207231 */ /* 0x000fc40000000020 */
[----:B------:R-:W-:Y:S02]  /*2720*/  HFMA2 R19, R45, R23, R44 ;  /* 0x000000172d137231 */ /* 0x000fe4000000002c */
[----:B------:R-:W-:Y:S01]  /*2730*/  HFMA2 R5, R5, R70, R16 ;  /* 0x0000004605057231 */ /* 0x000fe20000000010 */
[----:B------:R-:W-:Y:S01]  /*2740*/  PRMT R14, R25, 0x5410, R32 ;  /* 0x00005410190e7816 */ /* 0x000fe20000000020 */
[----:B0-----:R-:W-:Y:S01]  /*2750*/  IMAD.WIDE R72, R15, 0x4, R72 ;  /* 0x000000040f487825 */ /* 0x001fe200078e0248 */
        /* <DEDUP_REMOVED lines=8> */
.L_x_1172:
        /* <DEDUP_REMOVED lines=16> */
.L_x_1178:
[----:B------:R-:W0:Y:S02]  /*28e0*/  LDS R16, [R0] ;  /* 0x0000000000107984 */ /* 0x000e240000000800 */
[----:B0-----:R-:W-:-:S05]  /*28f0*/  HADD2 R17, R16, R13 ;  /* 0x0000000d10117230 */ /* 0x001fca0000000000 */
[----:B------:R-:W0:Y:S02]  /*2900*/  ATOMS.CAST.SPIN P0, [R0], R16, R17 ;  /* 0x000000100000758d */ /* 0x000e240001800011 */
[----:B0-----:R-:W-:Y:S05]  /*2910*/  @!P0 BRA `(.L_x_1178) ;  /* 0xfffffffc00f08947 */ /* 0x001fea000383ffff */
[----:B------:R-:W-:Y:S05]  /*2920*/  BRA `(.L_x_1176) ;  /* 0x00000000000c7947 */ /* 0x000fea0003800000 */
.L_x_1177:
[----:B------:R-:W2:Y:S02]  /*2930*/  LD.E R0, desc[UR8][R18.64] ;  /* 0x0000000812007980 */ /* 0x000ea4000c101900 */
[----:B--2---:R-:W-:-:S05]  /*2940*/  IADD3 R13, PT, PT, R13, R0, RZ ;  /* 0x000000000d0d7210 */ /* 0x004fca0007ffe0ff */
[----:B------:R0:W-:Y:S02]  /*2950*/  ST.E desc[UR8][R18.64], R13 ;  /* 0x0000000d12007985 */ /* 0x0001e4000c101908 */
.L_x_1176:
[----:B------:R-:W-:Y:S05]  /*2960*/  BSYNC.RECONVERGENT B0 ;  /* 0x0000000000007941 */ /* 0x000fea0003800200 */
.L_x_1175:
[----:B------:R1:W-:Y:S01]  /*2970*/  ATOM.E.ADD.F16x2.RN.STRONG.GPU P0, RZ, desc[UR8][R18.64+0x4], R12 ;  /* 0x8000040c12ff79a2 */ /* 0x0003e2000c10e108 */
[----:B------:R-:W-:Y:S04]  /*2980*/  BSSY.RECONVERGENT B0, `(.L_x_1179) ;  /* 0x000000f000007945 */ /* 0x000fe80003800200 */
[----:B-1----:R-:W-:Y:S05]  /*2990*/  @P0 BRA `(.L_x_1180) ;  /* 0x0000000000340947 */ /* 0x002fea0003800000 */
[----:B------:R-:W1:Y:S02]  /*29a0*/  QSPC.E.S P0, RZ, [R18+0x4] ;  /* 0x0000040012ff73aa */ /* 0x000e640000000500 */
[----:B-1----:R-:W-:Y:S05]  /*29b0*/  @!P0 BRA `(.L_x_1181) ;  /* 0x0000000000208947 */ /* 0x002fea0003800000 */
[----:B------:R-:W-:-:S04]  /*29c0*/  MOV R16, R18 ;  /* 0x0000001200107202 */ /* 0x000fc80000000f00 */
[----:B------:R-:W-:Y:S02]  /*29d0*/  MOV R16, R16 ;  /* 0x0000001000107202 */ /* 0x000fe40000000f00 */
[----:B------:R-:W-:-:S07]  /*29e0*/  MOV R17, R12 ;  /* 0x0000000c00117202 */ /* 0x000fce0000000f00 */
.L_x_1182:
[----:B------:R-:W0:Y:S02]  /*29f0*/  LDS R12, [R16+0x4] ;  /* 0x00000400100c7984 */ /* 0x000e240000000800 */
[----:B0-----:R-:W-:-:S05]  /*2a00*/  HFMA2 R13, R12, 1, 1, R17 ;  /* 0x3c003c000c0d7831 */ /* 0x001fca0000000011 */
[----:B------:R-:W0:Y:S02]  /*2a10*/  ATOMS.CAST.SPIN P0, [R16+0x4], R12, R13 ;  /* 0x0000040c1000758d */ /* 0x000e24000180000d */
[----:B0-----:R-:W-:Y:S05]  /*2a20*/  @!P0 BRA `(.L_x_1182) ;  /* 0xfffffffc00f08947 */ /* 0x001fea000383ffff */
[----:B------:R-:W-:Y:S05]  /*2a30*/  BRA `(.L_x_1180) ;  /* 0x00000000000c7947 */ /* 0x000fea0003800000 */
.L_x_1181:
[----:B------:R-:W0:Y:S02]  /*2a40*/  LD.E R0, desc[UR8][R18.64+0x4] ;  /* 0x0000040812007980 */ /* 0x000e24000c101900 */
[----:B0-----:R-:W-:-:S05]  /*2a50*/  IADD3 R13, PT, PT, R12, R0, RZ ;  /* 0x000000000c0d7210 */ /* 0x001fca0007ffe0ff */
[----:B------:R1:W-:Y:S02]  /*2a60*/  ST.E desc[UR8][R18.64+0x4], R13 ;  /* 0x0000040d12007985 */ /* 0x0003e4000c101908 */
.L_x_1180:
[----:B------:R-:W-:Y:S05]  /*2a70*/  BSYNC.RECONVERGENT B0 ;  /* 0x0000000000007941 */ /* 0x000fea0003800200 */
.L_x_1179:
        /* <DEDUP_REMOVED lines=8> */
.L_x_1186:
[----:B------:R-:W0:Y:S02]  /*2b00*/  LDS R12, [R0] ;  /* 0x00000000000c7984 */ /* 0x000e240000000800 */
[----:B0-----:R-:W-:-:S05]  /*2b10*/  HADD2 R13, R12, R11 ;  /* 0x0000000b0c0d7230 */ /* 0x001fca0000000000 */
[----:B------:R-:W0:Y:S02]  /*2b20*/  ATOMS.CAST.SPIN P0, [R0], R12, R13 ;  /* 0x0000000c0000758d */ /* 0x000e24000180000d */
[----:B0-----:R-:W-:Y:S05]  /*2b30*/  @!P0 BRA `(.L_x_1186) ;  /* 0xfffffffc00f08947 */ /* 0x001fea000383ffff */
[----:B------:R-:W-:Y:S05]  /*2b40*/  BRA `(.L_x_1184) ;  /* 0x00000000000c7947 */ /* 0x000fea0003800000 */
.L_x_1185:
[----:B------:R-:W2:Y:S02]  /*2b50*/  LD.E R0, desc[UR8][R18.64] ;  /* 0x0000000812007980 */ /* 0x000ea4000c101900 */
[----:B--2---:R-:W-:-:S05]  /*2b60*/  IMAD.IADD R11, R11, 0x1, R0 ;  /* 0x000000010b0b7824 */ /* 0x004fca00078e0200 */
[----:B------:R0:W-:Y:S02]  /*2b70*/  ST.E desc[UR8][R18.64], R11 ;  /* 0x0000000b12007985 */ /* 0x0001e4000c101908 */
.L_x_1184:
[----:B------:R-:W-:Y:S05]  /*2b80*/  BSYNC.RECONVERGENT B0 ;  /* 0x0000000000007941 */ /* 0x000fea0003800200 */
.L_x_1183:
        /* <DEDUP_REMOVED lines=8> */
.L_x_1190:
[----:B------:R-:W0:Y:S02]  /*2c10*/  LDS R10, [R12+0x4] ;  /* 0x000004000c0a7984 */ /* 0x000e240000000800 */
[----:B0-----:R-:W-:-:S05]  /*2c20*/  HFMA2 R11, R10, 1, 1, R13 ;  /* 0x3c003c000a0b7831 */ /* 0x001fca000000000d */
[----:B------:R-:W0:Y:S02]  /*2c30*/  ATOMS.CAST.SPIN P0, [R12+0x4], R10, R11 ;  /* 0x0000040a0c00758d */ /* 0x000e24000180000b */
[----:B0-----:R-:W-:Y:S05]  /*2c40*/  @!P0 BRA `(.L_x_1190) ;  /* 0xfffffffc00f08947 */ /* 0x001fea000383ffff */
[----:B------:R-:W-:Y:S05]  /*2c50*/  BRA `(.L_x_1188) ;  /* 0x00000000000c7947 */ /* 0x000fea0003800000 */
.L_x_1189:
[----:B------:R-:W0:Y:S02]  /*2c60*/  LD.E R0, desc[UR8][R18.64+0x4] ;  /* 0x0000040812007980 */ /* 0x000e24000c101900 */
[----:B0-----:R-:W-:-:S05]  /*2c70*/  IADD3 R11, PT, PT, R10, R0, RZ ;  /* 0x000000000a0b7210 */ /* 0x001fca0007ffe0ff */
[----:B------:R1:W-:Y:S02]  /*2c80*/  ST.E desc[UR8][R18.64+0x4], R11 ;  /* 0x0000040b12007985 */ /* 0x0003e4000c101908 */
.L_x_1188:
[----:B------:R-:W-:Y:S05]  /*2c90*/  BSYNC.RECONVERGENT B0 ;  /* 0x0000000000007941 */ /* 0x000fea0003800200 */
.L_x_1187:
        /* <DEDUP_REMOVED lines=8> */
.L_x_1194:
[----:B------:R-:W0:Y:S02]  /*2d20*/  LDS R10, [R0] ;  /* 0x00000000000a7984 */ /* 0x000e240000000800 */
[----:B0-----:R-:W-:-:S05]  /*2d30*/  HADD2 R11, R10, R9 ;  /* 0x000000090a0b7230 */ /* 0x001fca0000000000 */
[----:B------:R-:W0:Y:S02]  /*2d40*/  ATOMS.CAST.SPIN P0, [R0], R10, R11 ;  /* 0x0000000a0000758d */ /* 0x000e24000180000b */
[----:B0-----:R-:W-:Y:S05]  /*2d50*/  @!P0 BRA `(.L_x_1194) ;  /* 0xfffffffc00f08947 */ /* 0x001fea000383ffff */
[----:B------:R-:W-:Y:S05]  /*2d60*/  BRA `(.L_x_1192) ;  /* 0x00000000000c7947 */ /* 0x000fea0003800000 */
.L_x_1193:
[----:B------:R-:W2:Y:S02]  /*2d70*/  LD.E R0, desc[UR8][R18.64] ;  /* 0x0000000812007980 */ /* 0x000ea4000c101900 */
[----:B--2---:R-:W-:-:S05]  /*2d80*/  IADD3 R9, PT, PT, R9, R0, RZ ;  /* 0x0000000009097210 */ /* 0x004fca0007ffe0ff */
[----:B------:R0:W-:Y:S02]  /*2d90*/  ST.E desc[UR8][R18.64], R9 ;  /* 0x0000000912007985 */ /* 0x0001e4000c101908 */
.L_x_1192:
[----:B------:R-:W-:Y:S05]  /*2da0*/  BSYNC.RECONVERGENT B0 ;  /* 0x0000000000007941 */ /* 0x000fea0003800200 */
.L_x_1191:
        /* <DEDUP_REMOVED lines=8> */
.L_x_1198:
[----:B------:R-:W0:Y:S02]  /*2e30*/  LDS R8, [R10+0x4] ;  /* 0x000004000a087984 */ /* 0x000e240000000800 */
[----:B0-----:R-:W-:-:S05]  /*2e40*/  HFMA2 R9, R8, 1, 1, R11 ;  /* 0x3c003c0008097831 */ /* 0x001fca000000000b */
[----:B------:R-:W0:Y:S02]  /*2e50*/  ATOMS.CAST.SPIN P0, [R10+0x4], R8, R9 ;  /* 0x000004080a00758d */ /* 0x000e240001800009 */
[----:B0-----:R-:W-:Y:S05]  /*2e60*/  @!P0 BRA `(.L_x_1198) ;  /* 0xfffffffc00f08947 */ /* 0x001fea000383ffff */
[----:B------:R-:W-:Y:S05]  /*2e70*/  BRA `(.L_x_1196) ;  /* 0x00000000000c7947 */ /* 0x000fea0003800000 */
.L_x_1197:
[----:B------:R-:W0:Y:S02]  /*2e80*/  LD.E R0, desc[UR8][R18.64+0x4] ;  /* 0x0000040812007980 */ /* 0x000e24000c101900 */
[----:B0-----:R-:W-:-:S05]  /*2e90*/  IADD3 R9, PT, PT, R8, R0, RZ ;  /* 0x0000000008097210 */ /* 0x001fca0007ffe0ff */
[----:B------:R1:W-:Y:S02]  /*2ea0*/  ST.E desc[UR8][R18.64+0x4], R9 ;  /* 0x0000040912007985 */ /* 0x0003e4000c101908 */
.L_x_1196:
[----:B------:R-:W-:Y:S05]  /*2eb0*/  BSYNC.RECONVERGENT B0 ;  /* 0x0000000000007941 */ /* 0x000fea0003800200 */
.L_x_1195:
        /* <DEDUP_REMOVED lines=8> */
.L_x_1202:
[----:B------:R-:W0:Y:S02]  /*2f40*/  LDS R8, [R0] ;  /* 0x0000000000087984 */ /* 0x000e240000000800 */
[----:B0-----:R-:W-:-:S05]  /*2f50*/  HADD2 R9, R8, R7 ;  /* 0x0000000708097230 */ /* 0x001fca0000000000 */
[----:B------:R-:W0:Y:S02]  /*2f60*/  ATOMS.CAST.SPIN P0, [R0], R8, R9 ;  /* 0x000000080000758d */ /* 0x000e240001800009 */
[----:B0-----:R-:W-:Y:S05]  /*2f70*/  @!P0 BRA `(.L_x_1202) ;  /* 0xfffffffc00f08947 */ /* 0x001fea000383ffff */
[----:B------:R-:W-:Y:S05]  /*2f80*/  BRA `(.L_x_1200) ;  /* 0x00000000000c7947 */ /* 0x000fea0003800000 */
.L_x_1201:
[----:B------:R-:W2:Y:S02]  /*2f90*/  LD.E R0, desc[UR8][R18.64] ;  /* 0x0000000812007980 */ /* 0x000ea4000c101900 */
[----:B--2---:R-:W-:-:S05]  /*2fa0*/  IADD3 R7, PT, PT, R7, R0, RZ ;  /* 0x0000000007077210 */ /* 0x004fca0007ffe0ff */
[----:B------:R0:W-:Y:S02]  /*2fb0*/  ST.E desc[UR8][R18.64], R7 ;  /* 0x0000000712007985 */ /* 0x0001e4000c101908 */
.L_x_1200:
[----:B------:R-:W-:Y:S05]  /*2fc0*/  BSYNC.RECONVERGENT B0 ;  /* 0x0000000000007941 */ /* 0x000fea0003800200 */
.L_x_1199:
[----:B------:R1:W-:Y:S01]  /*2fd0*/  ATOM.E.ADD.F16x2.RN.STRONG.GPU P0, RZ, desc[UR8][R18.64+0x4], R6 ;  /* 0x8000040612ff79a2 */ /* 0x0003e2000c10e108 */
[----:B------:R-:W-:Y:S04]  /*2fe0*/  BSSY.RECONVERGENT B0, `(.L_x_1203) ;  /* 0x000000f000007945 */ /* 0x000fe80003800200 */
[----:B-1----:R-:W-:Y:S05]  /*2ff0*/  @P0 BRA `(.L_x_1204) ;  /* 0x0000000000340947 */ /* 0x002fea0003800000 */
[----:B------:R-:W1:Y:S02]  /*3000*/  QSPC.E.S P0, RZ, [R18+0x4] ;  /* 0x0000040012ff73aa */ /* 0x000e640000000500 */
[----:B-1----:R-:W-:Y:S05]  /*3010*/  @!P0 BRA `(.L_x_1205) ;  /* 0x0000000000208947 */ /* 0x002fea0003800000 */
[----:B------:R-:W-:-:S04]  /*3020*/  MOV R8, R18 ;  /* 0x0000001200087202 */ /* 0x000fc80000000f00 */
[----:B------:R-:W-:Y:S01]  /*3030*/  MOV R8, R8 ;  /* 0x0000000800087202 */ /* 0x000fe20000000f00 */
[----:B------:R-:W-:-:S07]  /*3040*/  IMAD.MOV.U32 R9, RZ, RZ, R6 ;  /* 0x000000ffff097224 */ /* 0x000fce00078e0006 */
.L_x_1206:
[----:B------:R-:W0:Y:S02]  /*3050*/  LDS R6, [R8+0x4] ;  /* 0x0000040008067984 */ /* 0x000e240000000800 */
[----:B0-----:R-:W-:-:S05]  /*3060*/  HFMA2 R7, R6, 1, 1, R9 ;  /* 0x3c003c0006077831 */ /* 0x001fca0000000009 */
[----:B------:R-:W0:Y:S02]  /*3070*/  ATOMS.CAST.SPIN P0, [R8+0x4], R6, R7 ;  /* 0x000004060800758d */ /* 0x000e240001800007 */
[----:B0-----:R-:W-:Y:S05]  /*3080*/  @!P0 BRA `(.L_x_1206) ;  /* 0xfffffffc00f08947 */ /* 0x001fea000383ffff */
[----:B------:R-:W-:Y:S05]  /*3090*/  BRA `(.L_x_1204) ;  /* 0x00000000000c7947 */ /* 0x000fea0003800000 */
.L_x_1205:
[----:B------:R-:W0:Y:S02]  /*30a0*/  LD.E R0, desc[UR8][R18.64+0x4] ;  /* 0x0000040812007980 */ /* 0x000e24000c101900 */
[----:B0-----:R-:W-:-:S05]  /*30b0*/  IADD3 R7, PT, PT, R6, R0, RZ ;  /* 0x0000000006077210 */ /* 0x001fca0007ffe0ff */
[----:B------:R1:W-:Y:S02]  /*30c0*/  ST.E desc[UR8][R18.64+0x4], R7 ;  /* 0x0000040712007985 */ /* 0x0003e4000c101908 */
.L_x_1204:
[----:B------:R-:W-:Y:S05]  /*30d0*/  BSYNC.RECONVERGENT B0 ;  /* 0x0000000000007941 */ /* 0x000fea0003800200 */
.L_x_1203:
        /* <DEDUP_REMOVED lines=8> */
.L_x_1210:
[----:B------:R-:W0:Y:S02]  /*3160*/  LDS R6, [R0] ;  /* 0x0000000000067984 */ /* 0x000e240000000800 */
[----:B0-----:R-:W-:-:S05]  /*3170*/  HADD2 R7, R6, R5 ;  /* 0x0000000506077230 */ /* 0x001fca0000000000 */
[----:B------:R-:W0:Y:S02]  /*3180*/  ATOMS.CAST.SPIN P0, [R0], R6, R7 ;  /* 0x000000060000758d */ /* 0x000e240001800007 */
[----:B0-----:R-:W-:Y:S05]  /*3190*/  @!P0 BRA `(.L_x_1210) ;  /* 0xfffffffc00f08947 */ /* 0x001fea000383ffff */
[----:B------:R-:W-:Y:S05]  /*31a0*/  BRA `(.L_x_1208) ;  /* 0x00000000000c7947 */ /* 0x000fea0003800000 */
.L_x_1209:
[----:B------:R-:W2:Y:S02]  /*31b0*/  LD.E R0, desc[UR8][R18.64] ;  /* 0x0000000812007980 */ /* 0x000ea4000c101900 */
[----:B--2---:R-:W-:-:S05]  /*31c0*/  IADD3 R5, PT, PT, R5, R0, RZ ;  /* 0x0000000005057210 */ /* 0x004fca0007ffe0ff */
[----:B------:R0:W-:Y:S02]  /*31d0*/  ST.E desc[UR8][R18.64], R5 ;  /* 0x0000000512007985 */ /* 0x0001e4000c101908 */
.L_x_1208:
[----:B------:R-:W-:Y:S05]  /*31e0*/  BSYNC.RECONVERGENT B0 ;  /* 0x0000000000007941 */ /* 0x000fea0003800200 */
.L_x_1207:
        /* <DEDUP_REMOVED lines=8> */
.L_x_1214:
[----:B------:R-:W0:Y:S02]  /*3270*/  LDS R4, [R6+0x4] ;  /* 0x0000040006047984 */ /* 0x000e240000000800 */
[----:B0-----:R-:W-:-:S05]  /*3280*/  HFMA2 R5, R4, 1, 1, R7 ;  /* 0x3c003c0004057831 */ /* 0x001fca0000000007 */
[----:B------:R-:W0:Y:S02]  /*3290*/  ATOMS.CAST.SPIN P0, [R6+0x4], R4, R5 ;  /* 0x000004040600758d */ /* 0x000e240001800005 */
[----:B0-----:R-:W-:Y:S05]  /*32a0*/  @!P0 BRA `(.L_x_1214) ;  /* 0xfffffffc00f08947 */ /* 0x001fea000383ffff */
[----:B------:R-:W-:Y:S05]  /*32b0*/  BRA `(.L_x_1212) ;  /* 0x00000000000c7947 */ /* 0x000fea0003800000 */
.L_x_1213:
[----:B------:R-:W0:Y:S02]  /*32c0*/  LD.E R0, desc[UR8][R18.64+0x4] ;  /* 0x0000040812007980 */ /* 0x000e24000c101900 */
[----:B0-----:R-:W-:-:S05]  /*32d0*/  IADD3 R5, PT, PT, R4, R0, RZ ;  /* 0x0000000004057210 */ /* 0x001fca0007ffe0ff */
[----:B------:R1:W-:Y:S02]  /*32e0*/  ST.E desc[UR8][R18.64+0x4], R5 ;  /* 0x0000040512007985 */ /* 0x0003e4000c101908 */
.L_x_1212:
[----:B------:R-:W-:Y:S05]  /*32f0*/  BSYNC.RECONVERGENT B0 ;  /* 0x0000000000007941 */ /* 0x000fea0003800200 */
.L_x_1211:
        /* <DEDUP_REMOVED lines=8> */
.L_x_1218:
[----:B------:R-:W0:Y:S02]  /*3380*/  LDS R4, [R0] ;  /* 0x0000000000047984 */ /* 0x000e240000000800 */
[----:B0-----:R-:W-:-:S05]  /*3390*/  HADD2 R5, R4, R3 ;  /* 0x0000000304057230 */ /* 0x001fca0000000000 */
[----:B------:R-:W0:Y:S02]  /*33a0*/  ATOMS.CAST.SPIN P0, [R0], R4, R5 ;  /* 0x000000040000758d */ /* 0x000e240001800005 */
[----:B0-----:R-:W-:Y:S05]  /*33b0*/  @!P0 BRA `(.L_x_1218) ;  /* 0xfffffffc00f08947 */ /* 0x001fea000383ffff */
[----:B------:R-:W-:Y:S05]  /*33c0*/  BRA `(.L_x_1216) ;  /* 0x00000000000c7947 */ /* 0x000fea0003800000 */
.L_x_1217:
[----:B------:R-:W2:Y:S02]  /*33d0*/  LD.E R0, desc[UR8][R18.64] ;  /* 0x0000000812007980 */ /* 0x000ea4000c101900 */
[----:B--2---:R-:W-:-:S05]  /*33e0*/  IADD3 R3, PT, PT, R3, R0, RZ ;  /* 0x0000000003037210 */ /* 0x004fca0007ffe0ff */
[----:B------:R0:W-:Y:S02]  /*33f0*/  ST.E desc[UR8][R18.64], R3 ;  /* 0x0000000312007985 */ /* 0x0001e4000c101908 */
.L_x_1216:
[----:B------:R-:W-:Y:S05]  /*3400*/  BSYNC.RECONVERGENT B0 ;  /* 0x0000000000007941 */ /* 0x000fea0003800200 */
.L_x_1215:
[----:B------:R1:W-:Y:S02]  /*3410*/  ATOM.E.ADD.F16x2.RN.STRONG.GPU P0, RZ, desc[UR8][R18.64+0x4], R2 ;  /* 0x8000040212ff79a2 */ /* 0x0003e4000c10e108 */
[----:B-1----:R-:W-:Y:S05]  /*3420*/  @P0 EXIT ;  /* 0x000000000000094d */ /* 0x002fea0003800000 */
[----:B------:R-:W1:Y:S02]  /*3430*/  QSPC.E.S P0, RZ, [R18+0x4] ;  /* 0x0000040012ff73aa */ /* 0x000e640000000500 */
[----:B-1----:R-:W-:Y:S05]  /*3440*/  @!P0 BRA `(.L_x_1219) ;  /* 0x0000000000208947 */ /* 0x002fea0003800000 */
[----:B------:R-:W-:-:S04]  /*3450*/  MOV R4, R18 ;  /* 0x0000001200047202 */ /* 0x000fc80000000f00 */
[----:B------:R-:W-:Y:S02]  /*3460*/  MOV R4, R4 ;  /* 0x0000000400047202 */ /* 0x000fe40000000f00 */
[----:B------:R-:W-:-:S07]  /*3470*/  MOV R5, R2 ;  /* 0x0000000200057202 */ /* 0x000fce0000000f00 */
.L_x_1220:
[----:B------:R-:W0:Y:S02]  /*3480*/  LDS R2, [R4+0x4] ;  /* 0x0000040004027984 */ /* 0x000e240000000800 */
[----:B0-----:R-:W-:-:S05]  /*3490*/  HFMA2 R3, R2, 1, 1, R5 ;  /* 0x3c003c0002037831 */ /* 0x001fca0000000005 */
[----:B------:R-:W0:Y:S02]  /*34a0*/  ATOMS.CAST.SPIN P0, [R4+0x4], R2, R3 ;  /* 0x000004020400758d */ /* 0x000e240001800003 */
[----:B0-----:R-:W-:Y:S05]  /*34b0*/  @!P0 BRA `(.L_x_1220) ;  /* 0xfffffffc00f08947 */ /* 0x001fea000383ffff */
[----:B------:R-:W-:Y:S05]  /*34c0*/  EXIT ;  /* 0x000000000000794d */ /* 0x000fea0003800000 */
.L_x_1219:
[----:B------:R-:W0:Y:S02]  /*34d0*/  LD.E R0, desc[UR8][R18.64+0x4] ;  /* 0x0000040812007980 */ /* 0x000e24000c101900 */
[----:B0-----:R-:W-:-:S05]  /*34e0*/  IADD3 R3, PT, PT, R2, R0, RZ ;  /* 0x0000000002037210 */ /* 0x001fca0007ffe0ff */
[----:B------:R-:W-:Y:S01]  /*34f0*/  ST.E desc[UR8][R18.64+0x4], R3 ;  /* 0x0000040312007985 */ /* 0x000fe2000c101908 */
[----:B------:R-:W-:Y:S05]  /*3500*/  EXIT ;  /* 0x000000000000794d */ /* 0x000fea0003800000 */
.L_x_1221:
        /* <DEDUP_REMOVED lines=15> */
.L_x_1868:


//--------------------- .text._ZN4vllm4gptq33gemm_half_q_half_gptq_8bit_kernelILb1ELi5EEEvPK6__halfPKjS6_S4_PS2_iiiibPKi --------------------------
	.section	.text._ZN4vllm4gptq33gemm_half_q_half_gptq_8bit_kernelILb1ELi5EEEvPK6__halfPKjS6_S4_PS2_iiiibPKi,"ax",@progbits
	.align	128
        .global         _ZN4vllm4gptq33gemm_half_q_half_gptq_8bit_kernelILb1ELi5EEEvPK6__halfPKjS6_S4_PS2_iiiibPKi
        .type           _ZN4vllm4gptq33gemm_half_q_half_gptq_8bit_kernelILb1ELi5EEEvPK6__halfPKjS6_S4_PS2_iiiibPKi,@function
        .size           _ZN4vllm4gptq33gemm_half_q_half_gptq_8bit_kernelILb1ELi5EEEvPK6__halfPKjS6_S4_PS2_iiiibPKi,(.L_x_1869 - _ZN4vllm4gptq33gemm_half_q_half_gptq_8bit_kernelILb1ELi5EEEvPK6__halfPKjS6_S4_PS2_iiiibPKi)
        .other          _ZN4vllm4gptq33gemm_half_q_half_gptq_8bit_kernelILb1ELi5EEEvPK6__halfPKjS6_S4_PS2_iiiibPKi,@"STO_CUDA_ENTRY STV_DEFAULT"
_ZN4vllm4gptq33gemm_half_q_half_gptq_8bit_kernelILb1ELi5EEEvPK6__halfPKjS6_S4_PS2_iiiibPKi:
.text._ZN4vllm4gptq33gemm_half_q_half_gptq_8bit_kernelILb1ELi5EEEvPK6__halfPKjS6_S4_PS2_iiiibPKi:
        /* <DEDUP_REMOVED lines=27> */
[C---:B------:R-:W-:Y:S02]  /*01b0*/  IADD3 R11, P0, PT, R10.reuse, R5, RZ ;  /* 0x000000050a0b7210 */ /* 0x040fe40007f1e0ff */
[CC--:B------:R-:W-:Y:S02]  /*01c0*/  IADD3 R7, PT, PT, R5.reuse, R0.reuse, RZ ;  /* 0x0000000005077210 */ /* 0x0c0fe40007ffe0ff */
[----:B------:R-:W-:Y:S02]  /*01d0*/  LEA.HI.X.SX32 R14, R5, RZ, 0x1, P0 ;  /* 0x000000ff050e7211 */ /* 0x000fe400000f0eff */
[----:B------:R-:W-:Y:S02]  /*01e0*/  IADD3 R9, PT, PT, R7, R0, RZ ;  /* 0x0000000007097210 */ /* 0x000fe40007ffe0ff */
[----:B------:R-:W-:Y:S02]  /*01f0*/  IADD3 R8, P1, PT, R10, R7, RZ ;  /* 0x000000070a087210 */ /* 0x000fe40007f3e0ff */
[----:B0-----:R-:W-:-:S02]  /*0200*/  LEA R4, P0, R11, UR6, 0x1 ;  /* 0x000000060b047c11 */ /* 0x001fc4000f8008ff */
[----:B------:R-:W-:Y:S02]  /*0210*/  LEA.HI.X.SX32 R7, R7, RZ, 0x1, P1 ;  /* 0x000000ff07077211 */ /* 0x000fe400008f0eff */
[----:B------:R-:W-:Y:S02]  /*0220*/  LEA.HI.X R5, R11, UR7, R14, 0x1, P0 ;  /* 0x000000070b057c11 */ /* 0x000fe400080f0c0e */
[-C--:B------:R-:W-:Y:S02]  /*0230*/  IADD3 R11, PT, PT, R9, R0.reuse, RZ ;  /* 0x00000000090b7210 */ /* 0x080fe40007ffe0ff */
[----:B------:R-:W-:Y:S02]  /*0240*/  LEA R6, P1, R8, UR6, 0x1 ;  /* 0x0000000608067c11 */ /* 0x000fe4000f8208ff */
[----:B------:R-:W-:Y:S01]  /*0250*/  IADD3 R14, P0, PT, R10, R9, RZ ;  /* 0x000000090a0e7210 */ /* 0x000fe20007f1e0ff */
[----:B------:R-:W2:Y:S01]  /*0260*/  LDG.E.U16.CONSTANT R5, desc[UR10][R4.64] ;  /* 0x0000000a04057981 */ /* 0x000ea2000c1e9500 */
[----:B------:R-:W-:-:S02]  /*0270*/  IADD3 R15, PT, PT, R11, R0, RZ ;  /* 0x000000000b0f7210 */ /* 0x000fc40007ffe0ff */
[----:B------:R-:W-:Y:S02]  /*0280*/  LEA.HI.X R7, R8, UR7, R7, 0x1, P1 ;  /* 0x0000000708077c11 */ /* 0x000fe400088f0c07 */
[----:B------:R-:W-:Y:S02]  /*0290*/  LEA.HI.X.SX32 R9, R9, RZ, 0x1, P0 ;  /* 0x000000ff09097211 */ /* 0x000fe400000f0eff */
[----:B------:R-:W-:Y:S02]  /*02a0*/  IADD3 R17, P1, PT, R10, R11, RZ ;  /* 0x0000000b0a117210 */ /* 0x000fe40007f3e0ff */
[----:B------:R-:W-:Y:S01]  /*02b0*/  LEA R8, P0, R14, UR6, 0x1 ;  /* 0x000000060e087c11 */ /* 0x000fe2000f8008ff */
[----:B------:R-:W3:Y:S01]  /*02c0*/  LDG.E.U16.CONSTANT R7, desc[UR10][R6.64] ;  /* 0x0000000a06077981 */ /* 0x000ee2000c1e9500 */
[----:B------:R-:W-:Y:S02]  /*02d0*/  IADD3 R16, P2, PT, R10, R15, RZ ;  /* 0x0000000f0a107210 */ /* 0x000fe40007f5e0ff */
[----:B------:R-:W-:-:S02]  /*02e0*/  LEA.HI.X.SX32 R18, R11, RZ, 0x1, P1 ;  /* 0x000000ff0b127211 */ /* 0x000fc400008f0eff */
[----:B------:R-:W-:Y:S02]  /*02f0*/  LEA.HI.X R9, R14, UR7, R9, 0x1, P0 ;  /* 0x000000070e097c11 */ /* 0x000fe400080f0c09 */
[----:B------:R-:W-:Y:S02]  /*0300*/  LEA R10, P1, R17, UR6, 0x1 ;  /* 0x00000006110a7c11 */ /* 0x000fe4000f8208ff */
[----:B------:R-:W-:Y:S02]  /*0310*/  LEA.HI.X.SX32 R15, R15, RZ, 0x1, P2 ;  /* 0x000000ff0f0f7211 */ /* 0x000fe400010f0eff */
[C---:B------:R-:W-:Y:S01]  /*0320*/  LEA R14, P0, R16.reuse, UR6, 0x1 ;  /* 0x00000006100e7c11 */ /* 0x040fe2000f8008ff */
[----:B------:R-:W4:Y:S01]  /*0330*/  LDG.E.U16.CONSTANT R9, desc[UR10][R8.64] ;  /* 0x0000000a08097981 */ /* 0x000f22000c1e9500 */
        /* <DEDUP_REMOVED lines=8> */
[----:B------:R0:W-:Y:S01]  /*03c0*/  STS.U16 [R12+0x400], R15 ;  /* 0x0004000f0c007388 */ /* 0x0001e20000000400 */
[----:B------:R-:W-:Y:S05]  /*03d0*/  BRA `(.L_x_1223) ;  /* 0x0000000000a07947 */ /* 0x000fea0003800000 */
.L_x_1224:
        /* <DEDUP_REMOVED lines=16> */
[-C--:B------:R-:W-:Y:S02]  /*04e0*/  IADD3 R9, P1, PT, R19, R4.reuse, RZ ;  /* 0x0000000413097210 */ /* 0x080fe40007f3e0ff */
[----:B------:R-:W-:Y:S02]  /*04f0*/  IADD3 R15, P3, PT, R23, R4, RZ ;  /* 0x00000004170f7210 */ /* 0x000fe40007f7e0ff */
[-C--:B------:R-:W-:Y:S01]  /*0500*/  LEA.HI.X.SX32 R22, R17, R8.reuse, 0x1, P0 ;  /* 0x0000000811167211 */ /* 0x080fe200000f0eff */
[----:B------:R-:W2:Y:S01]  /*0510*/  LDG.E.U16.CONSTANT R7, desc[UR10][R6.64] ;  /* 0x0000000a06077981 */ /* 0x000ea2000c1e9500 */
[----:B------:R-:W-:-:S02]  /*0520*/  LEA.HI.X.SX32 R20, R19, R8, 0x1, P1 ;  /* 0x0000000813147211 */ /* 0x000fc400008f0eff */
[-C--:B------:R-:W-:Y:S02]  /*0530*/  LEA.HI.X.SX32 R18, R21, R8.reuse, 0x1, P2 ;  /* 0x0000000815127211 */ /* 0x080fe400010f0eff */
[----:B------:R-:W-:Y:S02]  /*0540*/  LEA.HI.X.SX32 R16, R23, R8, 0x1, P3 ;  /* 0x0000000817107211 */ /* 0x000fe400018f0eff */
[----:B------:R-:W-:Y:S02]  /*0550*/  LEA R4, P0, R5, UR6, 0x1 ;  /* 0x0000000605047c11 */ /* 0x000fe4000f8008ff */
[----:B------:R-:W-:Y:S02]  /*0560*/  LEA R8, P1, R9, UR6, 0x1 ;  /* 0x0000000609087c11 */ /* 0x000fe4000f8208ff */
[----:B------:R-:W-:Y:S02]  /*0570*/  LEA R10, P2, R11, UR6, 0x1 ;  /* 0x000000060b0a7c11 */ /* 0x000fe4000f8408ff */
[----:B------:R-:W-:-:S02]  /*0580*/  LEA R14, P3, R15, UR6, 0x1 ;  /* 0x000000060f0e7c11 */ /* 0x000fc4000f8608ff */
[----:B------:R-:W-:Y:S02]  /*0590*/  LEA.HI.X R5, R5, UR7, R22, 0x1, P0 ;  /* 0x0000000705057c11 */ /* 0x000fe400080f0c16 */
[----:B------:R-:W-:Y:S02]  /*05a0*/  LEA.HI.X R9, R9, UR7, R20, 0x1, P1 ;  /* 0x0000000709097c11 */ /* 0x000fe400088f0c14 */
[----:B------:R-:W-:Y:S02]  /*05b0*/  LEA.HI.X R11, R11, UR7, R18, 0x1, P2 ;  /* 0x000000070b0b7c11 */ /* 0x000fe400090f0c12 */
[----:B------:R-:W-:Y:S01]  /*05c0*/  LEA.HI.X R15, R15, UR7, R16, 0x1, P3 ;  /* 0x000000070f0f7c11 */ /* 0x000fe200098f0c10 */
[----:B------:R-:W3:Y:S04]  /*05d0*/  LDG.E.U16.CONSTANT R5, desc[UR10][R4.64] ;  /* 0x0000000a04057981 */ /* 0x000ee8000c1e9500 */
[----:B------:R-:W4:Y:S04]  /*05e0*/  LDG.E.U16.CONSTANT R9, desc[UR10][R8.64] ;  /* 0x0000000a08097981 */ /* 0x000f28000c1e9500 */
[----:B------:R-:W5:Y:S04]  /*05f0*/  LDG.E.U16.CONSTANT R11, desc[UR10][R10.64] ;  /* 0x0000000a0a0b7981 */ /* 0x000f68000c1e9500 */
[----:B------:R-:W5:Y:S04]  /*0600*/  LDG.E.U16.CONSTANT R15, desc[UR10][R14.64] ;  /* 0x0000000a0e0f7981 */ /* 0x000f68000c1e9500 */
[----:B--2---:R1:W-:Y:S04]  /*0610*/  STS.U16 [R12], R7 ;  /* 0x000000070c007388 */ /* 0x0043e80000000400 */
[----:B---3--:R1:W-:Y:S04]  /*0620*/  STS.U16 [R12+0x100], R5 ;  /* 0x000100050c007388 */ /* 0x0083e80000000400 */
[----:B----4-:R1:W-:Y:S04]  /*0630*/  STS.U16 [R12+0x200], R9 ;  /* 0x000200090c007388 */ /* 0x0103e80000000400 */
[----:B-----5:R1:W-:Y:S04]  /*0640*/  STS.U16 [R12+0x300], R11 ;  /* 0x0003000b0c007388 */ /* 0x0203e80000000400 */
[----:B------:R1:W-:Y:S02]  /*0650*/  STS.U16 [R12+0x400], R15 ;  /* 0x0004000f0c007388 */ /* 0x0003e40000000400 */
.L_x_1223:
[----:B------:R-:W-:Y:S05]  /*0660*/  BSYNC.RECONVERGENT B0 ;  /* 0x0000000000007941 */ /* 0x000fea0003800200 */
.L_x_1222:
[----:B------:R-:W2:Y:S02]  /*0670*/  LDCU UR8, c[0x0][0x3ac] ;  /* 0x00007580ff0877ac */ /* 0x000ea40008000800 */
[----:B--2---:R-:W-:-:S13]  /*0680*/  ISETP.GE.AND P0, PT, R2, UR8, PT ;  /* 0x0000000802007c0c */ /* 0x004fda000bf06270 */
[----:B------:R-:W-:Y:S05]  /*0690*/  @P0 EXIT ;  /* 0x000000000000094d */ /* 0x000fea0003800000 */
[----:B01----:R-:W0:Y:S01]  /*06a0*/  LDC R9, c[0x0][0x3b4] ;  /* 0x0000ed00ff097b82 */ /* 0x003e220000000800 */
[----:B------:R-:W-:Y:S01]  /*06b0*/  IMAD R3, R3, UR8, RZ ;  /* 0x0000000803037c24 */ /* 0x000fe2000f8e02ff */
[----:B------:R-:W1:Y:S01]  /*06c0*/  LDCU.64 UR6, c[0x0][0x388] ;  /* 0x00007100ff0677ac */ /* 0x000e620008000a00 */
[----:B------:R-:W-:Y:S02]  /*06d0*/  SHF.R.S32.HI R10, RZ, 0x1f, R2 ;  /* 0x0000001fff0a7819 */ /* 0x000fe40000011402 */
[----:B------:R-:W-:Y:S02]  /*06e0*/  PRMT R20, RZ, 0x5410, RZ ;  /* 0x00005410ff147816 */ /* 0x000fe400000000ff */
[----:B------:R-:W-:Y:S02]  /*06f0*/  SHF.L.U32 R3, R3, 0x5, RZ ;  /* 0x0000000503037819 */ /* 0x000fe400000006ff */
[----:B------:R-:W-:Y:S02]  /*0700*/  PRMT R21, RZ, 0x5410, RZ ;  /* 0x00005410ff157816 */ /* 0x000fe400000000ff */
[----:B------:R-:W-:-:S02]  /*0710*/  PRMT R66, RZ, 0x5410, RZ ;  /* 0x00005410ff427816 */ /* 0x000fc400000000ff */
[----:B------:R-:W-:Y:S02]  /*0720*/  PRMT R67, RZ, 0x5410, RZ ;  /* 0x00005410ff437816 */ /* 0x000fe400000000ff */
[----:B------:R-:W-:Y:S02]  /*0730*/  PRMT R68, RZ, 0x5410, RZ ;  /* 0x00005410ff447816 */ /* 0x000fe400000000ff */
[----:B------:R-:W-:Y:S02]  /*0740*/  PRMT R69, RZ, 0x5410, RZ ;  /* 0x00005410ff457816 */ /* 0x000fe400000000ff */
[----:B------:R-:W-:Y:S02]  /*0750*/  PRMT R33, RZ, 0x5410, RZ ;  /* 0x00005410ff217816 */ /* 0x000fe400000000ff */
[----:B------:R-:W-:Y:S02]  /*0760*/  PRMT R28, RZ, 0x5410, RZ ;  /* 0x00005410ff1c7816 */ /* 0x000fe400000000ff */
[----:B------:R-:W-:-:S02]  /*0770*/  PRMT R19, RZ, 0x5410, RZ ;  /* 0x00005410ff137816 */ /* 0x000fc400000000ff */
[----:B0-----:R-:W-:Y:S01]  /*0780*/  IABS R7, R9 ;  /* 0x0000000900077213 */ /* 0x001fe20000000000 */
[----:B------:R-:W-:Y:S01]  /*0790*/  BAR.SYNC.DEFER_BLOCKING 0x0 ;  /* 0x0000000000007b1d */ /* 0x000fe20000010000 */
[----:B------:R-:W-:Y:S02]  /*07a0*/  ISETP.NE.AND P1, PT, R9, RZ, PT ;  /* 0x000000ff0900720c */ /* 0x000fe40003f25270 */
[----:B------:R-:W-:-:S03]  /*07b0*/  PRMT R18, RZ, 0x5410, RZ ;  /* 0x00005410ff127816 */ /* 0x000fc600000000ff */
        /* <DEDUP_REMOVED lines=8> */
[----:B------:R-:W-:Y:S01]  /*0840*/  IMAD.HI.U32 R5, R5, R11, R4 ;  /* 0x0000000b05057227 */ /* 0x000fe200078e0004 */
[-C--:B------:R-:W-:Y:S02]  /*0850*/  LOP3.LUT R4, R0, R9.reuse, RZ, 0x3c, !PT ;  /* 0x0000000900047212 */ /* 0x080fe400078e3cff */
[----:B------:R-:W-:Y:S02]  /*0860*/  @!P1 LOP3.LUT R9, RZ, R9, RZ, 0x33, !PT ;  /* 0x00000009ff099212 */ /* 0x000fe400078e33ff */
[----:B------:R-:W-:Y:S01]  /*0870*/  ISETP.GE.AND P3, PT, R4, RZ, PT ;  /* 0x000000ff0400720c */ /* 0x000fe20003f66270 */
[----:B------:R-:W-:Y:S01]  /*0880*/  IMAD.HI.U32 R5, R5, R8, RZ ;  /* 0x0000000805057227 */ /* 0x000fe200078e00ff */
[----:B------:R-:W-:-:S04]  /*0890*/  SHF.R.S32.HI R11, RZ, 0x2, R2 ;  /* 0x00000002ff0b7819 */ /* 0x000fc80000011402 */
[----:B------:R-:W-:-:S05]  /*08a0*/  IADD3 R6, PT, PT, RZ, -R5, RZ ;  /* 0x80000005ff067210 */ /* 0x000fca0007ffe0ff */
[----:B------:R-:W-:-:S05]  /*08b0*/  IMAD R6, R7, R6, R8 ;  /* 0x0000000607067224 */ /* 0x000fca00078e0208 */
[----:B------:R-:W-:-:S13]  /*08c0*/  ISETP.GT.U32.AND P2, PT, R7, R6, PT ;  /* 0x000000060700720c */ /* 0x000fda0003f44070 */
[-C--:B------:R-:W-:Y:S02]  /*08d0*/  @!P2 IADD3 R6, PT, PT, R6, -R7.reuse, RZ ;  /* 0x800000070606a210 */ /* 0x080fe40007ffe0ff */
[----:B------:R-:W-:Y:S02]  /*08e0*/  @!P2 IADD3 R5, PT, PT, R5, 0x1, RZ ;  /* 0x000000010505a810 */ /* 0x000fe40007ffe0ff */
[----:B------:R-:W-:-:S13]  /*08f0*/  ISETP.GE.U32.AND P0, PT, R6, R7, PT ;  /* 0x000000070600720c */ /* 0x000fda0003f06070 */
[----:B------:R-:W-:-:S04]  /*0900*/  @P0 IADD3 R5, PT, PT, R5, 0x1, RZ ;  /* 0x0000000105050810 */ /* 0x000fc80007ffe0ff */
        /* <DEDUP_REMOVED lines=9> */
[----:B------:R0:W2:Y:S02]  /*09a0*/  F2I.FTZ.U32.TRUNC.NTZ R5, R4 ;  /* 0x0000000400057305 */ /* 0x0000a4000021f000 */
[----:B0-----:R-:W-:Y:S01]  /*09b0*/  MOV R4, RZ ;  /* 0x000000ff00047202 */ /* 0x001fe20000000f00 */
[----:B--2---:R-:W-:-:S04]  /*09c0*/  IMAD R7, R7, R5, RZ ;  /* 0x0000000507077224 */ /* 0x004fc800078e02ff */
[----:B------:R-:W-:Y:S02]  /*09d0*/  IMAD.HI.U32 R5, R5, R7, R4 ;  /* 0x0000000705057227 */ /* 0x000fe400078e0004 */
[----:B------:R-:W0:Y:S04]  /*09e0*/  LDC.64 R6, c[0x0][0x398] ;  /* 0x0000e600ff067b82 */ /* 0x000e280000000a00 */
[----:B------:R-:W-:-:S05]  /*09f0*/  IMAD.HI.U32 R25, R5, UR9, RZ ;  /* 0x0000000905197c27 */ /* 0x000fca000f8e00ff */
[----:B------:R-:W-:-:S05]  /*0a00*/  IADD3 R5, PT, PT, RZ, -R25, RZ ;  /* 0x80000019ff057210 */ /* 0x000fca0007ffe0ff */
[----:B------:R-:W-:-:S05]  /*0a10*/  IMAD R5, R8, R5, UR9 ;  /* 0x0000000908057e24 */ /* 0x000fca000f8e0205 */
[----:B------:R-:W-:-:S13]  /*0a20*/  ISETP.GE.U32.AND P0, PT, R5, UR4, PT ;  /* 0x0000000405007c0c */ /* 0x000fda000bf06070 */
[----:B------:R-:W-:Y:S02]  /*0a30*/  @P0 IADD3 R5, PT, PT, R5, -UR4, RZ ;  /* 0x8000000405050c10 */ /* 0x000fe4000fffe0ff */
[----:B------:R-:W-:Y:S02]  /*0a40*/  @P0 IADD3 R25, PT, PT, R25, 0x1, RZ ;  /* 0x0000000119190810 */ /* 0x000fe40007ffe0ff */
[----:B------:R-:W-:Y:S02]  /*0a50*/  ISETP.GE.U32.AND P1, PT, R5, UR4, PT ;  /* 0x0000000405007c0c */ /* 0x000fe4000bf26070 */
[----:B------:R-:W2:Y:S01]  /*0a60*/  LDC.64 R4, c[0x0][0x390] ;  /* 0x0000e400ff047b82 */ /* 0x000ea20000000a00 */
[----:B------:R-:W-:-:S04]  /*0a70*/  IADD3 R43, P0, PT, R2, R3, RZ ;  /* 0x00000003022b7210 */ /* 0x000fc80007f1e0ff */
[----:B------:R-:W-:Y:S02]  /*0a80*/  LEA.HI.X.SX32 R10, R3, R10, 0x1, P0 ;  /* 0x0000000a030a7211 */ /* 0x000fe400000f0eff */
[----:B------:R-:W-:-:S04]  /*0a90*/  ISETP.LE.U32.AND P0, PT, R0, UR9, PT ;  /* 0x0000000900007c0c */ /* 0x000fc8000bf03070 */
[----:B------:R-:W-:Y:S02]  /*0aa0*/  @P1 IADD3 R25, PT, PT, R25, 0x1, RZ ;  /* 0x0000000119191810 */ /* 0x000fe40007ffe0ff */
[----:B------:R-:W-:Y:S02]  /*0ab0*/  @!P2 LOP3.LUT R25, RZ, UR4, RZ, 0x33, !PT ;  /* 0x00000004ff19ac12 */ /* 0x000fe4000f8e33ff */
[----:B-1----:R-:W-:-:S03]  /*0ac0*/  LEA R42, P1, R43, UR6, 0x2 ;  /* 0x000000062b2a7c11 */ /* 0x002fc6000f8210ff */
[----:B------:R-:W-:Y:S01]  /*0ad0*/  IMAD R9, R25, UR8, RZ ;  /* 0x0000000819097c24 */ /* 0x000fe2000f8e02ff */
[----:B------:R-:W-:-:S04]  /*0ae0*/  LEA.HI.X R43, R43, UR7, R10, 0x2, P1 ;  /* 0x000000072b2b7c11 */ /* 0x000fc800088f140a */
[----:B------:R-:W-:-:S04]  /*0af0*/  SHF.R.S32.HI R8, RZ, 0x1f, R9 ;  /* 0x0000001fff087819 */ /* 0x000fc80000011409 */
[-C--:B------:R-:W-:Y:S02]  /*0b00*/  LEA.HI R8, R8, R9.reuse, RZ, 0x2 ;  /* 0x0000000908087211 */ /* 0x080fe400078f10ff */
[----:B------:R-:W-:Y:S02]  /*0b10*/  IADD3 R9, PT, PT, R2, R9, RZ ;  /* 0x0000000902097210 */ /* 0x000fe40007ffe0ff */
[----:B------:R-:W-:-:S05]  /*0b20*/  LEA.HI.SX32 R3, R8, R11, 0x1e ;  /* 0x0000000b08037211 */ /* 0x000fca00078ff2ff */
[----:B--2---:R-:W-:-:S04]  /*0b30*/  IMAD.WIDE R2, R3, 0x4, R4 ;  /* 0x0000000403027825 */ /* 0x004fc800078e0204 */
[----:B0-----:R-:W-:Y:S01]  /*0b40*/  IMAD.WIDE R4, R9, 0x2, R6 ;  /* 0x0000000209047825 */ /* 0x001fe200078e0206 */
[----:B------:R-:W-:Y:S06]  /*0b50*/  @P0 BRA `(.L_x_1225) ;  /* 0x0000006800bc0947 */ /* 0x000fec0003800000 */
[----:B------:R-:W2:Y:S04]  /*0b60*/  LDG.E.CONSTANT R2, desc[UR10][R2.64] ;  /* 0x0000000a02027981 */ /* 0x000ea8000c1e9900 */
[----:B------:R0:W5:Y:S04]  /*0b70*/  LDG.E.CONSTANT R12, desc[UR10][R4.64] ;  /* 0x0000000a040c7981 */ /* 0x000168000c1e9900 */
[----:B------:R0:W5:Y:S01]  /*0b80*/  LDG.E.CONSTANT R72, desc[UR10][R4.64+0x4] ;  /* 0x0000040a04487981 */ /* 0x000162000c1e9900 */
[----:B------:R-:W1:Y:S01]  /*0b90*/  S2UR UR6, SR_CgaCtaId ;  /* 0x00000000000679c3 */ /* 0x000e620000008800 */
[----:B------:R-:W-:Y:S01]  /*0ba0*/  UIADD3 UR4, UPT, UPT, UR9, UR4, URZ ;  /* 0x0000000409047290 */ /* 0x000fe2000fffe0ff */
[----:B------:R-:W-:Y:S01]  /*0bb0*/  PRMT R20, R20, 0x5410, RZ ;  /* 0x0000541014147816 */ /* 0x000fe200000000ff */
[----:B------:R-:W-:Y:S01]  /*0bc0*/  UMOV UR5, 0x400 ;  /* 0x0000040000057882 */ /* 0x000fe20000000000 */
[----:B------:R-:W3:Y:S01]  /*0bd0*/  LDCU UR8, c[0x0][0x3ac] ;  /* 0x00007580ff0877ac */ /* 0x000ee20008000800 */
[----:B------:R-:W4:Y:S01]  /*0be0*/  LDCU.U8 UR12, c[0x0][0x3b8] ;  /* 0x00007700ff0c77ac */ /* 0x000f220008000000 */
[----:B-1----:R-:W-:-:S03]  /*0bf0*/  ULEA UR5, UR6, UR5, 0x18 ;  /* 0x0000000506057291 */ /* 0x002fc6000f8ec0ff */
[----:B------:R-:W-:Y:S01]  /*0c00*/  UMOV UR6, UR4 ;  /* 0x0000000400067c82 */ /* 0x000fe20008000000 */
[--C-:B--2---:R-:W-:Y:S02]  /*0c10*/  SHF.R.U32.HI R24, RZ, 0x10, R2.reuse ;  /* 0x00000010ff187819 */ /* 0x104fe40000011602 */
[--C-:B------:R-:W-:Y:S02]  /*0c20*/  SHF.R.U32.HI R22, RZ, 0x8, R2.reuse ;  /* 0x00000008ff167819 */ /* 0x100fe40000011602 */
[----:B------:R-:W-:Y:S02]  /*0c30*/  SHF.R.U32.HI R26, RZ, 0x18, R2 ;  /* 0x00000018ff1a7819 */ /* 0x000fe40000011602 */
[----:B------:R-:W-:Y:S02]  /*0c40*/  LOP3.LUT R27, R2, 0xff, RZ, 0xc0, !PT ;  /* 0x000000ff021b7812 */ /* 0x000fe400078ec0ff */
[----:B------:R-:W-:Y:S02]  /*0c50*/  LOP3.LUT R24, R24, 0xff, RZ, 0xc0, !PT ;  /* 0x000000ff18187812 */ /* 0x000fe400078ec0ff */
[----:B0--34-:R-:W-:-:S07]  /*0c60*/  LOP3.LUT R22, R22, 0xff, RZ, 0xc0, !PT ;  /* 0x000000ff16167812 */ /* 0x019fce00078ec0ff */
.L_x_1227:
        /* <DEDUP_REMOVED lines=28> */
[----:B------:R-:W-:Y:S01]  /*0e30*/  IADD3 R25, PT, PT, R25, 0x1, RZ ;  /* 0x0000000119197810 */ /* 0x000fe20007ffe0ff */
[----:B------:R-:W-:Y:S01]  /*0e40*/  UMOV UR6, UR4 ;  /* 0x0000000400067c82 */ /* 0x000fe20008000000 */
[--C-:B--2---:R-:W-:Y:S02]  /*0e50*/  SHF.R.U32.HI R22, RZ, 0x8, R2.reuse ;  /* 0x00000008ff167819 */ /* 0x104fe40000011602 */
[----:B------:R-:W-:Y:S02]  /*0e60*/  SHF.R.U32.HI R24, RZ, 0x10, R2 ;  /* 0x00000010ff187819 */ /* 0x000fe40000011602 */
[----:B------:R-:W-:-:S02]  /*0e70*/  LOP3.LUT R27, R2, 0xff, RZ, 0xc0, !PT ;  /* 0x000000ff021b7812 */ /* 0x000fc400078ec0ff */
[----:B------:R-:W-:Y:S02]  /*0e80*/  SHF.R.U32.HI R26, RZ, 0x18, R2 ;  /* 0x00000018ff1a7819 */ /* 0x000fe40000011602 */
[----:B------:R-:W-:Y:S02]  /*0e90*/  LOP3.LUT R22, R22, 0xff, RZ, 0xc0, !PT ;  /* 0x000000ff16167812 */ /* 0x000fe400078ec0ff */
[----:B0-----:R-:W-:-:S07]  /*0ea0*/  LOP3.LUT R24, R24, 0xff, RZ, 0xc0, !PT ;  /* 0x000000ff18187812 */ /* 0x001fce00078ec0ff */
.L_x_1226:
[----:B------:R-:W-:Y:S02]  /*0eb0*/  LOP3.LUT R3, R11, 0xff, RZ, 0xc0, !PT ;  /* 0x000000ff0b037812 */ /* 0x000fe400078ec0ff */
[----:B------:R-:W-:Y:S02]  /*0ec0*/  IADD3 R34, PT, PT, R26, UR7, RZ ;  /* 0x000000071a227c10 */ /* 0x000fe4000fffe0ff */
[----:B------:R-:W-:Y:S02]  /*0ed0*/  LOP3.LUT R2, R8, 0xff, RZ, 0xc0, !PT ;  /* 0x000000ff08027812 */ /* 0x000fe400078ec0ff */
[----:B------:R-:W-:Y:S02]  /*0ee0*/  IADD3 R17, PT, PT, -R34, R3, RZ ;  /* 0x0000000322117210 */ /* 0x000fe40007ffe1ff */
[----:B------:R-:W-:Y:S02]  /*0ef0*/  IADD3 R35, PT, PT, R27, UR7, RZ ;  /* 0x000000071b237c10 */ /* 0x000fe4000fffe0ff */
[----:B------:R-:W-:-:S02]  /*0f00*/  SHF.R.U32.HI R3, RZ, 0x8, R8 ;  /* 0x00000008ff037819 */ /* 0x000fc40000011608 */
[----:B------:R-:W-:Y:S01]  /*0f10*/  IADD3 R2, PT, PT, -R35, R2, RZ ;  /* 0x0000000223027210 */ /* 0x000fe20007ffe1ff */
[----:B------:R-:W-:Y:S01]  /*0f20*/  I2F.F16 R17, R17 ;  /* 0x0000001100117306 */ /* 0x000fe20000200c00 */
[----:B------:R-:W-:Y:S02]  /*0f30*/  LOP3.LUT R14, R3, 0xff, RZ, 0xc0, !PT ;  /* 0x000000ff030e7812 */ /* 0x000fe400078ec0ff */
[----:B------:R-:W-:Y:S02]  /*0f40*/  SHF.R.U32.HI R15, RZ, 0x8, R10 ;  /* 0x00000008ff0f7819 */ /* 0x000fe4000001160a */
[----:B------:R-:W-:Y:S02]  /*0f50*/  SHF.R.U32.HI R3, RZ, 0x8, R9 ;  /* 0x00000008ff037819 */ /* 0x000fe40000011609 */
[----:B------:R-:W-:Y:S01]  /*0f60*/  IADD3 R23, PT, PT, R24, UR7, RZ ;  /* 0x0000000718177c10 */ /* 0x000fe2000fffe0ff */
[----:B------:R0:W1:Y:S01]  /*0f70*/  I2F.F16 R63, R2 ;  /* 0x00000002003f7306 */ /* 0x0000620000200c00 */
[----:B------:R-:W-:-:S02]  /*0f80*/  IADD3 R36, PT, PT, R22, UR7, RZ ;  /* 0x0000000716247c10 */ /* 0x000fc4000fffe0ff */
[----:B------:R-:W-:Y:S02]  /*0f90*/  LOP3.LUT R3, R3, 0xff, RZ, 0xc0, !PT ;  /* 0x000000ff03037812 */ /* 0x000fe400078ec0ff */
[----:B------:R-:W-:Y:S02]  /*0fa0*/  LEA.HI R45, R9, -R36, RZ, 0x8 ;  /* 0x80000024092d7211 */ /* 0x000fe400078f40ff */
[----:B------:R-:W-:Y:S02]  /*0fb0*/  IADD3 R3, PT, PT, -R36, R3, RZ ;  /* 0x0000000324037210 */ /* 0x000fe40007ffe1ff */
[----:B0-----:R-:W-:Y:S02]  /*0fc0*/  LOP3.LUT R2, R15, 0xff, RZ, 0xc0, !PT ;  /* 0x000000ff0f027812 */ /* 0x001fe400078ec0ff */
[----:B------:R0:W-:Y:S01]  /*0fd0*/  I2F.F16 R30, R3 ;  /* 0x00000003001e7306 */ /* 0x0001e20000200c00 */
[----:B------:R-:W-:Y:S02]  /*0fe0*/  LEA.HI R40, R8, -R35, RZ, 0x8 ;  /* 0x8000002308287211 */ /* 0x000fe400078f40ff */
[----:B------:R-:W-:Y:S01]  /*0ff0*/  IADD3 R61, PT, PT, -R23, R2, RZ ;  /* 0x00000002173d7210 */ /* 0x000fe20007ffe1ff */
[----:B-1----:R-:W-:Y:S01]  /*1000*/  HADD2.F32 R63, -RZ, R63.H0_H0 ;  /* 0x2000003fff3f7230 */ /* 0x002fe20000004100 */
[----:B------:R-:W-:-:S02]  /*1010*/  SHF.R.U32.HI R2, RZ, 0x10, R8 ;  /* 0x00000010ff027819 */ /* 0x000fc40000011608 */
[----:B------:R-:W-:Y:S01]  /*1020*/  SHF.R.U32.HI R8, RZ, 0x10, R10 ;  /* 0x00000010ff087819 */ /* 0x000fe2000001160a */
[----:B------:R-:W1:Y:S01]  /*1030*/  I2F.F16 R40, R40 ;  /* 0x0000002800287306 */ /* 0x000e620000200c00 */
[----:B------:R-:W-:Y:S02]  /*1040*/  LOP3.LUT R2, R2, 0xff, RZ, 0xc0, !PT ;  /* 0x000000ff02027812 */ /* 0x000fe400078ec0ff */
[----:B0-----:R-:W-:Y:S02]  /*1050*/  SHF.R.U32.HI R3, RZ, 0x10, R9 ;  /* 0x00000010ff037819 */ /* 0x001fe40000011609 */
[----:B------:R-:W-:Y:S02]  /*1060*/  IADD3 R2, PT, PT, -R35, R2, RZ ;  /* 0x0000000223027210 */ /* 0x000fe40007ffe1ff */
[----:B------:R-:W-:Y:S01]  /*1070*/  LOP3.LUT R3, R3, 0xff, RZ, 0xc0, !PT ;  /* 0x000000ff03037812 */ /* 0x000fe200078ec0ff */
[----:B------:R-:W0:Y:S01]  /*1080*/  I2F.F16 R61, R61 ;  /* 0x0000003d003d7306 */ /* 0x000e220000200c00 */
[----:B------:R-:W-:-:S02]  /*1090*/  LOP3.LUT R8, R8, 0xff, RZ, 0xc0, !PT ;  /* 0x000000ff08087812 */ /* 0x000fc400078ec0ff */
[----:B------:R-:W-:Y:S02]  /*10a0*/  IADD3 R3, PT, PT, -R36, R3, RZ ;  /* 0x0000000324037210 */ /* 0x000fe40007ffe1ff */
[----:B------:R-:W-:Y:S02]  /*10b0*/  IADD3 R59, PT, PT, -R23, R8, RZ ;  /* 0x00000008173b7210 */ /* 0x000fe40007ffe1ff */
[----:B-----5:R-:W-:Y:S01]  /*10c0*/  LOP3.LUT R8, R4, 0xff, RZ, 0xc0, !PT ;  /* 0x000000ff04087812 */ /* 0x020fe200078ec0ff */
[----:B------:R2:W3:Y:S01]  /*10d0*/  I2F.F16 R56, R2 ;  /* 0x0000000200387306 */ /* 0x0004e20000200c00 */
[----:B------:R-:W-:Y:S01]  /*10e0*/  LOP3.LUT R16, R10, 0xff, RZ, 0xc0, !PT ;  /* 0x000000ff0a107812 */ /* 0x000fe200078ec0ff */
[----:B-1----:R-:W-:Y:S01]  /*10f0*/  HADD2.F32 R40, -RZ, R40.H0_H0 ;  /* 0x20000028ff287230 */ /* 0x002fe20000004100 */
[----:B------:R-:W-:Y:S02]  /*1100*/  SHF.R.U32.HI R15, RZ, 0x8, R11 ;  /* 0x00000008ff0f7819 */ /* 0x000fe4000001160b */
[----:B------:R-:W-:-:S02]  /*1110*/  IADD3 R0, PT, PT, -R36, R29, RZ ;  /* 0x0000001d24007210 */ /* 0x000fc40007ffe1ff */
[----:B------:R-:W-:Y:S01]  /*1120*/  IADD3 R8, PT, PT, -R35, R8, RZ ;  /* 0x0000000823087210 */ /* 0x000fe20007ffe1ff */
[----:B------:R1:W4:Y:S01]  /*1130*/  I2F.F16 R57, R3 ;  /* 0x0000000300397306 */ /* 0x0003220000200c00 */
[----:B--2---:R-:W-:Y:S01]  /*1140*/  SHF.R.U32.HI R2, RZ, 0x10, R11 ;  /* 0x00000010ff027819 */ /* 0x004fe2000001160b */
[----:B0-----:R-:W-:Y:S01]  /*1150*/  HADD2.F32 R61, -RZ, R61.H0_H0 ;  /* 0x2000003dff3d7230 */ /* 0x001fe20000004100 */
[----:B------:R-:W-:Y:S02]  /*1160*/  IADD3 R29, PT, PT, -R23, R16, RZ ;  /* 0x00000010171d7210 */ /* 0x000fe40007ffe1ff */
[----:B------:R-:W-:Y:S02]  /*1170*/  LOP3.LUT R9, R2, 0xff, RZ, 0xc0, !PT ;  /* 0x000000ff02097812 */ /* 0x000fe400078ec0ff */
[----:B------:R-:W-:Y:S01]  /*1180*/  LOP3.LUT R15, R15, 0xff, RZ, 0xc0, !PT ;  /* 0x000000ff0f0f7812 */ /* 0x000fe200078ec0ff */
[----:B------:R0:W2:Y:S01]  /*1190*/  I2F.F16 R48, R8 ;  /* 0x0000000800307306 */ /* 0x0000a20000200c00 */
[----:B-1----:R-:W1:Y:S01]  /*11a0*/  LDS.64 R2, [UR5+0x100] ;  /* 0x00010005ff027984 */ /* 0x002e620008000a00 */
[----:B------:R-:W-:Y:S01]  /*11b0*/  IADD3 R60, PT, PT, -R34, R9, RZ ;  /* 0x00000009223c7210 */ /* 0x000fe20007ffe1ff */
[----:B---3--:R-:W-:Y:S01]  /*11c0*/  HADD2.F32 R56, -RZ, R56.H0_H0 ;  /* 0x20000038ff387230 */ /* 0x008fe20000004100 */
[----:B------:R-:W-:-:S02]  /*11d0*/  LOP3.LUT R9, R5, 0xff, RZ, 0xc0, !PT ;  /* 0x000000ff05097812 */ /* 0x000fc400078ec0ff */
[----:B------:R-:W-:Y:S01]  /*11e0*/  IADD3 R14, PT, PT, -R35, R14, RZ ;  /* 0x0000000e230e7210 */ /* 0x000fe20007ffe1ff */
[----:B----4-:R-:W-:Y:S01]  /*11f0*/  HADD2.F32 R57, -RZ, R57.H0_H0 ;  /* 0x20000039ff397230 */ /* 0x010fe20000004100 */
[----:B------:R-:W-:Y:S01]  /*1200*/  IADD3 R15, PT, PT, -R34, R15, RZ ;  /* 0x0000000f220f7210 */ /* 0x000fe20007ffe1ff */
[----:B------:R-:W3:Y:S01]  /*1210*/  I2F.F16 R0, R0 ;  /* 0x0000000000007306 */ /* 0x000ee20000200c00 */
[----:B0-----:R-:W-:Y:S02]  /*1220*/  SHF.R.U32.HI R8, RZ, 0x8, R4 ;  /* 0x00000008ff087819 */ /* 0x001fe40000011604 */
[----:B------:R-:W-:Y:S02]  /*1230*/  IADD3 R9, PT, PT, -R36, R9, RZ ;  /* 0x0000000924097210 */ /* 0x000fe40007ffe1ff */
[----:B------:R-:W-:Y:S01]  /*1240*/  LOP3.LUT R8, R8, 0xff, RZ, 0xc0, !PT ;  /* 0x000000ff08087812 */ /* 0x000fe200078ec0ff */
[----:B--2---:R-:W-:Y:S01]  /*1250*/  HADD2.F32 R48, -RZ, R48.H0_H0 ;  /* 0x20000030ff307230 */ /* 0x004fe20000004100 */
[----:B------:R-:W-:Y:S01]  /*1260*/  LEA.HI R55, R10, -R23, RZ, 0x8 ;  /* 0x800000170a377211 */ /* 0x000fe200078f40ff */
[----:B------:R-:W-:Y:S01]  /*1270*/  I2F.F16 R29, R29 ;  /* 0x0000001d001d7306 */ /* 0x000fe20000200c00 */
[----:B------:R-:W-:-:S02]  /*1280*/  LOP3.LUT R10, R6, 0xff, RZ, 0xc0, !PT ;  /* 0x000000ff060a7812 */ /* 0x000fc400078ec0ff */
[----:B------:R-:W-:Y:S02]  /*1290*/  IADD3 R47, PT, PT, -R35, R8, RZ ;  /* 0x00000008232f7210 */ /* 0x000fe40007ffe1ff */
[----:B------:R-:W-:Y:S02]  /*12a0*/  LEA.HI R37, R11, -R34, RZ, 0x8 ;  /* 0x800000220b257211 */ /* 0x000fe400078f40ff */
[----:B------:R-:W-:Y:S01]  /*12b0*/  SHF.R.U32.HI R8, RZ, 0x8, R6 ;  /* 0x00000008ff087819 */ /* 0x000fe20000011606 */
[----:B------:R-:W0:Y:S01]  /*12c0*/  I2F.F16 R62, R14 ;  /* 0x0000000e003e7306 */ /* 0x000e220000200c00 */
[----:B------:R-:W-:Y:S01]  /*12d0*/  IADD3 R10, PT, PT, -R23, R10, RZ ;  /* 0x0000000a170a7210 */ /* 0x000fe20007ffe1ff */
[----:B---3--:R-:W-:Y:S01]  /*12e0*/  HADD2.F32 R0, -RZ, R0.H0_H0 ;  /* 0x20000000ff007230 */ /* 0x008fe20000004100 */
[----:B------:R-:W-:Y:S02]  /*12f0*/  LOP3.LUT R11, R7, 0xff, RZ, 0xc0, !PT ;  /* 0x000000ff070b7812 */ /* 0x000fe400078ec0ff */
[----:B------:R-:W-:-:S02]  /*1300*/  LOP3.LUT R8, R8, 0xff, RZ, 0xc0, !PT ;  /* 0x000000ff08087812 */ /* 0x000fc400078ec0ff */
[----:B------:R-:W-:Y:S01]  /*1310*/  IADD3 R11, PT, PT, -R34, R11, RZ ;  /* 0x0000000b220b7210 */ /* 0x000fe20007ffe1ff */
[----:B------:R2:W-:Y:S01]  /*1320*/  I2F.F16 R16, R15 ;  /* 0x0000000f00107306 */ /* 0x0005e20000200c00 */
[----:B------:R-:W-:Y:S02]  /*1330*/  LEA.HI R42, R4, -R35, RZ, 0x8 ;  /* 0x80000023042a7211 */ /* 0x000fe400078f40ff */
[----:B------:R-:W-:Y:S02]  /*1340*/  SHF.R.U32.HI R4, RZ, 0x10, R4 ;  /* 0x00000010ff047819 */ /* 0x000fe40000011604 */
[----:B------:R-:W-:Y:S01]  /*1350*/  IADD3 R52, PT, PT, -R23, R8, RZ ;  /* 0x0000000817347210 */ /* 0x000fe20007ffe1ff */
[----:B------:R-:W-:Y:S01]  /*1360*/  HADD2.F32 R8, -RZ, R17.H0_H0 ;  /* 0x20000011ff087230 */ /* 0x000fe20000004100 */
[----:B------:R-:W-:Y:S01]  /*1370*/  LEA.HI R43, R5, -R36, RZ, 0x8 ;  /* 0x80000024052b7211 */ /* 0x000fe200078f40ff */
[--C-:B-1----:R-:W-:Y:S01]  /*1380*/  HADD2.F32 R32, -RZ, R2.reuse.H0_H0 ;  /* 0x20000002ff207230 */ /* 0x102fe20000004100 */
[----:B------:R1:W3:Y:S01]  /*1390*/  I2F.F16 R49, R9 ;  /* 0x0000000900317306 */ /* 0x0002e20000200c00 */
[----:B------:R-:W-:Y:S01]  /*13a0*/  HADD2.F32 R31, -RZ, R2.H1_H1 ;  /* 0x30000002ff1f7230 */ /* 0x000fe20000004100 */
[----:B------:R-:W-:Y:S01]  /*13b0*/  LOP3.LUT R4, R4, 0xff, RZ, 0xc0, !PT ;  /* 0x000000ff04047812 */ /* 0x000fe200078ec0ff */
[----:B--2---:R-:W-:-:S02]  /*13c0*/  HADD2.F32 R15, -RZ, R3.H0_H0 ;  /* 0x20000003ff0f7230 */ /* 0x004fc40000004100 */
[----:B------:R-:W-:Y:S01]  /*13d0*/  FFMA.FTZ R17, R63, R32, RZ ;  /* 0x000000203f117223 */ /* 0x000fe200000100ff */
[----:B------:R-:W-:Y:S01]  /*13e0*/  HADD2.F32 R14, -RZ, R3.H1_H1 ;  /* 0x30000003ff0e7230 */ /* 0x000fe20000004100 */
[----:B------:R-:W-:Y:S01]  /*13f0*/  IADD3 R4, PT, PT, -R35, R4, RZ ;  /* 0x0000000423047210 */ /* 0x000fe20007ffe1ff */
[----:B------:R-:W2:Y:S01]  /*1400*/  LDS.64 R2, [UR5+0x108] ;  /* 0x00010805ff027984 */ /* 0x000ea20008000a00 */
[----:B------:R-:W4:Y:S01]  /*1410*/  I2F.F16 R59, R59 ;  /* 0x0000003b003b7306 */ /* 0x000f220000200c00 */
[--C-:B-1----:R-:W-:Y:S01]  /*1420*/  SHF.R.U32.HI R9, RZ, 0x8, R5.reuse ;  /* 0x00000008ff097819 */ /* 0x102fe20000011605 */
[----:B0-----:R-:W-:Y:S01]  /*1430*/  HADD2.F32 R62, -RZ, R62.H0_H0 ;  /* 0x2000003eff3e7230 */ /* 0x001fe20000004100 */
[----:B------:R-:W-:Y:S02]  /*1440*/  SHF.R.U32.HI R5, RZ, 0x10, R5 ;  /* 0x00000010ff057819 */ /* 0x000fe40000011605 */
[----:B------:R-:W-:Y:S02]  /*1450*/  LOP3.LUT R9, R9, 0xff, RZ, 0xc0, !PT ;  /* 0x000000ff09097812 */ /* 0x000fe400078ec0ff */
[----:B------:R-:W-:Y:S01]  /*1460*/  LOP3.LUT R5, R5, 0xff, RZ, 0xc0, !PT ;  /* 0x000000ff05057812 */ /* 0x000fe200078ec0ff */
[----:B------:R-:W0:Y:S01]  /*1470*/  I2F.F16 R60, R60 ;  /* 0x0000003c003c7306 */ /* 0x000e220000200c00 */
[----:B------:R-:W-:Y:S01]  /*1480*/  IADD3 R51, PT, PT, -R36, R9, RZ ;  /* 0x0000000924337210 */ /* 0x000fe20007ffe1ff */
[----:B------:R-:W-:-:S02]  /*1490*/  HADD2.F32 R9, -RZ, R29.H0_H0 ;  /* 0x2000001dff097230 */ /* 0x000fc40000004100 */
[----:B------:R-:W-:Y:S01]  /*14a0*/  FFMA.FTZ R29, R8, R32, RZ ;  /* 0x00000020081d7223 */ /* 0x000fe200000100ff */
[----:B------:R-:W-:Y:S01]  /*14b0*/  FFMA.FTZ R17, R62, R31, R17 ;  /* 0x0000001f3e117223 */ /* 0x000fe20000010011 */
[----:B------:R-:W-:Y:S01]  /*14c0*/  IADD3 R38, PT, PT, -R36, R5, RZ ;  /* 0x0000000524267210 */ /* 0x000fe20007ffe1ff */
[----:B---3--:R-:W-:Y:S01]  /*14d0*/  HADD2.F32 R49, -RZ, R49.H0_H0 ;  /* 0x20000031ff317230 */ /* 0x008fe20000004100 */
[----:B------:R-:W-:Y:S01]  /*14e0*/  LEA.HI R44, R6, -R23, RZ, 0x8 ;  /* 0x80000017062c7211 */ /* 0x000fe200078f40ff */
[----:B------:R-:W1:Y:S01]  /*14f0*/  I2F.F16 R45, R45 ;  /* 0x0000002d002d7306 */ /* 0x000e620000200c00 */
[----:B----4-:R-:W-:Y:S02]  /*1500*/  HADD2.F32 R59, -RZ, R59.H0_H0 ;  /* 0x2000003bff3b7230 */ /* 0x010fe40000004100 */
[----:B------:R-:W-:Y:S01]  /*1510*/  FFMA.FTZ R17, R56, R15, R17 ;  /* 0x0000000f38117223 */ /* 0x000fe20000010011 */
[----:B------:R-:W-:Y:S01]  /*1520*/  SHF.R.U32.HI R6, RZ, 0x10, R6 ;  /* 0x00000010ff067819 */ /* 0x000fe20000011606 */
[----:B0-----:R-:W-:-:S03]  /*1530*/  HADD2.F32 R60, -RZ, R60.H0_H0 ;  /* 0x2000003cff3c7230 */ /* 0x001fc60000004100 */
[----:B------:R-:W0:Y:S01]  /*1540*/  I2F.F16 R55, R55 ;  /* 0x0000003700377306 */ /* 0x000e220000200c00 */
[----:B------:R-:W-:-:S04]  /*1550*/  LOP3.LUT R6, R6, 0xff, RZ, 0xc0, !PT ;  /* 0x000000ff06067812 */ /* 0x000fc800078ec0ff */
[----:B------:R-:W-:Y:S01]  /*1560*/  IADD3 R39, PT, PT, -R23, R6, RZ ;  /* 0x0000000617277210 */ /* 0x000fe20007ffe1ff */
[----:B-1----:R-:W-:Y:S02]  /*1570*/  HADD2.F32 R45, -RZ, R45.H0_H0 ;  /* 0x2000002dff2d7230 */ /* 0x002fe40000004100 */
[----:B------:R-:W1:Y:S01]  /*1580*/  I2F.F16 R37, R37 ;  /* 0x0000002500257306 */ /* 0x000e620000200c00 */
[----:B0-----:R-:W-:-:S07]  /*1590*/  HADD2.F32 R55, -RZ, R55.H0_H0 ;  /* 0x20000037ff377230 */ /* 0x001fce0000004100 */
[----:B------:R0:W3:Y:S01]  /*15a0*/  I2F.F16 R50, R10 ;  /* 0x0000000a00327306 */ /* 0x0000e20000200c00 */
[----:B--2---:R-:W-:Y:S02]  /*15b0*/  HADD2.F32 R6, -RZ, R2.H1_H1 ;  /* 0x30000002ff067230 */ /* 0x004fe40000004100 */
[----:B-1----:R-:W-:-:S05]  /*15c0*/  HADD2.F32 R37, -RZ, R37.H0_H0 ;  /* 0x20000025ff257230 */ /* 0x002fca0000004100 */
[----:B------:R1:W2:Y:S01]  /*15d0*/  I2F.F16 R58, R11 ;  /* 0x0000000b003a7306 */ /* 0x0002a20000200c00 */
[----:B0-----:R-:W-:-:S04]  /*15e0*/  SHF.R.U32.HI R10, RZ, 0x8, R7 ;  /* 0x00000008ff0a7819 */ /* 0x001fc80000011607 */
[----:B------:R-:W-:Y:S01]  /*15f0*/  LOP3.LUT R53, R10, 0xff, RZ, 0xc0, !PT ;  /* 0x000000ff0a357812 */ /* 0x000fe200078ec0ff */
[----:B------:R-:W-:Y:S02]  /*1600*/  HADD2.F32 R10, -RZ, R16.H0_H0 ;  /* 0x20000010ff0a7230 */ /* 0x000fe40000004100 */
[-C--:B------:R-:W-:Y:S01]  /*1610*/  FFMA.FTZ R16, R9, R32.reuse, RZ ;  /* 0x0000002009107223 */ /* 0x080fe200000100ff */
[----:B------:R0:W-:Y:S01]  /*1620*/  I2F.F16 R54, R4 ;  /* 0x0000000400367306 */ /* 0x0001e20000200c00 */
[----:B-1----:R-:W-:Y:S02]  /*1630*/  HADD2.F32 R11, -RZ, R30.H0_H0 ;  /* 0x2000001eff0b7230 */ /* 0x002fe40000004100 */
[----:B------:R-:W-:Y:S01]  /*1640*/  FFMA.FTZ R30, R0, R32, RZ ;  /* 0x00000020001e7223 */ /* 0x000fe200000100ff */
[----:B------:R-:W-:Y:S01]  /*1650*/  FFMA.FTZ R16, R61, R31, R16 ;  /* 0x0000001f3d107223 */ /* 0x000fe20000010010 */
[----:B------:R-:W-:Y:S01]  /*1660*/  IADD3 R53, PT, PT, -R34, R53, RZ ;  /* 0x0000003522357210 */ /* 0x000fe20007ffe1ff */
[----:B---3--:R-:W-:-:S02]  /*1670*/  HADD2.F32 R50, -RZ, R50.H0_H0 ;  /* 0x20000032ff327230 */ /* 0x008fc40000004100 */
[-C--:B------:R-:W-:Y:S01]  /*1680*/  FFMA.FTZ R30, R11, R31.reuse, R30 ;  /* 0x0000001f0b1e7223 */ /* 0x080fe2000001001e */
[----:B------:R-:W-:Y:S01]  /*1690*/  FFMA.FTZ R31, R10, R31, R29 ;  /* 0x0000001f0a1f7223 */ /* 0x000fe2000001001d */
[-C--:B------:R-:W-:Y:S01]  /*16a0*/  FFMA.FTZ R32, R59, R15.reuse, R16 ;  /* 0x0000000f3b207223 */ /* 0x080fe20000010010 */
[----:B0-----:R-:W0:Y:S01]  /*16b0*/  LDS.64 R4, [UR5+0x200] ;  /* 0x00020005ff047984 */ /* 0x001e220008000a00 */
[-C--:B------:R-:W-:Y:S01]  /*16c0*/  FFMA.FTZ R30, R57, R15.reuse, R30 ;  /* 0x0000000f391e7223 */ /* 0x080fe2000001001e */
[----:B------:R-:W-:Y:S01]  /*16d0*/  FFMA.FTZ R46, R60, R15, R31 ;  /* 0x0000000f3c2e7223 */ /* 0x000fe2000001001f */
[-C--:B------:R-:W-:Y:S01]  /*16e0*/  FFMA.FTZ R31, R40, R14.reuse, R17 ;  /* 0x0000000e281f7223 */ /* 0x080fe20000010011 */
[-C--:B------:R-:W-:Y:S01]  /*16f0*/  FFMA.FTZ R17, R55, R14.reuse, R32 ;  /* 0x0000000e37117223 */ /* 0x080fe20000010020 */
[-C--:B------:R-:W-:Y:S01]  /*1700*/  FFMA.FTZ R16, R45, R14.reuse, R30 ;  /* 0x0000000e2d107223 */ /* 0x080fe2000001001e */
[----:B------:R-:W-:Y:S01]  /*1710*/  FFMA.FTZ R29, R37, R14, R46 ;  /* 0x0000000e251d7223 */ /* 0x000fe2000001002e */
[----:B------:R-:W-:Y:S01]  /*1720*/  SHF.R.U32.HI R14, RZ, 0x10, R7 ;  /* 0x00000010ff0e7819 */ /* 0x000fe20000011607 */
[----:B------:R-:W1:Y:S01]  /*1730*/  I2F.F16 R47, R47 ;  /* 0x0000002f002f7306 */ /* 0x000e620000200c00 */
[----:B------:R-:W-:Y:S01]  /*1740*/  LEA.HI R46, R7, -R34, RZ, 0x8 ;  /* 0x80000022072e7211 */ /* 0x000fe200078f40ff */
[----:B------:R-:W-:Y:S01]  /*1750*/  HADD2.F32 R30, -RZ, R2.H0_H0 ;  /* 0x20000002ff1e7230 */ /* 0x000fe20000004100 */
[----:B------:R-:W-:Y:S01]  /*1760*/  LOP3.LUT R15, R14, 0xff, RZ, 0xc0, !PT ;  /* 0x000000ff0e0f7812 */ /* 0x000fe200078ec0ff */
[----:B------:R-:W-:-:S02]  /*1770*/  HADD2.F32 R7, -RZ, R3.H0_H0 ;  /* 0x20000003ff077230 */ /* 0x000fc40000004100 */
[----:B--2---:R-:W-:Y:S01]  /*1780*/  HADD2.F32 R58, -RZ, R58.H0_H0 ;  /* 0x2000003aff3a7230 */ /* 0x004fe20000004100 */
[----:B------:R-:W-:Y:S01]  /*1790*/  IADD3 R41, PT, PT, -R34, R15, RZ ;  /* 0x0000000f22297210 */ /* 0x000fe20007ffe1ff */
[----:B------:R-:W2:Y:S01]  /*17a0*/  I2F.F16 R51, R51 ;  /* 0x0000003300337306 */ /* 0x000ea20000200c00 */
[----:B------:R-:W-:Y:S02]  /*17b0*/  HADD2.F32 R15, -RZ, R3.H1_H1 ;  /* 0x30000003ff0f7230 */ /* 0x000fe40000004100 */
[-C--:B------:R-:W-:Y:S01]  /*17c0*/  FFMA.FTZ R14, R48, R30.reuse, R31 ;  /* 0x0000001e300e7223 */ /* 0x080fe2000001001f */
[----:B------:R-:W3:Y:S01]  /*17d0*/  LDS.64 R2, [UR5+0x208] ;  /* 0x00020805ff027984 */ /* 0x000ee20008000a00 */
[-C--:B------:R-:W-:Y:S01]  /*17e0*/  FFMA.FTZ R16, R49, R30.reuse, R16 ;  /* 0x0000001e31107223 */ /* 0x080fe20000010010 */
[-C--:B------:R-:W-:Y:S01]  /*17f0*/  FFMA.FTZ R17, R50, R30.reuse, R17 ;  /* 0x0000001e32117223 */ /* 0x080fe20000010011 */
[----:B------:R-:W-:Y:S01]  /*1800*/  FFMA.FTZ R30, R58, R30, R29 ;  /* 0x0000001e3a1e7223 */ /* 0x000fe2000001001d */
[----:B-1----:R-:W-:Y:S01]  /*1810*/  HADD2.F32 R47, -RZ, R47.H0_H0 ;  /* 0x2000002fff2f7230 */ /* 0x002fe20000004100 */
[----:B------:R-:W1:Y:S01]  /*1820*/  I2F.F16 R52, R52 ;  /* 0x0000003400347306 */ /* 0x000e620000200c00 */
[----:B------:R-:W-:-:S03]  /*1830*/  HADD2.F32 R54, -RZ, R54.H0_H0 ;  /* 0x20000036ff367230 */ /* 0x000fc60000004100 */
[----:B------:R-:W-:Y:S01]  /*1840*/  FFMA.FTZ R29, R47, R6, R14 ;  /* 0x000000062f1d7223 */ /* 0x000fe2000001000e */
[----:B--2---:R-:W-:-:S03]  /*1850*/  HADD2.F32 R51, -RZ, R51.H0_H0 ;  /* 0x20000033ff337230 */ /* 0x004fc60000004100 */
[----:B------:R-:W2:Y:S02]  /*1860*/  I2F.F16 R53, R53 ;  /* 0x0000003500357306 */ /* 0x000ea40000200c00 */
[----:B------:R-:W-:Y:S01]  /*1870*/  FFMA.FTZ R31, R51, R6, R16 ;  /* 0x00000006331f7223 */ /* 0x000fe20000010010 */
[----:B-1----:R-:W-:-:S05]  /*1880*/  HADD2.F32 R52, -RZ, R52.H0_H0 ;  /* 0x20000034ff347230 */ /* 0x002fca0000004100 */
[----:B------:R-:W1:Y:S01]  /*1890*/  I2F.F16 R38, R38 ;  /* 0x0000002600267306 */ /* 0x000e620000200c00 */
[----:B0-----:R-:W-:Y:S02]  /*18a0*/  HADD2.F32 R16, -RZ, R4.H0_H0 ;  /* 0x20000004ff107230 */ /* 0x001fe40000004100 */
[----:B------:R-:W-:Y:S01]  /*18b0*/  FFMA.FTZ R14, R52, R6, R17 ;  /* 0x00000006340e7223 */ /* 0x000fe20000010011 */
[----:B------:R-:W-:Y:S02]  /*18c0*/  FFMA.FTZ R17, R54, R7, R29 ;  /* 0x0000000736117223 */ /* 0x000fe4000001001d */
[----:B------:R-:W-:Y:S01]  /*18d0*/  FFMA.FTZ R32, R9, R16, RZ ;  /* 0x0000001009207223 */ /* 0x000fe200000100ff */
[----:B--2---:R-:W-:Y:S01]  /*18e0*/  HADD2.F32 R53, -RZ, R53.H0_H0 ;  /* 0x20000035ff357230 */ /* 0x004fe20000004100 */
[----:B------:R-:W0:Y:S04]  /*18f0*/  I2F.F16 R39, R39 ;  /* 0x0000002700277306 */ /* 0x000e280000200c00 */
[----:B------:R-:W-:Y:S01]  /*1900*/  FFMA.FTZ R30, R53, R6, R30 ;  /* 0x00000006351e7223 */ /* 0x000fe2000001001e */
[----:B-1----:R-:W-:-:S03]  /*1910*/  HADD2.F32 R38, -RZ, R38.H0_H0 ;  /* 0x20000026ff267230 */ /* 0x002fc60000004100 */
[----:B------:R-:W1:Y:S01]  /*1920*/  I2F.F16 R41, R41 ;  /* 0x0000002900297306 */ /* 0x000e620000200c00 */
[--C-:B---3--:R-:W-:Y:S02]  /*1930*/  HADD2.F32 R65, -RZ, R3.reuse.H0_H0 ;  /* 0x20000003ff417230 */ /* 0x108fe40000004100 */
[-C--:B------:R-:W-:Y:S01]  /*1940*/  FFMA.FTZ R6, R38, R7.reuse, R31 ;  /* 0x0000000726067223 */ /* 0x080fe2000001001f */
[----:B------:R-:W-:Y:S02]  /*1950*/  HADD2.F32 R3, -RZ, R3.H1_H1 ;  /* 0x30000003ff037230 */ /* 0x000fe40000004100 */
[----:B0-----:R-:W-:Y:S02]  /*1960*/  HADD2.F32 R39, -RZ, R39.H0_H0 ;  /* 0x20000027ff277230 */ /* 0x001fe40000004100 */
[----:B------:R-:W0:Y:S03]  /*1970*/  I2F.F16 R42, R42 ;  /* 0x0000002a002a7306 */ /* 0x000e260000200c00 */
[----:B------:R-:W-:Y:S01]  /*1980*/  FFMA.FTZ R29, R39, R7, R14 ;  /* 0x00000007271d7223 */ /* 0x000fe2000001000e */
[----:B-1----:R-:W-:-:S04]  /*1990*/  HADD2.F32 R41, -RZ, R41.H0_H0 ;  /* 0x20000029ff297230 */ /* 0x002fc80000004100 */
[----:B------:R-:W1:Y:S01]  /*19a0*/  I2F.F16 R43, R43 ;  /* 0x0000002b002b7306 */ /* 0x000e620000200c00 */
[----:B------:R-:W-:Y:S01]  /*19b0*/  FFMA.FTZ R31, R41, R7, R30 ;  /* 0x00000007291f7223 */ /* 0x000fe2000001001e */
[----:B------:R-:W-:Y:S01]  /*19c0*/  FFMA.FTZ R30, R0, R16, RZ ;  /* 0x00000010001e7223 */ /* 0x000fe200000100ff */
[----:B0-----:R-:W-:-:S05]  /*19d0*/  HADD2.F32 R42, -RZ, R42.H0_H0 ;  /* 0x2000002aff2a7230 */ /* 0x001fca0000004100 */
[----:B------:R-:W0:Y:S01]  /*19e0*/  I2F.F16 R44, R44 ;  /* 0x0000002c002c7306 */ /* 0x000e220000200c00 */
[----:B------:R-:W-:Y:S01]  /*19f0*/  FFMA.FTZ R17, R42, R15, R17 ;  /* 0x0000000f2a117223 */ /* 0x000fe20000010011 */
[----:B-1----:R-:W-:-:S06]  /*1a00*/  HADD2.F32 R43, -RZ, R43.H0_H0 ;  /* 0x2000002bff2b7230 */ /* 0x002fcc0000004100 */
[----:B------:R-:W1:Y:S01]  /*1a10*/  I2F.F16 R46, R46 ;  /* 0x0000002e002e7306 */ /* 0x000e620000200c00 */
[----:B------:R-:W-:Y:S01]  /*1a20*/  FFMA.FTZ R6, R43, R15, R6 ;  /* 0x0000000f2b067223 */ /* 0x000fe20000010006 */
[----:B0-----:R-:W-:-:S05]  /*1a30*/  HADD2.F32 R44, -RZ, R44.H0_H0 ;  /* 0x2000002cff2c7230 */ /* 0x001fca0000004100 */
[----:B------:R-:W-:Y:S01]  /*1a40*/  FFMA.FTZ R7, R44, R15, R29 ;  /* 0x0000000f2c077223 */ /* 0x000fe2000001001d */
[----:B------:R-:W-:Y:S01]  /*1a50*/  FFMA.FTZ R29, R63, R16, RZ ;  /* 0x000000103f1d7223 */ /* 0x000fe200000100ff */
[----:B-1----:R-:W-:-:S05]  /*1a60*/  HADD2.F32 R46, -RZ, R46.H0_H0 ;  /* 0x2000002eff2e7230 */ /* 0x002fca0000004100 */
[----:B------:R-:W-:Y:S01]  /*1a70*/  FFMA.FTZ R14, R46, R15, R31 ;  /* 0x0000000f2e0e7223 */ /* 0x000fe2000001001f */
[----:B------:R-:W-:Y:S02]  /*1a80*/  HADD2.F32 R15, -RZ, R4.H1_H1 ;  /* 0x30000004ff0f7230 */ /* 0x000fe40000004100 */
[----:B------:R-:W-:Y:S01]  /*1a90*/  FFMA.FTZ R31, R8, R16, RZ ;  /* 0x00000010081f7223 */ /* 0x000fe200000100ff */
        /* <DEDUP_REMOVED lines=29> */
[----:B------:R-:W0:Y:S01]  /*1c70*/  LDS.64 R4, [UR5+0x300] ;  /* 0x00030005ff047984 */ /* 0x000e220008000a00 */
[----:B------:R-:W-:Y:S02]  /*1c80*/  HADD2.F32 R31, -RZ, R12.H1_H1 ;  /* 0x3000000cff1f7230 */ /* 0x000fe40000004100 */
[----:B------:R-:W-:Y:S01]  /*1c90*/  FFMA.FTZ R65, R41, R65, R30 ;  /* 0x0000004129417223 */ /* 0x000fe2000001001e */
[--C-:B------:R-:W-:Y:S01]  /*1ca0*/  HADD2.F32 R30, -RZ, R72.reuse.H0_H0 ;  /* 0x20000048ff1e7230 */ /* 0x100fe20000004100 */
[----:B------:R-:W-:Y:S01]  /*1cb0*/  F2FP.F16.F32.PACK_AB R16, RZ, R16 ;  /* 0x00000010ff10723e */ /* 0x000fe200000000ff */
[----:B------:R-:W-:-:S02]  /*1cc0*/  HADD2.F32 R29, -RZ, R72.H1_H1 ;  /* 0x30000048ff1d7230 */ /* 0x000fc40000004100 */
[----:B------:R-:W-:Y:S01]  /*1cd0*/  FMUL.FTZ R6, R31, R6 ;  /* 0x000000061f067220 */ /* 0x000fe20000410000 */
[----:B------:R-:W-:Y:S01]  /*1ce0*/  FFMA.FTZ R15, R42, R3, R15 ;  /* 0x000000032a0f7223 */ /* 0x000fe2000001000f */
[----:B------:R-:W-:Y:S01]  /*1cf0*/  FMUL.FTZ R7, R30, R7 ;  /* 0x000000071e077220 */ /* 0x000fe20000410000 */
[-C--:B------:R-:W-:Y:S01]  /*1d00*/  FFMA.FTZ R2, R43, R3.reuse, R2 ;  /* 0x000000032b027223 */ /* 0x080fe20000010002 */
[----:B------:R-:W-:Y:S01]  /*1d10*/  FMUL.FTZ R64, R29, R14 ;  /* 0x0000000e1d407220 */ /* 0x000fe20000410000 */
[----:B------:R-:W-:Y:S01]  /*1d20*/  F2FP.F16.F32.PACK_AB R14, RZ, R6 ;  /* 0x00000006ff0e723e */ /* 0x000fe200000000ff */
[----:B------:R-:W-:Y:S01]  /*1d30*/  FFMA.FTZ R17, R44, R3, R17 ;  /* 0x000000032c117223 */ /* 0x000fe20000010011 */
[----:B------:R-:W-:Y:S01]  /*1d40*/  F2FP.F16.F32.PACK_AB R6, RZ, R7 ;  /* 0x00000007ff06723e */ /* 0x000fe200000000ff */
[----:B------:R-:W-:Y:S01]  /*1d50*/  FMUL.FTZ R15, R32, R15 ;  /* 0x0000000f200f7220 */ /* 0x000fe20000410000 */
[----:B------:R-:W-:Y:S01]  /*1d60*/  F2FP.F16.F32.PACK_AB R7, RZ, R64 ;  /* 0x00000040ff07723e */ /* 0x000fe200000000ff */
[----:B------:R-:W-:Y:S01]  /*1d70*/  FMUL.FTZ R2, R31, R2 ;  /* 0x000000021f027220 */ /* 0x000fe20000410000 */
[----:B------:R-:W-:Y:S01]  /*1d80*/  PRMT R16, R16, 0x5410, R14 ;  /* 0x0000541010107816 */ /* 0x000fe2000000000e */
[----:B------:R-:W-:Y:S01]  /*1d90*/  FFMA.FTZ R14, R46, R3, R65 ;  /* 0x000000032e0e7223 */ /* 0x000fe20000010041 */
[----:B------:R-:W-:Y:S01]  /*1da0*/  PRMT R6, R6, 0x5410, R7 ;  /* 0x0000541006067816 */ /* 0x000fe20000000007 */
[----:B------:R-:W-:Y:S01]  /*1db0*/  FMUL.FTZ R17, R30, R17 ;  /* 0x000000111e117220 */ /* 0x000fe20000410000 */
[----:B------:R-:W-:Y:S01]  /*1dc0*/  F2FP.F16.F32.PACK_AB R15, RZ, R15 ;  /* 0x0000000fff0f723e */ /* 0x000fe200000000ff */
[----:B------:R-:W-:Y:S01]  /*1dd0*/  FMUL.FTZ R14, R29, R14 ;  /* 0x0000000e1d0e7220 */ /* 0x000fe20000410000 */
[----:B------:R-:W-:-:S02]  /*1de0*/  HFMA2 R66, R16, 1, 1, R66 ;  /* 0x3c003c0010427831 */ /* 0x000fc40000000042 */
[----:B------:R-:W-:Y:S01]  /*1df0*/  HADD2 R67, R6, R67 ;  /* 0x0000004306437230 */ /* 0x000fe20000000000 */
[----:B------:R-:W-:Y:S02]  /*1e00*/  F2FP.F16.F32.PACK_AB R6, RZ, R2 ;  /* 0x00000002ff06723e */ /* 0x000fe400000000ff */
[----:B------:R-:W-:Y:S01]  /*1e10*/  F2FP.F16.F32.PACK_AB R17, RZ, R17 ;  /* 0x00000011ff11723e */ /* 0x000fe200000000ff */
[----:B------:R-:W1:Y:S01]  /*1e20*/  LDS.64 R2, [UR5+0x308] ;  /* 0x00030805ff027984 */ /* 0x000e620008000a00 */
[----:B------:R-:W-:Y:S02]  /*1e30*/  F2FP.F16.F32.PACK_AB R14, RZ, R14 ;  /* 0x0000000eff0e723e */ /* 0x000fe400000000ff */
[----:B------:R-:W-:Y:S02]  /*1e40*/  PRMT R15, R15, 0x5410, R6 ;  /* 0x000054100f0f7816 */ /* 0x000fe40000000006 */
[----:B------:R-:W-:-:S03]  /*1e50*/  PRMT R17, R17, 0x5410, R14 ;  /* 0x0000541011117816 */ /* 0x000fc6000000000e */
[----:B------:R-:W-:Y:S02]  /*1e60*/  HFMA2 R68, R15, 1, 1, R68 ;  /* 0x3c003c000f447831 */ /* 0x000fe40000000044 */
[----:B------:R-:W-:Y:S01]  /*1e70*/  HADD2 R69, R17, R69 ;  /* 0x0000004511457230 */ /* 0x000fe20000000000 */
[----:B------:R-:W2:Y:S01]  /*1e80*/  LDS.64 R14, [UR5] ;  /* 0x00000005ff0e7984 */ /* 0x000ea20008000a00 */
        /* <DEDUP_REMOVED lines=8> */
[----:B------:R-:W-:Y:S02]  /*1f10*/  HADD2.F32 R16, -RZ, R5.H0_H0 ;  /* 0x20000005ff107230 */ /* 0x000fe40000004100 */
[-C--:B------:R-:W-:Y:S01]  /*1f20*/  FFMA.FTZ R7, R62, R4.reuse, R7 ;  /* 0x000000043e077223 */ /* 0x080fe20000010007 */
[----:B------:R-:W-:-:S03]  /*1f30*/  FFMA.FTZ R64, R61, R4, R64 ;  /* 0x000000043d407223 */ /* 0x000fc60000010040 */
        /* <DEDUP_REMOVED lines=20> */
[----:B--2---:R-:W-:-:S02]  /*2080*/  HADD2.F32 R4, -RZ, R14.H0_H0 ;  /* 0x2000000eff047230 */ /* 0x004fc40000004100 */
        /* <DEDUP_REMOVED lines=9> */
[----:B------:R-:W-:-:S05]  /*2120*/  HADD2.F32 R14, -RZ, R15.H0_H0 ;  /* 0x2000000fff0e7230 */ /* 0x000fca0000004100 */
[----:B------:R-:W-:Y:S01]  /*2130*/  FFMA.FTZ R73, R56, R14, R73 ;  /* 0x0000000e38497223 */ /* 0x000fe20000010049 */
[C---:B------:R-:W-:Y:S01]  /*2140*/  FFMA.FTZ R74, R14.reuse, R57, R75 ;  /* 0x000000390e4a7223 */ /* 0x040fe2000001004b */
[--C-:B0-----:R-:W-:Y:S02]  /*2150*/  HADD2.F32 R5, -RZ, R16.reuse.H0_H0 ;  /* 0x20000010ff057230 */ /* 0x101fe40000004100 */
[C---:B------:R-:W-:Y:S01]  /*2160*/  FFMA.FTZ R70, R14.reuse, R59, R70 ;  /* 0x0000003b0e467223 */ /* 0x040fe20000010046 */
[----:B------:R-:W-:Y:S02]  /*2170*/  FFMA.FTZ R14, R14, R60, R7 ;  /* 0x0000003c0e0e7223 */ /* 0x000fe40000010007 */
[-C--:B------:R-:W-:Y:S01]  /*2180*/  FFMA.FTZ R4, R9, R5.reuse, RZ ;  /* 0x0000000509047223 */ /* 0x080fe200000100ff */
[-C--:B------:R-:W-:Y:S01]  /*2190*/  FFMA.FTZ R63, R63, R5.reuse, RZ ;  /* 0x000000053f3f7223 */ /* 0x080fe200000100ff */
[-C--:B------:R-:W-:Y:S01]  /*21a0*/  FFMA.FTZ R0, R0, R5.reuse, RZ ;  /* 0x0000000500007223 */ /* 0x080fe200000100ff */
[----:B------:R-:W-:Y:S01]  /*21b0*/  FFMA.FTZ R9, R8, R5, RZ ;  /* 0x0000000508097223 */ /* 0x000fe200000100ff */
[----:B------:R-:W-:Y:S01]  /*21c0*/  MOV R5, UR8 ;  /* 0x0000000800057c02 */ /* 0x000fe20008000f00 */
[----:B------:R-:W-:-:S04]  /*21d0*/  HADD2.F32 R8, -RZ, R16.H1_H1 ;  /* 0x30000010ff087230 */ /* 0x000fc80000004100 */
[----:B------:R-:W-:-:S04]  /*21e0*/  IMAD.WIDE R76, R5, 0x4, R76 ;  /* 0x00000004054c7825 */ /* 0x000fc800078e024c */
[-C--:B------:R-:W-:Y:S01]  /*21f0*/  FFMA.FTZ R16, R61, R8.reuse, R4 ;  /* 0x000000083d107223 */ /* 0x080fe20000010004 */
[----:B------:R-:W-:Y:S01]  /*2200*/  MOV R79, UR8 ;  /* 0x00000008004f7c02 */ /* 0x000fe20008000f00 */
[-C--:B------:R-:W-:Y:S01]  /*2210*/  FFMA.FTZ R63, R62, R8.reuse, R63 ;  /* 0x000000083e3f7223 */ /* 0x080fe2000001003f */
[-C--:B------:R-:W-:Y:S01]  /*2220*/  FFMA.FTZ R0, R11, R8.reuse, R0 ;  /* 0x000000080b007223 */ /* 0x080fe20000010000 */
[----:B------:R-:W2:Y:S01]  /*2230*/  LDG.E.128.CONSTANT R4, desc[UR10][R76.64] ;  /* 0x0000000a4c047981 */ /* 0x000ea2000c1e9d00 */
[----:B------:R-:W-:Y:S01]  /*2240*/  FFMA.FTZ R61, R10, R8, R9 ;  /* 0x000000080a3d7223 */ /* 0x000fe20000010009 */
[----:B------:R-:W-:-:S05]  /*2250*/  IMAD.WIDE R78, R79, 0x4, R76 ;  /* 0x000000044f4e7825 */ /* 0x000fca00078e024c */
[----:B------:R-:W3:Y:S01]  /*2260*/  LDG.E.128.CONSTANT R8, desc[UR10][R78.64] ;  /* 0x0000000a4e087981 */ /* 0x000ee2000c1e9d00 */
[----:B------:R-:W-:Y:S02]  /*2270*/  HADD2.F32 R62, -RZ, R17.H0_H0 ;  /* 0x20000011ff3e7230 */ /* 0x000fe40000004100 */
[----:B------:R-:W-:-:S03]  /*2280*/  HADD2.F32 R15, -RZ, R15.H1_H1 ;  /* 0x3000000fff0f7230 */ /* 0x000fc60000004100 */
[-C--:B------:R-:W-:Y:S01]  /*2290*/  FFMA.FTZ R63, R56, R62.reuse, R63 ;  /* 0x0000003e383f7223 */ /* 0x080fe2000001003f */
[--C-:B------:R-:W-:Y:S02]  /*22a0*/  HADD2.F32 R56, -RZ, R3.reuse.H0_H0 ;  /* 0x20000003ff387230 */ /* 0x100fe40000004100 */
[-C--:B------:R-:W-:Y:S01]  /*22b0*/  FFMA.FTZ R16, R59, R62.reuse, R16 ;  /* 0x0000003e3b107223 */ /* 0x080fe20000010010 */
[----:B------:R-:W-:Y:S02]  /*22c0*/  HADD2.F32 R3, -RZ, R3.H1_H1 ;  /* 0x30000003ff037230 */ /* 0x000fe40000004100 */
[-C--:B------:R-:W-:Y:S01]  /*22d0*/  FFMA.FTZ R0, R57, R62.reuse, R0 ;  /* 0x0000003e39007223 */ /* 0x080fe20000010000 */
[----:B------:R-:W-:Y:S01]  /*22e0*/  FFMA.FTZ R60, R60, R62, R61 ;  /* 0x0000003e3c3c7223 */ /* 0x000fe2000001003d */
[-C--:B------:R-:W-:Y:S01]  /*22f0*/  FFMA.FTZ R59, R41, R56.reuse, R64 ;  /* 0x00000038293b7223 */ /* 0x080fe20000010040 */
[-C--:B------:R-:W-:Y:S01]  /*2300*/  FFMA.FTZ R61, R54, R56.reuse, R71 ;  /* 0x00000038363d7223 */ /* 0x080fe20000010047 */
[-C--:B------:R-:W-:Y:S01]  /*2310*/  FFMA.FTZ R62, R38, R56.reuse, R65 ;  /* 0x00000038263e7223 */ /* 0x080fe20000010041 */
[----:B------:R-:W-:Y:S01]  /*2320*/  FFMA.FTZ R57, R39, R56, R2 ;  /* 0x0000003827397223 */ /* 0x000fe20000010002 */
[----:B------:R-:W-:Y:S01]  /*2330*/  FFMA.FTZ R56, R46, R3, R59 ;  /* 0x000000032e387223 */ /* 0x000fe2000001003b */
[----:B------:R-:W-:Y:S01]  /*2340*/  FFMA.FTZ R73, R40, R15, R73 ;  /* 0x0000000f28497223 */ /* 0x000fe20000010049 */
[C---:B------:R-:W-:Y:S01]  /*2350*/  FFMA.FTZ R74, R15.reuse, R45, R74 ;  /* 0x0000002d0f4a7223 */ /* 0x040fe2000001004a */
[C---:B------:R-:W-:Y:S01]  /*2360*/  FFMA.FTZ R59, R15.reuse, R55, R70 ;  /* 0x000000370f3b7223 */ /* 0x040fe20000010046 */
[----:B------:R-:W-:Y:S01]  /*2370*/  FFMA.FTZ R65, R15, R37, R14 ;  /* 0x000000250f417223 */ /* 0x000fe2000001000e */
[-C--:B------:R-:W-:Y:S01]  /*2380*/  FFMA.FTZ R61, R42, R3.reuse, R61 ;  /* 0x000000032a3d7223 */ /* 0x080fe2000001003d */
[----:B------:R-:W0:Y:S01]  /*2390*/  LDS.64 R14, [UR5+0x8] ;  /* 0x00000805ff0e7984 */ /* 0x000e220008000a00 */
[-C--:B------:R-:W-:Y:S01]  /*23a0*/  FFMA.FTZ R62, R43, R3.reuse, R62 ;  /* 0x000000032b3e7223 */ /* 0x080fe2000001003e */
[----:B------:R-:W-:Y:S01]  /*23b0*/  FFMA.FTZ R57, R44, R3, R57 ;  /* 0x000000032c397223 */ /* 0x000fe20000010039 */
[----:B------:R-:W-:Y:S01]  /*23c0*/  FMUL.FTZ R61, R32, R61 ;  /* 0x0000003d203d7220 */ /* 0x000fe20000410000 */
[----:B------:R-:W1:Y:S01]  /*23d0*/  LDS.64 R2, [UR5+0x408] ;  /* 0x00040805ff027984 */ /* 0x000e620008000a00 */
[----:B------:R-:W-:Y:S01]  /*23e0*/  FMUL.FTZ R62, R31, R62 ;  /* 0x0000003e1f3e7220 */ /* 0x000fe20000410000 */
[----:B------:R-:W-:Y:S01]  /*23f0*/  FMUL.FTZ R57, R30, R57 ;  /* 0x000000391e397220 */ /* 0x000fe20000410000 */
[----:B------:R-:W-:Y:S01]  /*2400*/  FMUL.FTZ R56, R29, R56 ;  /* 0x000000381d387220 */ /* 0x000fe20000410000 */
[----:B------:R-:W-:Y:S01]  /*2410*/  F2FP.F16.F32.PACK_AB R61, RZ, R61 ;  /* 0x0000003dff3d723e */ /* 0x000fe200000000ff */
[----:B------:R-:W-:Y:S01]  /*2420*/  HADD2.F32 R71, -RZ, R17.H1_H1 ;  /* 0x30000011ff477230 */ /* 0x000fe20000004100 */
[----:B------:R-:W-:-:S02]  /*2430*/  F2FP.F16.F32.PACK_AB R62, RZ, R62 ;  /* 0x0000003eff3e723e */ /* 0x000fc400000000ff */
[----:B------:R-:W-:Y:S02]  /*2440*/  F2FP.F16.F32.PACK_AB R57, RZ, R57 ;  /* 0x00000039ff39723e */ /* 0x000fe400000000ff */
[----:B------:R-:W-:Y:S01]  /*2450*/  PRMT R61, R61, 0x5410, R62 ;  /* 0x000054103d3d7816 */ /* 0x000fe2000000003e */
[-C--:B------:R-:W-:Y:S01]  /*2460*/  FFMA.FTZ R63, R40, R71.reuse, R63 ;  /* 0x00000047283f7223 */ /* 0x080fe2000001003f */
[----:B------:R-:W-:Y:S01]  /*2470*/  F2FP.F16.F32.PACK_AB R56, RZ, R56 ;  /* 0x00000038ff38723e */ /* 0x000fe200000000ff */
[-C--:B------:R-:W-:Y:S01]  /*2480*/  FFMA.FTZ R0, R45, R71.reuse, R0 ;  /* 0x000000472d007223 */ /* 0x080fe20000010000 */
[-C--:B------:R-:W-:Y:S01]  /*2490*/  FFMA.FTZ R17, R55, R71.reuse, R16 ;  /* 0x0000004737117223 */ /* 0x080fe20000010010 */
[----:B------:R-:W-:Y:S01]  /*24a0*/  FFMA.FTZ R71, R37, R71, R60 ;  /* 0x0000004725477223 */ /* 0x000fe2000001003c */
[----:B------:R-:W-:Y:S01]  /*24b0*/  PRMT R57, R57, 0x5410, R56 ;  /* 0x0000541039397816 */ /* 0x000fe20000000038 */
[----:B------:R-:W-:-:S04]  /*24c0*/  HFMA2 R40, R61, 1, 1, R33 ;  /* 0x3c003c003d287831 */ /* 0x000fc80000000021 */
[----:B------:R-:W-:Y:S02]  /*24d0*/  HFMA2 R37, R57, 1, 1, R28 ;  /* 0x3c003c0039257831 */ /* 0x000fe4000000001c */
[----:B0-----:R-:W-:-:S05]  /*24e0*/  HADD2.F32 R33, -RZ, R14.H0_H0 ;  /* 0x2000000eff217230 */ /* 0x001fca0000004100 */
[----:B------:R-:W-:Y:S01]  /*24f0*/  FFMA.FTZ R28, R48, R33, R73 ;  /* 0x00000021301c7223 */ /* 0x000fe20000010049 */
[C---:B------:R-:W-:Y:S01]  /*2500*/  FFMA.FTZ R74, R33.reuse, R49, R74 ;  /* 0x00000031214a7223 */ /* 0x040fe2000001004a */
[C---:B------:R-:W-:Y:S01]  /*2510*/  FFMA.FTZ R59, R33.reuse, R50, R59 ;  /* 0x00000032213b7223 */ /* 0x040fe2000001003b */
[----:B------:R-:W-:Y:S01]  /*2520*/  FFMA.FTZ R62, R33, R58, R65 ;  /* 0x0000003a213e7223 */ /* 0x000fe20000010041 */
[--C-:B-1----:R-:W-:Y:S02]  /*2530*/  HADD2.F32 R33, -RZ, R2.reuse.H0_H0 ;  /* 0x20000002ff217230 */ /* 0x102fe40000004100 */
[----:B------:R-:W-:-:S03]  /*2540*/  HADD2.F32 R2, -RZ, R2.H1_H1 ;  /* 0x30000002ff027230 */ /* 0x000fc60000004100 */
[-C--:B------:R-:W-:Y:S01]  /*2550*/  FFMA.FTZ R70, R49, R33.reuse, R0 ;  /* 0x0000002131467223 */ /* 0x080fe20000010000 */
[----:B------:R-:W-:Y:S02]  /*2560*/  HADD2.F32 R49, -RZ, R14.H1_H1 ;  /* 0x3000000eff317230 */ /* 0x000fe40000004100 */
[-C--:B------:R-:W-:Y:S01]  /*2570*/  FFMA.FTZ R60, R48, R33.reuse, R63 ;  /* 0x00000021303c7223 */ /* 0x080fe2000001003f */
[-C--:B------:R-:W-:Y:S01]  /*2580*/  FFMA.FTZ R17, R50, R33.reuse, R17 ;  /* 0x0000002132117223 */ /* 0x080fe20000010011 */
[----:B------:R-:W-:Y:S01]  /*2590*/  FFMA.FTZ R58, R58, R33, R71 ;  /* 0x000000213a3a7223 */ /* 0x000fe20000010047 */
[--C-:B------:R-:W-:Y:S02]  /*25a0*/  HADD2.F32 R33, -RZ, R15.reuse.H0_H0 ;  /* 0x2000000fff217230 */ /* 0x100fe40000004100 */
[C---:B------:R-:W-:Y:S01]  /*25b0*/  FFMA.FTZ R74, R49.reuse, R51, R74 ;  /* 0x00000033314a7223 */ /* 0x040fe2000001004a */
[----:B------:R-:W-:Y:S02]  /*25c0*/  HADD2.F32 R15, -RZ, R15.H1_H1 ;  /* 0x3000000fff0f7230 */ /* 0x000fe40000004100 */
[----:B------:R-:W-:Y:S01]  /*25d0*/  FFMA.FTZ R62, R49, R53, R62 ;  /* 0x00000035313e7223 */ /* 0x000fe2000001003e */
[----:B------:R-:W-:Y:S01]  /*25e0*/  FFMA.FTZ R51, R51, R2, R70 ;  /* 0x0000000233337223 */ /* 0x000fe20000010046 */
[----:B------:R-:W-:-:S02]  /*25f0*/  FFMA.FTZ R74, R33, R38, R74 ;  /* 0x00000026214a7223 */ /* 0x000fc4000001004a */
[----:B------:R-:W-:Y:S02]  /*2600*/  FFMA.FTZ R62, R33, R41, R62 ;  /* 0x00000029213e7223 */ /* 0x000fe4000001003e */
[C---:B------:R-:W-:Y:S02]  /*2610*/  FFMA.FTZ R74, R15.reuse, R43, R74 ;  /* 0x0000002b0f4a7223 */ /* 0x040fe4000001004a */
[----:B------:R-:W-:Y:S02]  /*2620*/  FFMA.FTZ R62, R15, R46, R62 ;  /* 0x0000002e0f3e7223 */ /* 0x000fe4000001003e */
[----:B------:R-:W-:-:S05]  /*2630*/  FMUL.FTZ R74, R31, R74 ;  /* 0x0000004a1f4a7220 */ /* 0x000fca0000410000 */
[----:B------:R-:W-:Y:S02]  /*2640*/  F2FP.F16.F32.PACK_AB R74, RZ, R74 ;  /* 0x0000004aff4a723e */ /* 0x000fe400000000ff */
[----:B--2---:R-:W-:Y:S02]  /*2650*/  LEA.HI R16, R6, -R23, RZ, 0x8 ;  /* 0x8000001706107211 */ /* 0x004fe400078f40ff */
[C---:B------:R-:W-:Y:S02]  /*2660*/  LOP3.LUT R61, R5.reuse, 0xff, RZ, 0xc0, !PT ;  /* 0x000000ff053d7812 */ /* 0x040fe400078ec0ff */
[----:B------:R0:W-:Y:S01]  /*2670*/  I2F.F16 R56, R16 ;  /* 0x0000001000387306 */ /* 0x0001e20000200c00 */
[C---:B------:R-:W-:Y:S02]  /*2680*/  LEA.HI R45, R4.reuse, -R35, RZ, 0x8 ;  /* 0x80000023042d7211 */ /* 0x040fe400078f40ff */
[----:B------:R-:W-:Y:S02]  /*2690*/  LOP3.LUT R48, R4, 0xff, RZ, 0xc0, !PT ;  /* 0x000000ff04307812 */ /* 0x000fe400078ec0ff */
[----:B------:R-:W-:-:S02]  /*26a0*/  LEA.HI R55, R5, -R36, RZ, 0x8 ;  /* 0x8000002405377211 */ /* 0x000fc400078f40ff */
[C---:B------:R-:W-:Y:S01]  /*26b0*/  LEA.HI R57, R7.reuse, -R34, RZ, 0x8 ;  /* 0x8000002207397211 */ /* 0x040fe200078f40ff */
[----:B------:R-:W1:Y:S01]  /*26c0*/  I2F.F16 R45, R45 ;  /* 0x0000002d002d7306 */ /* 0x000e620000200c00 */
[----:B0-----:R-:W-:Y:S02]  /*26d0*/  IADD3 R16, PT, PT, -R36, R61, RZ ;  /* 0x0000003d24107210 */ /* 0x001fe40007ffe1ff */
[----:B------:R-:W-:Y:S02]  /*26e0*/  LOP3.LUT R61, R7, 0xff, RZ, 0xc0, !PT ;  /* 0x000000ff073d7812 */ /* 0x000fe400078ec0ff */
[----:B------:R-:W-:Y:S02]  /*26f0*/  LOP3.LUT R14, R6, 0xff, RZ, 0xc0, !PT ;  /* 0x000000ff060e7812 */ /* 0x000fe400078ec0ff */
[----:B------:R-:W-:Y:S01]  /*2700*/  IADD3 R63, PT, PT, -R34, R61, RZ ;  /* 0x0000003d223f7210 */ /* 0x000fe20007ffe1ff */
[----:B------:R-:W-:Y:S01]  /*2710*/  FFMA.FTZ R61, R47, R49, R28 ;  /* 0x000000312f3d7223 */ /* 0x000fe2000001001c */
[----:B------:R-:W-:Y:S01]  /*2720*/  FFMA.FTZ R28, R49, R52, R59 ;  /* 0x00000034311c7223 */ /* 0x000fe2000001003b */
[-C--:B------:R-:W-:Y:S01]  /*2730*/  FFMA.FTZ R47, R47, R2.reuse, R60 ;  /* 0x000000022f2f7223 */ /* 0x080fe2000001003c */
[----:B------:R0:W-:Y:S01]  /*2740*/  I2F.F16 R0, R63 ;  /* 0x0000003f00007306 */ /* 0x0001e20000200c00 */
[----:B------:R-:W-:Y:S01]  /*2750*/  FFMA.FTZ R61, R54, R33, R61 ;  /* 0x00000021363d7223 */ /* 0x000fe2000001003d */
[----:B------:R-:W-:Y:S01]  /*2760*/  FFMA.FTZ R49, R33, R39, R28 ;  /* 0x0000002721317223 */ /* 0x000fe2000001001c */
[--C-:B------:R-:W-:Y:S01]  /*2770*/  SHF.R.U32.HI R28, RZ, 0x8, R4.reuse ;  /* 0x00000008ff1c7819 */ /* 0x100fe20000011604 */
[----:B------:R-:W-:Y:S01]  /*2780*/  FFMA.FTZ R52, R52, R2, R17 ;  /* 0x0000000234347223 */ /* 0x000fe20000010011 */
[----:B------:R-:W-:Y:S01]  /*2790*/  FFMA.FTZ R61, R42, R15, R61 ;  /* 0x0000000f2a3d7223 */ /* 0x000fe2000001003d */
[----:B------:R-:W-:Y:S01]  /*27a0*/  FFMA.FTZ R49, R15, R44, R49 ;  /* 0x0000002c0f317223 */ /* 0x000fe20000010031 */
[----:B------:R-:W-:Y:S01]  /*27b0*/  LOP3.LUT R64, R28, 0xff, RZ, 0xc0, !PT ;  /* 0x000000ff1c407812 */ /* 0x000fe200078ec0ff */
[----:B------:R-:W-:Y:S01]  /*27c0*/  I2F.F16 R16, R16 ;  /* 0x0000001000107306 */ /* 0x000fe20000200c00 */
[----:B------:R-:W-:Y:S01]  /*27d0*/  FMUL.FTZ R61, R32, R61 ;  /* 0x0000003d203d7220 */ /* 0x000fe20000410000 */
[----:B------:R-:W-:Y:S01]  /*27e0*/  FMUL.FTZ R49, R30, R49 ;  /* 0x000000311e317220 */ /* 0x000fe20000410000 */
[----:B------:R-:W-:Y:S01]  /*27f0*/  SHF.R.U32.HI R33, RZ, 0x8, R5 ;  /* 0x00000008ff217819 */ /* 0x000fe20000011605 */
[----:B-1----:R-:W-:Y:S01]  /*2800*/  HADD2.F32 R45, -RZ, R45.H0_H0 ;  /* 0x2000002dff2d7230 */ /* 0x002fe20000004100 */
[----:B------:R-:W-:Y:S01]  /*2810*/  SHF.R.U32.HI R4, RZ, 0x10, R4 ;  /* 0x00000010ff047819 */ /* 0x000fe20000011604 */
[----:B------:R-:W-:Y:S01]  /*2820*/  HADD2.F32 R56, -RZ, R56.H0_H0 ;  /* 0x20000038ff387230 */ /* 0x000fe20000004100 */
[----:B------:R-:W-:Y:S01]  /*2830*/  F2FP.F16.F32.PACK_AB R61, RZ, R61 ;  /* 0x0000003dff3d723e */ /* 0x000fe200000000ff */
[----:B------:R-:W1:Y:S01]  /*2840*/  I2F.F16 R55, R55 ;  /* 0x0000003700377306 */ /* 0x000e620000200c00 */
[----:B------:R-:W-:-:S02]  /*2850*/  LOP3.LUT R33, R33, 0xff, RZ, 0xc0, !PT ;  /* 0x000000ff21217812 */ /* 0x000fc400078ec0ff */
[----:B------:R-:W-:Y:S02]  /*2860*/  PRMT R61, R61, 0x5410, R74 ;  /* 0x000054103d3d7816 */ /* 0x000fe4000000004a */
[----:B------:R-:W-:Y:S02]  /*2870*/  F2FP.F16.F32.PACK_AB R15, RZ, R49 ;  /* 0x00000031ff0f723e */ /* 0x000fe400000000ff */
[----:B0-----:R-:W-:Y:S01]  /*2880*/  IADD3 R63, PT, PT, -R36, R33, RZ ;  /* 0x00000021243f7210 */ /* 0x001fe20007ffe1ff */
[----:B------:R-:W-:Y:S01]  /*2890*/  I2F.F16 R57, R57 ;  /* 0x0000003900397306 */ /* 0x000fe20000200c00 */
[----:B------:R-:W-:Y:S02]  /*28a0*/  HFMA2 R28, R61, 1, 1, R21 ;  /* 0x3c003c003d1c7831 */ /* 0x000fe40000000015 */
[----:B------:R-:W-:Y:S01]  /*28b0*/  FMUL.FTZ R21, R29, R62 ;  /* 0x0000003e1d157220 */ /* 0x000fe20000410000 */
[----:B------:R-:W-:Y:S02]  /*28c0*/  SHF.R.U32.HI R33, RZ, 0x8, R6 ;  /* 0x00000008ff217819 */ /* 0x000fe40000011606 */
[----:B------:R-:W-:-:S02]  /*28d0*/  LOP3.LUT R4, R4, 0xff, RZ, 0xc0, !PT ;  /* 0x000000ff04047812 */ /* 0x000fc400078ec0ff */
[----:B------:R-:W-:Y:S01]  /*28e0*/  F2FP.F16.F32.PACK_AB R21, RZ, R21 ;  /* 0x00000015ff15723e */ /* 0x000fe200000000ff */
[----:B------:R-:W0:Y:S01]  /*28f0*/  I2F.F16 R63, R63 ;  /* 0x0000003f003f7306 */ /* 0x000e220000200c00 */
[----:B------:R-:W-:Y:S01]  /*2900*/  LOP3.LUT R74, R33, 0xff, RZ, 0xc0, !PT ;  /* 0x000000ff214a7812 */ /* 0x000fe200078ec0ff */
[----:B-1----:R-:W-:Y:S01]  /*2910*/  HADD2.F32 R55, -RZ, R55.H0_H0 ;  /* 0x20000037ff377230 */ /* 0x002fe20000004100 */
[----:B------:R-:W-:Y:S02]  /*2920*/  PRMT R15, R15, 0x5410, R21 ;  /* 0x000054100f0f7816 */ /* 0x000fe40000000015 */
[----:B------:R-:W-:Y:S01]  /*2930*/  IADD3 R61, PT, PT, -R35, R4, RZ ;  /* 0x00000004233d7210 */ /* 0x000fe20007ffe1ff */
[--C-:B------:R-:W-:Y:S01]  /*2940*/  HADD2.F32 R4, -RZ, R3.reuse.H0_H0 ;  /* 0x20000003ff047230 */ /* 0x100fe20000004100 */
[----:B------:R-:W-:Y:S01]  /*2950*/  SHF.R.U32.HI R6, RZ, 0x10, R6 ;  /* 0x00000010ff067819 */ /* 0x000fe20000011606 */
[----:B------:R-:W-:Y:S01]  /*2960*/  HADD2 R33, R15, R20 ;  /* 0x000000140f217230 */ /* 0x000fe20000000000 */
[----:B------:R-:W-:Y:S01]  /*2970*/  SHF.R.U32.HI R20, RZ, 0x10, R5 ;  /* 0x00000010ff147819 */ /* 0x000fe20000011605 */
[----:B------:R-:W-:-:S02]  /*2980*/  HADD2.F32 R5, -RZ, R3.H1_H1 ;  /* 0x30000003ff057230 */ /* 0x000fc40000004100 */
[-C--:B------:R-:W-:Y:S01]  /*2990*/  FFMA.FTZ R47, R54, R4.reuse, R47 ;  /* 0x00000004362f7223 */ /* 0x080fe2000001002f */
[----:B------:R-:W-:Y:S01]  /*29a0*/  FFMA.FTZ R38, R38, R4, R51 ;  /* 0x0000000426267223 */ /* 0x000fe20000010033 */
[----:B------:R-:W-:Y:S01]  /*29b0*/  LOP3.LUT R3, R20, 0xff, RZ, 0xc0, !PT ;  /* 0x000000ff14037812 */ /* 0x000fe200078ec0ff */
[----:B------:R-:W-:Y:S01]  /*29c0*/  FFMA.FTZ R20, R53, R2, R58 ;  /* 0x0000000235147223 */ /* 0x000fe2000001003a */
[-C--:B------:R-:W-:Y:S01]  /*29d0*/  FFMA.FTZ R39, R39, R4.reuse, R52 ;  /* 0x0000000427277223 */ /* 0x080fe20000010034 */
[----:B------:R-:W-:Y:S01]  /*29e0*/  FFMA.FTZ R47, R42, R5, R47 ;  /* 0x000000052a2f7223 */ /* 0x000fe2000001002f */
[----:B------:R-:W-:Y:S01]  /*29f0*/  IADD3 R58, PT, PT, -R36, R3, RZ ;  /* 0x00000003243a7210 */ /* 0x000fe20007ffe1ff */
[----:B------:R-:W-:Y:S01]  /*2a00*/  FFMA.FTZ R41, R41, R4, R20 ;  /* 0x0000000429297223 */ /* 0x000fe20000010014 */
[----:B------:R-:W1:Y:S01]  /*2a10*/  LDS.64 R2, [UR5+0x110] ;  /* 0x00011005ff027984 */ /* 0x000e620008000a00 */
[-C--:B------:R-:W-:Y:S01]  /*2a20*/  FFMA.FTZ R38, R43, R5.reuse, R38 ;  /* 0x000000052b267223 */ /* 0x080fe20000010026 */
[-C--:B------:R-:W-:Y:S01]  /*2a30*/  FFMA.FTZ R39, R44, R5.reuse, R39 ;  /* 0x000000052c277223 */ /* 0x080fe20000010027 */
[----:B------:R-:W-:Y:S01]  /*2a40*/  FFMA.FTZ R46, R46, R5, R41 ;  /* 0x000000052e2e7223 */ /* 0x000fe20000010029 */
[----:B------:R-:W-:Y:S01]  /*2a50*/  FMUL.FTZ R47, R32, R47 ;  /* 0x0000002f202f7220 */ /* 0x000fe20000410000 */
[----:B------:R-:W-:Y:S01]  /*2a60*/  FMUL.FTZ R38, R31, R38 ;  /* 0x000000261f267220 */ /* 0x000fe20000410000 */
[--C-:B------:R-:W-:Y:S01]  /*2a70*/  SHF.R.U32.HI R15, RZ, 0x8, R7.reuse ;  /* 0x00000008ff0f7819 */ /* 0x100fe20000011607 */
[----:B------:R-:W-:Y:S01]  /*2a80*/  FMUL.FTZ R39, R30, R39 ;  /* 0x000000271e277220 */ /* 0x000fe20000410000 */
[----:B------:R-:W-:Y:S01]  /*2a90*/  FMUL.FTZ R46, R29, R46 ;  /* 0x0000002e1d2e7220 */ /* 0x000fe20000410000 */
[----:B------:R-:W-:Y:S01]  /*2aa0*/  SHF.R.U32.HI R7, RZ, 0x10, R7 ;  /* 0x00000010ff077819 */ /* 0x000fe20000011607 */
[----:B------:R-:W2:Y:S01]  /*2ab0*/  I2F.F16 R61, R61 ;  /* 0x0000003d003d7306 */ /* 0x000ea20000200c00 */
[C---:B---3--:R-:W-:Y:S01]  /*2ac0*/  LOP3.LUT R5, R9.reuse, 0xff, RZ, 0xc0, !PT ;  /* 0x000000ff09057812 */ /* 0x048fe200078ec0ff */
[----:B0-----:R-:W-:Y:S01]  /*2ad0*/  HADD2.F32 R63, -RZ, R63.H0_H0 ;  /* 0x2000003fff3f7230 */ /* 0x001fe20000004100 */
[----:B------:R-:W-:Y:S01]  /*2ae0*/  LEA.HI R59, R9, -R36, RZ, 0x8 ;  /* 0x80000024093b7211 */ /* 0x000fe200078f40ff */
[----:B------:R-:W-:Y:S01]  /*2af0*/  HADD2.F32 R57, -RZ, R57.H0_H0 ;  /* 0x20000039ff397230 */ /* 0x000fe20000004100 */
[----:B------:R-:W-:-:S02]  /*2b00*/  F2FP.F16.F32.PACK_AB R4, RZ, R47 ;  /* 0x0000002fff04723e */ /* 0x000fc400000000ff */
[----:B------:R-:W-:Y:S01]  /*2b10*/  F2FP.F16.F32.PACK_AB R38, RZ, R38 ;  /* 0x00000026ff26723e */ /* 0x000fe200000000ff */
[----:B------:R-:W0:Y:S01]  /*2b20*/  I2F.F16 R49, R59 ;  /* 0x0000003b00317306 */ /* 0x000e220000200c00 */
[----:B------:R-:W-:Y:S02]  /*2b30*/  LOP3.LUT R6, R6, 0xff, RZ, 0xc0, !PT ;  /* 0x000000ff06067812 */ /* 0x000fe400078ec0ff */
[----:B------:R-:W-:Y:S02]  /*2b40*/  LOP3.LUT R7, R7, 0xff, RZ, 0xc0, !PT ;  /* 0x000000ff07077812 */ /* 0x000fe400078ec0ff */
[----:B------:R-:W-:Y:S02]  /*2b50*/  F2FP.F16.F32.PACK_AB R39, RZ, R39 ;  /* 0x00000027ff27723e */ /* 0x000fe400000000ff */
[----:B------:R-:W-:Y:S01]  /*2b60*/  F2FP.F16.F32.PACK_AB R46, RZ, R46 ;  /* 0x0000002eff2e723e */ /* 0x000fe200000000ff */
[----:B------:R-:W-:Y:S01]  /*2b70*/  I2F.F16 R58, R58 ;  /* 0x0000003a003a7306 */ /* 0x000fe20000200c00 */
[C---:B------:R-:W-:Y:S01]  /*2b80*/  IADD3 R64, PT, PT, -R35.reuse, R64, RZ ;  /* 0x0000004023407210 */ /* 0x040fe20007ffe1ff */
[----:B--2---:R-:W-:Y:S01]  /*2b90*/  HADD2.F32 R61, -RZ, R61.H0_H0 ;  /* 0x2000003dff3d7230 */ /* 0x004fe20000004100 */
[----:B------:R-:W-:-:S02]  /*2ba0*/  IADD3 R48, PT, PT, -R35, R48, RZ ;  /* 0x0000003023307210 */ /* 0x000fc40007ffe1ff */
[----:B------:R-:W-:Y:S02]  /*2bb0*/  IADD3 R14, PT, PT, -R23, R14, RZ ;  /* 0x0000000e170e7210 */ /* 0x000fe40007ffe1ff */
[----:B------:R-:W-:Y:S01]  /*2bc0*/  IADD3 R44, PT, PT, -R36, R5, RZ ;  /* 0x00000005242c7210 */ /* 0x000fe20007ffe1ff */
[----:B------:R2:W-:Y:S01]  /*2bd0*/  I2F.F16 R62, R64 ;  /* 0x00000040003e7306 */ /* 0x0005e20000200c00 */
[----:B------:R-:W-:Y:S01]  /*2be0*/  LOP3.LUT R15, R15, 0xff, RZ, 0xc0, !PT ;  /* 0x000000ff0f0f7812 */ /* 0x000fe200078ec0ff */
[----:B0-----:R-:W-:Y:S01]  /*2bf0*/  HADD2.F32 R49, -RZ, R49.H0_H0 ;  /* 0x20000031ff317230 */ /* 0x001fe20000004100 */
[----:B------:R-:W-:Y:S02]  /*2c00*/  PRMT R5, R4, 0x5410, R38 ;  /* 0x0000541004057816 */ /* 0x000fe40000000026 */
[----:B------:R-:W-:Y:S02]  /*2c10*/  IADD3 R59, PT, PT, -R23, R6, RZ ;  /* 0x00000006173b7210 */ /* 0x000fe40007ffe1ff */
[----:B------:R-:W-:Y:S01]  /*2c20*/  IADD3 R7, PT, PT, -R34, R7, RZ ;  /* 0x0000000722077210 */ /* 0x000fe20007ffe1ff */
[----:B------:R0:W3:Y:S01]  /*2c30*/  I2F.F16 R65, R48 ;  /* 0x0000003000417306 */ /* 0x0000e20000200c00 */
[----:B------:R-:W-:Y:S01]  /*2c40*/  PRMT R39, R39, 0x5410, R46 ;  /* 0x0000541027277816 */ /* 0x000fe2000000002e */
[----:B------:R-:W-:Y:S01]  /*2c50*/  HFMA2 R38, R5, 1, 1, R19 ;  /* 0x3c003c0005267831 */ /* 0x000fe20000000013 */
[----:B------:R-:W-:Y:S01]  /*2c60*/  LOP3.LUT R6, R8, 0xff, RZ, 0xc0, !PT ;  /* 0x000000ff08067812 */ /* 0x000fe200078ec0ff */
[----:B-1----:R-:W-:Y:S01]  /*2c70*/  HADD2.F32 R5, -RZ, R2.H1_H1 ;  /* 0x30000002ff057230 */ /* 0x002fe20000004100 */
[----:B--2---:R-:W-:Y:S01]  /*2c80*/  IADD3 R64, PT, PT, -R23, R74, RZ ;  /* 0x0000004a17407210 */ /* 0x004fe20007ffe1ff */
[----:B------:R-:W-:Y:S01]  /*2c90*/  HADD2 R39, R39, R18 ;  /* 0x0000001227277230 */ /* 0x000fe20000000000 */
[----:B------:R-:W-:Y:S01]  /*2ca0*/  LOP3.LUT R4, R10, 0xff, RZ, 0xc0, !PT ;  /* 0x000000ff0a047812 */ /* 0x000fe200078ec0ff */
[----:B------:R-:W1:Y:S01]  /*2cb0*/  I2F.F16 R14, R14 ;  /* 0x0000000e000e7306 */ /* 0x000e620000200c00 */
[----:B------:R-:W-:Y:S01]  /*2cc0*/  IADD3 R15, PT, PT, -R34, R15, RZ ;  /* 0x0000000f220f7210 */ /* 0x000fe20007ffe1ff */
[----:B------:R-:W-:Y:S01]  /*2cd0*/  HADD2.F32 R18, -RZ, R2.H0_H0 ;  /* 0x20000002ff127230 */ /* 0x000fe20000004100 */
[----:B------:R-:W-:Y:S01]  /*2ce0*/  IADD3 R6, PT, PT, -R35, R6, RZ ;  /* 0x0000000623067210 */ /* 0x000fe20007ffe1ff */
[--C-:B------:R-:W-:Y:S01]  /*2cf0*/  HADD2.F32 R2, -RZ, R3.reuse.H1_H1 ;  /* 0x30000003ff027230 */ /* 0x100fe20000004100 */
[----:B------:R-:W-:Y:S01]  /*2d00*/  IADD3 R41, PT, PT, -R23, R4, RZ ;  /* 0x0000000417297210 */ /* 0x000fe20007ffe1ff */
[----:B------:R-:W-:Y:S01]  /*2d10*/  HADD2.F32 R4, -RZ, R3.H0_H0 ;  /* 0x20000003ff047230 */ /* 0x000fe20000004100 */
[--C-:B------:R-:W-:Y:S01]  /*2d20*/  SHF.R.U32.HI R3, RZ, 0x8, R8.reuse ;  /* 0x00000008ff037819 */ /* 0x100fe20000011608 */
[----:B------:R2:W-:Y:S01]  /*2d30*/  I2F.F16 R60, R7 ;  /* 0x00000007003c7306 */ /* 0x0005e20000200c00 */
[----:B0-----:R-:W-:Y:S01]  /*2d40*/  LEA.HI R48, R8, -R35, RZ, 0x8 ;  /* 0x8000002308307211 */ /* 0x001fe200078f40ff */
[----:B---3--:R-:W-:Y:S01]  /*2d50*/  HADD2.F32 R65, -RZ, R65.H0_H0 ;  /* 0x20000041ff417230 */ /* 0x008fe20000004100 */
[----:B------:R-:W-:Y:S01]  /*2d60*/  SHF.R.U32.HI R19, RZ, 0x10, R8 ;  /* 0x00000010ff137819 */ /* 0x000fe20000011608 */
[----:B------:R-:W-:Y:S01]  /*2d70*/  HADD2.F32 R62, -RZ, R62.H0_H0 ;  /* 0x2000003eff3e7230 */ /* 0x000fe20000004100 */
[----:B------:R-:W-:Y:S01]  /*2d80*/  LOP3.LUT R8, R3, 0xff, RZ, 0xc0, !PT ;  /* 0x000000ff03087812 */ /* 0x000fe200078ec0ff */
[----:B------:R-:W-:Y:S01]  /*2d90*/  HADD2.F32 R58, -RZ, R58.H0_H0 ;  /* 0x2000003aff3a7230 */ /* 0x000fe20000004100 */
[--C-:B------:R-:W-:Y:S01]  /*2da0*/  SHF.R.U32.HI R3, RZ, 0x8, R9.reuse ;  /* 0x00000008ff037819 */ /* 0x100fe20000011609 */
[----:B------:R-:W0:Y:S01]  /*2db0*/  I2F.F16 R64, R64 ;  /* 0x0000004000407306 */ /* 0x000e220000200c00 */
[----:B--2---:R-:W-:Y:S01]  /*2dc0*/  LOP3.LUT R7, R11, 0xff, RZ, 0xc0, !PT ;  /* 0x000000ff0b077812 */ /* 0x004fe200078ec0ff */
[----:B-1----:R-:W-:Y:S01]  /*2dd0*/  HADD2.F32 R14, -RZ, R14.H0_H0 ;  /* 0x2000000eff0e7230 */ /* 0x002fe20000004100 */
[----:B------:R-:W-:-:S02]  /*2de0*/  SHF.R.U32.HI R9, RZ, 0x10, R9 ;  /* 0x00000010ff097819 */ /* 0x000fc40000011609 */
[----:B------:R-:W-:Y:S02]  /*2df0*/  IADD3 R54, PT, PT, -R34, R7, RZ ;  /* 0x0000000722367210 */ /* 0x000fe40007ffe1ff */
[----:B------:R-:W-:Y:S01]  /*2e00*/  LOP3.LUT R20, R19, 0xff, RZ, 0xc0, !PT ;  /* 0x000000ff13147812 */ /* 0x000fe200078ec0ff */
[----:B------:R-:W1:Y:S01]  /*2e10*/  I2F.F16 R15, R15 ;  /* 0x0000000f000f7306 */ /* 0x000e620000200c00 */
[----:B------:R-:W-:Y:S01]  /*2e20*/  IADD3 R52, PT, PT, -R35, R8, RZ ;  /* 0x0000000823347210 */ /* 0x000fe20007ffe1ff */
[----:B------:R-:W-:Y:S01]  /*2e30*/  HADD2.F32 R8, -RZ, R16.H0_H0 ;  /* 0x20000010ff087230 */ /* 0x000fe20000004100 */
[----:B------:R-:W-:Y:S01]  /*2e40*/  LOP3.LUT R19, R3, 0xff, RZ, 0xc0, !PT ;  /* 0x000000ff03137812 */ /* 0x000fe200078ec0ff */
[-C--:B------:R-:W-:Y:S01]  /*2e50*/  FFMA.FTZ R43, R14, R18.reuse, RZ ;  /* 0x000000120e2b7223 */ /* 0x080fe200000100ff */
[----:B------:R-:W-:Y:S01]  /*2e60*/  LOP3.LUT R3, R9, 0xff, RZ, 0xc0, !PT ;  /* 0x000000ff09037812 */ /* 0x000fe200078ec0ff */
[----:B------:R-:W-:Y:S01]  /*2e70*/  HADD2.F32 R9, -RZ, R0.H0_H0 ;  /* 0x20000000ff097230 */ /* 0x000fe20000004100 */
[----:B------:R-:W-:Y:S01]  /*2e80*/  IADD3 R53, PT, PT, -R36, R19, RZ ;  /* 0x0000001324357210 */ /* 0x000fe20007ffe1ff */
[----:B------:R2:W-:Y:S01]  /*2e90*/  I2F.F16 R47, R6 ;  /* 0x00000006002f7306 */ /* 0x0005e20000200c00 */
[----:B------:R-:W-:Y:S01]  /*2ea0*/  FFMA.FTZ R19, R65, R18, RZ ;  /* 0x0000001241137223 */ /* 0x000fe200000100ff */
[----:B0-----:R-:W-:-:S02]  /*2eb0*/  HADD2.F32 R64, -RZ, R64.H0_H0 ;  /* 0x20000040ff407230 */ /* 0x001fc40000004100 */
[-C--:B------:R-:W-:Y:S01]  /*2ec0*/  FFMA.FTZ R0, R8, R18.reuse, RZ ;  /* 0x0000001208007223 */ /* 0x080fe200000100ff */
[----:B------:R-:W-:Y:S01]  /*2ed0*/  FFMA.FTZ R18, R9, R18, RZ ;  /* 0x0000001209127223 */ /* 0x000fe200000100ff */
[-C--:B------:R-:W-:Y:S01]  /*2ee0*/  FFMA.FTZ R46, R62, R5.reuse, R19 ;  /* 0x000000053e2e7223 */ /* 0x080fe20000010013 */
[----:B------:R-:W-:Y:S01]  /*2ef0*/  SHF.R.U32.HI R17, RZ, 0x8, R10 ;  /* 0x00000008ff117819 */ /* 0x000fe2000001160a */
[----:B-1----:R-:W-:Y:S01]  /*2f00*/  HADD2.F32 R15, -RZ, R15.H0_H0 ;  /* 0x2000000fff0f7230 */ /* 0x002fe20000004100 */
[----:B------:R-:W0:Y:S01]  /*2f10*/  I2F.F16 R59, R59 ;  /* 0x0000003b003b7306 */ /* 0x000e220000200c00 */
[----:B--2---:R-:W1:Y:S01]  /*2f20*/  LDS.64 R6, [UR5+0x118] ;  /* 0x00011805ff067984 */ /* 0x004e620008000a00 */
[-C--:B------:R-:W-:Y:S01]  /*2f30*/  FFMA.FTZ R19, R63, R5.reuse, R0 ;  /* 0x000000053f137223 */ /* 0x080fe20000010000 */
[-C--:B------:R-:W-:Y:S01]  /*2f40*/  FFMA.FTZ R0, R64, R5.reuse, R43 ;  /* 0x0000000540007223 */ /* 0x080fe2000001002b */
[----:B------:R-:W-:Y:S02]  /*2f50*/  HADD2.F32 R60, -RZ, R60.H0_H0 ;  /* 0x2000003cff3c7230 */ /* 0x000fe40000004100 */
[----:B------:R-:W-:Y:S01]  /*2f60*/  FFMA.FTZ R5, R15, R5, R18 ;  /* 0x000000050f057223 */ /* 0x000fe20000010012 */
[----:B------:R-:W-:Y:S01]  /*2f70*/  IADD3 R42, PT, PT, -R36, R3, RZ ;  /* 0x00000003242a7210 */ /* 0x000fe20007ffe1ff */
[-C--:B------:R-:W-:Y:S01]  /*2f80*/  FFMA.FTZ R46, R61, R4.reuse, R46 ;  /* 0x000000043d2e7223 */ /* 0x080fe2000001002e */
[----:B------:R-:W-:Y:S01]  /*2f90*/  LEA.HI R50, R10, -R23, RZ, 0x8 ;  /* 0x800000170a327211 */ /* 0x000fe200078f40ff */
[----:B------:R-:W-:Y:S01]  /*2fa0*/  FFMA.FTZ R18, R58, R4, R19 ;  /* 0x000000043a127223 */ /* 0x000fe20000010013 */
[----:B------:R-:W-:Y:S01]  /*2fb0*/  LOP3.LUT R16, R17, 0xff, RZ, 0xc0, !PT ;  /* 0x000000ff11107812 */ /* 0x000fe200078ec0ff */
[----:B------:R-:W2:Y:S01]  /*2fc0*/  I2F.F16 R44, R44 ;  /* 0x0000002c002c7306 */ /* 0x000ea20000200c00 */
[----:B------:R-:W-:Y:S01]  /*2fd0*/  SHF.R.U32.HI R10, RZ, 0x10, R10 ;  /* 0x00000010ff0a7819 */ /* 0x000fe2000001160a */
[----:B------:R-:W-:Y:S01]  /*2fe0*/  FFMA.FTZ R70, R45, R2, R46 ;  /* 0x000000022d467223 */ /* 0x000fe2000001002e */
[----:B------:R-:W-:Y:S01]  /*2ff0*/  IADD3 R20, PT, PT, -R35, R20, RZ ;  /* 0x0000001423147210 */ /* 0x000fe20007ffe1ff */
[----:B0-----:R-:W-:Y:S01]  /*3000*/  HADD2.F32 R59, -RZ, R59.H0_H0 ;  /* 0x2000003bff3b7230 */ /* 0x001fe20000004100 */
[----:B------:R-:W-:Y:S01]  /*3010*/  LOP3.LUT R74, R10, 0xff, RZ, 0xc0, !PT ;  /* 0x000000ff0a4a7812 */ /* 0x000fe200078ec0ff */
[----:B------:R-:W-:Y:S01]  /*3020*/  FFMA.FTZ R17, R55, R2, R18 ;  /* 0x0000000237117223 */ /* 0x000fe20000010012 */
[----:B------:R-:W-:Y:S01]  /*3030*/  HADD2.F32 R47, -RZ, R47.H0_H0 ;  /* 0x2000002fff2f7230 */ /* 0x000fe20000004100 */
[----:B------:R-:W0:Y:S01]  /*3040*/  I2F.F16 R41, R41 ;  /* 0x0000002900297306 */ /* 0x000e220000200c00 */
[-C--:B------:R-:W-:Y:S01]  /*3050*/  FFMA.FTZ R3, R59, R4.reuse, R0 ;  /* 0x000000043b037223 */ /* 0x080fe20000010000 */
[----:B------:R-:W-:Y:S01]  /*3060*/  FFMA.FTZ R4, R60, R4, R5 ;  /* 0x000000043c047223 */ /* 0x000fe20000010005 */
[----:B------:R-:W-:-:S02]  /*3070*/  SHF.R.U32.HI R5, RZ, 0x8, R11 ;  /* 0x00000008ff057819 */ /* 0x000fc4000001160b */
[----:B------:R-:W-:Y:S01]  /*3080*/  IADD3 R0, PT, PT, -R23, R16, RZ ;  /* 0x0000001017007210 */ /* 0x000fe20007ffe1ff */
[----:B------:R-:W-:Y:S01]  /*3090*/  FFMA.FTZ R10, R56, R2, R3 ;  /* 0x00000002380a7223 */ /* 0x000fe20000010003 */
[----:B------:R-:W-:Y:S01]  /*30a0*/  LOP3.LUT R5, R5, 0xff, RZ, 0xc0, !PT ;  /* 0x000000ff05057812 */ /* 0x000fe200078ec0ff */
[----:B------:R-:W3:Y:S01]  /*30b0*/  I2F.F16 R52, R52 ;  /* 0x0000003400347306 */ /* 0x000ee20000200c00 */
[----:B------:R-:W-:Y:S01]  /*30c0*/  IADD3 R43, PT, PT, -R23, R74, RZ ;  /* 0x0000004a172b7210 */ /* 0x000fe20007ffe1ff */
[----:B------:R-:W-:Y:S01]  /*30d0*/  FFMA.FTZ R19, R57, R2, R4 ;  /* 0x0000000239137223 */ /* 0x000fe20000010004 */
[----:B------:R-:W-:Y:S01]  /*30e0*/  IADD3 R5, PT, PT, -R34, R5, RZ ;  /* 0x0000000522057210 */ /* 0x000fe20007ffe1ff */
[----:B------:R-:W4:Y:S01]  /*30f0*/  LDS.64 R2, [UR5+0x210] ;  /* 0x00021005ff027984 */ /* 0x000f220008000a00 */
[----:B------:R-:W-:Y:S01]  /*3100*/  SHF.R.U32.HI R16, RZ, 0x10, R11 ;  /* 0x00000010ff107819 */ /* 0x000fe2000001160b */
[----:B--2---:R-:W-:Y:S02]  /*3110*/  HADD2.F32 R44, -RZ, R44.H0_H0 ;  /* 0x2000002cff2c7230 */ /* 0x004fe40000004100 */
[----:B------:R-:W2:Y:S01]  /*3120*/  I2F.F16 R54, R54 ;  /* 0x0000003600367306 */ /* 0x000ea20000200c00 */
[----:B------:R-:W-:Y:S01]  /*3130*/  LOP3.LUT R51, R16, 0xff, RZ, 0xc0, !PT ;  /* 0x000000ff10337812 */ /* 0x000fe200078ec0ff */
[----:B0-----:R-:W-:-:S03]  /*3140*/  HADD2.F32 R41, -RZ, R41.H0_H0 ;  /* 0x20000029ff297230 */ /* 0x001fc60000004100 */
[----:B------:R-:W-:Y:S01]  /*3150*/  IADD3 R46, PT, PT, -R34, R51, RZ ;  /* 0x00000033222e7210 */ /* 0x000fe20007ffe1ff */
[--C-:B-1----:R-:W-:Y:S01]  /*3160*/  HADD2.F32 R16, -RZ, R6.reuse.H0_H0 ;  /* 0x20000006ff107230 */ /* 0x102fe20000004100 */
[----:B------:R-:W-:Y:S01]  /*3170*/  LEA.HI R51, R11, -R34, RZ, 0x8 ;  /* 0x800000220b337211 */ /* 0x000fe200078f40ff */
[----:B------:R-:W0:Y:S01]  /*3180*/  I2F.F16 R53, R53 ;  /* 0x0000003500357306 */ /* 0x000e220000200c00 */
[----:B------:R-:W-:Y:S02]  /*3190*/  HADD2.F32 R6, -RZ, R6.H1_H1 ;  /* 0x30000006ff067230 */ /* 0x000fe40000004100 */
[----:B---3--:R-:W-:Y:S02]  /*31a0*/  HADD2.F32 R52, -RZ, R52.H0_H0 ;  /* 0x20000034ff347230 */ /* 0x008fe40000004100 */
[-C--:B------:R-:W-:Y:S01]  /*31b0*/  FFMA.FTZ R4, R44, R16.reuse, R17 ;  /* 0x000000102c047223 */ /* 0x080fe20000010011 */
[-C--:B------:R-:W-:Y:S01]  /*31c0*/  FFMA.FTZ R17, R41, R16.reuse, R10 ;  /* 0x0000001029117223 */ /* 0x080fe2000001000a */
[----:B--2---:R-:W-:Y:S01]  /*31d0*/  HADD2.F32 R54, -RZ, R54.H0_H0 ;  /* 0x20000036ff367230 */ /* 0x004fe20000004100 */
[----:B------:R-:W1:Y:S04]  /*31e0*/  I2F.F16 R0, R0 ;  /* 0x0000000000007306 */ /* 0x000e680000200c00 */
[----:B------:R-:W-:Y:S01]  /*31f0*/  FFMA.FTZ R19, R54, R16, R19 ;  /* 0x0000001036137223 */ /* 0x000fe20000010013 */
[----:B0-----:R-:W-:-:S03]  /*3200*/  HADD2.F32 R53, -RZ, R53.H0_H0 ;  /* 0x20000035ff357230 */ /* 0x001fc60000004100 */
[----:B------:R-:W0:Y:S01]  /*3210*/  I2F.F16 R21, R20 ;  /* 0x0000001400157306 */ /* 0x000e220000200c00 */
[----:B-1----:R-:W-:-:S07]  /*3220*/  HADD2.F32 R0, -RZ, R0.H0_H0 ;  /* 0x20000000ff007230 */ /* 0x002fce0000004100 */
[----:B------:R1:W2:Y:S01]  /*3230*/  I2F.F16 R20, R5 ;  /* 0x0000000500147306 */ /* 0x0002a20000200c00 */
[----:B0-----:R-:W-:-:S07]  /*3240*/  HADD2.F32 R21, -RZ, R21.H0_H0 ;  /* 0x20000015ff157230 */ /* 0x001fce0000004100 */
[----:B------:R-:W0:Y:S01]  /*3250*/  I2F.F16 R42, R42 ;  /* 0x0000002a002a7306 */ /* 0x000e220000200c00 */
[----:B-1----:R-:W-:Y:S01]  /*3260*/  FFMA.FTZ R5, R47, R16, R70 ;  /* 0x000000102f057223 */ /* 0x002fe20000010046 */
[--C-:B------:R-:W-:Y:S02]  /*3270*/  HADD2.F32 R16, -RZ, R7.reuse.H0_H0 ;  /* 0x20000007ff107230 */ /* 0x100fe40000004100 */
[----:B------:R-:W-:Y:S02]  /*3280*/  HADD2.F32 R7, -RZ, R7.H1_H1 ;  /* 0x30000007ff077230 */ /* 0x000fe40000004100 */
[-C--:B------:R-:W-:Y:S01]  /*3290*/  FFMA.FTZ R10, R52, R6.reuse, R5 ;  /* 0x00000006340a7223 */ /* 0x080fe20000010005 */
[-C--:B------:R-:W-:Y:S01]  /*32a0*/  FFMA.FTZ R5, R53, R6.reuse, R4 ;  /* 0x0000000635057223 */ /* 0x080fe20000010004 */
[----:B--2---:R-:W-:Y:S01]  /*32b0*/  HADD2.F32 R20, -RZ, R20.H0_H0 ;  /* 0x20000014ff147230 */ /* 0x004fe20000004100 */
[----:B------:R-:W1:Y:S01]  /*32c0*/  I2F.F16 R43, R43 ;  /* 0x0000002b002b7306 */ /* 0x000e620000200c00 */
[----:B------:R-:W-:Y:S01]  /*32d0*/  FFMA.FTZ R4, R0, R6, R17 ;  /* 0x0000000600047223 */ /* 0x000fe20000010011 */
[----:B------:R-:W-:-:S02]  /*32e0*/  FFMA.FTZ R11, R21, R16, R10 ;  /* 0x00000010150b7223 */ /* 0x000fc4000001000a */
[----:B------:R-:W-:Y:S01]  /*32f0*/  FFMA.FTZ R19, R20, R6, R19 ;  /* 0x0000000614137223 */ /* 0x000fe20000010013 */
[----:B0-----:R-:W-:-:S03]  /*3300*/  HADD2.F32 R42, -RZ, R42.H0_H0 ;  /* 0x2000002aff2a7230 */ /* 0x001fc60000004100 */
[----:B------:R-:W0:Y:S02]  /*3310*/  I2F.F16 R46, R46 ;  /* 0x0000002e002e7306 */ /* 0x000e240000200c00 */
[----:B------:R-:W-:Y:S01]  /*3320*/  FFMA.FTZ R6, R42, R16, R5 ;  /* 0x000000102a067223 */ /* 0x000fe20000010005 */
[----:B-1----:R-:W-:-:S05]  /*3330*/  HADD2.F32 R43, -RZ, R43.H0_H0 ;  /* 0x2000002bff2b7230 */ /* 0x002fca0000004100 */
[----:B------:R-:W1:Y:S01]  /*3340*/  I2F.F16 R48, R48 ;  /* 0x0000003000307306 */ /* 0x000e620000200c00 */
[----:B------:R-:W-:Y:S01]  /*3350*/  FFMA.FTZ R6, R49, R7, R6 ;  /* 0x0000000731067223 */ /* 0x000fe20000010006 */
[----:B------:R-:W-:Y:S02]  /*3360*/  FFMA.FTZ R17, R43, R16, R4 ;  /* 0x000000102b117223 */ /* 0x000fe40000010004 */
[----:B------:R-:W2:Y:S01]  /*3370*/  LDS.64 R4, [UR5+0x218] ;  /* 0x00021805ff047984 */ /* 0x000ea20008000a00 */
[----:B0-----:R-:W-:-:S03]  /*3380*/  HADD2.F32 R46, -RZ, R46.H0_H0 ;  /* 0x2000002eff2e7230 */ /* 0x001fc60000004100 */
[----:B------:R-:W0:Y:S02]  /*3390*/  I2F.F16 R50, R50 ;  /* 0x0000003200327306 */ /* 0x000e240000200c00 */
[----:B------:R-:W-:Y:S01]  /*33a0*/  FFMA.FTZ R10, R46, R16, R19 ;  /* 0x000000102e0a7223 */ /* 0x000fe20000010013 */
[----:B-1----:R-:W-:-:S05]  /*33b0*/  HADD2.F32 R48, -RZ, R48.H0_H0 ;  /* 0x20000030ff307230 */ /* 0x002fca0000004100 */
[----:B------:R-:W1:Y:S01]  /*33c0*/  I2F.F16 R51, R51 ;  /* 0x0000003300337306 */ /* 0x000e620000200c00 */
[----:B------:R-:W-:Y:S01]  /*33d0*/  FFMA.FTZ R11, R48, R7, R11 ;  /* 0x00000007300b7223 */ /* 0x000fe2000001000b */
[----:B0-----:R-:W-:-:S03]  /*33e0*/  HADD2.F32 R50, -RZ, R50.H0_H0 ;  /* 0x20000032ff327230 */ /* 0x001fc60000004100 */
[----:B------:R-:W-:Y:S02]  /*33f0*/  FMUL.FTZ R11, R32, R11 ;  /* 0x0000000b200b7220 */ /* 0x000fe40000410000 */
[----:B------:R-:W-:Y:S01]  /*3400*/  FFMA.FTZ R17, R50, R7, R17 ;  /* 0x0000000732117223 */ /* 0x000fe20000010011 */
[----:B-1----:R-:W-:-:S05]  /*3410*/  HADD2.F32 R51, -RZ, R51.H0_H0 ;  /* 0x20000033ff337230 */ /* 0x002fca0000004100 */
[----:B------:R-:W-:Y:S01]  /*3420*/  FFMA.FTZ R10, R51, R7, R10 ;  /* 0x00000007330a7223 */ /* 0x000fe2000001000a */
[--C-:B----4-:R-:W-:Y:S02]  /*3430*/  HADD2.F32 R7, -RZ, R2.reuse.H0_H0 ;  /* 0x20000002ff077230 */ /* 0x110fe40000004100 */
        /* <DEDUP_REMOVED lines=15> */
[--C-:B--2---:R-:W-:Y:S02]  /*3530*/  HADD2.F32 R19, -RZ, R4.reuse.H0_H0 ;  /* 0x20000004ff137230 */ /* 0x104fe40000004100 */
        /* <DEDUP_REMOVED lines=14> */
[----:B------:R-:W-:-:S02]  /*3620*/  HADD2.F32 R16, -RZ, R5.H1_H1 ;  /* 0x30000005ff107230 */ /* 0x000fc40000004100 */
[----:B------:R-:W0:Y:S01]  /*3630*/  LDS.64 R4, [UR5+0x10] ;  /* 0x00001005ff047984 */ /* 0x000e220008000a00 */
[-C--:B------:R-:W-:Y:S01]  /*3640*/  FFMA.FTZ R71, R21, R3.reuse, R18 ;  /* 0x0000000315477223 */ /* 0x080fe20000010012 */
[-C--:B------:R-:W-:Y:S01]  /*3650*/  FFMA.FTZ R18, R42, R3.reuse, R7 ;  /* 0x000000032a127223 */ /* 0x080fe20000010007 */
[-C--:B------:R-:W-:Y:S01]  /*3660*/  FFMA.FTZ R7, R43, R3.reuse, R2 ;  /* 0x000000032b077223 */ /* 0x080fe20000010002 */
[----:B------:R-:W-:Y:S01]  /*3670*/  FFMA.FTZ R70, R46, R3, R19 ;  /* 0x000000032e467223 */ /* 0x000fe20000010013 */
[-C--:B------:R-:W-:Y:S01]  /*3680*/  FFMA.FTZ R19, R48, R16.reuse, R71 ;  /* 0x0000001030137223 */ /* 0x080fe20000010047 */
[-C--:B------:R-:W-:Y:S01]  /*3690*/  FFMA.FTZ R2, R49, R16.reuse, R18 ;  /* 0x0000001031027223 */ /* 0x080fe20000010012 */
[----:B------:R-:W-:Y:S01]  /*36a0*/  FFMA.FTZ R3, R50, R16, R7 ;  /* 0x0000001032037223 */ /* 0x000fe20000010007 */
[----:B------:R-:W-:Y:S01]  /*36b0*/  FMUL.FTZ R7, R31, R6 ;  /* 0x000000061f077220 */ /* 0x000fe20000410000 */
[----:B------:R-:W-:Y:S01]  /*36c0*/  FMUL.FTZ R6, R30, R17 ;  /* 0x000000111e067220 */ /* 0x000fe20000410000 */
[----:B------:R-:W-:Y:S01]  /*36d0*/  FMUL.FTZ R17, R29, R10 ;  /* 0x0000000a1d117220 */ /* 0x000fe20000410000 */
[----:B------:R-:W-:Y:S01]  /*36e0*/  FFMA.FTZ R16, R51, R16, R70 ;  /* 0x0000001033107223 */ /* 0x000fe20000010046 */
[----:B------:R-:W-:Y:S01]  /*36f0*/  F2FP.F16.F32.PACK_AB R10, RZ, R11 ;  /* 0x0000000bff0a723e */ /* 0x000fe200000000ff */
[----:B------:R-:W-:Y:S01]  /*3700*/  FMUL.FTZ R19, R32, R19 ;  /* 0x0000001320137220 */ /* 0x000fe20000410000 */
[----:B------:R-:W-:Y:S01]  /*3710*/  F2FP.F16.F32.PACK_AB R7, RZ, R7 ;  /* 0x00000007ff07723e */ /* 0x000fe200000000ff */
[----:B------:R-:W-:Y:S01]  /*3720*/  FMUL.FTZ R18, R30, R3 ;  /* 0x000000031e127220 */ /* 0x000fe20000410000 */
[----:B------:R-:W-:Y:S01]  /*3730*/  F2FP.F16.F32.PACK_AB R11, RZ, R17 ;  /* 0x00000011ff0b723e */ /* 0x000fe200000000ff */
[----:B------:R-:W-:Y:S01]  /*3740*/  FMUL.FTZ R17, R31, R2 ;  /* 0x000000021f117220 */ /* 0x000fe20000410000 */
[----:B------:R-:W-:Y:S01]  /*3750*/  FMUL.FTZ R2, R29, R16 ;  /* 0x000000101d027220 */ /* 0x000fe20000410000 */
[----:B------:R-:W-:-:S02]  /*3760*/  F2FP.F16.F32.PACK_AB R16, RZ, R19 ;  /* 0x00000013ff10723e */ /* 0x000fc400000000ff */
[----:B------:R-:W-:Y:S02]  /*3770*/  F2FP.F16.F32.PACK_AB R6, RZ, R6 ;  /* 0x00000006ff06723e */ /* 0x000fe400000000ff */
[----:B------:R-:W-:Y:S02]  /*3780*/  F2FP.F16.F32.PACK_AB R17, RZ, R17 ;  /* 0x00000011ff11723e */ /* 0x000fe400000000ff */
[----:B------:R-:W-:Y:S02]  /*3790*/  F2FP.F16.F32.PACK_AB R19, RZ, R2 ;  /* 0x00000002ff13723e */ /* 0x000fe400000000ff */
[----:B------:R-:W1:Y:S01]  /*37a0*/  LDS.64 R2, [UR5+0x18] ;  /* 0x00001805ff027984 */ /* 0x000e620008000a00 */
[----:B------:R-:W-:Y:S02]  /*37b0*/  PRMT R16, R16, 0x5410, R17 ;  /* 0x0000541010107816 */ /* 0x000fe40000000011 */
[----:B------:R-:W-:Y:S02]  /*37c0*/  PRMT R10, R10, 0x5410, R7 ;  /* 0x000054100a0a7816 */ /* 0x000fe40000000007 */
[----:B------:R-:W-:Y:S01]  /*37d0*/  F2FP.F16.F32.PACK_AB R18, RZ, R18 ;  /* 0x00000012ff12723e */ /* 0x000fe200000000ff */
[----:B------:R-:W-:Y:S01]  /*37e0*/  HADD2 R68, R16, R68 ;  /* 0x0000004410447230 */ /* 0x000fe20000000000 */
[----:B------:R-:W-:Y:S01]  /*37f0*/  PRMT R7, R6, 0x5410, R11 ;  /* 0x0000541006077816 */ /* 0x000fe2000000000b */
[----:B------:R-:W2:Y:S01]  /*3800*/  LDS.64 R16, [UR5+0x310] ;  /* 0x00031005ff107984 */ /* 0x000ea20008000a00 */
[----:B------:R-:W-:Y:S01]  /*3810*/  PRMT R18, R18, 0x5410, R19 ;  /* 0x0000541012127816 */ /* 0x000fe20000000013 */
[----:B------:R-:W-:-:S02]  /*3820*/  HFMA2 R66, R10, 1, 1, R66 ;  /* 0x3c003c000a427831 */ /* 0x000fc40000000042 */
[--C-:B0-----:R-:W-:Y:S02]  /*3830*/  HADD2.F32 R6, -RZ, R4.reuse.H0_H0 ;  /* 0x20000004ff067230 */ /* 0x101fe40000004100 */
[----:B------:R-:W-:Y:S02]  /*3840*/  HFMA2 R67, R7, 1, 1, R67 ;  /* 0x3c003c0007437831 */ /* 0x000fe40000000043 */
[----:B------:R-:W-:Y:S02]  /*3850*/  HADD2.F32 R4, -RZ, R4.H1_H1 ;  /* 0x30000004ff047230 */ /* 0x000fe40000004100 */
[----:B------:R-:W-:Y:S02]  /*3860*/  HFMA2 R69, R18, 1, 1, R69 ;  /* 0x3c003c0012457831 */ /* 0x000fe40000000045 */
[C---:B------:R-:W-:Y:S01]  /*3870*/  FFMA.FTZ R11, R6.reuse, R8, RZ ;  /* 0x00000008060b7223 */ /* 0x040fe200000100ff */
[C---:B------:R-:W-:Y:S01]  /*3880*/  FFMA.FTZ R19, R6.reuse, R14, RZ ;  /* 0x0000000e06137223 */ /* 0x040fe200000100ff */
[----:B------:R-:W-:Y:S01]  /*3890*/  FFMA.FTZ R70, R6, R9, RZ ;  /* 0x0000000906467223 */ /* 0x000fe200000100ff */
[----:B------:R-:W-:Y:S01]  /*38a0*/  FFMA.FTZ R7, R65, R6, RZ ;  /* 0x0000000641077223 */ /* 0x000fe200000100ff */
[C---:B------:R-:W-:Y:S01]  /*38b0*/  FFMA.FTZ R10, R4.reuse, R63, R11 ;  /* 0x0000003f040a7223 */ /* 0x040fe2000001000b */
[----:B------:R-:W-:Y:S01]  /*38c0*/  FFMA.FTZ R18, R4, R64, R19 ;  /* 0x0000004004127223 */ /* 0x000fe20000010013 */
[----:B------:R-:W-:-:S02]  /*38d0*/  HADD2.F32 R11, -RZ, R5.H0_H0 ;  /* 0x20000005ff0b7230 */ /* 0x000fc40000004100 */
[----:B------:R-:W-:Y:S01]  /*38e0*/  FFMA.FTZ R19, R4, R15, R70 ;  /* 0x0000000f04137223 */ /* 0x000fe20000010046 */
[----:B------:R-:W-:Y:S02]  /*38f0*/  FFMA.FTZ R6, R62, R4, R7 ;  /* 0x000000043e067223 */ /* 0x000fe40000010007 */
[C---:B------:R-:W-:Y:S01]  /*3900*/  FFMA.FTZ R4, R11.reuse, R58, R10 ;  /* 0x0000003a0b047223 */ /* 0x040fe2000001000a */
[C---:B------:R-:W-:Y:S01]  /*3910*/  FFMA.FTZ R7, R11.reuse, R59, R18 ;  /* 0x0000003b0b077223 */ /* 0x040fe20000010012 */
[----:B------:R-:W-:Y:S01]  /*3920*/  FFMA.FTZ R10, R11, R60, R19 ;  /* 0x0000003c0b0a7223 */ /* 0x000fe20000010013 */
[----:B------:R-:W-:Y:S01]  /*3930*/  FFMA.FTZ R6, R61, R11, R6 ;  /* 0x0000000b3d067223 */ /* 0x000fe20000010006 */
[----:B------:R-:W0:Y:S01]  /*3940*/  LDS.64 R18, [UR5+0x410] ;  /* 0x00041005ff127984 */ /* 0x000e220008000a00 */
[----:B------:R-:W-:-:S05]  /*3950*/  HADD2.F32 R11, -RZ, R5.H1_H1 ;  /* 0x30000005ff0b7230 */ /* 0x000fca0000004100 */
[----:B------:R-:W-:Y:S01]  /*3960*/  FFMA.FTZ R5, R11, R55, R4 ;  /* 0x000000370b057223 */ /* 0x000fe20000010004 */
[----:B------:R-:W-:Y:S01]  /*3970*/  FFMA.FTZ R6, R45, R11, R6 ;  /* 0x0000000b2d067223 */ /* 0x000fe20000010006 */
[C---:B------:R-:W-:Y:S01]  /*3980*/  FFMA.FTZ R4, R11.reuse, R56, R7 ;  /* 0x000000380b047223 */ /* 0x040fe20000010007 */
[----:B------:R-:W-:Y:S01]  /*3990*/  FFMA.FTZ R11, R11, R57, R10 ;  /* 0x000000390b0b7223 */ /* 0x000fe2000001000a */
[--C-:B-1----:R-:W-:Y:S02]  /*39a0*/  HADD2.F32 R10, -RZ, R2.reuse.H0_H0 ;  /* 0x20000002ff0a7230 */ /* 0x102fe40000004100 */
[----:B------:R-:W-:-:S03]  /*39b0*/  HADD2.F32 R71, -RZ, R2.H1_H1 ;  /* 0x30000002ff477230 */ /* 0x000fc60000004100 */
[C---:B------:R-:W-:Y:S01]  /*39c0*/  FFMA.FTZ R2, R10.reuse, R44, R5 ;  /* 0x0000002c0a027223 */ /* 0x040fe20000010005 */
[----:B------:R-:W-:Y:S01]  /*39d0*/  FFMA.FTZ R5, R10, R41, R4 ;  /* 0x000000290a057223 */ /* 0x000fe20000010004 */
[----:B------:R-:W-:Y:S01]  /*39e0*/  FFMA.FTZ R7, R47, R10, R6 ;  /* 0x0000000a2f077223 */ /* 0x000fe20000010006 */
[--C-:B--2---:R-:W-:Y:S02]  /*39f0*/  HADD2.F32 R4, -RZ, R16.reuse.H0_H0 ;  /* 0x20000010ff047230 */ /* 0x104fe40000004100 */
[C---:B------:R-:W-:Y:S01]  /*3a00*/  FFMA.FTZ R73, R71.reuse, R53, R2 ;  /* 0x0000003547497223 */ /* 0x040fe20000010002 */
[----:B------:R-:W-:Y:S02]  /*3a10*/  HADD2.F32 R16, -RZ, R16.H1_H1 ;  /* 0x30000010ff107230 */ /* 0x000fe40000004100 */
[----:B------:R-:W-:Y:S01]  /*3a20*/  FFMA.FTZ R70, R52, R71, R7 ;  /* 0x0000004734467223 */ /* 0x000fe20000010007 */
[----:B------:R-:W-:Y:S01]  /*3a30*/  FFMA.FTZ R2, R71, R0, R5 ;  /* 0x0000000047027223 */ /* 0x000fe20000010005 */
        /* <DEDUP_REMOVED lines=9> */
[----:B------:R-:W-:-:S03]  /*3ad0*/  FFMA.FTZ R11, R10, R54, R11 ;  /* 0x000000360a0b7223 */ /* 0x000fc6000001000b */
[-C--:B------:R-:W-:Y:S01]  /*3ae0*/  FFMA.FTZ R76, R61, R16.reuse, R76 ;  /* 0x000000103d4c7223 */ /* 0x080fe2000001004c */
[-C--:B------:R-:W-:Y:S01]  /*3af0*/  FFMA.FTZ R74, R58, R16.reuse, R7 ;  /* 0x000000103a4a7223 */ /* 0x080fe20000010007 */
[-C--:B------:R-:W-:Y:S01]  /*3b00*/  FFMA.FTZ R75, R59, R16.reuse, R6 ;  /* 0x000000103b4b7223 */ /* 0x080fe20000010006 */
[----:B------:R-:W-:Y:S01]  /*3b10*/  FFMA.FTZ R16, R60, R16, R5 ;  /* 0x000000103c107223 */ /* 0x000fe20000010005 */
[----:B0-----:R-:W-:Y:S02]  /*3b20*/  HADD2.F32 R4, -RZ, R18.H0_H0 ;  /* 0x20000012ff047230 */ /* 0x001fe40000004100 */
[----:B------:R-:W-:-:S03]  /*3b30*/  FFMA.FTZ R71, R71, R20, R11 ;  /* 0x0000001447477223 */ /* 0x000fc6000001000b */
        /* <DEDUP_REMOVED lines=8> */
[-C--:B------:R-:W-:Y:S01]  /*3bc0*/  FFMA.FTZ R18, R62, R65.reuse, R7 ;  /* 0x000000413e127223 */ /* 0x080fe20000010007 */
[-C--:B------:R-:W-:Y:S01]  /*3bd0*/  FFMA.FTZ R64, R64, R65.reuse, R5 ;  /* 0x0000004140407223 */ /* 0x080fe20000010005 */
[----:B------:R-:W2:Y:S01]  /*3be0*/  LDG.E.128.CONSTANT R8, desc[UR10][R78.64] ;  /* 0x0000000a4e087981 */ /* 0x000ea2000c1e9d00 */
[----:B------:R-:W-:Y:S01]  /*3bf0*/  FFMA.FTZ R65, R15, R65, R4 ;  /* 0x000000410f417223 */ /* 0x000fe20000010004 */
[----:B------:R-:W-:-:S05]  /*3c00*/  MOV R15, UR8 ;  /* 0x00000008000f7c02 */ /* 0x000fca0008000f00 */
[----:B------:R-:W-:-:S05]  /*3c10*/  IMAD.WIDE R14, R15, 0x4, R78 ;  /* 0x000000040f0e7825 */ /* 0x000fca00078e024e */
[----:B------:R-:W3:Y:S01]  /*3c20*/  LDG.E.128.CONSTANT R4, desc[UR10][R14.64] ;  /* 0x0000000a0e047981 */ /* 0x000ee2000c1e9d00 */
[----:B------:R-:W-:Y:S02]  /*3c30*/  HADD2.F32 R62, -RZ, R19.H0_H0 ;  /* 0x20000013ff3e7230 */ /* 0x000fe40000004100 */
[----:B------:R-:W-:Y:S02]  /*3c40*/  HADD2.F32 R17, -RZ, R17.H1_H1 ;  /* 0x30000011ff117230 */ /* 0x000fe40000004100 */
[----:B------:R-:W-:Y:S02]  /*3c50*/  HADD2.F32 R19, -RZ, R19.H1_H1 ;  /* 0x30000013ff137230 */ /* 0x000fe40000004100 */
[-C--:B------:R-:W-:Y:S01]  /*3c60*/  FFMA.FTZ R18, R61, R62.reuse, R18 ;  /* 0x0000003e3d127223 */ /* 0x080fe20000010012 */
[-C--:B------:R-:W-:Y:S01]  /*3c70*/  FFMA.FTZ R58, R58, R62.reuse, R63 ;  /* 0x0000003e3a3a7223 */ /* 0x080fe2000001003f */
[-C--:B------:R-:W-:Y:S01]  /*3c80*/  FFMA.FTZ R59, R59, R62.reuse, R64 ;  /* 0x0000003e3b3b7223 */ /* 0x080fe20000010040 */
[----:B------:R-:W-:Y:S01]  /*3c90*/  FFMA.FTZ R60, R60, R62, R65 ;  /* 0x0000003e3c3c7223 */ /* 0x000fe20000010041 */
[----:B------:R-:W-:-:S02]  /*3ca0*/  HADD2.F32 R62, -RZ, R3.H0_H0 ;  /* 0x20000003ff3e7230 */ /* 0x000fc40000004100 */
[-C--:B------:R-:W-:Y:S01]  /*3cb0*/  FFMA.FTZ R76, R45, R17.reuse, R76 ;  /* 0x000000112d4c7223 */ /* 0x080fe2000001004c */
[----:B------:R-:W-:Y:S02]  /*3cc0*/  HADD2.F32 R3, -RZ, R3.H1_H1 ;  /* 0x30000003ff037230 */ /* 0x000fe40000004100 */
[----:B------:R-:W-:Y:S01]  /*3cd0*/  FFMA.FTZ R65, R55, R17, R74 ;  /* 0x0000001137417223 */ /* 0x000fe2000001004a */
[----:B------:R-:W-:Y:S01]  /*3ce0*/  FFMA.FTZ R18, R45, R19, R18 ;  /* 0x000000132d127223 */ /* 0x000fe20000010012 */
        /* <DEDUP_REMOVED lines=8> */
[-C--:B------:R-:W-:Y:S01]  /*3d70*/  FFMA.FTZ R70, R56, R17.reuse, R75 ;  /* 0x0000001138467223 */ /* 0x080fe2000001004b */
[----:B------:R-:W-:Y:S01]  /*3d80*/  FFMA.FTZ R71, R57, R17, R16 ;  /* 0x0000001139477223 */ /* 0x000fe20000010010 */
[----:B------:R-:W0:Y:S01]  /*3d90*/  LDS.64 R2, [UR5+0x318] ;  /* 0x00031805ff027984 */ /* 0x000e220008000a00 */
[----:B------:R-:W-:Y:S01]  /*3da0*/  FMUL.FTZ R63, R32, R63 ;  /* 0x0000003f203f7220 */ /* 0x000fe20000410000 */
[-C--:B------:R-:W-:Y:S01]  /*3db0*/  FFMA.FTZ R55, R55, R19.reuse, R58 ;  /* 0x0000001337377223 */ /* 0x080fe2000001003a */
[-C--:B------:R-:W-:Y:S01]  /*3dc0*/  FFMA.FTZ R74, R56, R19.reuse, R59 ;  /* 0x00000013384a7223 */ /* 0x080fe2000001003b */
[----:B------:R-:W1:Y:S01]  /*3dd0*/  LDS.64 R16, [UR5+0x418] ;  /* 0x00041805ff107984 */ /* 0x000e620008000a00 */
[----:B------:R-:W-:Y:S01]  /*3de0*/  FFMA.FTZ R19, R57, R19, R60 ;  /* 0x0000001339137223 */ /* 0x000fe2000001003c */
[----:B------:R-:W-:Y:S01]  /*3df0*/  F2FP.F16.F32.PACK_AB R58, RZ, R63 ;  /* 0x0000003fff3a723e */ /* 0x000fe200000000ff */
[----:B------:R-:W-:Y:S01]  /*3e00*/  FMUL.FTZ R61, R30, R61 ;  /* 0x0000003d1e3d7220 */ /* 0x000fe20000410000 */
[----:B------:R-:W-:-:S04]  /*3e10*/  FMUL.FTZ R62, R29, R62 ;  /* 0x0000003e1d3e7220 */ /* 0x000fc80000410000 */
[----:B------:R-:W-:Y:S02]  /*3e20*/  F2FP.F16.F32.PACK_AB R61, RZ, R61 ;  /* 0x0000003dff3d723e */ /* 0x000fe400000000ff */
[----:B------:R-:W-:-:S04]  /*3e30*/  F2FP.F16.F32.PACK_AB R62, RZ, R62 ;  /* 0x0000003eff3e723e */ /* 0x000fc800000000ff */
[----:B------:R-:W-:-:S05]  /*3e40*/  PRMT R61, R61, 0x5410, R62 ;  /* 0x000054103d3d7816 */ /* 0x000fca000000003e */
[----:B------:R-:W-:Y:S02]  /*3e50*/  HADD2 R33, R61, R33 ;  /* 0x000000213d217230 */ /* 0x000fe40000000000 */
[----:B0-----:R-:W-:Y:S02]  /*3e60*/  HADD2.F32 R45, -RZ, R2.H0_H0 ;  /* 0x20000002ff2d7230 */ /* 0x001fe40000004100 */
[----:B-1----:R-:W-:-:S03]  /*3e70*/  HADD2.F32 R73, -RZ, R16.H0_H0 ;  /* 0x20000010ff497230 */ /* 0x002fc60000004100 */
        /* <DEDUP_REMOVED lines=9> */
[----:B------:R-:W-:-:S04]  /*3f10*/  HADD2.F32 R16, -RZ, R16.H1_H1 ;  /* 0x30000010ff107230 */ /* 0x000fc80000004100 */
[----:B------:R-:W-:Y:S01]  /*3f20*/  F2FP.F16.F32.PACK_AB R54, RZ, R54 ;  /* 0x00000036ff36723e */ /* 0x000fe200000000ff */
[----:B------:R-:W-:-:S03]  /*3f30*/  FFMA.FTZ R73, R20, R16, R73 ;  /* 0x0000001014497223 */ /* 0x000fc60000010049 */
[----:B------:R-:W-:-:S05]  /*3f40*/  PRMT R58, R58, 0x5410, R54 ;  /* 0x000054103a3a7816 */ /* 0x000fca0000000036 */
[----:B------:R-:W-:Y:S02]  /*3f50*/  HFMA2 R28, R58, 1, 1, R28 ;  /* 0x3c003c003a1c7831 */ /* 0x000fe4000000001c */
[----:B------:R-:W-:-:S05]  /*3f60*/  HADD2.F32 R58, -RZ, R2.H1_H1 ;  /* 0x30000002ff3a7230 */ /* 0x000fca0000004100 */
[-C--:B------:R-:W-:Y:S01]  /*3f70*/  FFMA.FTZ R2, R52, R58.reuse, R57 ;  /* 0x0000003a34027223 */ /* 0x080fe20000010039 */
[CC--:B------:R-:W-:Y:S01]  /*3f80*/  FFMA.FTZ R57, R53.reuse, R58.reuse, R56 ;  /* 0x0000003a35397223 */ /* 0x0c0fe20000010038 */
[-C--:B------:R-:W-:Y:S01]  /*3f90*/  FFMA.FTZ R56, R0, R58.reuse, R59 ;  /* 0x0000003a00387223 */ /* 0x080fe2000001003b */
[----:B------:R-:W-:Y:S01]  /*3fa0*/  FFMA.FTZ R71, R20, R58, R71 ;  /* 0x0000003a14477223 */ /* 0x000fe20000010047 */
[-C--:B------:R-:W-:Y:S01]  /*3fb0*/  FFMA.FTZ R58, R0, R16.reuse, R65 ;  /* 0x00000010003a7223 */ /* 0x080fe20000010041 */
[-C--:B------:R-:W-:Y:S01]  /*3fc0*/  FFMA.FTZ R52, R52, R16.reuse, R63 ;  /* 0x0000001034347223 */ /* 0x080fe2000001003f */
[----:B------:R-:W-:Y:S01]  /*3fd0*/  FFMA.FTZ R53, R53, R16, R60 ;  /* 0x0000001035357223 */ /* 0x000fe2000001003c */
[----:B------:R-:W-:Y:S01]  /*3fe0*/  HADD2.F32 R16, -RZ, R3.H0_H0 ;  /* 0x20000003ff107230 */ /* 0x000fe20000004100 */
[----:B--2---:R-:W-:Y:S02]  /*3ff0*/  SHF.R.U32.HI R0, RZ, 0x8, R8 ;  /* 0x00000008ff007819 */ /* 0x004fe40000011608 */
[----:B------:R-:W-:-:S02]  /*4000*/  SHF.R.U32.HI R59, RZ, 0x8, R9 ;  /* 0x00000008ff3b7819 */ /* 0x000fc40000011609 */
[----:B------:R-:W-:Y:S01]  /*4010*/  LOP3.LUT R20, R0, 0xff, RZ, 0xc0, !PT ;  /* 0x000000ff00147812 */ /* 0x000fe200078ec0ff */
[----:B------:R-:W-:Y:S02]  /*4020*/  HADD2.F32 R0, -RZ, R3.H1_H1 ;  /* 0x30000003ff007230 */ /* 0x000fe40000004100 */
[-C--:B------:R-:W-:Y:S01]  /*4030*/  FFMA.FTZ R3, R21, R16.reuse, R2 ;  /* 0x0000001015037223 */ /* 0x080fe20000010002 */
[----:B------:R-:W-:Y:S01]  /*4040*/  LOP3.LUT R61, R59, 0xff, RZ, 0xc0, !PT ;  /* 0x000000ff3b3d7812 */ /* 0x000fe200078ec0ff */
[----:B------:R-:W-:Y:S01]  /*4050*/  FFMA.FTZ R2, R42, R16, R57 ;  /* 0x000000102a027223 */ /* 0x000fe20000010039 */
[----:B------:R-:W-:Y:S01]  /*4060*/  IADD3 R59, PT, PT, -R35, R20, RZ ;  /* 0x00000014233b7210 */ /* 0x000fe20007ffe1ff */
[-C--:B------:R-:W-:Y:S01]  /*4070*/  FFMA.FTZ R57, R43, R16.reuse, R56 ;  /* 0x000000102b397223 */ /* 0x080fe20000010038 */
[----:B------:R-:W-:Y:S01]  /*4080*/  FFMA.FTZ R20, R46, R16, R71 ;  /* 0x000000102e147223 */ /* 0x000fe20000010047 */
[----:B------:R-:W-:Y:S01]  /*4090*/  SHF.R.U32.HI R56, RZ, 0x8, R10 ;  /* 0x00000008ff387819 */ /* 0x000fe2000001160a */
[-C--:B------:R-:W-:Y:S01]  /*40a0*/  FFMA.FTZ R3, R48, R0.reuse, R3 ;  /* 0x0000000030037223 */ /* 0x080fe20000010003 */
[-C--:B------:R-:W-:Y:S01]  /*40b0*/  FFMA.FTZ R2, R49, R0.reuse, R2 ;  /* 0x0000000031027223 */ /* 0x080fe20000010002 */
[-C--:B------:R-:W-:Y:S01]  /*40c0*/  FFMA.FTZ R57, R50, R0.reuse, R57 ;  /* 0x0000000032397223 */ /* 0x080fe20000010039 */
[----:B------:R-:W-:Y:S01]  /*40d0*/  FFMA.FTZ R0, R51, R0, R20 ;  /* 0x0000000033007223 */ /* 0x000fe20000010014 */
[----:B------:R-:W-:Y:S01]  /*40e0*/  LOP3.LUT R20, R56, 0xff, RZ, 0xc0, !PT ;  /* 0x000000ff38147812 */ /* 0x000fe200078ec0ff */
[--C-:B------:R-:W-:Y:S01]  /*40f0*/  HADD2.F32 R56, -RZ, R17.reuse.H0_H0 ;  /* 0x20000011ff387230 */ /* 0x100fe20000004100 */
[----:B------:R-:W-:Y:S01]  /*4100*/  LEA.HI R45, R8, -R35, RZ, 0x8 ;  /* 0x80000023082d7211 */ /* 0x000fe200078f40ff */
[----:B------:R-:W-:Y:S01]  /*4110*/  FMUL.FTZ R3, R32, R3 ;  /* 0x0000000320037220 */ /* 0x000fe20000410000 */
[----:B------:R-:W-:Y:S01]  /*4120*/  IADD3 R71, PT, PT, -R23, R20, RZ ;  /* 0x0000001417477210 */ /* 0x000fe20007ffe1ff */
[----:B------:R-:W-:Y:S01]  /*4130*/  HADD2.F32 R20, -RZ, R17.H1_H1 ;  /* 0x30000011ff147230 */ /* 0x000fe20000004100 */
[----:B------:R-:W-:Y:S01]  /*4140*/  LOP3.LUT R64, R8, 0xff, RZ, 0xc0, !PT ;  /* 0x000000ff08407812 */ /* 0x000fe200078ec0ff */
[-C--:B------:R-:W-:Y:S01]  /*4150*/  FFMA.FTZ R21, R21, R56.reuse, R52 ;  /* 0x0000003815157223 */ /* 0x080fe20000010034 */
[----:B------:R-:W-:Y:S01]  /*4160*/  SHF.R.U32.HI R8, RZ, 0x10, R8 ;  /* 0x00000010ff087819 */ /* 0x000fe20000011608 */
[-C--:B------:R-:W-:Y:S01]  /*4170*/  FFMA.FTZ R42, R42, R56.reuse, R53 ;  /* 0x000000382a2a7223 */ /* 0x080fe20000010035 */
[----:B------:R-:W-:Y:S01]  /*4180*/  LOP3.LUT R19, R9, 0xff, RZ, 0xc0, !PT ;  /* 0x000000ff09137812 */ /* 0x000fe200078ec0ff */
[----:B------:R-:W-:Y:S01]  /*4190*/  FFMA.FTZ R43, R43, R56, R58 ;  /* 0x000000382b2b7223 */ /* 0x000fe2000001003a */
[----:B------:R-:W-:Y:S01]  /*41a0*/  FFMA.FTZ R17, R48, R20, R21 ;  /* 0x0000001430117223 */ /* 0x000fe20000010015 */
[----:B------:R-:W-:Y:S01]  /*41b0*/  LEA.HI R47, R9, -R36, RZ, 0x8 ;  /* 0x80000024092f7211 */ /* 0x000fe200078f40ff */
[----:B------:R-:W-:Y:S01]  /*41c0*/  FFMA.FTZ R46, R46, R56, R73 ;  /* 0x000000382e2e7223 */ /* 0x000fe20000010049 */
[----:B------:R-:W-:Y:S01]  /*41d0*/  LOP3.LUT R52, R8, 0xff, RZ, 0xc0, !PT ;  /* 0x000000ff08347812 */ /* 0x000fe200078ec0ff */
[-C--:B------:R-:W-:Y:S01]  /*41e0*/  FFMA.FTZ R8, R49, R20.reuse, R42 ;  /* 0x0000001431087223 */ /* 0x080fe2000001002a */
[----:B------:R-:W-:Y:S01]  /*41f0*/  SHF.R.U32.HI R21, RZ, 0x10, R9 ;  /* 0x00000010ff157819 */ /* 0x000fe20000011609 */
[-C--:B------:R-:W-:Y:S01]  /*4200*/  FFMA.FTZ R9, R50, R20.reuse, R43 ;  /* 0x0000001432097223 */ /* 0x080fe2000001002b */
[----:B------:R-:W-:Y:S01]  /*4210*/  IADD3 R18, PT, PT, -R36, R19, RZ ;  /* 0x0000001324127210 */ /* 0x000fe20007ffe1ff */
[----:B------:R-:W-:Y:S01]  /*4220*/  FFMA.FTZ R20, R51, R20, R46 ;  /* 0x0000001433147223 */ /* 0x000fe2000001002e */
[----:B------:R-:W-:Y:S01]  /*4230*/  LEA.HI R44, R10, -R23, RZ, 0x8 ;  /* 0x800000170a2c7211 */ /* 0x000fe200078f40ff */
[----:B------:R-:W-:Y:S01]  /*4240*/  FMUL.FTZ R9, R30, R9 ;  /* 0x000000091e097220 */ /* 0x000fe20000410000 */
[----:B------:R-:W-:Y:S01]  /*4250*/  LEA.HI R41, R11, -R34, RZ, 0x8 ;  /* 0x800000220b297211 */ /* 0x000fe200078f40ff */
[----:B------:R-:W-:Y:S01]  /*4260*/  FMUL.FTZ R20, R29, R20 ;  /* 0x000000141d147220 */ /* 0x000fe20000410000 */
[----:B------:R-:W-:Y:S01]  /*4270*/  LOP3.LUT R19, R11, 0xff, RZ, 0xc0, !PT ;  /* 0x000000ff0b137812 */ /* 0x000fe200078ec0ff */
[----:B------:R0:W-:Y:S01]  /*4280*/  I2F.F16 R16, R59 ;  /* 0x0000003b00107306 */ /* 0x0001e20000200c00 */
[----:B------:R-:W-:Y:S01]  /*4290*/  LOP3.LUT R70, R10, 0xff, RZ, 0xc0, !PT ;  /* 0x000000ff0a467812 */ /* 0x000fe200078ec0ff */
[C---:B------:R-:W-:Y:S01]  /*42a0*/  FMUL.FTZ R8, R31.reuse, R8 ;  /* 0x000000081f087220 */ /* 0x040fe20000410000 */
[--C-:B------:R-:W-:Y:S01]  /*42b0*/  SHF.R.U32.HI R60, RZ, 0x8, R11.reuse ;  /* 0x00000008ff3c7819 */ /* 0x100fe2000001160b */
[----:B------:R-:W-:Y:S01]  /*42c0*/  FMUL.FTZ R57, R30, R57 ;  /* 0x000000391e397220 */ /* 0x000fe20000410000 */
[----:B------:R-:W-:Y:S01]  /*42d0*/  SHF.R.U32.HI R42, RZ, 0x10, R10 ;  /* 0x00000010ff2a7819 */ /* 0x000fe2000001160a */
[----:B------:R-:W-:Y:S01]  /*42e0*/  FMUL.FTZ R17, R32, R17 ;  /* 0x0000001120117220 */ /* 0x000fe20000410000 */
[----:B------:R-:W-:Y:S01]  /*42f0*/  SHF.R.U32.HI R43, RZ, 0x10, R11 ;  /* 0x00000010ff2b7819 */ /* 0x000fe2000001160b */
[----:B------:R-:W-:Y:S01]  /*4300*/  FMUL.FTZ R11, R31, R2 ;  /* 0x000000021f0b7220 */ /* 0x000fe20000410000 */
[----:B------:R-:W-:Y:S01]  /*4310*/  F2FP.F16.F32.PACK_AB R10, RZ, R3 ;  /* 0x00000003ff0a723e */ /* 0x000fe200000000ff */
[----:B------:R-:W-:Y:S01]  /*4320*/  I2F.F16 R18, R18 ;  /* 0x0000001200127306 */ /* 0x000fe20000200c00 */
[----:B------:R-:W1:Y:S01]  /*4330*/  LDS.64 R2, [UR5+0x120] ;  /* 0x00012005ff027984 */ /* 0x000e620008000a00 */
[----:B------:R-:W-:-:S02]  /*4340*/  LOP3.LUT R42, R42, 0xff, RZ, 0xc0, !PT ;  /* 0x000000ff2a2a7812 */ /* 0x000fc400078ec0ff */
[----:B------:R-:W-:Y:S02]  /*4350*/  F2FP.F16.F32.PACK_AB R11, RZ, R11 ;  /* 0x0000000bff0b723e */ /* 0x000fe400000000ff */
[----:B------:R-:W-:Y:S02]  /*4360*/  F2FP.F16.F32.PACK_AB R9, RZ, R9 ;  /* 0x00000009ff09723e */ /* 0x000fe400000000ff */
[----:B------:R-:W-:Y:S01]  /*4370*/  F2FP.F16.F32.PACK_AB R20, RZ, R20 ;  /* 0x00000014ff14723e */ /* 0x000fe200000000ff */
[----:B------:R-:W2:Y:S01]  /*4380*/  I2F.F16 R71, R71 ;  /* 0x0000004700477306 */ /* 0x000ea20000200c00 */
[----:B------:R-:W-:Y:S02]  /*4390*/  LOP3.LUT R21, R21, 0xff, RZ, 0xc0, !PT ;  /* 0x000000ff15157812 */ /* 0x000fe400078ec0ff */
[----:B------:R-:W-:Y:S02]  /*43a0*/  IADD3 R58, PT, PT, -R23, R42, RZ ;  /* 0x0000002a173a7210 */ /* 0x000fe40007ffe1ff */
[----:B------:R-:W-:-:S02]  /*43b0*/  PRMT R42, R10, 0x5410, R11 ;  /* 0x000054100a2a7816 */ /* 0x000fc4000000000b */
[----:B0-----:R-:W-:Y:S01]  /*43c0*/  LOP3.LUT R59, R60, 0xff, RZ, 0xc0, !PT ;  /* 0x000000ff3c3b7812 */ /* 0x001fe200078ec0ff */
[----:B------:R-:W0:Y:S01]  /*43d0*/  I2F.F16 R45, R45 ;  /* 0x0000002d002d7306 */ /* 0x000e220000200c00 */
[----:B------:R-:W-:Y:S02]  /*43e0*/  PRMT R9, R9, 0x5410, R20 ;  /* 0x0000541009097816 */ /* 0x000fe40000000014 */
[----:B------:R-:W-:Y:S01]  /*43f0*/  IADD3 R60, PT, PT, -R36, R21, RZ ;  /* 0x00000015243c7210 */ /* 0x000fe20007ffe1ff */
[----:B------:R-:W-:Y:S01]  /*4400*/  FMUL.FTZ R21, R29, R0 ;  /* 0x000000001d157220 */ /* 0x000fe20000410000 */
[----:B------:R-:W-:Y:S01]  /*4410*/  LOP3.LUT R43, R43, 0xff, RZ, 0xc0, !PT ;  /* 0x000000ff2b2b7812 */ /* 0x000fe200078ec0ff */
[----:B------:R-:W-:Y:S01]  /*4420*/  HFMA2 R40, R42, 1, 1, R40 ;  /* 0x3c003c002a287831 */ /* 0x000fe20000000028 */
[----:B------:R-:W-:Y:S01]  /*4430*/  IADD3 R55, PT, PT, -R34, R19, RZ ;  /* 0x0000001322377210 */ /* 0x000fe20007ffe1ff */
[----:B------:R-:W-:Y:S01]  /*4440*/  HADD2 R39, R9, R39 ;  /* 0x0000002709277230 */ /* 0x000fe20000000000 */
[----:B---3--:R-:W-:Y:S01]  /*4450*/  LOP3.LUT R42, R4, 0xff, RZ, 0xc0, !PT ;  /* 0x000000ff042a7812 */ /* 0x008fe200078ec0ff */
[----:B------:R-:W3:Y:S01]  /*4460*/  I2F.F16 R60, R60 ;  /* 0x0000003c003c7306 */ /* 0x000ee20000200c00 */
[----:B------:R-:W-:Y:S01]  /*4470*/  IADD3 R19, PT, PT, -R35, R64, RZ ;  /* 0x0000004023137210 */ /* 0x000fe20007ffe1ff */
[----:B--2---:R-:W-:Y:S01]  /*4480*/  HADD2.F32 R71, -RZ, R71.H0_H0 ;  /* 0x20000047ff477230 */ /* 0x004fe20000004100 */
[----:B------:R-:W-:-:S02]  /*4490*/  IADD3 R43, PT, PT, -R34, R43, RZ ;  /* 0x0000002b222b7210 */ /* 0x000fc40007ffe1ff */
[----:B------:R-:W-:Y:S01]  /*44a0*/  F2FP.F16.F32.PACK_AB R8, RZ, R8 ;  /* 0x00000008ff08723e */ /* 0x000fe200000000ff */
[----:B0-----:R-:W-:Y:S01]  /*44b0*/  HADD2.F32 R45, -RZ, R45.H0_H0 ;  /* 0x2000002dff2d7230 */ /* 0x001fe20000004100 */
[----:B------:R-:W-:Y:S01]  /*44c0*/  LOP3.LUT R11, R5, 0xff, RZ, 0xc0, !PT ;  /* 0x000000ff050b7812 */ /* 0x000fe200078ec0ff */
[----:B------:R-:W-:Y:S01]  /*44d0*/  I2F.F16 R55, R55 ;  /* 0x0000003700377306 */ /* 0x000fe20000200c00 */
[----:B------:R-:W-:Y:S02]  /*44e0*/  LOP3.LUT R9, R7, 0xff, RZ, 0xc0, !PT ;  /* 0x000000ff07097812 */ /* 0x000fe400078ec0ff */
[----:B------:R-:W-:Y:S02]  /*44f0*/  F2FP.F16.F32.PACK_AB R0, RZ, R57 ;  /* 0x00000039ff00723e */ /* 0x000fe400000000ff */
[----:B------:R-:W-:Y:S01]  /*4500*/  F2FP.F16.F32.PACK_AB R10, RZ, R21 ;  /* 0x00000015ff0a723e */ /* 0x000fe200000000ff */
[--C-:B-1----:R-:W-:Y:S01]  /*4510*/  HADD2.F32 R51, -RZ, R2.reuse.H0_H0 ;  /* 0x20000002ff337230 */ /* 0x102fe20000004100 */
[----:B------:R-:W-:Y:S01]  /*4520*/  F2FP.F16.F32.PACK_AB R17, RZ, R17 ;  /* 0x00000011ff11723e */ /* 0x000fe200000000ff */
[----:B------:R0:W-:Y:S01]  /*4530*/  I2F.F16 R57, R43 ;  /* 0x0000002b00397306 */ /* 0x0001e20000200c00 */
[----:B------:R-:W-:Y:S01]  /*4540*/  IADD3 R70, PT, PT, -R23, R70, RZ ;  /* 0x0000004617467210 */ /* 0x000fe20007ffe1ff */
[----:B------:R-:W-:Y:S01]  /*4550*/  HADD2.F32 R20, -RZ, R2.H1_H1 ;  /* 0x30000002ff147230 */ /* 0x000fe20000004100 */
[----:B------:R-:W-:Y:S01]  /*4560*/  IADD3 R46, PT, PT, -R35, R42, RZ ;  /* 0x0000002a232e7210 */ /* 0x000fe20007ffe1ff */
[----:B---3--:R-:W-:Y:S01]  /*4570*/  HADD2.F32 R60, -RZ, R60.H0_H0 ;  /* 0x2000003cff3c7230 */ /* 0x008fe20000004100 */
[----:B------:R-:W-:-:S02]  /*4580*/  IADD3 R42, PT, PT, -R36, R11, RZ ;  /* 0x0000000b242a7210 */ /* 0x000fc40007ffe1ff */
[----:B------:R-:W-:Y:S01]  /*4590*/  IADD3 R61, PT, PT, -R36, R61, RZ ;  /* 0x0000003d243d7210 */ /* 0x000fe20007ffe1ff */
[----:B------:R-:W1:Y:S01]  /*45a0*/  I2F.F16 R19, R19 ;  /* 0x0000001300137306 */ /* 0x000e620000200c00 */
[----:B------:R-:W-:Y:S02]  /*45b0*/  IADD3 R65, PT, PT, -R34, R59, RZ ;  /* 0x0000003b22417210 */ /* 0x000fe40007ffe1ff */
[----:B------:R-:W-:Y:S01]  /*45c0*/  PRMT R11, R0, 0x5410, R10 ;  /* 0x00005410000b7816 */ /* 0x000fe2000000000a */
[----:B------:R-:W-:Y:S01]  /*45d0*/  HADD2.F32 R10, -RZ, R3.H1_H1 ;  /* 0x30000003ff0a7230 */ /* 0x000fe20000004100 */
[----:B------:R-:W-:Y:S02]  /*45e0*/  PRMT R17, R17, 0x5410, R8 ;  /* 0x0000541011117816 */ /* 0x000fe40000000008 */
[----:B0-----:R-:W-:Y:S01]  /*45f0*/  IADD3 R43, PT, PT, -R34, R9, RZ ;  /* 0x00000009222b7210 */ /* 0x001fe20007ffe1ff */
[----:B------:R-:W0:Y:S01]  /*4600*/  I2F.F16 R54, R70 ;  /* 0x0000004600367306 */ /* 0x000e220000200c00 */
[----:B------:R-:W-:Y:S01]  /*4610*/  LOP3.LUT R0, R6, 0xff, RZ, 0xc0, !PT ;  /* 0x000000ff06007812 */ /* 0x000fe200078ec0ff */
[----:B------:R-:W2:Y:S01]  /*4620*/  LDS.64 R8, [UR5+0x128] ;  /* 0x00012805ff087984 */ /* 0x000ea20008000a00 */
[----:B------:R-:W-:Y:S01]  /*4630*/  LEA.HI R64, R4, -R35, RZ, 0x8 ;  /* 0x8000002304407211 */ /* 0x000fe200078f40ff */
[----:B------:R-:W-:Y:S01]  /*4640*/  HFMA2 R38, R17, 1, 1, R38 ;  /* 0x3c003c0011267831 */ /* 0x000fe20000000026 */
[----:B------:R-:W-:Y:S01]  /*4650*/  IADD3 R48, PT, PT, -R23, R0, RZ ;  /* 0x0000000017307210 */ /* 0x000fe20007ffe1ff */
[----:B------:R-:W-:Y:S01]  /*4660*/  HADD2 R37, R11, R37 ;  /* 0x000000250b257230 */ /* 0x000fe20000000000 */
[----:B------:R-:W-:Y:S01]  /*4670*/  IADD3 R52, PT, PT, -R35, R52, RZ ;  /* 0x0000003423347210 */ /* 0x000fe20007ffe1ff */
[----:B------:R-:W3:Y:S01]  /*4680*/  I2F.F16 R70, R61 ;  /* 0x0000003d00467306 */ /* 0x000ee20000200c00 */
[--C-:B------:R-:W-:Y:S01]  /*4690*/  SHF.R.U32.HI R0, RZ, 0x8, R4.reuse ;  /* 0x00000008ff007819 */ /* 0x100fe20000011604 */
[----:B------:R-:W-:Y:S01]  /*46a0*/  HADD2.F32 R11, -RZ, R3.H0_H0 ;  /* 0x20000003ff0b7230 */ /* 0x000fe20000004100 */
[----:B------:R-:W-:Y:S01]  /*46b0*/  SHF.R.U32.HI R4, RZ, 0x10, R4 ;  /* 0x00000010ff047819 */ /* 0x000fe20000011604 */
[----:B-1----:R-:W-:Y:S01]  /*46c0*/  HADD2.F32 R3, -RZ, R19.H0_H0 ;  /* 0x20000013ff037230 */ /* 0x002fe20000004100 */
[----:B------:R-:W-:Y:S01]  /*46d0*/  SHF.R.U32.HI R2, RZ, 0x8, R5 ;  /* 0x00000008ff027819 */ /* 0x000fe20000011605 */
[----:B------:R-:W-:Y:S01]  /*46e0*/  HADD2.F32 R57, -RZ, R57.H0_H0 ;  /* 0x20000039ff397230 */ /* 0x000fe20000004100 */
[----:B------:R-:W-:Y:S01]  /*46f0*/  LOP3.LUT R0, R0, 0xff, RZ, 0xc0, !PT ;  /* 0x000000ff00007812 */ /* 0x000fe200078ec0ff */
[----:B------:R-:W1:Y:S01]  /*4700*/  I2F.F16 R65, R65 ;  /* 0x0000004100417306 */ /* 0x000e620000200c00 */
[----:B------:R-:W-:-:S02]  /*4710*/  LOP3.LUT R4, R4, 0xff, RZ, 0xc0, !PT ;  /* 0x000000ff04047812 */ /* 0x000fc400078ec0ff */
[----:B------:R-:W-:Y:S02]  /*4720*/  LEA.HI R74, R5, -R36, RZ, 0x8 ;  /* 0x80000024054a7211 */ /* 0x000fe400078f40ff */
[----:B------:R-:W-:Y:S02]  /*4730*/  SHF.R.U32.HI R17, RZ, 0x10, R5 ;  /* 0x00000010ff117819 */ /* 0x000fe40000011605 */
[----:B------:R-:W-:Y:S01]  /*4740*/  LOP3.LUT R5, R2, 0xff, RZ, 0xc0, !PT ;  /* 0x000000ff02057812 */ /* 0x000fe200078ec0ff */
[----:B------:R4:W2:Y:S01]  /*4750*/  I2F.F16 R59, R52 ;  /* 0x00000034003b7306 */ /* 0x0008a20000200c00 */
[C---:B------:R-:W-:Y:S01]  /*4760*/  IADD3 R49, PT, PT, -R35.reuse, R0, RZ ;  /* 0x0000000023317210 */ /* 0x040fe20007ffe1ff */
[----:B------:R-:W-:Y:S01]  /*4770*/  HADD2.F32 R2, -RZ, R55.H0_H0 ;  /* 0x20000037ff027230 */ /* 0x000fe20000004100 */
[----:B------:R-:W-:Y:S01]  /*4780*/  IADD3 R55, PT, PT, -R35, R4, RZ ;  /* 0x0000000423377210 */ /* 0x000fe20007ffe1ff */
[----:B------:R-:W-:Y:S01]  /*4790*/  HADD2.F32 R0, -RZ, R18.H0_H0 ;  /* 0x20000012ff007230 */ /* 0x000fe20000004100 */
[----:B------:R-:W-:Y:S01]  /*47a0*/  IADD3 R50, PT, PT, -R36, R5, RZ ;  /* 0x0000000524327210 */ /* 0x000fe20007ffe1ff */
[----:B0-----:R-:W-:-:S02]  /*47b0*/  HADD2.F32 R4, -RZ, R54.H0_H0 ;  /* 0x20000036ff047230 */ /* 0x001fc40000004100 */
[-C--:B------:R-:W-:Y:S01]  /*47c0*/  FFMA.FTZ R18, R3, R51.reuse, RZ ;  /* 0x0000003303127223 */ /* 0x080fe200000100ff */
[----:B------:R-:W0:Y:S01]  /*47d0*/  I2F.F16 R58, R58 ;  /* 0x0000003a003a7306 */ /* 0x000e220000200c00 */
[----:B---3--:R-:W-:Y:S02]  /*47e0*/  HADD2.F32 R70, -RZ, R70.H0_H0 ;  /* 0x20000046ff467230 */ /* 0x008fe40000004100 */
[-C--:B------:R-:W-:Y:S01]  /*47f0*/  FFMA.FTZ R19, R0, R51.reuse, RZ ;  /* 0x0000003300137223 */ /* 0x080fe200000100ff */
[----:B------:R-:W-:Y:S02]  /*4800*/  HADD2.F32 R5, -RZ, R16.H0_H0 ;  /* 0x20000010ff057230 */ /* 0x000fe40000004100 */
[-C--:B------:R-:W-:Y:S01]  /*4810*/  FFMA.FTZ R16, R4, R51.reuse, RZ ;  /* 0x0000003304107223 */ /* 0x080fe200000100ff */
[----:B-1----:R-:W-:Y:S02]  /*4820*/  HADD2.F32 R65, -RZ, R65.H0_H0 ;  /* 0x20000041ff417230 */ /* 0x002fe40000004100 */
[----:B----4-:R-:W-:Y:S01]  /*4830*/  FFMA.FTZ R52, R2, R51, RZ ;  /* 0x0000003302347223 */ /* 0x010fe200000100ff */
[-C--:B------:R-:W-:Y:S01]  /*4840*/  FFMA.FTZ R51, R70, R20.reuse, R19 ;  /* 0x0000001446337223 */ /* 0x080fe20000010013 */
[-C--:B------:R-:W-:Y:S01]  /*4850*/  FFMA.FTZ R18, R5, R20.reuse, R18 ;  /* 0x0000001405127223 */ /* 0x080fe20000010012 */
[-C--:B------:R-:W-:Y:S01]  /*4860*/  FFMA.FTZ R19, R71, R20.reuse, R16 ;  /* 0x0000001447137223 */ /* 0x080fe20000010010 */
[----:B--2---:R-:W-:Y:S01]  /*4870*/  HADD2.F32 R59, -RZ, R59.H0_H0 ;  /* 0x2000003bff3b7230 */ /* 0x004fe20000004100 */
[----:B------:R-:W1:Y:S01]  /*4880*/  I2F.F16 R47, R47 ;  /* 0x0000002f002f7306 */ /* 0x000e620000200c00 */
[----:B------:R-:W-:Y:S01]  /*4890*/  FFMA.FTZ R20, R65, R20, R52 ;  /* 0x0000001441147223 */ /* 0x000fe20000010034 */
[----:B------:R-:W-:Y:S01]  /*48a0*/  FFMA.FTZ R56, R60, R11, R51 ;  /* 0x0000000b3c387223 */ /* 0x000fe20000010033 */
[----:B------:R-:W-:Y:S01]  /*48b0*/  SHF.R.U32.HI R21, RZ, 0x8, R6 ;  /* 0x00000008ff157819 */ /* 0x000fe20000011606 */
[----:B0-----:R-:W-:-:S02]  /*48c0*/  HADD2.F32 R58, -RZ, R58.H0_H0 ;  /* 0x2000003aff3a7230 */ /* 0x001fc40000004100 */
[-C--:B------:R-:W-:Y:S01]  /*48d0*/  FFMA.FTZ R18, R59, R11.reuse, R18 ;  /* 0x0000000b3b127223 */ /* 0x080fe20000010012 */
[-C--:B------:R-:W-:Y:S01]  /*48e0*/  FFMA.FTZ R20, R57, R11.reuse, R20 ;  /* 0x0000000b39147223 */ /* 0x080fe20000010014 */
[----:B------:R-:W-:Y:S01]  /*48f0*/  LOP3.LUT R16, R21, 0xff, RZ, 0xc0, !PT ;  /* 0x000000ff15107812 */ /* 0x000fe200078ec0ff */
[----:B------:R-:W0:Y:S01]  /*4900*/  I2F.F16 R44, R44 ;  /* 0x0000002c002c7306 */ /* 0x000e220000200c00 */
[----:B------:R-:W-:Y:S01]  /*4910*/  FFMA.FTZ R19, R58, R11, R19 ;  /* 0x0000000b3a137223 */ /* 0x000fe20000010013 */
[--C-:B------:R-:W-:Y:S02]  /*4920*/  SHF.R.U32.HI R11, RZ, 0x8, R7.reuse ;  /* 0x00000008ff0b7819 */ /* 0x100fe40000011607 */
[----:B------:R-:W-:Y:S02]  /*4930*/  LEA.HI R62, R6, -R23, RZ, 0x8 ;  /* 0x80000017063e7211 */ /* 0x000fe400078f40ff */
[----:B------:R-:W-:Y:S01]  /*4940*/  LOP3.LUT R11, R11, 0xff, RZ, 0xc0, !PT ;  /* 0x000000ff0b0b7812 */ /* 0x000fe200078ec0ff */
[----:B-1----:R-:W-:Y:S01]  /*4950*/  HADD2.F32 R47, -RZ, R47.H0_H0 ;  /* 0x2000002fff2f7230 */ /* 0x002fe20000004100 */
[----:B------:R-:W1:Y:S01]  /*4960*/  I2F.F16 R41, R41 ;  /* 0x0000002900297306 */ /* 0x000e620000200c00 */
[----:B------:R-:W-:-:S02]  /*4970*/  SHF.R.U32.HI R21, RZ, 0x10, R7 ;  /* 0x00000010ff157819 */ /* 0x000fc40000011607 */
[----:B------:R-:W-:Y:S02]  /*4980*/  LOP3.LUT R17, R17, 0xff, RZ, 0xc0, !PT ;  /* 0x000000ff11117812 */ /* 0x000fe400078ec0ff */
[----:B------:R-:W-:Y:S02]  /*4990*/  SHF.R.U32.HI R6, RZ, 0x10, R6 ;  /* 0x00000010ff067819 */ /* 0x000fe40000011606 */
[----:B------:R-:W-:Y:S01]  /*49a0*/  IADD3 R52, PT, PT, -R34, R11, RZ ;  /* 0x0000000b22347210 */ /* 0x000fe20007ffe1ff */
[----:B------:R-:W2:Y:S01]  /*49b0*/  I2F.F16 R46, R46 ;  /* 0x0000002e002e7306 */ /* 0x000ea20000200c00 */
[----:B------:R-:W-:Y:S01]  /*49c0*/  LOP3.LUT R61, R21, 0xff, RZ, 0xc0, !PT ;  /* 0x000000ff153d7812 */ /* 0x000fe200078ec0ff */
[----:B0-----:R-:W-:Y:S01]  /*49d0*/  HADD2.F32 R44, -RZ, R44.H0_H0 ;  /* 0x2000002cff2c7230 */ /* 0x001fe20000004100 */
[----:B------:R-:W-:Y:S01]  /*49e0*/  IADD3 R17, PT, PT, -R36, R17, RZ ;  /* 0x0000001124117210 */ /* 0x000fe20007ffe1ff */
[----:B------:R-:W-:Y:S01]  /*49f0*/  FFMA.FTZ R11, R45, R10, R18 ;  /* 0x0000000a2d0b7223 */ /* 0x000fe20000010012 */
[----:B------:R-:W-:Y:S01]  /*4a00*/  IADD3 R16, PT, PT, -R23, R16, RZ ;  /* 0x0000001017107210 */ /* 0x000fe20007ffe1ff */
[----:B------:R-:W-:Y:S01]  /*4a10*/  HADD2.F32 R21, -RZ, R8.H0_H0 ;  /* 0x20000008ff157230 */ /* 0x000fe20000004100 */
[----:B------:R-:W-:Y:S01]  /*4a20*/  LOP3.LUT R6, R6, 0xff, RZ, 0xc0, !PT ;  /* 0x000000ff06067812 */ /* 0x000fe200078ec0ff */
[----:B------:R-:W0:Y:S01]  /*4a30*/  I2F.F16 R42, R42 ;  /* 0x0000002a002a7306 */ /* 0x000e220000200c00 */
[----:B-1----:R-:W-:-:S02]  /*4a40*/  HADD2.F32 R41, -RZ, R41.H0_H0 ;  /* 0x20000029ff297230 */ /* 0x002fc40000004100 */
[----:B------:R-:W-:Y:S01]  /*4a50*/  FFMA.FTZ R19, R44, R10, R19 ;  /* 0x0000000a2c137223 */ /* 0x000fe20000010013 */
[----:B------:R-:W-:Y:S01]  /*4a60*/  IADD3 R53, PT, PT, -R23, R6, RZ ;  /* 0x0000000617357210 */ /* 0x000fe20007ffe1ff */
[----:B------:R-:W-:Y:S02]  /*4a70*/  HADD2.F32 R8, -RZ, R8.H1_H1 ;  /* 0x30000008ff087230 */ /* 0x000fe40000004100 */
[----:B------:R-:W-:Y:S01]  /*4a80*/  FFMA.FTZ R18, R41, R10, R20 ;  /* 0x0000000a29127223 */ /* 0x000fe20000010014 */
[----:B--2---:R-:W-:Y:S01]  /*4a90*/  HADD2.F32 R46, -RZ, R46.H0_H0 ;  /* 0x2000002eff2e7230 */ /* 0x004fe20000004100 */
[----:B------:R-:W1:Y:S04]  /*4aa0*/  I2F.F16 R48, R48 ;  /* 0x0000003000307306 */ /* 0x000e680000200c00 */
[----:B------:R-:W-:Y:S01]  /*4ab0*/  FFMA.FTZ R6, R46, R21, R11 ;  /* 0x000000152e067223 */ /* 0x000fe2000001000b */
[----:B0-----:R-:W-:-:S03]  /*4ac0*/  HADD2.F32 R42, -RZ, R42.H0_H0 ;  /* 0x2000002aff2a7230 */ /* 0x001fc60000004100 */
[----:B------:R-:W0:Y:S01]  /*4ad0*/  I2F.F16 R43, R43 ;  /* 0x0000002b002b7306 */ /* 0x000e220000200c00 */
[----:B-1----:R-:W-:-:S07]  /*4ae0*/  HADD2.F32 R48, -RZ, R48.H0_H0 ;  /* 0x20000030ff307230 */ /* 0x002fce0000004100 */
[----:B------:R-:W1:Y:S01]  /*4af0*/  I2F.F16 R49, R49 ;  /* 0x0000003100317306 */ /* 0x000e620000200c00 */
[----:B0-----:R-:W-:-:S07]  /*4b00*/  HADD2.F32 R43, -RZ, R43.H0_H0 ;  /* 0x2000002bff2b7230 */ /* 0x001fce0000004100 */
[----:B------:R-:W0:Y:S01]  /*4b10*/  I2F.F16 R50, R50 ;  /* 0x0000003200327306 */ /* 0x000e220000200c00 */
[----:B-1----:R-:W-:-:S07]  /*4b20*/  HADD2.F32 R49, -RZ, R49.H0_H0 ;  /* 0x20000031ff317230 */ /* 0x002fce0000004100 */
[----:B------:R1:W2:Y:S01]  /*4b30*/  I2F.F16 R54, R17 ;  /* 0x0000001100367306 */ /* 0x0002a20000200c00 */
[----:B------:R-:W-:Y:S01]  /*4b40*/  FFMA.FTZ R6, R49, R8, R6 ;  /* 0x0000000831067223 */ /* 0x000fe20000010006 */
[----:B0-----:R-:W-:-:S06]  /*4b50*/  HADD2.F32 R50, -RZ, R50.H0_H0 ;  /* 0x20000032ff327230 */ /* 0x001fcc0000004100 */
[----:B------:R0:W3:Y:S01]  /*4b60*/  I2F.F16 R51, R16 ;  /* 0x0000001000337306 */ /* 0x0000e20000200c00 */
[----:B-1----:R-:W-:Y:S01]  /*4b70*/  FFMA.FTZ R17, R47, R10, R56 ;  /* 0x0000000a2f117223 */ /* 0x002fe20000010038 */
[----:B------:R-:W-:Y:S01]  /*4b80*/  IADD3 R56, PT, PT, -R34, R61, RZ ;  /* 0x0000003d22387210 */ /* 0x000fe20007ffe1ff */
[----:B------:R-:W1:Y:S01]  /*4b90*/  LDS.64 R10, [UR5+0x220] ;  /* 0x00022005ff0a7984 */ /* 0x000e620008000a00 */
[----:B------:R-:W-:Y:S01]  /*4ba0*/  LEA.HI R61, R7, -R34, RZ, 0x8 ;  /* 0x80000022073d7211 */ /* 0x000fe200078f40ff */
[-C--:B------:R-:W-:Y:S01]  /*4bb0*/  FFMA.FTZ R17, R42, R21.reuse, R17 ;  /* 0x000000152a117223 */ /* 0x080fe20000010011 */
[----:B--2---:R-:W-:Y:S02]  /*4bc0*/  HADD2.F32 R54, -RZ, R54.H0_H0 ;  /* 0x20000036ff367230 */ /* 0x004fe40000004100 */
[----:B------:R-:W2:Y:S01]  /*4bd0*/  I2F.F16 R52, R52 ;  /* 0x0000003400347306 */ /* 0x000ea20000200c00 */
[-C--:B0-----:R-:W-:Y:S01]  /*4be0*/  FFMA.FTZ R16, R48, R21.reuse, R19 ;  /* 0x0000001530107223 */ /* 0x081fe20000010013 */
[----:B------:R-:W-:Y:S01]  /*4bf0*/  FFMA.FTZ R19, R43, R21, R18 ;  /* 0x000000152b137223 */ /* 0x000fe20000010012 */
[----:B------:R-:W-:Y:S01]  /*4c00*/  FFMA.FTZ R7, R50, R8, R17 ;  /* 0x0000000832077223 */ /* 0x000fe20000010011 */
[----:B------:R-:W-:-:S02]  /*4c10*/  HADD2.F32 R18, -RZ, R9.H0_H0 ;  /* 0x20000009ff127230 */ /* 0x000fc40000004100 */
[----:B------:R-:W-:Y:S02]  /*4c20*/  HADD2.F32 R9, -RZ, R9.H1_H1 ;  /* 0x30000009ff097230 */ /* 0x000fe40000004100 */
[----:B------:R-:W0:Y:S01]  /*4c30*/  I2F.F16 R55, R55 ;  /* 0x0000003700377306 */ /* 0x000e220000200c00 */
[----:B---3--:R-:W-:-:S05]  /*4c40*/  HADD2.F32 R51, -RZ, R51.H0_H0 ;  /* 0x20000033ff337230 */ /* 0x008fca0000004100 */
[-C--:B------:R-:W-:Y:S01]  /*4c50*/  FFMA.FTZ R16, R51, R8.reuse, R16 ;  /* 0x0000000833107223 */ /* 0x080fe20000010010 */
[----:B--2---:R-:W-:Y:S01]  /*4c60*/  HADD2.F32 R52, -RZ, R52.H0_H0 ;  /* 0x20000034ff347230 */ /* 0x004fe20000004100 */
[----:B------:R-:W2:Y:S04]  /*4c70*/  I2F.F16 R53, R53 ;  /* 0x0000003500357306 */ /* 0x000ea80000200c00 */
[----:B------:R-:W-:Y:S01]  /*4c80*/  FFMA.FTZ R21, R52, R8, R19 ;  /* 0x0000000834157223 */ /* 0x000fe20000010013 */
[-C--:B------:R-:W-:Y:S01]  /*4c90*/  FFMA.FTZ R8, R54, R18.reuse, R7 ;  /* 0x0000001236087223 */ /* 0x080fe20000010007 */
[----:B0-----:R-:W-:Y:S02]  /*4ca0*/  HADD2.F32 R55, -RZ, R55.H0_H0 ;  /* 0x20000037ff377230 */ /* 0x001fe40000004100 */
[----:B------:R-:W0:Y:S03]  /*4cb0*/  I2F.F16 R56, R56 ;  /* 0x0000003800387306 */ /* 0x000e260000200c00 */
[----:B------:R-:W-:-:S02]  /*4cc0*/  FFMA.FTZ R17, R55, R18, R6 ;  /* 0x0000001237117223 */ /* 0x000fc40000010006 */
[----:B------:R-:W3:Y:S01]  /*4cd0*/  LDS.64 R6, [UR5+0x228] ;  /* 0x00022805ff067984 */ /* 0x000ee20008000a00 */
[----:B--2---:R-:W-:Y:S02]  /*4ce0*/  HADD2.F32 R53, -RZ, R53.H0_H0 ;  /* 0x20000035ff357230 */ /* 0x004fe40000004100 */
[----:B------:R-:W2:Y:S03]  /*4cf0*/  I2F.F16 R64, R64 ;  /* 0x0000004000407306 */ /* 0x000ea60000200c00 */
[----:B------:R-:W-:Y:S01]  /*4d00*/  FFMA.FTZ R19, R53, R18, R16 ;  /* 0x0000001235137223 */ /* 0x000fe20000010010 */
[----:B0-----:R-:W-:-:S04]  /*4d10*/  HADD2.F32 R56, -RZ, R56.H0_H0 ;  /* 0x20000038ff387230 */ /* 0x001fc80000004100 */
[----:B------:R-:W0:Y:S01]  /*4d20*/  I2F.F16 R63, R74 ;  /* 0x0000004a003f7306 */ /* 0x000e220000200c00 */
[----:B------:R-:W-:Y:S01]  /*4d30*/  FFMA.FTZ R16, R56, R18, R21 ;  /* 0x0000001238107223 */ /* 0x000fe20000010015 */
[----:B--2---:R-:W-:-:S06]  /*4d40*/  HADD2.F32 R64, -RZ, R64.H0_H0 ;  /* 0x20000040ff407230 */ /* 0x004fcc0000004100 */
[----:B------:R-:W2:Y:S01]  /*4d50*/  I2F.F16 R62, R62 ;  /* 0x0000003e003e7306 */ /* 0x000ea20000200c00 */
[----:B------:R-:W-:Y:S01]  /*4d60*/  FFMA.FTZ R17, R64, R9, R17 ;  /* 0x0000000940117223 */ /* 0x000fe20000010011 */
[----:B0-----:R-:W-:-:S06]  /*4d70*/  HADD2.F32 R63, -RZ, R63.H0_H0 ;  /* 0x2000003fff3f7230 */ /* 0x001fcc0000004100 */
[----:B------:R-:W0:Y:S01]  /*4d80*/  I2F.F16 R61, R61 ;  /* 0x0000003d003d7306 */ /* 0x000e220000200c00 */
[----:B------:R-:W-:Y:S01]  /*4d90*/  FMUL.FTZ R17, R32, R17 ;  /* 0x0000001120117220 */ /* 0x000fe20000410000 */
        /* <DEDUP_REMOVED lines=25> */
[--C-:B---3--:R-:W-:Y:S02]  /*4f30*/  HADD2.F32 R10, -RZ, R6.reuse.H0_H0 ;  /* 0x20000006ff0a7230 */ /* 0x108fe40000004100 */
        /* <DEDUP_REMOVED lines=21> */
[----:B------:R-:W-:Y:S01]  /*5090*/  F2FP.F16.F32.PACK_AB R8, RZ, R17 ;  /* 0x00000011ff08723e */ /* 0x000fe200000000ff */
[----:B------:R-:W-:Y:S01]  /*50a0*/  FMUL.FTZ R17, R31, R18 ;  /* 0x000000121f117220 */ /* 0x000fe20000410000 */
[C---:B------:R-:W-:Y:S01]  /*50b0*/  FMUL.FTZ R21, R30.reuse, R21 ;  /* 0x000000151e157220 */ /* 0x040fe20000410000 */
[C---:B------:R-:W-:Y:S01]  /*50c0*/  FMUL.FTZ R18, R29.reuse, R20 ;  /* 0x000000141d127220 */ /* 0x040fe20000410000 */
[----:B------:R-:W-:Y:S01]  /*50d0*/  FMUL.FTZ R11, R29, R16 ;  /* 0x000000101d0b7220 */ /* 0x000fe20000410000 */
[----:B------:R-:W-:Y:S01]  /*50e0*/  FMUL.FTZ R9, R30, R19 ;  /* 0x000000131e097220 */ /* 0x000fe20000410000 */
[----:B------:R-:W-:Y:S01]  /*50f0*/  FMUL.FTZ R16, R32, R73 ;  /* 0x0000004920107220 */ /* 0x000fe20000410000 */
[----:B------:R-:W-:-:S02]  /*5100*/  F2FP.F16.F32.PACK_AB R20, RZ, R21 ;  /* 0x00000015ff14723e */ /* 0x000fc400000000ff */
[----:B------:R-:W-:Y:S02]  /*5110*/  F2FP.F16.F32.PACK_AB R21, RZ, R18 ;  /* 0x00000012ff15723e */ /* 0x000fe400000000ff */
[----:B------:R-:W-:Y:S01]  /*5120*/  F2FP.F16.F32.PACK_AB R10, RZ, R10 ;  /* 0x0000000aff0a723e */ /* 0x000fe200000000ff */
[----:B------:R-:W1:Y:S01]  /*5130*/  LDS.64 R18, [UR5+0x28] ;  /* 0x00002805ff127984 */ /* 0x000e620008000a00 */
[----:B------:R-:W-:Y:S02]  /*5140*/  F2FP.F16.F32.PACK_AB R9, RZ, R9 ;  /* 0x00000009ff09723e */ /* 0x000fe400000000ff */
[----:B------:R-:W-:Y:S02]  /*5150*/  F2FP.F16.F32.PACK_AB R11, RZ, R11 ;  /* 0x0000000bff0b723e */ /* 0x000fe400000000ff */
[----:B------:R-:W-:Y:S02]  /*5160*/  F2FP.F16.F32.PACK_AB R16, RZ, R16 ;  /* 0x00000010ff10723e */ /* 0x000fe400000000ff */
[----:B------:R-:W-:-:S02]  /*5170*/  F2FP.F16.F32.PACK_AB R17, RZ, R17 ;  /* 0x00000011ff11723e */ /* 0x000fc400000000ff */
[----:B------:R-:W-:Y:S02]  /*5180*/  PRMT R8, R8, 0x5410, R10 ;  /* 0x0000541008087816 */ /* 0x000fe4000000000a */
[----:B------:R-:W-:Y:S02]  /*5190*/  PRMT R20, R20, 0x5410, R21 ;  /* 0x0000541014147816 */ /* 0x000fe40000000015 */
[----:B------:R-:W-:Y:S02]  /*51a0*/  PRMT R10, R9, 0x5410, R11 ;  /* 0x00005410090a7816 */ /* 0x000fe4000000000b */
[----:B------:R-:W-:Y:S01]  /*51b0*/  PRMT R16, R16, 0x5410, R17 ;  /* 0x0000541010107816 */ /* 0x000fe20000000011 */
[----:B------:R-:W-:Y:S02]  /*51c0*/  HFMA2 R66, R8, 1, 1, R66 ;  /* 0x3c003c0008427831 */ /* 0x000fe40000000042 */
[----:B0-----:R-:W-:Y:S02]  /*51d0*/  HADD2.F32 R9, -RZ, R6.H0_H0 ;  /* 0x20000006ff097230 */ /* 0x001fe40000004100 */
[----:B------:R-:W-:-:S02]  /*51e0*/  HFMA2 R69, R20, 1, 1, R69 ;  /* 0x3c003c0014457831 */ /* 0x000fc40000000045 */
[----:B------:R-:W-:Y:S02]  /*51f0*/  HADD2 R68, R16, R68 ;  /* 0x0000004410447230 */ /* 0x000fe40000000000 */
[----:B------:R-:W-:Y:S01]  /*5200*/  HADD2.F32 R6, -RZ, R6.H1_H1 ;  /* 0x30000006ff067230 */ /* 0x000fe20000004100 */
[----:B------:R-:W0:Y:S01]  /*5210*/  LDS.64 R20, [UR5+0x320] ;  /* 0x00032005ff147984 */ /* 0x000e220008000a00 */
[----:B------:R-:W-:Y:S01]  /*5220*/  FFMA.FTZ R16, R9, R4, RZ ;  /* 0x0000000409107223 */ /* 0x000fe200000100ff */
[----:B------:R-:W-:Y:S01]  /*5230*/  FFMA.FTZ R8, R3, R9, RZ ;  /* 0x0000000903087223 */ /* 0x000fe200000100ff */
[C---:B------:R-:W-:Y:S01]  /*5240*/  FFMA.FTZ R11, R9.reuse, R0, RZ ;  /* 0x00000000090b7223 */ /* 0x040fe200000100ff */
[----:B------:R-:W-:Y:S01]  /*5250*/  FFMA.FTZ R74, R9, R2, RZ ;  /* 0x00000002094a7223 */ /* 0x000fe200000100ff */
[C---:B------:R-:W-:Y:S01]  /*5260*/  FFMA.FTZ R9, R6.reuse, R71, R16 ;  /* 0x0000004706097223 */ /* 0x040fe20000010010 */
[----:B------:R-:W-:Y:S01]  /*5270*/  HFMA2 R67, R10, 1, 1, R67 ;  /* 0x3c003c000a437831 */ /* 0x000fe20000000043 */
[----:B------:R-:W2:Y:S01]  /*5280*/  LDS.64 R16, [UR5+0x420] ;  /* 0x00042005ff107984 */ /* 0x000ea20008000a00 */
[----:B------:R-:W-:Y:S01]  /*5290*/  FFMA.FTZ R10, R6, R70, R11 ;  /* 0x00000046060a7223 */ /* 0x000fe2000001000b */
[----:B------:R-:W-:-:S02]  /*52a0*/  HADD2.F32 R11, -RZ, R7.H0_H0 ;  /* 0x20000007ff0b7230 */ /* 0x000fc40000004100 */
[----:B------:R-:W-:Y:S01]  /*52b0*/  FFMA.FTZ R8, R5, R6, R8 ;  /* 0x0000000605087223 */ /* 0x000fe20000010008 */
[----:B------:R-:W-:Y:S01]  /*52c0*/  FFMA.FTZ R74, R6, R65, R74 ;  /* 0x00000041064a7223 */ /* 0x000fe2000001004a */
[----:B------:R-:W-:Y:S02]  /*52d0*/  HADD2.F32 R73, -RZ, R7.H1_H1 ;  /* 0x30000007ff497230 */ /* 0x000fe40000004100 */
[----:B------:R-:W-:Y:S01]  /*52e0*/  FFMA.FTZ R6, R11, R60, R10 ;  /* 0x0000003c0b067223 */ /* 0x000fe2000001000a */
[----:B------:R-:W-:Y:S01]  /*52f0*/  FFMA.FTZ R8, R59, R11, R8 ;  /* 0x0000000b3b087223 */ /* 0x000fe20000010008 */
[C---:B------:R-:W-:Y:S01]  /*5300*/  FFMA.FTZ R9, R11.reuse, R58, R9 ;  /* 0x0000003a0b097223 */ /* 0x040fe20000010009 */
[----:B------:R-:W-:Y:S01]  /*5310*/  FFMA.FTZ R74, R11, R57, R74 ;  /* 0x000000390b4a7223 */ /* 0x000fe2000001004a */
[----:B------:R-:W-:Y:S01]  /*5320*/  FFMA.FTZ R7, R73, R47, R6 ;  /* 0x0000002f49077223 */ /* 0x000fe20000010006 */
[--C-:B-1----:R-:W-:Y:S02]  /*5330*/  HADD2.F32 R6, -RZ, R18.reuse.H0_H0 ;  /* 0x20000012ff067230 */ /* 0x102fe40000004100 */
[----:B------:R-:W-:Y:S01]  /*5340*/  FFMA.FTZ R11, R45, R73, R8 ;  /* 0x000000492d0b7223 */ /* 0x000fe20000010008 */
[C---:B------:R-:W-:Y:S01]  /*5350*/  FFMA.FTZ R9, R73.reuse, R44, R9 ;  /* 0x0000002c49097223 */ /* 0x040fe20000010009 */
[----:B------:R-:W-:Y:S01]  /*5360*/  FFMA.FTZ R10, R73, R41, R74 ;  /* 0x00000029490a7223 */ /* 0x000fe2000001004a */
[----:B------:R-:W-:-:S02]  /*5370*/  HADD2.F32 R73, -RZ, R18.H1_H1 ;  /* 0x30000012ff497230 */ /* 0x000fc40000004100 */
        /* <DEDUP_REMOVED lines=9> */
[----:B------:R-:W-:Y:S01]  /*5410*/  HADD2.F32 R20, -RZ, R20.H1_H1 ;  /* 0x30000014ff147230 */ /* 0x000fe20000004100 */
[----:B------:R-:W-:Y:S01]  /*5420*/  MOV R81, UR8 ;  /* 0x0000000800517c02 */ /* 0x000fe20008000f00 */
[----:B------:R-:W-:-:S02]  /*5430*/  HADD2.F32 R9, -RZ, R21.H0_H0 ;  /* 0x20000015ff097230 */ /* 0x000fc40000004100 */
[-C--:B------:R-:W-:Y:S01]  /*5440*/  FFMA.FTZ R78, R3, R7.reuse, RZ ;  /* 0x00000007034e7223 */ /* 0x080fe200000100ff */
[-C--:B------:R-:W-:Y:S01]  /*5450*/  FFMA.FTZ R11, R0, R7.reuse, RZ ;  /* 0x00000007000b7223 */ /* 0x080fe200000100ff */
[-C--:B------:R-:W-:Y:S01]  /*5460*/  FFMA.FTZ R6, R4, R7.reuse, RZ ;  /* 0x0000000704067223 */ /* 0x080fe200000100ff */
[----:B------:R-:W-:Y:S01]  /*5470*/  FFMA.FTZ R8, R2, R7, RZ ;  /* 0x0000000702087223 */ /* 0x000fe200000100ff */
[--C-:B--2---:R-:W-:Y:S02]  /*5480*/  HADD2.F32 R7, -RZ, R16.reuse.H0_H0 ;  /* 0x20000010ff077230 */ /* 0x104fe40000004100 */
[-C--:B------:R-:W-:Y:S01]  /*5490*/  FFMA.FTZ R78, R5, R20.reuse, R78 ;  /* 0x00000014054e7223 */ /* 0x080fe2000001004e */
[-C--:B------:R-:W-:Y:S01]  /*54a0*/  FFMA.FTZ R77, R71, R20.reuse, R6 ;  /* 0x00000014474d7223 */ /* 0x080fe20000010006 */
[----:B------:R-:W-:Y:S02]  /*54b0*/  HADD2.F32 R16, -RZ, R16.H1_H1 ;  /* 0x30000010ff107230 */ /* 0x000fe40000004100 */
[----:B------:R-:W-:Y:S01]  /*54c0*/  FFMA.FTZ R11, R70, R20, R11 ;  /* 0x00000014460b7223 */ /* 0x000fe2000001000b */
[-C--:B------:R-:W-:Y:S01]  /*54d0*/  FFMA.FTZ R6, R3, R7.reuse, RZ ;  /* 0x0000000703067223 */ /* 0x080fe200000100ff */
[-C--:B------:R-:W-:Y:S01]  /*54e0*/  FFMA.FTZ R3, R0, R7.reuse, RZ ;  /* 0x0000000700037223 */ /* 0x080fe200000100ff */
[-C--:B------:R-:W-:Y:S01]  /*54f0*/  FFMA.FTZ R4, R4, R7.reuse, RZ ;  /* 0x0000000704047223 */ /* 0x080fe200000100ff */
[----:B------:R-:W-:Y:S01]  /*5500*/  FFMA.FTZ R2, R2, R7, RZ ;  /* 0x0000000702027223 */ /* 0x000fe200000100ff */
[----:B------:R-:W-:Y:S01]  /*5510*/  MOV R7, UR8 ;  /* 0x0000000800077c02 */ /* 0x000fe20008000f00 */
[-C--:B------:R-:W-:Y:S01]  /*5520*/  FFMA.FTZ R0, R5, R16.reuse, R6 ;  /* 0x0000001005007223 */ /* 0x080fe20000010006 */
[----:B------:R-:W-:Y:S01]  /*5530*/  FFMA.FTZ R71, R71, R16, R4 ;  /* 0x0000001047477223 */ /* 0x000fe20000010004 */
[----:B------:R-:W-:Y:S01]  /*5540*/  FFMA.FTZ R20, R65, R20, R8 ;  /* 0x0000001441147223 */ /* 0x000fe20000010008 */
[----:B------:R-:W-:Y:S01]  /*5550*/  FFMA.FTZ R78, R59, R9, R78 ;  /* 0x000000093b4e7223 */ /* 0x000fe2000001004e */
[----:B------:R-:W-:-:S04]  /*5560*/  IMAD.WIDE R14, R7, 0x4, R14 ;  /* 0x00000004070e7825 */ /* 0x000fc800078e020e */
[-C--:B------:R-:W-:Y:S01]  /*5570*/  FFMA.FTZ R76, R60, R9.reuse, R11 ;  /* 0x000000093c4c7223 */ /* 0x080fe2000001000b */
[-C--:B------:R-:W-:Y:S01]  /*5580*/  FFMA.FTZ R77, R58, R9.reuse, R77 ;  /* 0x000000093a4d7223 */ /* 0x080fe2000001004d */
[----:B------:R-:W-:Y:S01]  /*5590*/  FFMA.FTZ R20, R57, R9, R20 ;  /* 0x0000000939147223 */ /* 0x000fe20000010014 */
[----:B------:R-:W-:Y:S01]  /*55a0*/  FFMA.FTZ R3, R70, R16, R3 ;  /* 0x0000001046037223 */ /* 0x000fe20000010003 */
[----:B------:R0:W2:Y:S01]  /*55b0*/  LDG.E.128.CONSTANT R4, desc[UR10][R14.64] ;  /* 0x0000000a0e047981 */ /* 0x0000a2000c1e9d00 */
[----:B------:R-:W-:-:S04]  /*55c0*/  IMAD.WIDE R80, R81, 0x4, R14 ;  /* 0x0000000451507825 */ /* 0x000fc800078e020e */
[----:B------:R-:W-:Y:S01]  /*55d0*/  FFMA.FTZ R2, R65, R16, R2 ;  /* 0x0000001041027223 */ /* 0x000fe20000010002 */
[----:B------:R1:W3:Y:S01]  /*55e0*/  LDG.E.128.CONSTANT R8, desc[UR10][R80.64] ;  /* 0x0000000a50087981 */ /* 0x0002e2000c1e9d00 */
[--C-:B------:R-:W-:Y:S01]  /*55f0*/  HADD2.F32 R16, -RZ, R17.reuse.H0_H0 ;  /* 0x20000011ff107230 */ /* 0x100fe20000004100 */
[----:B------:R-:W-:Y:S01]  /*5600*/  UIADD3 UR9, UPT, UPT, UR9, 0x20, URZ ;  /* 0x0000002009097890 */ /* 0x000fe2000fffe0ff */
[----:B------:R-:W-:Y:S01]  /*5610*/  HADD2.F32 R17, -RZ, R17.H1_H1 ;  /* 0x30000011ff117230 */ /* 0x000fe20000004100 */
[----:B------:R-:W-:Y:S01]  /*5620*/  UIADD3 UR4, UPT, UPT, UR4, 0x20, URZ ;  /* 0x0000002004047890 */ /* 0x000fe2000fffe0ff */
[--C-:B0-----:R-:W-:Y:S02]  /*5630*/  HADD2.F32 R15, -RZ, R19.reuse.H1_H1 ;  /* 0x30000013ff0f7230 */ /* 0x101fe40000004100 */
[-C--:B------:R-:W-:Y:S01]  /*5640*/  FFMA.FTZ R0, R59, R16.reuse, R0 ;  /* 0x000000103b007223 */ /* 0x080fe20000010000 */
[-C--:B------:R-:W-:Y:S01]  /*5650*/  FFMA.FTZ R60, R60, R16.reuse, R3 ;  /* 0x000000103c3c7223 */ /* 0x080fe20000010003 */
[-C--:B------:R-:W-:Y:S01]  /*5660*/  FFMA.FTZ R71, R58, R16.reuse, R71 ;  /* 0x000000103a477223 */ /* 0x080fe20000010047 */
[----:B------:R-:W-:Y:S01]  /*5670*/  FFMA.FTZ R16, R57, R16, R2 ;  /* 0x0000001039107223 */ /* 0x000fe20000010002 */
[----:B------:R-:W-:Y:S01]  /*5680*/  HADD2.F32 R2, -RZ, R19.H0_H0 ;  /* 0x20000013ff027230 */ /* 0x000fe20000004100 */
[----:B------:R-:W-:Y:S01]  /*5690*/  ISETP.LE.U32.AND P0, PT, R13, UR9, PT ;  /* 0x000000090d007c0c */ /* 0x000fe2000bf03070 */
[-C--:B------:R-:W-:Y:S01]  /*56a0*/  FFMA.FTZ R71, R44, R17.reuse, R71 ;  /* 0x000000112c477223 */ /* 0x080fe20000010047 */
[----:B------:R-:W-:-:S02]  /*56b0*/  FFMA.FTZ R16, R41, R17, R16 ;  /* 0x0000001129107223 */ /* 0x000fc40000010010 */
[C---:B------:R-:W-:Y:S01]  /*56c0*/  FFMA.FTZ R57, R2.reuse, R53, R18 ;  /* 0x0000003502397223 */ /* 0x040fe20000010012 */
[----:B------:R-:W-:Y:S01]  /*56d0*/  FFMA.FTZ R3, R55, R2, R74 ;  /* 0x0000000237037223 */ /* 0x000fe2000001004a */
[C---:B------:R-:W-:Y:S01]  /*56e0*/  FFMA.FTZ R58, R2.reuse, R54, R75 ;  /* 0x00000036023a7223 */ /* 0x040fe2000001004b */
[----:B------:R-:W-:Y:S01]  /*56f0*/  FFMA.FTZ R18, R2, R56, R73 ;  /* 0x0000003802127223 */ /* 0x000fe20000010049 */
[----:B------:R-:W-:Y:S02]  /*5700*/  HADD2.F32 R2, -RZ, R21.H1_H1 ;  /* 0x30000015ff027230 */ /* 0x000fe40000004100 */
[----:B------:R-:W-:Y:S01]  /*5710*/  FFMA.FTZ R19, R64, R15, R3 ;  /* 0x0000000f40137223 */ /* 0x000fe20000010003 */
[C---:B------:R-:W-:Y:S01]  /*5720*/  FFMA.FTZ R58, R15.reuse, R63, R58 ;  /* 0x0000003f0f3a7223 */ /* 0x040fe2000001003a */
[C---:B------:R-:W-:Y:S01]  /*5730*/  FFMA.FTZ R57, R15.reuse, R62, R57 ;  /* 0x0000003e0f397223 */ /* 0x040fe20000010039 */
[----:B------:R-:W-:Y:S01]  /*5740*/  FFMA.FTZ R18, R15, R61, R18 ;  /* 0x0000003d0f127223 */ /* 0x000fe20000010012 */
[-C--:B------:R-:W-:Y:S01]  /*5750*/  FFMA.FTZ R21, R45, R2.reuse, R78 ;  /* 0x000000022d157223 */ /* 0x080fe2000001004e */
[-C--:B------:R-:W-:Y:S01]  /*5760*/  FFMA.FTZ R59, R47, R2.reuse, R76 ;  /* 0x000000022f3b7223 */ /* 0x080fe2000001004c */
[-C--:B------:R-:W-:Y:S01]  /*5770*/  FFMA.FTZ R77, R44, R2.reuse, R77 ;  /* 0x000000022c4d7223 */ /* 0x080fe2000001004d */
[----:B------:R-:W-:Y:S01]  /*5780*/  FFMA.FTZ R20, R41, R2, R20 ;  /* 0x0000000229147223 */ /* 0x000fe20000010014 */
[----:B------:R-:W0:Y:S01]  /*5790*/  LDS.64 R14, [UR5+0x428] ;  /* 0x00042805ff0e7984 */ /* 0x000e220008000a00 */
[----:B------:R-:W-:Y:S01]  /*57a0*/  FMUL.FTZ R19, R32, R19 ;  /* 0x0000001320137220 */ /* 0x000fe20000410000 */
[-C--:B------:R-:W-:Y:S01]  /*57b0*/  FFMA.FTZ R45, R45, R17.reuse, R0 ;  /* 0x000000112d2d7223 */ /* 0x080fe20000010000 */
[----:B------:R-:W-:Y:S01]  /*57c0*/  FFMA.FTZ R47, R47, R17, R60 ;  /* 0x000000112f2f7223 */ /* 0x000fe2000001003c */
[----:B------:R-:W4:Y:S01]  /*57d0*/  LDS.64 R2, [UR5+0x328] ;  /* 0x00032805ff027984 */ /* 0x000f220008000a00 */
[----:B------:R-:W-:Y:S01]  /*57e0*/  FMUL.FTZ R58, R31, R58 ;  /* 0x0000003a1f3a7220 */ /* 0x000fe20000410000 */
[----:B------:R-:W-:Y:S01]  /*57f0*/  F2FP.F16.F32.PACK_AB R0, RZ, R19 ;  /* 0x00000013ff00723e */ /* 0x000fe200000000ff */
[----:B------:R-:W-:Y:S01]  /*5800*/  FMUL.FTZ R57, R30, R57 ;  /* 0x000000391e397220 */ /* 0x000fe20000410000 */
[----:B------:R-:W-:-:S04]  /*5810*/  FMUL.FTZ R18, R29, R18 ;  /* 0x000000121d127220 */ /* 0x000fc80000410000 */
[----:B------:R-:W-:Y:S01]  /*5820*/  F2FP.F16.F32.PACK_AB R57, RZ, R57 ;  /* 0x00000039ff39723e */ /* 0x000fe200000000ff */
[----:B0-----:R-:W-:Y:S02]  /*5830*/  HADD2.F32 R41, -RZ, R14.H0_H0 ;  /* 0x2000000eff297230 */ /* 0x001fe40000004100 */
[----:B----4-:R-:W-:-:S03]  /*5840*/  HADD2.F32 R19, -RZ, R2.H0_H0 ;  /* 0x20000002ff137230 */ /* 0x010fc60000004100 */
[C---:B------:R-:W-:Y:S01]  /*5850*/  FFMA.FTZ R47, R42.reuse, R41, R47 ;  /* 0x000000292a2f7223 */ /* 0x040fe2000001002f */
[----:B------:R-:W-:Y:S02]  /*5860*/  HADD2.F32 R65, -RZ, R2.H1_H1 ;  /* 0x30000002ff417230 */ /* 0x000fe40000004100 */
[-C--:B------:R-:W-:Y:S01]  /*5870*/  FFMA.FTZ R59, R42, R19.reuse, R59 ;  /* 0x000000132a3b7223 */ /* 0x080fe2000001003b */
[-C--:B------:R-:W-:Y:S01]  /*5880*/  FFMA.FTZ R44, R46, R19.reuse, R21 ;  /* 0x000000132e2c7223 */ /* 0x080fe20000010015 */
[-C--:B------:R-:W-:Y:S01]  /*5890*/  FFMA.FTZ R60, R48, R19.reuse, R77 ;  /* 0x00000013303c7223 */ /* 0x080fe2000001004d */
[C---:B------:R-:W-:Y:S01]  /*58a0*/  FFMA.FTZ R21, R43.reuse, R19, R20 ;  /* 0x000000132b157223 */ /* 0x040fe20000010014 */
[-C--:B------:R-:W-:Y:S01]  /*58b0*/  FFMA.FTZ R46, R46, R41.reuse, R45 ;  /* 0x000000292e2e7223 */ /* 0x080fe2000001002d */
[-C--:B------:R-:W-:Y:S01]  /*58c0*/  FFMA.FTZ R48, R48, R41.reuse, R71 ;  /* 0x0000002930307223 */ /* 0x080fe20000010047 */
[----:B------:R-:W-:Y:S01]  /*58d0*/  FFMA.FTZ R43, R43, R41, R16 ;  /* 0x000000292b2b7223 */ /* 0x000fe20000010010 */
[----:B------:R-:W-:Y:S01]  /*58e0*/  F2FP.F16.F32.PACK_AB R41, RZ, R58 ;  /* 0x0000003aff29723e */ /* 0x000fe200000000ff */
[-C--:B------:R-:W-:Y:S01]  /*58f0*/  FFMA.FTZ R44, R49, R65.reuse, R44 ;  /* 0x00000041312c7223 */ /* 0x080fe2000001002c */
[-C--:B------:R-:W-:Y:S01]  /*5900*/  FFMA.FTZ R59, R50, R65.reuse, R59 ;  /* 0x00000041323b7223 */ /* 0x080fe2000001003b */
[-C--:B------:R-:W-:Y:S01]  /*5910*/  FFMA.FTZ R60, R51, R65.reuse, R60 ;  /* 0x00000041333c7223 */ /* 0x080fe2000001003c */
[----:B------:R-:W-:Y:S01]  /*5920*/  FFMA.FTZ R65, R52, R65, R21 ;  /* 0x0000004134417223 */ /* 0x000fe20000010015 */
[----:B--2---:R-:W-:-:S02]  /*5930*/  LEA.HI R42, R7, -R34, RZ, 0x8 ;  /* 0x80000022072a7211 */ /* 0x004fc400078f40ff */
[C---:B------:R-:W-:Y:S02]  /*5940*/  LOP3.LUT R58, R4.reuse, 0xff, RZ, 0xc0, !PT ;  /* 0x000000ff043a7812 */ /* 0x040fe400078ec0ff */
[----:B------:R0:W-:Y:S01]  /*5950*/  I2F.F16 R16, R42 ;  /* 0x0000002a00107306 */ /* 0x0001e20000200c00 */
[C---:B------:R-:W-:Y:S02]  /*5960*/  LEA.HI R19, R5.reuse, -R36, RZ, 0x8 ;  /* 0x8000002405137211 */ /* 0x040fe400078f40ff */
[----:B------:R-:W-:Y:S02]  /*5970*/  LOP3.LUT R45, R5, 0xff, RZ, 0xc0, !PT ;  /* 0x000000ff052d7812 */ /* 0x000fe400078ec0ff */
[----:B------:R-:W-:Y:S02]  /*5980*/  LEA.HI R17, R4, -R35, RZ, 0x8 ;  /* 0x8000002304117211 */ /* 0x000fe400078f40ff */
[----:B------:R-:W-:Y:S01]  /*5990*/  IADD3 R2, PT, PT, -R36, R45, RZ ;  /* 0x0000002d24027210 */ /* 0x000fe20007ffe1ff */
[----:B------:R-:W2:Y:S01]  /*59a0*/  I2F.F16 R19, R19 ;  /* 0x0000001300137306 */ /* 0x000ea20000200c00 */
[----:B0-----:R-:W-:Y:S01]  /*59b0*/  HADD2.F32 R42, -RZ, R14.H1_H1 ;  /* 0x3000000eff2a7230 */ /* 0x001fe20000004100 */
[----:B------:R-:W-:-:S02]  /*59c0*/  IADD3 R14, PT, PT, -R35, R58, RZ ;  /* 0x0000003a230e7210 */ /* 0x000fc40007ffe1ff */
[----:B------:R-:W-:Y:S02]  /*59d0*/  LOP3.LUT R45, R7, 0xff, RZ, 0xc0, !PT ;  /* 0x000000ff072d7812 */ /* 0x000fe400078ec0ff */
[-C--:B------:R-:W-:Y:S01]  /*59e0*/  FFMA.FTZ R58, R49, R42.reuse, R46 ;  /* 0x0000002a313a7223 */ /* 0x080fe2000001002e */
[----:B------:R-:W-:Y:S01]  /*59f0*/  MOV R49, UR8 ;  /* 0x0000000800317c02 */ /* 0x000fe20008000f00 */
[-C--:B------:R-:W-:Y:S01]  /*5a00*/  FFMA.FTZ R47, R50, R42.reuse, R47 ;  /* 0x0000002a322f7223 */ /* 0x080fe2000001002f */
[----:B------:R-:W-:Y:S01]  /*5a10*/  FFMA.FTZ R50, R51, R42, R48 ;  /* 0x0000002a33327223 */ /* 0x000fe20000010030 */
[----:B------:R-:W-:Y:S01]  /*5a20*/  F2FP.F16.F32.PACK_AB R48, RZ, R18 ;  /* 0x00000012ff30723e */ /* 0x000fe200000000ff */
[----:B------:R-:W-:Y:S01]  /*5a30*/  FFMA.FTZ R51, R52, R42, R43 ;  /* 0x0000002a34337223 */ /* 0x000fe2000001002b */
[----:B-1----:R-:W-:Y:S01]  /*5a40*/  IMAD.WIDE R80, R49, 0x4, R80 ;  /* 0x0000000431507825 */ /* 0x002fe200078e0250 */
[----:B------:R-:W-:Y:S01]  /*5a50*/  PRMT R49, R0, 0x5410, R41 ;  /* 0x0000541000317816 */ /* 0x000fe20000000029 */
[----:B------:R-:W-:Y:S01]  /*5a60*/  I2F.F16 R2, R2 ;  /* 0x0000000200027306 */ /* 0x000fe20000200c00 */
[----:B------:R-:W-:Y:S01]  /*5a70*/  SHF.R.U32.HI R0, RZ, 0x8, R4 ;  /* 0x00000008ff007819 */ /* 0x000fe20000011604 */
[----:B--2---:R-:W-:Y:S01]  /*5a80*/  HADD2.F32 R19, -RZ, R19.H0_H0 ;  /* 0x20000013ff137230 */ /* 0x004fe20000004100 */
[----:B------:R-:W-:Y:S01]  /*5a90*/  PRMT R57, R57, 0x5410, R48 ;  /* 0x0000541039397816 */ /* 0x000fe20000000030 */
[----:B------:R-:W-:Y:S01]  /*5aa0*/  HADD2.F32 R16, -RZ, R16.H0_H0 ;  /* 0x20000010ff107230 */ /* 0x000fe20000004100 */
[----:B---3--:R-:W-:Y:S01]  /*5ab0*/  LEA.HI R52, R9, -R36, RZ, 0x8 ;  /* 0x8000002409347211 */ /* 0x008fe200078f40ff */
[----:B------:R-:W-:Y:S01]  /*5ac0*/  HFMA2 R28, R49, 1, 1, R28 ;  /* 0x3c003c00311c7831 */ /* 0x000fe2000000001c */
[----:B------:R-:W-:Y:S01]  /*5ad0*/  LOP3.LUT R48, R0, 0xff, RZ, 0xc0, !PT ;  /* 0x000000ff00307812 */ /* 0x000fe200078ec0ff */
[----:B------:R-:W-:Y:S01]  /*5ae0*/  HADD2.F32 R0, -RZ, R3.H0_H0 ;  /* 0x20000003ff007230 */ /* 0x000fe20000004100 */
[----:B------:R0:W-:Y:S01]  /*5af0*/  I2F.F16 R18, R52 ;  /* 0x0000003400127306 */ /* 0x0001e20000200c00 */
[----:B------:R-:W-:Y:S01]  /*5b00*/  HADD2 R33, R57, R33 ;  /* 0x0000002139217230 */ /* 0x000fe20000000000 */
[----:B------:R-:W-:-:S02]  /*5b10*/  SHF.R.U32.HI R49, RZ, 0x8, R5 ;  /* 0x00000008ff317819 */ /* 0x000fc40000011605 */
[-C--:B------:R-:W-:Y:S01]  /*5b20*/  FFMA.FTZ R57, R55, R0.reuse, R44 ;  /* 0x0000000037397223 */ /* 0x080fe2000001002c */
[-C--:B------:R-:W-:Y:S01]  /*5b30*/  FFMA.FTZ R44, R54, R0.reuse, R59 ;  /* 0x00000000362c7223 */ /* 0x080fe2000001003b */
[----:B------:R-:W-:Y:S01]  /*5b40*/  HADD2.F32 R59, -RZ, R15.H0_H0 ;  /* 0x2000000fff3b7230 */ /* 0x000fe20000004100 */
[----:B------:R-:W-:Y:S01]  /*5b50*/  SHF.R.U32.HI R5, RZ, 0x10, R5 ;  /* 0x00000010ff057819 */ /* 0x000fe20000011605 */
[----:B------:R-:W-:Y:S01]  /*5b60*/  I2F.F16 R14, R14 ;  /* 0x0000000e000e7306 */ /* 0x000fe20000200c00 */
[----:B0-----:R-:W-:Y:S02]  /*5b70*/  HADD2.F32 R52, -RZ, R3.H1_H1 ;  /* 0x30000003ff347230 */ /* 0x001fe40000004100 */
[-C--:B------:R-:W-:Y:S01]  /*5b80*/  FFMA.FTZ R3, R53, R0.reuse, R60 ;  /* 0x0000000035037223 */ /* 0x080fe2000001003c */
[----:B------:R-:W-:Y:S01]  /*5b90*/  FFMA.FTZ R60, R56, R0, R65 ;  /* 0x00000000383c7223 */ /* 0x000fe20000010041 */
[-C--:B------:R-:W-:Y:S01]  /*5ba0*/  FFMA.FTZ R54, R54, R59.reuse, R47 ;  /* 0x0000003b36367223 */ /* 0x080fe2000001002f */
[----:B------:R-:W-:Y:S01]  /*5bb0*/  LOP3.LUT R5, R5, 0xff, RZ, 0xc0, !PT ;  /* 0x000000ff05057812 */ /* 0x000fe200078ec0ff */
[-C--:B------:R-:W-:Y:S01]  /*5bc0*/  FFMA.FTZ R57, R64, R52.reuse, R57 ;  /* 0x0000003440397223 */ /* 0x080fe20000010039 */
[-C--:B------:R-:W-:Y:S01]  /*5bd0*/  FFMA.FTZ R0, R63, R52.reuse, R44 ;  /* 0x000000343f007223 */ /* 0x080fe2000001002c */
[-C--:B------:R-:W-:Y:S01]  /*5be0*/  FFMA.FTZ R3, R62, R52.reuse, R3 ;  /* 0x000000343e037223 */ /* 0x080fe20000010003 */
[----:B------:R-:W-:Y:S01]  /*5bf0*/  FFMA.FTZ R60, R61, R52, R60 ;  /* 0x000000343d3c7223 */ /* 0x000fe2000001003c */
[----:B------:R-:W-:Y:S01]  /*5c00*/  SHF.R.U32.HI R52, RZ, 0x8, R7 ;  /* 0x00000008ff347819 */ /* 0x000fe20000011607 */
[-C--:B------:R-:W-:Y:S01]  /*5c10*/  FFMA.FTZ R55, R55, R59.reuse, R58 ;  /* 0x0000003b37377223 */ /* 0x080fe2000001003a */
[-C--:B------:R-:W-:Y:S01]  /*5c20*/  FFMA.FTZ R47, R53, R59.reuse, R50 ;  /* 0x0000003b352f7223 */ /* 0x080fe20000010032 */
[----:B------:R-:W-:Y:S01]  /*5c30*/  FFMA.FTZ R56, R56, R59, R51 ;  /* 0x0000003b38387223 */ /* 0x000fe20000010033 */
[----:B------:R-:W-:Y:S01]  /*5c40*/  LOP3.LUT R65, R52, 0xff, RZ, 0xc0, !PT ;  /* 0x000000ff34417812 */ /* 0x000fe200078ec0ff */
[----:B------:R-:W-:Y:S01]  /*5c50*/  FMUL.FTZ R0, R31, R0 ;  /* 0x000000001f007220 */ /* 0x000fe20000410000 */
[----:B------:R-:W-:Y:S01]  /*5c60*/  SHF.R.U32.HI R52, RZ, 0x10, R4 ;  /* 0x00000010ff347819 */ /* 0x000fe20000011604 */
[----:B------:R-:W-:Y:S01]  /*5c70*/  HADD2.F32 R4, -RZ, R15.H1_H1 ;  /* 0x3000000fff047230 */ /* 0x000fe20000004100 */
[----:B------:R-:W-:Y:S01]  /*5c80*/  IADD3 R51, PT, PT, -R36, R5, RZ ;  /* 0x0000000524337210 */ /* 0x000fe20007ffe1ff */
[----:B------:R-:W-:Y:S01]  /*5c90*/  FMUL.FTZ R3, R30, R3 ;  /* 0x000000031e037220 */ /* 0x000fe20000410000 */
[----:B------:R-:W-:Y:S01]  /*5ca0*/  IADD3 R70, PT, PT, -R34, R45, RZ ;  /* 0x0000002d22467210 */ /* 0x000fe20007ffe1ff */
[----:B------:R-:W0:Y:S01]  /*5cb0*/  I2F.F16 R17, R17 ;  /* 0x0000001100117306 */ /* 0x000e220000200c00 */
[-C--:B------:R-:W-:Y:S01]  /*5cc0*/  FFMA.FTZ R15, R64, R4.reuse, R55 ;  /* 0x00000004400f7223 */ /* 0x080fe20000010037 */
[-C--:B------:R-:W-:Y:S01]  /*5cd0*/  FFMA.FTZ R50, R63, R4.reuse, R54 ;  /* 0x000000043f327223 */ /* 0x080fe20000010036 */
[-C--:B------:R-:W-:Y:S01]  /*5ce0*/  FFMA.FTZ R47, R62, R4.reuse, R47 ;  /* 0x000000043e2f7223 */ /* 0x080fe2000001002f */
[----:B------:R-:W-:Y:S01]  /*5cf0*/  FFMA.FTZ R56, R61, R4, R56 ;  /* 0x000000043d387223 */ /* 0x000fe20000010038 */
[C---:B------:R-:W-:Y:S01]  /*5d00*/  LEA.HI R20, R6.reuse, -R23, RZ, 0x8 ;  /* 0x8000001706147211 */ /* 0x040fe200078f40ff */
[----:B------:R-:W1:Y:S01]  /*5d10*/  LDS.64 R4, [UR5+0x130] ;  /* 0x00013005ff047984 */ /* 0x000e620008000a00 */
[----:B------:R-:W-:Y:S01]  /*5d20*/  LOP3.LUT R46, R6, 0xff, RZ, 0xc0, !PT ;  /* 0x000000ff062e7812 */ /* 0x000fe200078ec0ff */
[----:B------:R2:W-:Y:S01]  /*5d30*/  I2F.F16 R21, R70 ;  /* 0x0000004600157306 */ /* 0x0005e20000200c00 */
[--C-:B------:R-:W-:Y:S01]  /*5d40*/  SHF.R.U32.HI R53, RZ, 0x10, R6.reuse ;  /* 0x00000010ff357819 */ /* 0x100fe20000011606 */
[----:B------:R-:W-:Y:S01]  /*5d50*/  FMUL.FTZ R47, R30, R47 ;  /* 0x0000002f1e2f7220 */ /* 0x000fe20000410000 */
[----:B------:R-:W-:Y:S01]  /*5d60*/  F2FP.F16.F32.PACK_AB R0, RZ, R0 ;  /* 0x00000000ff00723e */ /* 0x000fe200000000ff */
[----:B------:R-:W-:Y:S01]  /*5d70*/  FMUL.FTZ R56, R29, R56 ;  /* 0x000000381d387220 */ /* 0x000fe20000410000 */
[----:B------:R-:W-:Y:S01]  /*5d80*/  LOP3.LUT R62, R53, 0xff, RZ, 0xc0, !PT ;  /* 0x000000ff353e7812 */ /* 0x000fe200078ec0ff */
[C---:B------:R-:W-:Y:S01]  /*5d90*/  FMUL.FTZ R15, R32.reuse, R15 ;  /* 0x0000000f200f7220 */ /* 0x040fe20000410000 */
[----:B------:R-:W-:Y:S01]  /*5da0*/  SHF.R.U32.HI R53, RZ, 0x10, R7 ;  /* 0x00000010ff357819 */ /* 0x000fe20000011607 */
[----:B------:R-:W-:Y:S01]  /*5db0*/  FMUL.FTZ R7, R29, R60 ;  /* 0x0000003c1d077220 */ /* 0x000fe20000410000 */
[----:B--2---:R-:W-:Y:S01]  /*5dc0*/  SHF.R.U32.HI R70, RZ, 0x8, R6 ;  /* 0x00000008ff467819 */ /* 0x004fe20000011606 */
[----:B------:R-:W-:Y:S01]  /*5dd0*/  FMUL.FTZ R6, R32, R57 ;  /* 0x0000003920067220 */ /* 0x000fe20000410000 */
[----:B------:R-:W-:Y:S01]  /*5de0*/  LOP3.LUT R49, R49, 0xff, RZ, 0xc0, !PT ;  /* 0x000000ff31317812 */ /* 0x000fe200078ec0ff */
[----:B------:R2:W-:Y:S01]  /*5df0*/  I2F.F16 R57, R51 ;  /* 0x0000003300397306 */ /* 0x0005e20000200c00 */
[----:B------:R-:W-:Y:S01]  /*5e00*/  LOP3.LUT R70, R70, 0xff, RZ, 0xc0, !PT ;  /* 0x000000ff46467812 */ /* 0x000fe200078ec0ff */
[----:B------:R-:W-:Y:S01]  /*5e10*/  FMUL.FTZ R50, R31, R50 ;  /* 0x000000321f327220 */ /* 0x000fe20000410000 */
[----:B------:R-:W-:Y:S01]  /*5e20*/  F2FP.F16.F32.PACK_AB R6, RZ, R6 ;  /* 0x00000006ff06723e */ /* 0x000fe200000000ff */
[----:B0-----:R-:W-:Y:S01]  /*5e30*/  HADD2.F32 R17, -RZ, R17.H0_H0 ;  /* 0x20000011ff117230 */ /* 0x001fe20000004100 */
[----:B------:R-:W-:Y:S01]  /*5e40*/  F2FP.F16.F32.PACK_AB R56, RZ, R56 ;  /* 0x00000038ff38723e */ /* 0x000fe200000000ff */
[----:B------:R-:W-:Y:S01]  /*5e50*/  HADD2.F32 R18, -RZ, R18.H0_H0 ;  /* 0x20000012ff127230 */ /* 0x000fe20000004100 */
[----:B------:R-:W-:Y:S01]  /*5e60*/  PRMT R6, R6, 0x5410, R0 ;  /* 0x0000541006067816 */ /* 0x000fe20000000000 */
[----:B------:R-:W0:Y:S01]  /*5e70*/  I2F.F16 R20, R20 ;  /* 0x0000001400147306 */ /* 0x000e220000200c00 */
[----:B--2---:R-:W-:-:S02]  /*5e80*/  F2FP.F16.F32.PACK_AB R51, RZ, R47 ;  /* 0x0000002fff33723e */ /* 0x004fc400000000ff */
[C---:B------:R-:W-:Y:S02]  /*5e90*/  IADD3 R45, PT, PT, -R23.reuse, R46, RZ ;  /* 0x0000002e172d7210 */ /* 0x040fe40007ffe1ff */
[----:B------:R-:W-:Y:S01]  /*5ea0*/  LOP3.LUT R58, R52, 0xff, RZ, 0xc0, !PT ;  /* 0x000000ff343a7812 */ /* 0x000fe200078ec0ff */
[----:B------:R-:W-:Y:S01]  /*5eb0*/  HFMA2 R40, R6, 1, 1, R40 ;  /* 0x3c003c0006287831 */ /* 0x000fe20000000028 */
[----:B------:R-:W-:Y:S02]  /*5ec0*/  IADD3 R49, PT, PT, -R36, R49, RZ ;  /* 0x0000003124317210 */ /* 0x000fe40007ffe1ff */
[----:B------:R-:W-:Y:S01]  /*5ed0*/  IADD3 R44, PT, PT, -R23, R70, RZ ;  /* 0x00000046172c7210 */ /* 0x000fe20007ffe1ff */
[----:B------:R-:W2:Y:S01]  /*5ee0*/  I2F.F16 R45, R45 ;  /* 0x0000002d002d7306 */ /* 0x000ea20000200c00 */
[----:B------:R-:W-:Y:S02]  /*5ef0*/  PRMT R51, R51, 0x5410, R56 ;  /* 0x0000541033337816 */ /* 0x000fe40000000038 */
[----:B------:R-:W-:-:S02]  /*5f00*/  IADD3 R48, PT, PT, -R35, R48, RZ ;  /* 0x0000003023307210 */ /* 0x000fc40007ffe1ff */
[----:B------:R-:W-:Y:S01]  /*5f10*/  IADD3 R58, PT, PT, -R35, R58, RZ ;  /* 0x0000003a233a7210 */ /* 0x000fe20007ffe1ff */
[----:B------:R-:W-:Y:S01]  /*5f20*/  HADD2 R39, R51, R39 ;  /* 0x0000002733277230 */ /* 0x000fe20000000000 */
[----:B------:R-:W-:Y:S01]  /*5f30*/  F2FP.F16.F32.PACK_AB R7, RZ, R7 ;  /* 0x00000007ff07723e */ /* 0x000fe200000000ff */
[----:B------:R-:W-:Y:S01]  /*5f40*/  I2F.F16 R49, R49 ;  /* 0x0000003100317306 */ /* 0x000fe20000200c00 */
[----:B------:R-:W-:Y:S01]  /*5f50*/  LOP3.LUT R6, R10, 0xff, RZ, 0xc0, !PT ;  /* 0x000000ff0a067812 */ /* 0x000fe200078ec0ff */
[----:B-1----:R-:W-:Y:S01]  /*5f60*/  HADD2.F32 R61, -RZ, R4.H0_H0 ;  /* 0x20000004ff3d7230 */ /* 0x002fe20000004100 */
[----:B------:R-:W-:Y:S01]  /*5f70*/  F2FP.F16.F32.PACK_AB R3, RZ, R3 ;  /* 0x00000003ff03723e */ /* 0x000fe200000000ff */
[--C-:B------:R-:W-:Y:S01]  /*5f80*/  HADD2.F32 R60, -RZ, R5.reuse.H0_H0 ;  /* 0x20000005ff3c7230 */ /* 0x100fe20000004100 */
[----:B------:R-:W-:Y:S01]  /*5f90*/  IADD3 R65, PT, PT, -R34, R65, RZ ;  /* 0x0000004122417210 */ /* 0x000fe20007ffe1ff */
[----:B------:R-:W-:Y:S01]  /*5fa0*/  HADD2.F32 R56, -RZ, R5.H1_H1 ;  /* 0x30000005ff387230 */ /* 0x000fe20000004100 */
[----:B------:R-:W-:Y:S01]  /*5fb0*/  LEA.HI R46, R8, -R35, RZ, 0x8 ;  /* 0x80000023082e7211 */ /* 0x000fe200078f40ff */
[----:B------:R1:W-:Y:S01]  /*5fc0*/  I2F.F16 R54, R58 ;  /* 0x0000003a00367306 */ /* 0x0003e20000200c00 */
[----:B------:R-:W-:Y:S01]  /*5fd0*/  PRMT R3, R3, 0x5410, R7 ;  /* 0x0000541003037816 */ /* 0x000fe20000000007 */
[----:B0-----:R-:W-:Y:S01]  /*5fe0*/  HADD2.F32 R20, -RZ, R20.H0_H0 ;  /* 0x20000014ff147230 */ /* 0x001fe20000004100 */
[----:B------:R-:W-:-:S02]  /*5ff0*/  SHF.R.U32.HI R0, RZ, 0x8, R8 ;  /* 0x00000008ff007819 */ /* 0x000fc40000011608 */
[----:B------:R-:W-:Y:S01]  /*6000*/  IADD3 R51, PT, PT, -R23, R6, RZ ;  /* 0x0000000617337210 */ /* 0x000fe20007ffe1ff */
[----:B------:R-:W-:Y:S01]  /*6010*/  HADD2 R37, R3, R37 ;  /* 0x0000002503257230 */ /* 0x000fe20000000000 */
[----:B------:R-:W-:Y:S01]  /*6020*/  LOP3.LUT R53, R53, 0xff, RZ, 0xc0, !PT ;  /* 0x000000ff35357812 */ /* 0x000fe200078ec0ff */
[----:B------:R-:W-:Y:S01]  /*6030*/  I2F.F16 R44, R44 ;  /* 0x0000002c002c7306 */ /* 0x000fe20000200c00 */
[----:B-1----:R-:W-:Y:S01]  /*6040*/  LOP3.LUT R58, R8, 0xff, RZ, 0xc0, !PT ;  /* 0x000000ff083a7812 */ /* 0x002fe200078ec0ff */
[----:B------:R-:W0:Y:S01]  /*6050*/  LDS.64 R6, [UR5+0x138] ;  /* 0x00013805ff067984 */ /* 0x000e220008000a00 */
[----:B------:R-:W-:Y:S02]  /*6060*/  SHF.R.U32.HI R8, RZ, 0x10, R8 ;  /* 0x00000010ff087819 */ /* 0x000fe40000011608 */
[----:B------:R-:W-:Y:S02]  /*6070*/  F2FP.F16.F32.PACK_AB R15, RZ, R15 ;  /* 0x0000000fff0f723e */ /* 0x000fe400000000ff */
[----:B------:R-:W-:Y:S01]  /*6080*/  F2FP.F16.F32.PACK_AB R50, RZ, R50 ;  /* 0x00000032ff32723e */ /* 0x000fe200000000ff */
[----:B------:R-:W1:Y:S01]  /*6090*/  I2F.F16 R48, R48 ;  /* 0x0000003000307306 */ /* 0x000e620000200c00 */
[----:B------:R-:W-:-:S02]  /*60a0*/  IADD3 R58, PT, PT, -R35, R58, RZ ;  /* 0x0000003a233a7210 */ /* 0x000fc40007ffe1ff */
[----:B------:R-:W-:Y:S01]  /*60b0*/  IADD3 R59, PT, PT, -R23, R62, RZ ;  /* 0x0000003e173b7210 */ /* 0x000fe20007ffe1ff */
[----:B------:R-:W-:Y:S01]  /*60c0*/  HADD2.F32 R62, -RZ, R4.H1_H1 ;  /* 0x30000004ff3e7230 */ /* 0x000fe20000004100 */
[----:B------:R-:W-:Y:S01]  /*60d0*/  IADD3 R55, PT, PT, -R34, R53, RZ ;  /* 0x0000003522377210 */ /* 0x000fe20007ffe1ff */
[----:B--2---:R-:W-:Y:S01]  /*60e0*/  HADD2.F32 R4, -RZ, R45.H0_H0 ;  /* 0x2000002dff047230 */ /* 0x004fe20000004100 */
[----:B------:R-:W-:Y:S01]  /*60f0*/  LOP3.LUT R0, R0, 0xff, RZ, 0xc0, !PT ;  /* 0x000000ff00007812 */ /* 0x000fe200078ec0ff */
[----:B------:R-:W2:Y:S01]  /*6100*/  I2F.F16 R52, R65 ;  /* 0x0000004100347306 */ /* 0x000ea20000200c00 */
[----:B------:R-:W-:Y:S02]  /*6110*/  LOP3.LUT R8, R8, 0xff, RZ, 0xc0, !PT ;  /* 0x000000ff08087812 */ /* 0x000fe400078ec0ff */
[----:B------:R-:W-:Y:S02]  /*6120*/  LOP3.LUT R53, R9, 0xff, RZ, 0xc0, !PT ;  /* 0x000000ff09357812 */ /* 0x000fe400078ec0ff */
[----:B------:R-:W-:-:S02]  /*6130*/  LOP3.LUT R3, R11, 0xff, RZ, 0xc0, !PT ;  /* 0x000000ff0b037812 */ /* 0x000fc400078ec0ff */
[----:B------:R-:W-:Y:S01]  /*6140*/  PRMT R15, R15, 0x5410, R50 ;  /* 0x000054100f0f7816 */ /* 0x000fe20000000032 */
[----:B------:R3:W-:Y:S01]  /*6150*/  I2F.F16 R47, R58 ;  /* 0x0000003a002f7306 */ /* 0x0007e20000200c00 */
[C---:B------:R-:W-:Y:S01]  /*6160*/  IADD3 R64, PT, PT, -R35.reuse, R8, RZ ;  /* 0x0000000823407210 */ /* 0x040fe20007ffe1ff */
[----:B-1----:R-:W-:Y:S01]  /*6170*/  HADD2.F32 R5, -RZ, R48.H0_H0 ;  /* 0x20000030ff057230 */ /* 0x002fe20000004100 */
[----:B------:R-:W-:Y:S01]  /*6180*/  IADD3 R50, PT, PT, -R36, R53, RZ ;  /* 0x0000003524327210 */ /* 0x000fe20007ffe1ff */
[----:B------:R-:W-:Y:S01]  /*6190*/  FFMA.FTZ R48, R4, R61, RZ ;  /* 0x0000003d04307223 */ /* 0x000fe200000100ff */
[----:B------:R-:W-:Y:S01]  /*61a0*/  IADD3 R53, PT, PT, -R34, R3, RZ ;  /* 0x0000000322357210 */ /* 0x000fe20007ffe1ff */
[----:B------:R-:W-:Y:S02]  /*61b0*/  HADD2.F32 R3, -RZ, R14.H0_H0 ;  /* 0x2000000eff037230 */ /* 0x000fe40000004100 */
[----:B------:R-:W-:Y:S01]  /*61c0*/  HFMA2 R38, R15, 1, 1, R38 ;  /* 0x3c003c000f267831 */ /* 0x000fe20000000026 */
[----:B------:R-:W-:Y:S01]  /*61d0*/  I2F.F16 R59, R59 ;  /* 0x0000003b003b7306 */ /* 0x000fe20000200c00 */
[----:B---3--:R-:W-:Y:S01]  /*61e0*/  IADD3 R58, PT, PT, -R35, R0, RZ ;  /* 0x00000000233a7210 */ /* 0x008fe20007ffe1ff */
[----:B------:R-:W-:Y:S01]  /*61f0*/  HADD2.F32 R0, -RZ, R2.H0_H0 ;  /* 0x20000002ff007230 */ /* 0x000fe20000004100 */
[--C-:B------:R-:W-:Y:S01]  /*6200*/  SHF.R.U32.HI R35, RZ, 0x8, R9.reuse ;  /* 0x00000008ff237819 */ /* 0x100fe20000011609 */
[----:B------:R-:W-:Y:S01]  /*6210*/  HADD2.F32 R2, -RZ, R21.H0_H0 ;  /* 0x20000015ff027230 */ /* 0x000fe20000004100 */
[----:B------:R-:W-:Y:S01]  /*6220*/  SHF.R.U32.HI R9, RZ, 0x10, R9 ;  /* 0x00000010ff097819 */ /* 0x000fe20000011609 */
[----:B------:R-:W-:Y:S01]  /*6230*/  HADD2.F32 R15, -RZ, R49.H0_H0 ;  /* 0x20000031ff0f7230 */ /* 0x000fe20000004100 */
[----:B------:R-:W-:Y:S01]  /*6240*/  LOP3.LUT R35, R35, 0xff, RZ, 0xc0, !PT ;  /* 0x000000ff23237812 */ /* 0x000fe200078ec0ff */
[----:B------:R-:W1:Y:S01]  /*6250*/  I2F.F16 R55, R55 ;  /* 0x0000003700377306 */ /* 0x000e620000200c00 */
[----:B------:R-:W-:-:S02]  /*6260*/  HADD2.F32 R21, -RZ, R44.H0_H0 ;  /* 0x2000002cff157230 */ /* 0x000fc40000004100 */
[-C--:B------:R-:W-:Y:S01]  /*6270*/  FFMA.FTZ R44, R0, R61.reuse, RZ ;  /* 0x0000003d002c7223 */ /* 0x080fe200000100ff */
[----:B--2---:R-:W-:Y:S02]  /*6280*/  HADD2.F32 R14, -RZ, R52.H0_H0 ;  /* 0x20000034ff0e7230 */ /* 0x004fe40000004100 */
[-C--:B------:R-:W-:Y:S01]  /*6290*/  FFMA.FTZ R8, R3, R61.reuse, RZ ;  /* 0x0000003d03087223 */ /* 0x080fe200000100ff */
[----:B------:R-:W-:Y:S01]  /*62a0*/  FFMA.FTZ R45, R2, R61, RZ ;  /* 0x0000003d022d7223 */ /* 0x000fe200000100ff */
[----:B------:R-:W-:Y:S01]  /*62b0*/  IADD3 R49, PT, PT, -R36, R35, RZ ;  /* 0x0000002324317210 */ /* 0x000fe20007ffe1ff */
[-C--:B------:R-:W-:Y:S01]  /*62c0*/  FFMA.FTZ R63, R15, R62.reuse, R44 ;  /* 0x0000003e0f3f7223 */ /* 0x080fe2000001002c */
[----:B------:R-:W-:Y:S01]  /*62d0*/  SHF.R.U32.HI R35, RZ, 0x8, R10 ;  /* 0x00000008ff237819 */ /* 0x000fe2000001160a */
[-C--:B------:R-:W-:Y:S01]  /*62e0*/  FFMA.FTZ R8, R5, R62.reuse, R8 ;  /* 0x0000003e05087223 */ /* 0x080fe20000010008 */
[-C--:B------:R-:W-:Y:S01]  /*62f0*/  FFMA.FTZ R61, R21, R62.reuse, R48 ;  /* 0x0000003e153d7223 */ /* 0x080fe20000010030 */
[----:B------:R-:W-:Y:S01]  /*6300*/  LOP3.LUT R9, R9, 0xff, RZ, 0xc0, !PT ;  /* 0x000000ff09097812 */ /* 0x000fe200078ec0ff */
[----:B------:R-:W-:Y:S01]  /*6310*/  FFMA.FTZ R62, R14, R62, R45 ;  /* 0x0000003e0e3e7223 */ /* 0x000fe2000001002d */
[----:B------:R-:W-:Y:S01]  /*6320*/  SHF.R.U32.HI R44, RZ, 0x10, R10 ;  /* 0x00000010ff2c7819 */ /* 0x000fe2000001160a */
[----:B------:R-:W-:Y:S01]  /*6330*/  HADD2.F32 R45, -RZ, R54.H0_H0 ;  /* 0x20000036ff2d7230 */ /* 0x000fe20000004100 */
[----:B------:R-:W-:Y:S01]  /*6340*/  LEA.HI R41, R10, -R23, RZ, 0x8 ;  /* 0x800000170a297211 */ /* 0x000fe200078f40ff */
[----:B------:R-:W-:Y:S01]  /*6350*/  I2F.F16 R50, R50 ;  /* 0x0000003200327306 */ /* 0x000fe20000200c00 */
[----:B------:R-:W-:Y:S01]  /*6360*/  LOP3.LUT R10, R35, 0xff, RZ, 0xc0, !PT ;  /* 0x000000ff230a7812 */ /* 0x000fe200078ec0ff */
[----:B-1----:R-:W-:Y:S01]  /*6370*/  HADD2.F32 R35, -RZ, R55.H0_H0 ;  /* 0x20000037ff237230 */ /* 0x002fe20000004100 */
[----:B------:R-:W-:Y:S01]  /*6380*/  IADD3 R48, PT, PT, -R36, R9, RZ ;  /* 0x0000000924307210 */ /* 0x000fe20007ffe1ff */
[----:B------:R-:W-:Y:S01]  /*6390*/  HADD2.F32 R36, -RZ, R59.H0_H0 ;  /* 0x2000003bff247230 */ /* 0x000fe20000004100 */
[----:B------:R-:W-:Y:S01]  /*63a0*/  LOP3.LUT R70, R44, 0xff, RZ, 0xc0, !PT ;  /* 0x000000ff2c467812 */ /* 0x000fe200078ec0ff */
[----:B------:R-:W-:Y:S01]  /*63b0*/  HADD2.F32 R44, -RZ, R57.H0_H0 ;  /* 0x20000039ff2c7230 */ /* 0x000fe20000004100 */
[----:B------:R-:W-:Y:S01]  /*63c0*/  IADD3 R57, PT, PT, -R23, R10, RZ ;  /* 0x0000000a17397210 */ /* 0x000fe20007ffe1ff */
[----:B------:R-:W-:Y:S01]  /*63d0*/  I2F.F16 R51, R51 ;  /* 0x0000003300337306 */ /* 0x000fe20000200c00 */
[-C--:B------:R-:W-:Y:S01]  /*63e0*/  FFMA.FTZ R10, R45, R60.reuse, R8 ;  /* 0x0000003c2d0a7223 */ /* 0x080fe20000010008 */
[-C--:B------:R-:W-:Y:S01]  /*63f0*/  FFMA.FTZ R61, R36, R60.reuse, R61 ;  /* 0x0000003c243d7223 */ /* 0x080fe2000001003d */
[----:B------:R-:W1:Y:S01]  /*6400*/  LDS.64 R8, [UR5+0x230] ;  /* 0x00023005ff087984 */ /* 0x000e620008000a00 */
[----:B------:R-:W-:Y:S01]  /*6410*/  FFMA.FTZ R55, R35, R60, R62 ;  /* 0x0000003c23377223 */ /* 0x000fe2000001003e */
[----:B------:R-:W-:Y:S01]  /*6420*/  IADD3 R59, PT, PT, -R23, R70, RZ ;  /* 0x00000046173b7210 */ /* 0x000fe20007ffe1ff */
[----:B------:R-:W-:Y:S01]  /*6430*/  FFMA.FTZ R65, R17, R56, R10 ;  /* 0x0000003811417223 */ /* 0x000fe2000001000a */
[----:B------:R-:W-:Y:S01]  /*6440*/  SHF.R.U32.HI R23, RZ, 0x8, R11 ;  /* 0x00000008ff177819 */ /* 0x000fe2000001160b */
[----:B------:R-:W2:Y:S01]  /*6450*/  I2F.F16 R53, R53 ;  /* 0x0000003500357306 */ /* 0x000ea20000200c00 */
[----:B------:R-:W-:Y:S01]  /*6460*/  LEA.HI R62, R11, -R34, RZ, 0x8 ;  /* 0x800000220b3e7211 */ /* 0x000fe200078f40ff */
[--C-:B0-----:R-:W-:Y:S01]  /*6470*/  HADD2.F32 R10, -RZ, R6.reuse.H0_H0 ;  /* 0x20000006ff0a7230 */ /* 0x101fe20000004100 */
[----:B------:R-:W-:Y:S01]  /*6480*/  LOP3.LUT R23, R23, 0xff, RZ, 0xc0, !PT ;  /* 0x000000ff17177812 */ /* 0x000fe200078ec0ff */
[-C--:B------:R-:W-:Y:S01]  /*6490*/  FFMA.FTZ R71, R20, R56.reuse, R61 ;  /* 0x0000003814477223 */ /* 0x080fe2000001003d */
[----:B------:R-:W-:Y:S01]  /*64a0*/  FFMA.FTZ R70, R16, R56, R55 ;  /* 0x0000003810467223 */ /* 0x000fe20000010037 */
[----:B------:R-:W-:Y:S01]  /*64b0*/  HADD2.F32 R6, -RZ, R6.H1_H1 ;  /* 0x30000006ff067230 */ /* 0x000fe20000004100 */
[----:B------:R-:W-:Y:S01]  /*64c0*/  IADD3 R73, PT, PT, -R34, R23, RZ ;  /* 0x0000001722497210 */ /* 0x000fe20007ffe1ff */
[----:B------:R0:W-:Y:S01]  /*64d0*/  I2F.F16 R52, R64 ;  /* 0x0000004000347306 */ /* 0x0001e20000200c00 */
[----:B------:R-:W-:-:S02]  /*64e0*/  MOV R42, R80 ;  /* 0x00000050002a7202 */ /* 0x000fc40000000f00 */
[----:B------:R-:W-:Y:S01]  /*64f0*/  MOV R43, R81 ;  /* 0x00000051002b7202 */ /* 0x000fe20000000f00 */
[----:B--2---:R-:W-:-:S04]  /*6500*/  HADD2.F32 R23, -RZ, R53.H0_H0 ;  /* 0x20000035ff177230 */ /* 0x004fc80000004100 */
[----:B------:R2:W3:Y:S01]  /*6510*/  I2F.F16 R54, R48 ;  /* 0x0000003000367306 */ /* 0x0004e20000200c00 */
[----:B0-----:R-:W-:Y:S01]  /*6520*/  FFMA.FTZ R64, R44, R60, R63 ;  /* 0x0000003c2c407223 */ /* 0x001fe2000001003f */
[----:B------:R-:W-:Y:S01]  /*6530*/  SHF.R.U32.HI R60, RZ, 0x10, R11 ;  /* 0x00000010ff3c7819 */ /* 0x000fe2000001160b */
[----:B------:R-:W-:Y:S02]  /*6540*/  FFMA.FTZ R70, R23, R10, R70 ;  /* 0x0000000a17467223 */ /* 0x000fe40000010046 */
[----:B------:R-:W-:Y:S01]  /*6550*/  FFMA.FTZ R64, R19, R56, R64 ;  /* 0x0000003813407223 */ /* 0x000fe20000010040 */
[----:B------:R-:W-:Y:S01]  /*6560*/  LOP3.LUT R63, R60, 0xff, RZ, 0xc0, !PT ;  /* 0x000000ff3c3f7812 */ /* 0x000fe200078ec0ff */
[----:B------:R-:W-:Y:S01]  /*6570*/  HADD2.F32 R60, -RZ, R7.H0_H0 ;  /* 0x20000007ff3c7230 */ /* 0x000fe20000004100 */
[----:B------:R-:W0:Y:S01]  /*6580*/  I2F.F16 R49, R49 ;  /* 0x0000003100317306 */ /* 0x000e220000200c00 */
[----:B--2---:R-:W-:Y:S01]  /*6590*/  HADD2.F32 R48, -RZ, R47.H0_H0 ;  /* 0x2000002fff307230 */ /* 0x004fe20000004100 */
[----:B------:R-:W-:Y:S01]  /*65a0*/  IADD3 R63, PT, PT, -R34, R63, RZ ;  /* 0x0000003f223f7210 */ /* 0x000fe20007ffe1ff */
[----:B------:R-:W-:-:S02]  /*65b0*/  HADD2.F32 R47, -RZ, R50.H0_H0 ;  /* 0x20000032ff2f7230 */ /* 0x000fc40000004100 */
[----:B------:R-:W-:Y:S02]  /*65c0*/  HADD2.F32 R34, -RZ, R51.H0_H0 ;  /* 0x20000033ff227230 */ /* 0x000fe40000004100 */
[-C--:B------:R-:W-:Y:S01]  /*65d0*/  FFMA.FTZ R65, R48, R10.reuse, R65 ;  /* 0x0000000a30417223 */ /* 0x080fe20000010041 */
[----:B---3--:R-:W-:Y:S01]  /*65e0*/  HADD2.F32 R51, -RZ, R54.H0_H0 ;  /* 0x20000036ff337230 */ /* 0x008fe20000004100 */
[----:B------:R-:W2:Y:S01]  /*65f0*/  I2F.F16 R57, R57 ;  /* 0x0000003900397306 */ /* 0x000ea20000200c00 */
[-C--:B------:R-:W-:Y:S01]  /*6600*/  FFMA.FTZ R64, R47, R10.reuse, R64 ;  /* 0x0000000a2f407223 */ /* 0x080fe20000010040 */
[----:B------:R-:W-:Y:S01]  /*6610*/  FFMA.FTZ R71, R34, R10, R71 ;  /* 0x0000000a22477223 */ /* 0x000fe20000010047 */
[----:B------:R-:W-:Y:S01]  /*6620*/  HADD2.F32 R7, -RZ, R7.H1_H1 ;  /* 0x30000007ff077230 */ /* 0x000fe20000004100 */
[----:B------:R-:W3:Y:S01]  /*6630*/  LDS.64 R10, [UR5+0x238] ;  /* 0x00023805ff0a7984 */ /* 0x000ee20008000a00 */
[----:B------:R-:W-:Y:S02]  /*6640*/  HADD2.F32 R52, -RZ, R52.H0_H0 ;  /* 0x20000034ff347230 */ /* 0x000fe40000004100 */
[----:B0-----:R-:W-:Y:S01]  /*6650*/  HADD2.F32 R55, -RZ, R49.H0_H0 ;  /* 0x20000031ff377230 */ /* 0x001fe20000004100 */
[----:B------:R-:W0:Y:S04]  /*6660*/  I2F.F16 R58, R58 ;  /* 0x0000003a003a7306 */ /* 0x000e280000200c00 */
[----:B------:R-:W-:Y:S01]  /*6670*/  FFMA.FTZ R64, R55, R6, R64 ;  /* 0x0000000637407223 */ /* 0x000fe20000010040 */
[----:B--2---:R-:W-:-:S03]  /*6680*/  HADD2.F32 R54, -RZ, R57.H0_H0 ;  /* 0x20000039ff367230 */ /* 0x004fc60000004100 */
[----:B------:R-:W2:Y:S02]  /*6690*/  I2F.F16 R61, R73 ;  /* 0x00000049003d7306 */ /* 0x000ea40000200c00 */
[----:B------:R-:W-:Y:S01]  /*66a0*/  FFMA.FTZ R71, R54, R6, R71 ;  /* 0x0000000636477223 */ /* 0x000fe20000010047 */
[----:B0-----:R-:W-:-:S05]  /*66b0*/  HADD2.F32 R56, -RZ, R58.H0_H0 ;  /* 0x2000003aff387230 */ /* 0x001fca0000004100 */
[----:B------:R-:W0:Y:S01]  /*66c0*/  I2F.F16 R59, R59 ;  /* 0x0000003b003b7306 */ /* 0x000e220000200c00 */
[----:B------:R-:W-:Y:S01]  /*66d0*/  FFMA.FTZ R65, R56, R6, R65 ;  /* 0x0000000638417223 */ /* 0x000fe20000010041 */
[----:B--2---:R-:W-:-:S06]  /*66e0*/  HADD2.F32 R53, -RZ, R61.H0_H0 ;  /* 0x2000003dff357230 */ /* 0x004fcc0000004100 */
[----:B------:R-:W2:Y:S01]  /*66f0*/  I2F.F16 R41, R41 ;  /* 0x0000002900297306 */ /* 0x000ea20000200c00 */
[----:B------:R-:W-:Y:S01]  /*6700*/  FFMA.FTZ R61, R52, R60, R65 ;  /* 0x0000003c343d7223 */ /* 0x000fe20000010041 */
[----:B------:R-:W-:Y:S01]  /*6710*/  FFMA.FTZ R70, R53, R6, R70 ;  /* 0x0000000635467223 */ /* 0x000fe20000010046 */
[----:B0-----:R-:W-:-:S05]  /*6720*/  HADD2.F32 R50, -RZ, R59.H0_H0 ;  /* 0x2000003bff327230 */ /* 0x001fca0000004100 */
[----:B------:R-:W0:Y:S01]  /*6730*/  I2F.F16 R63, R63 ;  /* 0x0000003f003f7306 */ /* 0x000e220000200c00 */
[-C--:B------:R-:W-:Y:S01]  /*6740*/  FFMA.FTZ R59, R51, R60.reuse, R64 ;  /* 0x0000003c333b7223 */ /* 0x080fe20000010040 */
[----:B------:R-:W-:-:S03]  /*6750*/  FFMA.FTZ R6, R50, R60, R71 ;  /* 0x0000003c32067223 */ /* 0x000fc60000010047 */
[-C--:B------:R-:W-:Y:S01]  /*6760*/  FFMA.FTZ R58, R18, R7.reuse, R59 ;  /* 0x00000007123a7223 */ /* 0x080fe2000001003b */
[----:B--2---:R-:W-:Y:S02]  /*6770*/  HADD2.F32 R57, -RZ, R41.H0_H0 ;  /* 0x20000029ff397230 */ /* 0x004fe40000004100 */
[----:B------:R-:W2:Y:S01]  /*6780*/  I2F.F16 R46, R46 ;  /* 0x0000002e002e7306 */ /* 0x000ea20000200c00 */
[----:B------:R-:W-:Y:S02]  /*6790*/  FMUL.FTZ R58, R31, R58 ;  /* 0x0000003a1f3a7220 */ /* 0x000fe40000410000 */
[----:B------:R-:W-:Y:S01]  /*67a0*/  FFMA.FTZ R59, R57, R7, R6 ;  /* 0x00000007393b7223 */ /* 0x000fe20000010006 */
[----:B0-----:R-:W-:-:S04]  /*67b0*/  HADD2.F32 R49, -RZ, R63.H0_H0 ;  /* 0x2000003fff317230 */ /* 0x001fc80000004100 */
[----:B------:R-:W0:Y:S01]  /*67c0*/  I2F.F16 R62, R62 ;  /* 0x0000003e003e7306 */ /* 0x000e220000200c00 */
[--C-:B-1----:R-:W-:Y:S02]  /*67d0*/  HADD2.F32 R63, -RZ, R8.reuse.H0_H0 ;  /* 0x20000008ff3f7230 */ /* 0x102fe40000004100 */
[----:B------:R-:W-:Y:S01]  /*67e0*/  FMUL.FTZ R59, R30, R59 ;  /* 0x0000003b1e3b7220 */ /* 0x000fe20000410000 */
[----:B------:R-:W-:Y:S02]  /*67f0*/  HADD2.F32 R8, -RZ, R8.H1_H1 ;  /* 0x30000008ff087230 */ /* 0x000fe40000004100 */
[----:B------:R-:W-:Y:S01]  /*6800*/  FFMA.FTZ R60, R49, R60, R70 ;  /* 0x0000003c313c7223 */ /* 0x000fe20000010046 */
[-C--:B------:R-:W-:Y:S01]  /*6810*/  FFMA.FTZ R6, R3, R63.reuse, RZ ;  /* 0x0000003f03067223 */ /* 0x080fe200000100ff */
[----:B--2---:R-:W-:Y:S02]  /*6820*/  HADD2.F32 R46, -RZ, R46.H0_H0 ;  /* 0x2000002eff2e7230 */ /* 0x004fe40000004100 */
[-C--:B------:R-:W-:Y:S01]  /*6830*/  FFMA.FTZ R64, R0, R63.reuse, RZ ;  /* 0x0000003f00407223 */ /* 0x080fe200000100ff */
[-C--:B------:R-:W-:Y:S01]  /*6840*/  FFMA.FTZ R70, R4, R63.reuse, RZ ;  /* 0x0000003f04467223 */ /* 0x080fe200000100ff */
[----:B------:R-:W-:Y:S01]  /*6850*/  FFMA.FTZ R65, R2, R63, RZ ;  /* 0x0000003f02417223 */ /* 0x000fe200000100ff */
[----:B------:R-:W-:-:S02]  /*6860*/  FFMA.FTZ R61, R46, R7, R61 ;  /* 0x000000072e3d7223 */ /* 0x000fc4000001003d */
[-C--:B------:R-:W-:Y:S01]  /*6870*/  FFMA.FTZ R63, R21, R8.reuse, R70 ;  /* 0x00000008153f7223 */ /* 0x080fe20000010046 */
[----:B0-----:R-:W-:Y:S02]  /*6880*/  HADD2.F32 R41, -RZ, R62.H0_H0 ;  /* 0x2000003eff297230 */ /* 0x001fe40000004100 */
[-C--:B------:R-:W-:Y:S01]  /*6890*/  FFMA.FTZ R62, R5, R8.reuse, R6 ;  /* 0x00000008053e7223 */ /* 0x080fe20000010006 */
[--C-:B------:R-:W-:Y:S02]  /*68a0*/  HADD2.F32 R6, -RZ, R9.reuse.H0_H0 ;  /* 0x20000009ff067230 */ /* 0x100fe40000004100 */
[----:B------:R-:W-:Y:S01]  /*68b0*/  FMUL.FTZ R61, R32, R61 ;  /* 0x0000003d203d7220 */ /* 0x000fe20000410000 */
[----:B------:R-:W-:Y:S02]  /*68c0*/  HADD2.F32 R9, -RZ, R9.H1_H1 ;  /* 0x30000009ff097230 */ /* 0x000fe40000004100 */
[----:B------:R-:W-:Y:S01]  /*68d0*/  FFMA.FTZ R60, R41, R7, R60 ;  /* 0x00000007293c7223 */ /* 0x000fe2000001003c */
[-C--:B------:R-:W-:Y:S01]  /*68e0*/  FFMA.FTZ R7, R15, R8.reuse, R64 ;  /* 0x000000080f077223 */ /* 0x080fe20000010040 */
[----:B------:R-:W-:Y:S01]  /*68f0*/  FFMA.FTZ R64, R14, R8, R65 ;  /* 0x000000080e407223 */ /* 0x000fe20000010041 */
[-C--:B------:R-:W-:Y:S01]  /*6900*/  FFMA.FTZ R62, R45, R6.reuse, R62 ;  /* 0x000000062d3e7223 */ /* 0x080fe2000001003e */
[-C--:B------:R-:W-:Y:S01]  /*6910*/  FFMA.FTZ R63, R36, R6.reuse, R63 ;  /* 0x00000006243f7223 */ /* 0x080fe2000001003f */
[-C--:B------:R-:W-:Y:S01]  /*6920*/  FFMA.FTZ R8, R44, R6.reuse, R7 ;  /* 0x000000062c087223 */ /* 0x080fe20000010007 */
[----:B------:R-:W-:Y:S01]  /*6930*/  FFMA.FTZ R65, R35, R6, R64 ;  /* 0x0000000623417223 */ /* 0x000fe20000010040 */
[----:B---3--:R-:W-:-:S02]  /*6940*/  HADD2.F32 R6, -RZ, R10.H0_H0 ;  /* 0x2000000aff067230 */ /* 0x008fc40000004100 */
        /* <DEDUP_REMOVED lines=15> */
[----:B------:R-:W-:Y:S01]  /*6a40*/  HADD2.F32 R8, -RZ, R11.H1_H1 ;  /* 0x3000000bff087230 */ /* 0x000fe20000004100 */
[----:B------:R-:W-:-:S02]  /*6a50*/  F2FP.F16.F32.PACK_AB R61, RZ, R61 ;  /* 0x0000003dff3d723e */ /* 0x000fc400000000ff */
[-C--:B------:R-:W-:Y:S01]  /*6a60*/  FFMA.FTZ R11, R52, R9.reuse, R63 ;  /* 0x00000009340b7223 */ /* 0x080fe2000001003f */
[-C--:B------:R-:W-:Y:S01]  /*6a70*/  FFMA.FTZ R63, R51, R9.reuse, R62 ;  /* 0x00000009333f7223 */ /* 0x080fe2000001003e */
[-C--:B------:R-:W-:Y:S01]  /*6a80*/  FFMA.FTZ R62, R50, R9.reuse, R65 ;  /* 0x00000009323e7223 */ /* 0x080fe20000010041 */
[----:B------:R-:W-:Y:S01]  /*6a90*/  FFMA.FTZ R64, R49, R9, R10 ;  /* 0x0000000931407223 */ /* 0x000fe2000001000a */
[----:B------:R-:W-:Y:S01]  /*6aa0*/  FMUL.FTZ R9, R29, R60 ;  /* 0x0000003c1d097220 */ /* 0x000fe20000410000 */
[-C--:B------:R-:W-:Y:S01]  /*6ab0*/  FFMA.FTZ R10, R18, R8.reuse, R63 ;  /* 0x00000008120a7223 */ /* 0x080fe2000001003f */
[-C--:B------:R-:W-:Y:S01]  /*6ac0*/  FFMA.FTZ R63, R57, R8.reuse, R62 ;  /* 0x00000008393f7223 */ /* 0x080fe2000001003e */
[----:B------:R-:W-:Y:S01]  /*6ad0*/  FFMA.FTZ R11, R46, R8, R11 ;  /* 0x000000082e0b7223 */ /* 0x000fe2000001000b */
[----:B------:R-:W-:Y:S01]  /*6ae0*/  F2FP.F16.F32.PACK_AB R62, RZ, R58 ;  /* 0x0000003aff3e723e */ /* 0x000fe200000000ff */
[----:B------:R-:W-:Y:S01]  /*6af0*/  FFMA.FTZ R60, R41, R8, R64 ;  /* 0x00000008293c7223 */ /* 0x000fe20000010040 */
[----:B------:R-:W-:Y:S01]  /*6b00*/  F2FP.F16.F32.PACK_AB R58, RZ, R59 ;  /* 0x0000003bff3a723e */ /* 0x000fe200000000ff */
[----:B------:R-:W-:Y:S01]  /*6b10*/  FMUL.FTZ R11, R32, R11 ;  /* 0x0000000b200b7220 */ /* 0x000fe20000410000 */
[----:B------:R-:W-:Y:S01]  /*6b20*/  F2FP.F16.F32.PACK_AB R59, RZ, R9 ;  /* 0x00000009ff3b723e */ /* 0x000fe200000000ff */
[----:B------:R-:W-:Y:S01]  /*6b30*/  FMUL.FTZ R10, R31, R10 ;  /* 0x0000000a1f0a7220 */ /* 0x000fe20000410000 */
[----:B------:R-:W1:Y:S01]  /*6b40*/  LDS.64 R8, [UR5+0x38] ;  /* 0x00003805ff087984 */ /* 0x000e620008000a00 */
[----:B------:R-:W-:Y:S01]  /*6b50*/  FMUL.FTZ R63, R30, R63 ;  /* 0x0000003f1e3f7220 */ /* 0x000fe20000410000 */
[----:B------:R-:W-:Y:S01]  /*6b60*/  F2FP.F16.F32.PACK_AB R11, RZ, R11 ;  /* 0x0000000bff0b723e */ /* 0x000fe200000000ff */
[----:B------:R-:W-:Y:S01]  /*6b70*/  FMUL.FTZ R60, R29, R60 ;  /* 0x0000003c1d3c7220 */ /* 0x000fe20000410000 */
[----:B------:R-:W-:-:S02]  /*6b80*/  F2FP.F16.F32.PACK_AB R10, RZ, R10 ;  /* 0x0000000aff0a723e */ /* 0x000fc400000000ff */
[----:B------:R-:W-:Y:S02]  /*6b90*/  PRMT R58, R58, 0x5410, R59 ;  /* 0x000054103a3a7816 */ /* 0x000fe4000000003b */
[----:B------:R-:W-:Y:S02]  /*6ba0*/  PRMT R59, R11, 0x5410, R10 ;  /* 0x000054100b3b7816 */ /* 0x000fe4000000000a */
[----:B------:R-:W-:Y:S01]  /*6bb0*/  F2FP.F16.F32.PACK_AB R63, RZ, R63 ;  /* 0x0000003fff3f723e */ /* 0x000fe200000000ff */
[----:B------:R-:W2:Y:S01]  /*6bc0*/  LDS.64 R10, [UR5+0x330] ;  /* 0x00033005ff0a7984 */ /* 0x000ea20008000a00 */
[----:B------:R-:W-:Y:S01]  /*6bd0*/  F2FP.F16.F32.PACK_AB R60, RZ, R60 ;  /* 0x0000003cff3c723e */ /* 0x000fe200000000ff */
[----:B------:R-:W-:Y:S01]  /*6be0*/  HADD2 R67, R58, R67 ;  /* 0x000000433a437230 */ /* 0x000fe20000000000 */
[----:B------:R-:W-:Y:S01]  /*6bf0*/  PRMT R61, R61, 0x5410, R62 ;  /* 0x000054103d3d7816 */ /* 0x000fe2000000003e */
[----:B------:R-:W-:Y:S01]  /*6c00*/  HFMA2 R68, R59, 1, 1, R68 ;  /* 0x3c003c003b447831 */ /* 0x000fe20000000044 */
[----:B------:R-:W-:-:S03]  /*6c10*/  PRMT R63, R63, 0x5410, R60 ;  /* 0x000054103f3f7816 */ /* 0x000fc6000000003c */
[----:B------:R-:W-:Y:S02]  /*6c20*/  HFMA2 R66, R61, 1, 1, R66 ;  /* 0x3c003c003d427831 */ /* 0x000fe40000000042 */
[--C-:B0-----:R-:W-:Y:S02]  /*6c30*/  HADD2.F32 R59, -RZ, R6.reuse.H0_H0 ;  /* 0x20000006ff3b7230 */ /* 0x101fe40000004100 */
[----:B------:R-:W-:Y:S02]  /*6c40*/  HFMA2 R69, R63, 1, 1, R69 ;  /* 0x3c003c003f457831 */ /* 0x000fe40000000045 */
[----:B------:R-:W-:Y:S02]  /*6c50*/  HADD2.F32 R58, -RZ, R6.H1_H1 ;  /* 0x30000006ff3a7230 */ /* 0x000fe40000004100 */
[--C-:B------:R-:W-:Y:S02]  /*6c60*/  HADD2.F32 R6, -RZ, R7.reuse.H0_H0 ;  /* 0x20000007ff067230 */ /* 0x100fe40000004100 */
[----:B------:R-:W-:Y:S01]  /*6c70*/  FFMA.FTZ R62, R59, R4, RZ ;  /* 0x000000043b3e7223 */ /* 0x000fe200000100ff */
[----:B------:R-:W-:Y:S01]  /*6c80*/  FFMA.FTZ R60, R3, R59, RZ ;  /* 0x0000003b033c7223 */ /* 0x000fe200000100ff */
[C---:B------:R-:W-:Y:S01]  /*6c90*/  FFMA.FTZ R61, R59.reuse, R0, RZ ;  /* 0x000000003b3d7223 */ /* 0x040fe200000100ff */
[----:B------:R-:W-:Y:S01]  /*6ca0*/  FFMA.FTZ R63, R59, R2, RZ ;  /* 0x000000023b3f7223 */ /* 0x000fe200000100ff */
[C---:B------:R-:W-:Y:S01]  /*6cb0*/  FFMA.FTZ R59, R58.reuse, R21, R62 ;  /* 0x000000153a3b7223 */ /* 0x040fe2000001003e */
        /* <DEDUP_REMOVED lines=12> */
[--C-:B-1----:R-:W-:Y:S01]  /*6d80*/  HADD2.F32 R60, -RZ, R8.reuse.H0_H0 ;  /* 0x20000008ff3c7230 */ /* 0x102fe20000004100 */
[----:B------:R-:W0:Y:S01]  /*6d90*/  LDS.64 R6, [UR5+0x338] ;  /* 0x00033805ff067984 */ /* 0x000e220008000a00 */
[----:B------:R-:W-:-:S02]  /*6da0*/  HADD2.F32 R58, -RZ, R8.H1_H1 ;  /* 0x30000008ff3a7230 */ /* 0x000fc40000004100 */
[----:B------:R-:W-:Y:S02]  /*6db0*/  HADD2.F32 R8, -RZ, R9.H0_H0 ;  /* 0x20000009ff087230 */ /* 0x000fe40000004100 */
        /* <DEDUP_REMOVED lines=8> */
[----:B------:R-:W-:Y:S01]  /*6e40*/  FFMA.FTZ R60, R8, R50, R63 ;  /* 0x00000032083c7223 */ /* 0x000fe2000001003f */
[----:B--2---:R-:W-:-:S02]  /*6e50*/  HADD2.F32 R63, -RZ, R10.H0_H0 ;  /* 0x2000000aff3f7230 */ /* 0x004fc40000004100 */
[----:B------:R-:W-:Y:S01]  /*6e60*/  FFMA.FTZ R59, R52, R8, R59 ;  /* 0x00000008343b7223 */ /* 0x000fe2000001003b */
[----:B------:R-:W-:Y:S02]  /*6e70*/  HADD2.F32 R9, -RZ, R9.H1_H1 ;  /* 0x30000009ff097230 */ /* 0x000fe40000004100 */
[C---:B------:R-:W-:Y:S01]  /*6e80*/  FFMA.FTZ R58, R8.reuse, R51, R61 ;  /* 0x00000033083a7223 */ /* 0x040fe2000001003d */
[----:B------:R-:W-:Y:S01]  /*6e90*/  FFMA.FTZ R62, R8, R49, R62 ;  /* 0x00000031083e7223 */ /* 0x000fe2000001003e */
[----:B------:R-:W-:Y:S02]  /*6ea0*/  HADD2.F32 R10, -RZ, R10.H1_H1 ;  /* 0x3000000aff0a7230 */ /* 0x000fe40000004100 */
[-C--:B------:R-:W-:Y:S01]  /*6eb0*/  FFMA.FTZ R8, R3, R63.reuse, RZ ;  /* 0x0000003f03087223 */ /* 0x080fe200000100ff */
[-C--:B------:R-:W-:Y:S01]  /*6ec0*/  FFMA.FTZ R64, R0, R63.reuse, RZ ;  /* 0x0000003f00407223 */ /* 0x080fe200000100ff */
[-C--:B------:R-:W-:Y:S01]  /*6ed0*/  FFMA.FTZ R70, R4, R63.reuse, RZ ;  /* 0x0000003f04467223 */ /* 0x080fe200000100ff */
[----:B------:R-:W-:Y:S01]  /*6ee0*/  FFMA.FTZ R63, R2, R63, RZ ;  /* 0x0000003f023f7223 */ /* 0x000fe200000100ff */
[----:B------:R-:W-:Y:S01]  /*6ef0*/  FFMA.FTZ R61, R9, R57, R60 ;  /* 0x00000039093d7223 */ /* 0x000fe2000001003c */
[-C--:B------:R-:W-:Y:S01]  /*6f00*/  FFMA.FTZ R65, R15, R10.reuse, R64 ;  /* 0x0000000a0f417223 */ /* 0x080fe20000010040 */
[C---:B------:R-:W-:Y:S01]  /*6f10*/  FFMA.FTZ R60, R9.reuse, R41, R62 ;  /* 0x00000029093c7223 */ /* 0x040fe2000001003e */
[----:B------:R-:W-:Y:S01]  /*6f20*/  FFMA.FTZ R64, R14, R10, R63 ;  /* 0x0000000a0e407223 */ /* 0x000fe2000001003f */
[----:B------:R-:W-:Y:S01]  /*6f30*/  FFMA.FTZ R59, R46, R9, R59 ;  /* 0x000000092e3b7223 */ /* 0x000fe2000001003b */
[----:B------:R-:W-:Y:S01]  /*6f40*/  FFMA.FTZ R58, R9, R18, R58 ;  /* 0x00000012093a7223 */ /* 0x000fe2000001003a */
[-C--:B------:R-:W-:Y:S01]  /*6f50*/  FFMA.FTZ R62, R5, R10.reuse, R8 ;  /* 0x0000000a053e7223 */ /* 0x080fe20000010008 */
[--C-:B------:R-:W-:Y:S01]  /*6f60*/  HADD2.F32 R63, -RZ, R11.reuse.H0_H0 ;  /* 0x2000000bff3f7230 */ /* 0x100fe20000004100 */
[----:B------:R-:W1:Y:S01]  /*6f70*/  LDS.64 R8, [UR5+0x430] ;  /* 0x00043005ff087984 */ /* 0x000e620008000a00 */
[----:B------:R-:W-:Y:S01]  /*6f80*/  FFMA.FTZ R71, R21, R10, R70 ;  /* 0x0000000a15477223 */ /* 0x000fe20000010046 */
[----:B------:R-:W-:-:S02]  /*6f90*/  HADD2.F32 R11, -RZ, R11.H1_H1 ;  /* 0x3000000bff0b7230 */ /* 0x000fc40000004100 */
[----:B------:R-:W-:Y:S01]  /*6fa0*/  FMUL.FTZ R61, R30, R61 ;  /* 0x0000003d1e3d7220 */ /* 0x000fe20000410000 */
        /* <DEDUP_REMOVED lines=16> */
[----:B------:R-:W0:Y:S01]  /*70b0*/  LDS.64 R10, [UR5+0x438] ;  /* 0x00043805ff0a7984 */ /* 0x000e220008000a00 */
[-C--:B------:R-:W-:Y:S01]  /*70c0*/  FFMA.FTZ R64, R55, R6.reuse, R62 ;  /* 0x0000000637407223 */ /* 0x080fe2000001003e */
[--C-:B------:R-:W-:Y:S02]  /*70d0*/  HADD2.F32 R62, -RZ, R7.reuse.H0_H0 ;  /* 0x20000007ff3e7230 */ /* 0x100fe40000004100 */
        /* <DEDUP_REMOVED lines=14> */
[----:B------:R-:W-:Y:S01]  /*71c0*/  FMUL.FTZ R63, R32, R63 ;  /* 0x0000003f203f7220 */ /* 0x000fe20000410000 */
[----:B------:R-:W-:Y:S01]  /*71d0*/  FMUL.FTZ R7, R30, R7 ;  /* 0x000000071e077220 */ /* 0x000fe20000410000 */
[----:B------:R-:W-:Y:S01]  /*71e0*/  FMUL.FTZ R6, R29, R6 ;  /* 0x000000061d067220 */ /* 0x000fe20000410000 */
[--C-:B-1----:R-:W-:Y:S01]  /*71f0*/  HADD2.F32 R65, -RZ, R8.reuse.H0_H0 ;  /* 0x20000008ff417230 */ /* 0x102fe20000004100 */
[----:B------:R-:W-:Y:S01]  /*7200*/  F2FP.F16.F32.PACK_AB R61, RZ, R61 ;  /* 0x0000003dff3d723e */ /* 0x000fe200000000ff */
[----:B------:R-:W-:Y:S01]  /*7210*/  HADD2.F32 R8, -RZ, R8.H1_H1 ;  /* 0x30000008ff087230 */ /* 0x000fe20000004100 */
[----:B------:R-:W-:Y:S01]  /*7220*/  F2FP.F16.F32.PACK_AB R60, RZ, R60 ;  /* 0x0000003cff3c723e */ /* 0x000fe200000000ff */
[----:B------:R-:W-:Y:S01]  /*7230*/  UIADD3 UR5, UPT, UPT, UR5, 0x40, URZ ;  /* 0x0000004005057890 */ /* 0x000fe2000fffe0ff */
        /* <DEDUP_REMOVED lines=14> */
[----:B------:R-:W-:Y:S01]  /*7320*/  FFMA.FTZ R17, R17, R9, R64 ;  /* 0x0000000911117223 */ /* 0x000fe20000010040 */
[----:B0-----:R-:W-:-:S02]  /*7330*/  HADD2.F32 R0, -RZ, R10.H0_H0 ;  /* 0x2000000aff007230 */ /* 0x001fc40000004100 */
[-C--:B------:R-:W-:Y:S01]  /*7340*/  FFMA.FTZ R44, R19, R9.reuse, R44 ;  /* 0x00000009132c7223 */ /* 0x080fe2000001002c */
[-C--:B------:R-:W-:Y:S01]  /*7350*/  FFMA.FTZ R21, R20, R9.reuse, R21 ;  /* 0x0000000914157223 */ /* 0x080fe20000010015 */
[----:B------:R-:W-:Y:S01]  /*7360*/  FFMA.FTZ R16, R16, R9, R3 ;  /* 0x0000000910107223 */ /* 0x000fe20000010003 */
[----:B------:R-:W-:Y:S02]  /*7370*/  HADD2.F32 R10, -RZ, R10.H1_H1 ;  /* 0x3000000aff0a7230 */ /* 0x000fe40000004100 */
[-C--:B------:R-:W-:Y:S01]  /*7380*/  FFMA.FTZ R17, R48, R0.reuse, R17 ;  /* 0x0000000030117223 */ /* 0x080fe20000010011 */
[-C--:B------:R-:W-:Y:S01]  /*7390*/  FFMA.FTZ R44, R47, R0.reuse, R44 ;  /* 0x000000002f2c7223 */ /* 0x080fe2000001002c */
[--C-:B------:R-:W-:Y:S02]  /*73a0*/  HADD2.F32 R2, -RZ, R11.reuse.H0_H0 ;  /* 0x2000000bff027230 */ /* 0x100fe40000004100 */
[-C--:B------:R-:W-:Y:S01]  /*73b0*/  FFMA.FTZ R21, R34, R0.reuse, R21 ;  /* 0x0000000022157223 */ /* 0x080fe20000010015 */
        /* <DEDUP_REMOVED lines=28> */
[----:B------:R-:W-:Y:S02]  /*7580*/  PRMT R61, R61, 0x5410, R60 ;  /* 0x000054103d3d7816 */ /* 0x000fe4000000003c */
[----:B------:R-:W-:Y:S02]  /*7590*/  PRMT R63, R63, 0x5410, R62 ;  /* 0x000054103f3f7816 */ /* 0x000fe4000000003e */
[----:B------:R-:W-:Y:S01]  /*75a0*/  PRMT R17, R17, 0x5410, R18 ;  /* 0x0000541011117816 */ /* 0x000fe20000000012 */
[----:B------:R-:W-:Y:S01]  /*75b0*/  HADD2 R20, R61, R33 ;  /* 0x000000213d147230 */ /* 0x000fe20000000000 */
[----:B------:R-:W-:-:S02]  /*75c0*/  PRMT R59, R59, 0x5410, R58 ;  /* 0x000054103b3b7816 */ /* 0x000fc4000000003a */
[----:B------:R-:W-:Y:S01]  /*75d0*/  PRMT R7, R7, 0x5410, R6 ;  /* 0x0000541007077816 */ /* 0x000fe20000000006 */
[----:B------:R-:W-:Y:S01]  /*75e0*/  HFMA2 R33, R63, 1, 1, R40 ;  /* 0x3c003c003f217831 */ /* 0x000fe20000000028 */
[----:B------:R-:W-:Y:S01]  /*75f0*/  PRMT R57, R57, 0x5410, R16 ;  /* 0x0000541039397816 */ /* 0x000fe20000000010 */
[----:B------:R-:W-:Y:S02]  /*7600*/  HFMA2 R19, R17, 1, 1, R38 ;  /* 0x3c003c0011137831 */ /* 0x000fe40000000026 */
[----:B------:R-:W-:Y:S02]  /*7610*/  HFMA2 R21, R59, 1, 1, R28 ;  /* 0x3c003c003b157831 */ /* 0x000fe4000000001c */
[----:B------:R-:W-:Y:S02]  /*7620*/  HADD2 R28, R7, R37 ;  /* 0x00000025071c7230 */ /* 0x000fe40000000000 */
[----:B------:R-:W-:Y:S01]  /*7630*/  HADD2 R18, R57, R39 ;  /* 0x0000002739127230 */ /* 0x000fe20000000000 */
[----:B------:R-:W-:Y:S06]  /*7640*/  @!P0 BRA `(.L_x_1227) ;  /* 0xffffff9400888947 */ /* 0x000fec000383ffff */
.L_x_1225:
        /* <DEDUP_REMOVED lines=17> */
.L_x_1231:
[----:B------:R-:W0:Y:S02]  /*7760*/  LDS R2, [R0] ;  /* 0x0000000000027984 */ /* 0x000e240000000800 */
[----:B0-----:R-:W-:-:S05]  /*7770*/  HFMA2 R3, R2, 1, 1, R21 ;  /* 0x3c003c0002037831 */ /* 0x001fca0000000015 */
[----:B------:R-:W0:Y:S02]  /*7780*/  ATOMS.CAST.SPIN P0, [R0], R2, R3 ;  /* 0x000000020000758d */ /* 0x000e240001800003 */
[----:B0-----:R-:W-:Y:S05]  /*7790*/  @!P0 BRA `(.L_x_1231) ;  /* 0xfffffffc00f08947 */ /* 0x001fea000383ffff */
[----:B------:R-:W-:Y:S05]  /*77a0*/  BRA `(.L_x_1229) ;  /* 0x00000000000c7947 */ /* 0x000fea0003800000 */
.L_x_1230:
[----:B------:R-:W2:Y:S02]  /*77b0*/  LD.E R0, desc[UR10][R4.64] ;  /* 0x0000000a04007980 */ /* 0x000ea4000c101900 */
[----:B--2---:R-:W-:-:S05]  /*77c0*/  IADD3 R3, PT, PT, R21, R0, RZ ;  /* 0x0000000015037210 */ /* 0x004fca0007ffe0ff */
[----:B------:R0:W-:Y:S02]  /*77d0*/  ST.E desc[UR10][R4.64], R3 ;  /* 0x0000000304007985 */ /* 0x0001e4000c10190a */
.L_x_1229:
[----:B------:R-:W-:Y:S05]  /*77e0*/  BSYNC.RECONVERGENT B0 ;  /* 0x0000000000007941 */ /* 0x000fea0003800200 */
.L_x_1228:
[----:B------:R1:W-:Y:S01]  /*77f0*/  ATOM.E.ADD.F16x2.RN.STRONG.GPU P0, RZ, desc[UR10][R4.64+0x4], R20 ;  /* 0x8000041404ff79a2 */ /* 0x0003e2000c10e10a */
[----:B------:R-:W-:Y:S04]  /*7800*/  BSSY.RECONVERGENT B0, `(.L_x_1232) ;  /* 0x000000e000007945 */ /* 0x000fe80003800200 */
[----:B-1----:R-:W-:Y:S05]  /*7810*/  @P0 BRA `(.L_x_1233) ;  /* 0x0000000000300947 */ /* 0x002fea0003800000 */
[----:B------:R-:W1:Y:S02]  /*7820*/  QSPC.E.S P0, RZ, [R4+0x4] ;  /* 0x0000040004ff73aa */ /* 0x000e640000000500 */
[----:B-1----:R-:W-:Y:S05]  /*7830*/  @!P0 BRA `(.L_x_1234) ;  /* 0x00000000001c8947 */ /* 0x002fea0003800000 */
[----:B------:R-:W-:-:S04]  /*7840*/  MOV R2, R4 ;  /* 0x0000000400027202 */ /* 0x000fc80000000f00 */
[----:B------:R-:W-:-:S07]  /*7850*/  MOV R0, R2 ;  /* 0x0000000200007202 */ /* 0x000fce0000000f00 */
.L_x_1235:
[----:B------:R-:W0:Y:S02]  /*7860*/  LDS R2, [R0+0x4] ;  /* 0x0000040000027984 */ /* 0x000e240000000800 */
[----:B0-----:R-:W-:-:S05]  /*7870*/  HADD2 R3, R2, R20 ;  /* 0x0000001402037230 */ /* 0x001fca0000000000 */
[----:B------:R-:W0:Y:S02]  /*7880*/  ATOMS.CAST.SPIN P0, [R0+0x4], R2, R3 ;  /* 0x000004020000758d */ /* 0x000e240001800003 */
[----:B0-----:R-:W-:Y:S05]  /*7890*/  @!P0 BRA `(.L_x_1235) ;  /* 0xfffffffc00f08947 */ /* 0x001fea000383ffff */
[----:B------:R-:W-:Y:S05]  /*78a0*/  BRA `(.L_x_1233) ;  /* 0x00000000000c7947 */ /* 0x000fea0003800000 */
.L_x_1234:
[----:B------:R-:W0:Y:S02]  /*78b0*/  LD.E R0, desc[UR10][R4.64+0x4] ;  /* 0x0000040a04007980 */ /* 0x000e24000c101900 */
[----:B0-----:R-:W-:-:S05]  /*78c0*/  IADD3 R3, PT, PT, R20, R0, RZ ;  /* 0x0000000014037210 */ /* 0x001fca0007ffe0ff */
[----:B------:R1:W-:Y:S02]  /*78d0*/  ST.E desc[UR10][R4.64+0x4], R3 ;  /* 0x0000040304007985 */ /* 0x0003e4000c10190a */
.L_x_1233:
[----:B------:R-:W-:Y:S05]  /*78e0*/  BSYNC.RECONVERGENT B0 ;  /* 0x0000000000007941 */ /* 0x000fea0003800200 */
.L_x_1232:
        /* <DEDUP_REMOVED lines=9> */
.L_x_1239:
[----:B------:R-:W0:Y:S02]  /*7980*/  LDS R2, [R0] ;  /* 0x0000000000027984 */ /* 0x000e240000000800 */
[----:B0-----:R-:W-:-:S05]  /*7990*/  HFMA2 R3, R2, 1, 1, R66 ;  /* 0x3c003c0002037831 */ /* 0x001fca0000000042 */
[----:B------:R-:W0:Y:S02]  /*79a0*/  ATOMS.CAST.SPIN P0, [R0], R2, R3 ;  /* 0x000000020000758d */ /* 0x000e240001800003 */
[----:B0-----:R-:W-:Y:S05]  /*79b0*/  @!P0 BRA `(.L_x_1239) ;  /* 0xfffffffc00f08947 */ /* 0x001fea000383ffff */
[----:B------:R-:W-:Y:S05]  /*79c0*/  BRA `(.L_x_1237) ;  /* 0x00000000000c7947 */ /* 0x000fea0003800000 */
.L_x_1238:
[----:B------:R-:W2:Y:S02]  /*79d0*/  LD.E R0, desc[UR10][R4.64] ;  /* 0x0000000a04007980 */ /* 0x000ea4000c101900 */
[----:B--2---:R-:W-:-:S05]  /*79e0*/  IADD3 R3, PT, PT, R66, R0, RZ ;  /* 0x0000000042037210 */ /* 0x004fca0007ffe0ff */
[----:B------:R0:W-:Y:S02]  /*79f0*/  ST.E desc[UR10][R4.64], R3 ;  /* 0x0000000304007985 */ /* 0x0001e4000c10190a */
.L_x_1237:
[----:B------:R-:W-:Y:S05]  /*7a00*/  BSYNC.RECONVERGENT B0 ;  /* 0x0000000000007941 */ /* 0x000fea0003800200 */
.L_x_1236:
[----:B------:R1:W-:Y:S01]  /*7a10*/  ATOM.E.ADD.F16x2.RN.STRONG.GPU P0, RZ, desc[UR10][R4.64+0x4], R67 ;  /* 0x8000044304ff79a2 */ /* 0x0003e2000c10e10a */
[----:B------:R-:W-:Y:S04]  /*7a20*/  BSSY.RECONVERGENT B0, `(.L_x_1240) ;  /* 0x000000e000007945 */ /* 0x000fe80003800200 */
[----:B-1----:R-:W-:Y:S05]  /*7a30*/  @P0 BRA `(.L_x_1241) ;  /* 0x0000000000300947 */ /* 0x002fea0003800000 */
[----:B------:R-:W1:Y:S02]  /*7a40*/  QSPC.E.S P0, RZ, [R4+0x4] ;  /* 0x0000040004ff73aa */ /* 0x000e640000000500 */
[----:B-1----:R-:W-:Y:S05]  /*7a50*/  @!P0 BRA `(.L_x_1242) ;  /* 0x00000000001c8947 */ /* 0x002fea0003800000 */
[----:B------:R-:W-:-:S04]  /*7a60*/  MOV R2, R4 ;  /* 0x0000000400027202 */ /* 0x000fc80000000f00 */
[----:B------:R-:W-:-:S07]  /*7a70*/  MOV R0, R2 ;  /* 0x0000000200007202 */ /* 0x000fce0000000f00 */
.L_x_1243:
[----:B------:R-:W0:Y:S02]  /*7a80*/  LDS R2, [R0+0x4] ;  /* 0x0000040000027984 */ /* 0x000e240000000800 */
[----:B0-----:R-:W-:-:S05]  /*7a90*/  HADD2 R3, R2, R67 ;  /* 0x0000004302037230 */ /* 0x001fca0000000000 */
[----:B------:R-:W0:Y:S02]  /*7aa0*/  ATOMS.CAST.SPIN P0, [R0+0x4], R2, R3 ;  /* 0x000004020000758d */ /* 0x000e240001800003 */
[----:B0-----:R-:W-:Y:S05]  /*7ab0*/  @!P0 BRA `(.L_x_1243) ;  /* 0xfffffffc00f08947 */ /* 0x001fea000383ffff */
[----:B------:R-:W-:Y:S05]  /*7ac0*/  BRA `(.L_x_1241) ;  /* 0x00000000000c7947 */ /* 0x000fea0003800000 */
.L_x_1242:
[----:B------:R-:W0:Y:S02]  /*7ad0*/  LD.E R0, desc[UR10][R4.64+0x4] ;  /* 0x0000040a04007980 */ /* 0x000e24000c101900 */
[----:B0-----:R-:W-:-:S05]  /*7ae0*/  IADD3 R3, PT, PT, R67, R0, RZ ;  /* 0x0000000043037210 */ /* 0x001fca0007ffe0ff */
[----:B------:R1:W-:Y:S02]  /*7af0*/  ST.E desc[UR10][R4.64+0x4], R3 ;  /* 0x0000040304007985 */ /* 0x0003e4000c10190a */
.L_x_1241:
[----:B------:R-:W-:Y:S05]  /*7b00*/  BSYNC.RECONVERGENT B0 ;  /* 0x0000000000007941 */ /* 0x000fea0003800200 */
.L_x_1240:
        /* <DEDUP_REMOVED lines=9> */
.L_x_1247:
[----:B------:R-:W0:Y:S02]  /*7ba0*/  LDS R2, [R0] ;  /* 0x0000000000027984 */ /* 0x000e240000000800 */
[----:B0-----:R-:W-:-:S05]  /*7bb0*/  HFMA2 R3, R2, 1, 1, R68 ;  /* 0x3c003c0002037831 */ /* 0x001fca0000000044 */
[----:B------:R-:W0:Y:S02]  /*7bc0*/  ATOMS.CAST.SPIN P0, [R0], R2, R3 ;  /* 0x000000020000758d */ /* 0x000e240001800003 */
[----:B0-----:R-:W-:Y:S05]  /*7bd0*/  @!P0 BRA `(.L_x_1247) ;  /* 0xfffffffc00f08947 */ /* 0x001fea000383ffff */
[----:B------:R-:W-:Y:S05]  /*7be0*/  BRA `(.L_x_1245) ;  /* 0x00000000000c7947 */ /* 0x000fea0003800000 */
.L_x_1246:
[----:B------:R-:W2:Y:S02]  /*7bf0*/  LD.E R0, desc[UR10][R4.64] ;  /* 0x0000000a04007980 */ /* 0x000ea4000c101900 */
[----:B--2---:R-:W-:-:S05]  /*7c00*/  IADD3 R3, PT, PT, R68, R0, RZ ;  /* 0x0000000044037210 */ /* 0x004fca0007ffe0ff */
[----:B------:R0:W-:Y:S02]  /*7c10*/  ST.E desc[UR10][R4.64], R3 ;  /* 0x0000000304007985 */ /* 0x0001e4000c10190a */
.L_x_1245:
[----:B------:R-:W-:Y:S05]  /*7c20*/  BSYNC.RECONVERGENT B0 ;  /* 0x0000000000007941 */ /* 0x000fea0003800200 */
.L_x_1244:
[----:B------:R1:W-:Y:S01]  /*7c30*/  ATOM.E.ADD.F16x2.RN.STRONG.GPU P0, RZ, desc[UR10][R4.64+0x4], R69 ;  /* 0x8000044504ff79a2 */ /* 0x0003e2000c10e10a */
[----:B------:R-:W-:Y:S04]  /*7c40*/  BSSY.RECONVERGENT B0, `(.L_x_1248) ;  /* 0x000000e000007945 */ /* 0x000fe80003800200 */
[----:B-1----:R-:W-:Y:S05]  /*7c50*/  @P0 BRA `(.L_x_1249) ;  /* 0x0000000000300947 */ /* 0x002fea0003800000 */
[----:B------:R-:W1:Y:S02]  /*7c60*/  QSPC.E.S P0, RZ, [R4+0x4] ;  /* 0x0000040004ff73aa */ /* 0x000e640000000500 */
[----:B-1----:R-:W-:Y:S05]  /*7c70*/  @!P0 BRA `(.L_x_1250) ;  /* 0x00000000001c8947 */ /* 0x002fea0003800000 */
[----:B------:R-:W-:-:S04]  /*7c80*/  MOV R2, R4 ;  /* 0x0000000400027202 */ /* 0x000fc80000000f00 */
[----:B------:R-:W-:-:S07]  /*7c90*/  MOV R0, R2 ;  /* 0x0000000200007202 */ /* 0x000fce0000000f00 */
.L_x_1251:
[----:B------:R-:W0:Y:S02]  /*7ca0*/  LDS R2, [R0+0x4] ;  /* 0x0000040000027984 */ /* 0x000e240000000800 */
[----:B0-----:R-:W-:-:S05]  /*7cb0*/  HADD2 R3, R2, R69 ;  /* 0x0000004502037230 */ /* 0x001fca0000000000 */
[----:B------:R-:W0:Y:S02]  /*7cc0*/  ATOMS.CAST.SPIN P0, [R0+0x4], R2, R3 ;  /* 0x000004020000758d */ /* 0x000e240001800003 */
[----:B0-----:R-:W-:Y:S05]  /*7cd0*/  @!P0 BRA `(.L_x_1251) ;  /* 0xfffffffc00f08947 */ /* 0x001fea000383ffff */
[----:B------:R-:W-:Y:S05]  /*7ce0*/  BRA `(.L_x_1249) ;  /* 0x00000000000c7947 */ /* 0x000fea0003800000 */
.L_x_1250:
[----:B------:R-:W0:Y:S02]  /*7cf0*/  LD.E R0, desc[UR10][R4.64+0x4] ;  /* 0x0000040a04007980 */ /* 0x000e24000c101900 */
[----:B0-----:R-:W-:-:S05]  /*7d00*/  IADD3 R3, PT, PT, R69, R0, RZ ;  /* 0x0000000045037210 */ /* 0x001fca0007ffe0ff */
[----:B------:R1:W-:Y:S02]  /*7d10*/  ST.E desc[UR10][R4.64+0x4], R3 ;  /* 0x0000040304007985 */ /* 0x0003e4000c10190a */
.L_x_1249:
[----:B------:R-:W-:Y:S05]  /*7d20*/  BSYNC.RECONVERGENT B0 ;  /* 0x0000000000007941 */ /* 0x000fea0003800200 */
.L_x_1248:
        /* <DEDUP_REMOVED lines=9> */
.L_x_1255:
[----:B------:R-:W0:Y:S02]  /*7dc0*/  LDS R2, [R0] ;  /* 0x0000000000027984 */ /* 0x000e240000000800 */
[----:B0-----:R-:W-:-:S05]  /*7dd0*/  HFMA2 R3, R2, 1, 1, R33 ;  /* 0x3c003c0002037831 */ /* 0x001fca0000000021 */
[----:B------:R-:W0:Y:S02]  /*7de0*/  ATOMS.CAST.SPIN P0, [R0], R2, R3 ;  /* 0x000000020000758d */ /* 0x000e240001800003 */
[----:B0-----:R-:W-:Y:S05]  /*7df0*/  @!P0 BRA `(.L_x_1255) ;  /* 0xfffffffc00f08947 */ /* 0x001fea000383ffff */
[----:B------:R-:W-:Y:S05]  /*7e00*/  BRA `(.L_x_1253) ;  /* 0x00000000000c7947 */ /* 0x000fea0003800000 */
.L_x_1254:
[----:B------:R-:W2:Y:S02]  /*7e10*/  LD.E R0, desc[UR10][R4.64] ;  /* 0x0000000a04007980 */ /* 0x000ea4000c101900 */
[----:B--2---:R-:W-:-:S05]  /*7e20*/  IADD3 R3, PT, PT, R33, R0, RZ ;  /* 0x0000000021037210 */ /* 0x004fca0007ffe0ff */
[----:B------:R0:W-:Y:S02]  /*7e30*/  ST.E desc[UR10][R4.64], R3 ;  /* 0x0000000304007985 */ /* 0x0001e4000c10190a */
.L_x_1253:
[----:B------:R-:W-:Y:S05]  /*7e40*/  BSYNC.RECONVERGENT B0 ;  /* 0x0000000000007941 */ /* 0x000fea0003800200 */
.L_x_1252:
        /* <DEDUP_REMOVED lines=8> */
.L_x_1260:
[----:B------:R-:W0:Y:S02]  /*7ed0*/  LDS R2, [R0+0x4] ;  /* 0x0000040000027984 */ /* 0x000e240000000800 */
[----:B0-----:R-:W-:-:S05]  /*7ee0*/  HADD2 R3, R2, R28 ;  /* 0x0000001c02037230 */ /* 0x001fca0000000000 */
[----:B------:R-:W0:Y:S02]  /*7ef0*/  ATOMS.CAST.SPIN P0, [R0+0x4], R2, R3 ;  /* 0x000004020000758d */ /* 0x000e240001800003 */
[----:B0-----:R-:W-:Y:S05]  /*7f00*/  @!P0 BRA `(.L_x_1260) ;  /* 0xfffffffc00f08947 */ /* 0x001fea000383ffff */
[----:B------:R-:W-:Y:S05]  /*7f10*/  BSYNC.RECONVERGENT B1 ;  /* 0x0000000000017941 */ /* 0x000fea0003800200 */
.L_x_1259:
[----:B------:R-:W-:Y:S05]  /*7f20*/  BRA `(.L_x_1257) ;  /* 0x00000000000c7947 */ /* 0x000fea0003800000 */
.L_x_1258:
[----:B------:R-:W0:Y:S02]  /*7f30*/  LD.E R0, desc[UR10][R4.64+0x4] ;  /* 0x0000040a04007980 */ /* 0x000e24000c101900 */
[----:B0-----:R-:W-:-:S05]  /*7f40*/  IADD3 R3, PT, PT, R28, R0, RZ ;  /* 0x000000001c037210 */ /* 0x001fca0007ffe0ff */
[----:B------:R1:W-:Y:S02]  /*7f50*/  ST.E desc[UR10][R4.64+0x4], R3 ;  /* 0x0000040304007985 */ /* 0x0003e4000c10190a */
.L_x_1257:
[----:B------:R-:W-:Y:S05]  /*7f60*/  BSYNC.RECONVERGENT B0 ;  /* 0x0000000000007941 */ /* 0x000fea0003800200 */
.L_x_1256:
        /* <DEDUP_REMOVED lines=9> */
.L_x_1264:
[----:B------:R-:W0:Y:S02]  /*8000*/  LDS R2, [R0] ;  /* 0x0000000000027984 */ /* 0x000e240000000800 */
[----:B0-----:R-:W-:-:S05]  /*8010*/  HFMA2 R3, R2, 1, 1, R19 ;  /* 0x3c003c0002037831 */ /* 0x001fca0000000013 */
[----:B------:R-:W0:Y:S02]  /*8020*/  ATOMS.CAST.SPIN P0, [R0], R2, R3 ;  /* 0x000000020000758d */ /* 0x000e240001800003 */
[----:B0-----:R-:W-:Y:S05]  /*8030*/  @!P0 BRA `(.L_x_1264) ;  /* 0xfffffffc00f08947 */ /* 0x001fea000383ffff */
[----:B------:R-:W-:Y:S05]  /*8040*/  BRA `(.L_x_1262) ;  /* 0x00000000000c7947 */ /* 0x000fea0003800000 */
.L_x_1263:
[----:B------:R-:W2:Y:S02]  /*8050*/  LD.E R0, desc[UR10][R4.64] ;  /* 0x0000000a04007980 */ /* 0x000ea4000c101900 */
[----:B--2---:R-:W-:-:S05]  /*8060*/  IADD3 R3, PT, PT, R19, R0, RZ ;  /* 0x0000000013037210 */ /* 0x004fca0007ffe0ff */
[----:B------:R0:W-:Y:S02]  /*8070*/  ST.E desc[UR10][R4.64], R3 ;  /* 0x0000000304007985 */ /* 0x0001e4000c10190a */
.L_x_1262:
[----:B------:R-:W-:Y:S05]  /*8080*/  BSYNC.RECONVERGENT B0 ;  /* 0x0000000000007941 */ /* 0x000fea0003800200 */
.L_x_1261:
[----:B------:R1:W-:Y:S02]  /*8090*/  ATOM.E.ADD.F16x2.RN.STRONG.GPU P0, RZ, desc[UR10][R4.64+0x4], R18 ;  /* 0x8000041204ff79a2 */ /* 0x0003e4000c10e10a */
[----:B-1----:R-:W-:Y:S05]  /*80a0*/  @P0 EXIT ;  /* 0x000000000000094d */ /* 0x002fea0003800000 */
[----:B------:R-:W1:Y:S02]  /*80b0*/  QSPC.E.S P0, RZ, [R4+0x4] ;  /* 0x0000040004ff73aa */ /* 0x000e640000000500 */
[----:B-1----:R-:W-:Y:S05]  /*80c0*/  @!P0 BRA `(.L_x_1265) ;  /* 0x00000000001c8947 */ /* 0x002fea0003800000 */
[----:B------:R-:W-:-:S04]  /*80d0*/  MOV R2, R4 ;  /* 0x0000000400027202 */ /* 0x000fc80000000f00 */
[----:B------:R-:W-:-:S07]  /*80e0*/  MOV R0, R2 ;  /* 0x0000000200007202 */ /* 0x000fce0000000f00 */
.L_x_1266:
[----:B------:R-:W0:Y:S02]  /*80f0*/  LDS R2, [R0+0x4] ;  /* 0x0000040000027984 */ /* 0x000e240000000800 */
[----:B0-----:R-:W-:-:S05]  /*8100*/  HADD2 R3, R2, R18 ;  /* 0x0000001202037230 */ /* 0x001fca0000000000 */
[----:B------:R-:W0:Y:S02]  /*8110*/  ATOMS.CAST.SPIN P0, [R0+0x4], R2, R3 ;  /* 0x000004020000758d */ /* 0x000e240001800003 */
[----:B0-----:R-:W-:Y:S05]  /*8120*/  @!P0 BRA `(.L_x_1266) ;  /* 0xfffffffc00f08947 */ /* 0x001fea000383ffff */
[----:B------:R-:W-:Y:S05]  /*8130*/  EXIT ;  /* 0x000000000000794d */ /* 0x000fea0003800000 */
.L_x_1265:
[----:B------:R-:W0:Y:S02]  /*8140*/  LD.E R0, desc[UR10][R4.64+0x4] ;  /* 0x0000040a04007980 */ /* 0x000e24000c101900 */
[----:B0-----:R-:W-:-:S05]  /*8150*/  IADD3 R3, PT, PT, R18, R0, RZ ;  /* 0x0000000012037210 */ /* 0x001fca0007ffe0ff */
[----:B------:R-:W-:Y:S01]  /*8160*/  ST.E desc[UR10][R4.64+0x4], R3 ;  /* 0x0000040304007985 */ /* 0x000fe2000c10190a */
[----:B------:R-:W-:Y:S05]  /*8170*/  EXIT ;  /* 0x000000000000794d */ /* 0x000fea0003800000 */
.L_x_1267:
        /* <DEDUP_REMOVED lines=16> */
.L_x_1869:


//--------------------- .text._ZN4vllm4gptq33gemm_half_q_half_gptq_4bit_kernelILb1ELi5EEEvPK6__halfPKjS6_S4_PS2_iiiibPKi --------------------------
	.section	.text._ZN4vllm4gptq33gemm_half_q_half_gptq_4bit_kernelILb1ELi5EEEvPK6__halfPKjS6_S4_PS2_iiiibPKi,"ax",@progbits
	.align	128
        .global         _ZN4vllm4gptq33gemm_half_q_half_gptq_4bit_kernelILb1ELi5EEEvPK6__halfPKjS6_S4_PS2_iiiibPKi
        .type           _ZN4vllm4gptq33gemm_half_q_half_gptq_4bit_kernelILb1ELi5EEEvPK6__halfPKjS6_S4_PS2_iiiibPKi,@function
        .size           _ZN4vllm4gptq33gemm_half_q_half_gptq_4bit_kernelILb1ELi5EEEvPK6__halfPKjS6_S4_PS2_iiiibPKi,(.L_x_1870 - _ZN4vllm4gptq33gemm_half_q_half_gptq_4bit_kernelILb1ELi5EEEvPK6__halfPKjS6_S4_PS2_iiiibPKi)
        .other          _ZN4vllm4gptq33gemm_half_q_half_gptq_4bit_kernelILb1ELi5EEEvPK6__halfPKjS6_S4_PS2_iiiibPKi,@"STO_CUDA_ENTRY STV_DEFAULT"
_ZN4vllm4gptq33gemm_half_q_half_gptq_4bit_kernelILb1ELi5EEEvPK6__halfPKjS6_S4_PS2_iiiibPKi:
.text._ZN4vllm4gptq33gemm_half_q_half_gptq_4bit_kernelILb1ELi5EEEvPK6__halfPKjS6_S4_PS2_iiiibPKi:
        /* <DEDUP_REMOVED lines=35> */
[-C--:B------:R-:W-:Y:S02]  /*0230*/  IADD3 R11, PT, PT, R10, R3.reuse, RZ ;  /* 0x000000030a0b7210 */ /* 0x080fe40007ffe0ff */
[----:B------:R-:W-:Y:S02]  /*0240*/  IADD3 R14, P0, PT, R4, R10, RZ ;  /* 0x0000000a040e7210 */ /* 0x000fe40007f1e0ff */
[----:B------:R-:W-:Y:S01]  /*0250*/  IADD3 R13, PT, PT, R11, R3, RZ ;  /* 0x000000030b0d7210 */ /* 0x000fe20007ffe0ff */
[----:B------:R-:W2:Y:S01]  /*0260*/  LDG.E.U16.CONSTANT R7, desc[UR8][R6.64] ;  /* 0x0000000806077981 */ /* 0x000ea2000c1e9500 */
[----:B------:R-:W-:-:S02]  /*0270*/  LEA.HI.X R9, R9, UR7, R12, 0x1, P1 ;  /* 0x0000000709097c11 */ /* 0x000fc400088f0c0c */
[----:B------:R-:W-:Y:S02]  /*0280*/  IADD3 R17, P1, PT, R4, R11, RZ ;  /* 0x0000000b04117210 */ /* 0x000fe40007f3e0ff */
[----:B------:R-:W-:Y:S02]  /*0290*/  LEA.HI.X.SX32 R15, R10, RZ, 0x1, P0 ;  /* 0x000000ff0a0f7211 */ /* 0x000fe400000f0eff */
[----:B------:R-:W-:Y:S01]  /*02a0*/  LEA R10, P0, R14, UR6, 0x1 ;  /* 0x000000060e0a7c11 */ /* 0x000fe2000f8008ff */
[----:B------:R-:W3:Y:S01]  /*02b0*/  LDG.E.U16.CONSTANT R9, desc[UR8][R8.64] ;  /* 0x0000000808097981 */ /* 0x000ee2000c1e9500 */
[----:B------:R-:W-:Y:S02]  /*02c0*/  IADD3 R4, P2, PT, R4, R13, RZ ;  /* 0x0000000d04047210 */ /* 0x000fe40007f5e0ff */
[----:B------:R-:W-:Y:S02]  /*02d0*/  LEA.HI.X.SX32 R18, R11, RZ, 0x1, P1 ;  /* 0x000000ff0b127211 */ /* 0x000fe400008f0eff */
[----:B------:R-:W-:-:S02]  /*02e0*/  LEA.HI.X R11, R14, UR7, R15, 0x1, P0 ;  /* 0x000000070e0b7c11 */ /* 0x000fc400080f0c0f */
        /* <DEDUP_REMOVED lines=14> */
.L_x_1270:
        /* <DEDUP_REMOVED lines=40> */
.L_x_1269:
[----:B------:R-:W-:Y:S05]  /*0650*/  BSYNC.RECONVERGENT B0 ;  /* 0x0000000000007941 */ /* 0x000fea0003800200 */
.L_x_1268:
[----:B------:R-:W0:Y:S02]  /*0660*/  LDCU UR4, c[0x0][0x3ac] ;  /* 0x00007580ff0477ac */ /* 0x000e240008000800 */
[----:B01----:R-:W-:-:S04]  /*0670*/  MOV R15, UR4 ;  /* 0x00000004000f7c02 */ /* 0x003fc80008000f00 */
[----:B------:R-:W-:-:S13]  /*0680*/  ISETP.GE.AND P0, PT, R0, R15, PT ;  /* 0x0000000f0000720c */ /* 0x000fda0003f06270 */
[----:B------:R-:W-:Y:S05]  /*0690*/  @P0 EXIT ;  /* 0x000000000000094d */ /* 0x000fea0003800000 */
[----:B------:R-:W0:Y:S01]  /*06a0*/  LDC R8, c[0x0][0x3b4] ;  /* 0x0000ed00ff087b82 */ /* 0x000e220000000800 */
[----:B------:R-:W1:Y:S01]  /*06b0*/  LDCU.U8 UR4, c[0x0][0x3b8] ;  /* 0x00007700ff0477ac */ /* 0x000e620008000000 */
[----:B------:R-:W2:Y:S01]  /*06c0*/  LDCU.64 UR6, c[0x0][0x388] ;  /* 0x00007100ff0677ac */ /* 0x000ea20008000a00 */
[----:B0-----:R-:W-:-:S04]  /*06d0*/  IABS R9, R8 ;  /* 0x0000000800097213 */ /* 0x001fc80000000000 */
[----:B------:R-:W0:Y:S08]  /*06e0*/  I2F.RP R4, R9 ;  /* 0x0000000900047306 */ /* 0x000e300000209400 */
[----:B0-----:R-:W0:Y:S02]  /*06f0*/  MUFU.RCP R4, R4 ;  /* 0x0000000400047308 */ /* 0x001e240000001000 */
[----:B0-----:R-:W-:-:S06]  /*0700*/  IADD3 R6, PT, PT, R4, 0xffffffe, RZ ;  /* 0x0ffffffe04067810 */ /* 0x001fcc0007ffe0ff */
[----:B------:R0:W3:Y:S02]  /*0710*/  F2I.FTZ.U32.TRUNC.NTZ R7, R6 ;  /* 0x0000000600077305 */ /* 0x0000e4000021f000 */
[----:B0-----:R-:W-:Y:S01]  /*0720*/  HFMA2 R6, -RZ, RZ, 0, 0 ;  /* 0x00000000ff067431 */ /* 0x001fe200000001ff */
[----:B---3--:R-:W-:-:S05]  /*0730*/  IADD3 R10, PT, PT, RZ, -R7, RZ ;  /* 0x80000007ff0a7210 */ /* 0x008fca0007ffe0ff */
        /* <DEDUP_REMOVED lines=21> */
[----:B------:R0:W3:Y:S02]  /*0890*/  F2I.FTZ.U32.TRUNC.NTZ R7, R6 ;  /* 0x0000000600077305 */ /* 0x0000e4000021f000 */
[----:B0-----:R-:W-:Y:S01]  /*08a0*/  MOV R6, RZ ;  /* 0x000000ff00067202 */ /* 0x001fe20000000f00 */
[----:B---3--:R-:W-:-:S04]  /*08b0*/  IMAD R9, R9, R7, RZ ;  /* 0x0000000709097224 */ /* 0x008fc800078e02ff */
[----:B------:R-:W-:Y:S01]  /*08c0*/  IMAD.HI.U32 R7, R7, R9, R6 ;  /* 0x0000000907077227 */ /* 0x000fe200078e0006 */
[----:B------:R-:W-:-:S04]  /*08d0*/  SHF.R.S32.HI R9, RZ, 0x1f, R0 ;  /* 0x0000001fff097819 */ /* 0x000fc80000011400 */
[----:B------:R-:W-:Y:S01]  /*08e0*/  LEA.HI R9, R9, R0, RZ, 0x3 ;  /* 0x0000000009097211 */ /* 0x000fe200078f18ff */
[----:B------:R-:W-:Y:S02]  /*08f0*/  IMAD.HI.U32 R28, R7, R32, RZ ;  /* 0x00000020071c7227 */ /* 0x000fe400078e00ff */
[----:B------:R-:W0:Y:S01]  /*0900*/  LDC.64 R6, c[0x0][0x390] ;  /* 0x0000e400ff067b82 */ /* 0x000e220000000a00 */
[----:B------:R-:W-:Y:S02]  /*0910*/  SHF.R.S32.HI R30, RZ, 0x3, R9 ;  /* 0x00000003ff1e7819 */ /* 0x000fe40000011409 */
        /* <DEDUP_REMOVED lines=12> */
[----:B0-----:R-:W-:Y:S01]  /*09e0*/  IMAD.WIDE R6, R9, 0x4, R6 ;  /* 0x0000000409067825 */ /* 0x001fe200078e0206 */
[----:B------:R-:W-:Y:S01]  /*09f0*/  SHF.L.U32 R5, R5, 0x4, RZ ;  /* 0x0000000405057819 */ /* 0x000fe200000006ff */
[----:B-1----:R-:W-:Y:S01]  /*0a00*/  UPRMT UR4, UR4, 0x8880, URZ ;  /* 0x0000888004047896 */ /* 0x002fe200080000ff */
[----:B------:R-:W0:Y:S03]  /*0a10*/  LDC.64 R8, c[0x0][0x398] ;  /* 0x0000e600ff087b82 */ /* 0x000e260000000a00 */
[----:B------:R-:W3:Y:S01]  /*0a20*/  LDG.E.CONSTANT R6, desc[UR8][R6.64] ;  /* 0x0000000806067981 */ /* 0x000ee2000c1e9900 */
[----:B------:R-:W-:Y:S01]  /*0a30*/  IMAD R2, R2, R15, RZ ;  /* 0x0000000f02027224 */ /* 0x000fe200078e02ff */
[----:B------:R-:W-:Y:S01]  /*0a40*/  LOP3.LUT R5, R5, 0x10, RZ, 0xc0, !PT ;  /* 0x0000001005057812 */ /* 0x000fe200078ec0ff */
[----:B------:R-:W-:Y:S01]  /*0a50*/  UISETP.NE.AND UP0, UPT, UR4, URZ, UPT ;  /* 0x000000ff0400728c */ /* 0x000fe2000bf05270 */
[----:B------:R-:W-:Y:S01]  /*0a60*/  ISETP.GE.U32.AND P0, PT, R32, R3, PT ;  /* 0x000000032000720c */ /* 0x000fe20003f06070 */
[----:B------:R-:W-:Y:S01]  /*0a70*/  I2F.F16 R29, -0x40 ;  /* 0xffffffc0001d7906 */ /* 0x000fe20000200c00 */
[----:B------:R-:W-:Y:S01]  /*0a80*/  SHF.L.U32 R11, R2, 0x4, RZ ;  /* 0x00000004020b7819 */ /* 0x000fe200000006ff */
[----:B------:R-:W-:Y:S01]  /*0a90*/  USEL UR4, URZ, 0x1, UP0 ;  /* 0x00000001ff047887 */ /* 0x000fe20008000000 */
[----:B------:R-:W-:Y:S01]  /*0aa0*/  SHF.R.S32.HI R2, RZ, 0x1f, R0 ;  /* 0x0000001fff027819 */ /* 0x000fe20000011400 */
[----:B------:R-:W-:Y:S01]  /*0ab0*/  HFMA2 R45, -RZ, RZ, 0, 0 ;  /* 0x00000000ff2d7431 */ /* 0x000fe200000001ff */
[C---:B------:R-:W-:Y:S01]  /*0ac0*/  IADD3 R55, P1, PT, R0.reuse, R11, RZ ;  /* 0x0000000b00377210 */ /* 0x040fe20007f3e0ff */
[----:B------:R-:W-:Y:S01]  /*0ad0*/  HFMA2 R47, -RZ, RZ, 0, 0 ;  /* 0x00000000ff2f7431 */ /* 0x000fe200000001ff */
[----:B------:R-:W-:Y:S01]  /*0ae0*/  IADD3 R3, PT, PT, R0, R13, RZ ;  /* 0x0000000d00037210 */ /* 0x000fe20007ffe0ff */
[----:B------:R-:W-:Y:S01]  /*0af0*/  HFMA2 R51, -RZ, RZ, 0, 0 ;  /* 0x00000000ff337431 */ /* 0x000fe200000001ff */
[----:B------:R-:W-:Y:S01]  /*0b00*/  LEA.HI.X.SX32 R2, R11, R2, 0x1, P1 ;  /* 0x000000020b027211 */ /* 0x000fe200008f0eff */
[----:B------:R-:W-:Y:S01]  /*0b10*/  HFMA2 R33, -RZ, RZ, 0, 0 ;  /* 0x00000000ff217431 */ /* 0x000fe200000001ff */
[----:B--2---:R-:W-:Y:S01]  /*0b20*/  LEA R54, P1, R55, UR6, 0x2 ;  /* 0x0000000637367c11 */ /* 0x004fe2000f8210ff */
[----:B------:R-:W-:Y:S01]  /*0b30*/  HFMA2 R71, -RZ, RZ, 0, 0 ;  /* 0x00000000ff477431 */ /* 0x000fe200000001ff */
[----:B------:R-:W-:-:S02]  /*0b40*/  MOV R43, RZ ;  /* 0x000000ff002b7202 */ /* 0x000fc40000000f00 */
[----:B------:R-:W-:Y:S02]  /*0b50*/  CS2R R36, SRZ ;  /* 0x0000000000247805 */ /* 0x000fe4000001ff00 */
[----:B------:R-:W-:Y:S01]  /*0b60*/  LEA.HI.X R55, R55, UR7, R2, 0x2, P1 ;  /* 0x0000000737377c11 */ /* 0x000fe200088f1402 */
[----:B0-----:R-:W-:Y:S01]  /*0b70*/  IMAD.WIDE R2, R3, 0x2, R8 ;  /* 0x0000000203027825 */ /* 0x001fe200078e0208 */
[----:B------:R-:W-:Y:S02]  /*0b80*/  CS2R R40, SRZ ;  /* 0x0000000000287805 */ /* 0x000fe4000001ff00 */
[----:B------:R-:W-:Y:S02]  /*0b90*/  CS2R R38, SRZ ;  /* 0x0000000000267805 */ /* 0x000fe4000001ff00 */
[----:B------:R-:W-:Y:S02]  /*0ba0*/  MOV R49, RZ ;  /* 0x000000ff00317202 */ /* 0x000fe40000000f00 */
[----:B------:R-:W-:-:S02]  /*0bb0*/  CS2R R34, SRZ ;  /* 0x0000000000227805 */ /* 0x000fc4000001ff00 */
[----:B------:R-:W-:Y:S02]  /*0bc0*/  MOV R53, RZ ;  /* 0x000000ff00357202 */ /* 0x000fe40000000f00 */
[----:B------:R-:W-:Y:S02]  /*0bd0*/  CS2R R66, SRZ ;  /* 0x0000000000427805 */ /* 0x000fe4000001ff00 */
[----:B------:R-:W-:Y:S02]  /*0be0*/  MOV R65, RZ ;  /* 0x000000ff00417202 */ /* 0x000fe40000000f00 */
[----:B------:R-:W-:Y:S01]  /*0bf0*/  MOV R69, RZ ;  /* 0x000000ff00457202 */ /* 0x000fe20000000f00 */
[----:B------:R-:W-:Y:S01]  /*0c00*/  BAR.SYNC.DEFER_BLOCKING 0x0 ;  /* 0x0000000000007b1d */ /* 0x000fe20000010000 */
[----:B---3--:R-:W-:-:S04]  /*0c10*/  SHF.R.U32.HI R5, RZ, R5, R6 ;  /* 0x00000005ff057219 */ /* 0x008fc80000011606 */
        /* <DEDUP_REMOVED lines=33> */
[----:B------:R-:W-:Y:S01]  /*0e30*/  MOV R45, RZ ;  /* 0x000000ff002d7202 */ /* 0x000fe20000000f00 */
[----:B------:R-:W4:Y:S01]  /*0e40*/  LDCU.U8 UR6, c[0x0][0x3b8] ;  /* 0x00007700ff0677ac */ /* 0x000f220008000000 */
[----:B------:R-:W-:Y:S01]  /*0e50*/  MOV R5, R6 ;  /* 0x0000000600057202 */ /* 0x000fe20000000f00 */
[----:B-1----:R-:W-:Y:S01]  /*0e60*/  ULEA UR4, UR5, UR4, 0x18 ;  /* 0x0000000405047291 */ /* 0x002fe2000f8ec0ff */
[----:B--2---:R-:W-:-:S02]  /*0e70*/  HADD2.F32 R4, -RZ, R0.H0_H0 ;  /* 0x20000000ff047230 */ /* 0x004fc40000004100 */
[----:B0-----:R-:W-:Y:S02]  /*0e80*/  HADD2.F32 R3, -RZ, R0.H1_H1 ;  /* 0x30000000ff037230 */ /* 0x001fe40000004100 */
[--C-:B---3--:R-:W-:Y:S02]  /*0e90*/  HADD2.F32 R2, -RZ, R15.reuse.H0_H0 ;  /* 0x2000000fff027230 */ /* 0x108fe40000004100 */
[----:B----4-:R-:W-:-:S07]  /*0ea0*/  HADD2.F32 R0, -RZ, R15.H1_H1 ;  /* 0x3000000fff007230 */ /* 0x010fce0000004100 */
.L_x_1273:
[----:B------:R-:W0:Y:S01]  /*0eb0*/  LDC R15, c[0x0][0x3ac] ;  /* 0x0000eb00ff0f7b82 */ /* 0x000e220000000800 */
[----:B------:R-:W2:Y:S04]  /*0ec0*/  LDG.E.128.CONSTANT R20, desc[UR8][R54.64] ;  /* 0x0000000836147981 */ /* 0x000ea8000c1e9d00 */
[----:B------:R-:W1:Y:S01]  /*0ed0*/  LDS.128 R24, [UR4] ;  /* 0x00000004ff187984 */ /* 0x000e620008000c00 */
[----:B0-----:R-:W-:-:S05]  /*0ee0*/  IMAD.WIDE R76, R15, 0x4, R54 ;  /* 0x000000040f4c7825 */ /* 0x001fca00078e0236 */
[----:B------:R0:W5:Y:S01]  /*0ef0*/  LDG.E.128.CONSTANT R16, desc[UR8][R76.64] ;  /* 0x000000084c107981 */ /* 0x000162000c1e9d00 */
[----:B------:R-:W-:Y:S02]  /*0f00*/  ISETP.NE.AND P0, PT, R32, R5, PT ;  /* 0x000000052000720c */ /* 0x000fe40003f05270 */
[C---:B--2---:R-:W-:Y:S02]  /*0f10*/  LOP3.LUT R46, R21.reuse, 0xf000f, RZ, 0xc0, !PT ;  /* 0x000f000f152e7812 */ /* 0x044fe400078ec0ff */
[----:B------:R-:W-:Y:S02]  /*0f20*/  LOP3.LUT R48, R21, 0xf000f0, RZ, 0xc0, !PT ;  /* 0x00f000f015307812 */ /* 0x000fe400078ec0ff */
[----:B------:R-:W-:Y:S02]  /*0f30*/  SHF.R.U32.HI R52, RZ, 0x8, R21 ;  /* 0x00000008ff347819 */ /* 0x000fe40000011615 */
[C---:B------:R-:W-:Y:S02]  /*0f40*/  LOP3.LUT R44, R20.reuse, 0xf000f, RZ, 0xc0, !PT ;  /* 0x000f000f142c7812 */ /* 0x040fe400078ec0ff */
[----:B------:R-:W-:-:S02]  /*0f50*/  LOP3.LUT R42, R20, 0xf000f0, RZ, 0xc0, !PT ;  /* 0x00f000f0142a7812 */ /* 0x000fc400078ec0ff */
[C---:B------:R-:W-:Y:S02]  /*0f60*/  LOP3.LUT R21, R22.reuse, 0xf000f, RZ, 0xc0, !PT ;  /* 0x000f000f16157812 */ /* 0x040fe400078ec0ff */
[----:B------:R-:W-:Y:S02]  /*0f70*/  LOP3.LUT R50, R22, 0xf000f0, RZ, 0xc0, !PT ;  /* 0x00f000f016327812 */ /* 0x000fe400078ec0ff */
[----:B------:R-:W-:Y:S02]  /*0f80*/  SHF.R.U32.HI R54, RZ, 0x8, R22 ;  /* 0x00000008ff367819 */ /* 0x000fe40000011616 */
[----:B------:R-:W-:Y:S02]  /*0f90*/  SHF.R.U32.HI R20, RZ, 0x8, R20 ;  /* 0x00000008ff147819 */ /* 0x000fe40000011614 */
[C---:B------:R-:W-:Y:S02]  /*0fa0*/  LOP3.LUT R22, R23.reuse, 0xf000f, RZ, 0xc0, !PT ;  /* 0x000f000f17167812 */ /* 0x040fe400078ec0ff */
[----:B------:R-:W-:-:S02]  /*0fb0*/  LOP3.LUT R56, R23, 0xf000f0, RZ, 0xc0, !PT ;  /* 0x00f000f017387812 */ /* 0x000fc400078ec0ff */
[----:B------:R-:W-:Y:S01]  /*0fc0*/  SHF.R.U32.HI R55, RZ, 0x8, R23 ;  /* 0x00000008ff377819 */ /* 0x000fe20000011617 */
[----:B01----:R-:W-:Y:S06]  /*0fd0*/  @P0 BRA `(.L_x_1272) ;  /* 0x0000000000dc0947 */ /* 0x003fec0003800000 */
[----:B------:R-:W0:Y:S01]  /*0fe0*/  LDC R5, c[0x0][0x3ac] ;  /* 0x0000eb00ff057b82 */ /* 0x000e220000000800 */
[----:B------:R-:W1:Y:S01]  /*0ff0*/  S2R R9, SR_TID.X ;  /* 0x0000000000097919 */ /* 0x000e620000002100 */
[----:B------:R-:W1:Y:S06]  /*1000*/  S2R R8, SR_CTAID.X ;  /* 0x0000000000087919 */ /* 0x000e6c0000002500 */
[----:B------:R-:W2:Y:S01]  /*1010*/  LDC.64 R2, c[0x0][0x390] ;  /* 0x0000e400ff027b82 */ /* 0x000ea20000000a00 */
[----:B0-----:R-:W-:-:S05]  /*1020*/  IMAD R0, R28, R5, R5 ;  /* 0x000000051c007224 */ /* 0x001fca00078e0205 */
[----:B------:R-:W-:-:S04]  /*1030*/  SHF.R.S32.HI R5, RZ, 0x1f, R0 ;  /* 0x0000001fff057819 */ /* 0x000fc80000011400 */
[----:B------:R-:W-:-:S04]  /*1040*/  LEA.HI R5, R5, R0, RZ, 0x3 ;  /* 0x0000000005057211 */ /* 0x000fc800078f18ff */
[----:B------:R-:W-:-:S05]  /*1050*/  LEA.HI.SX32 R5, R5, R30, 0x1d ;  /* 0x0000001e05057211 */ /* 0x000fca00078feaff */
[----:B--2---:R-:W-:Y:S02]  /*1060*/  IMAD.WIDE R2, R5, 0x4, R2 ;  /* 0x0000000405027825 */ /* 0x004fe400078e0202 */
[----:B------:R-:W0:Y:S04]  /*1070*/  LDC.64 R4, c[0x0][0x398] ;  /* 0x0000e600ff047b82 */ /* 0x000e280000000a00 */
[----:B------:R-:W2:Y:S01]  /*1080*/  LDG.E.CONSTANT R2, desc[UR8][R2.64] ;  /* 0x0000000802027981 */ /* 0x000ea2000c1e9900 */
[----:B-1----:R-:W-:-:S04]  /*1090*/  LEA R7, R8, R9, 0x7 ;  /* 0x0000000908077211 */ /* 0x002fc800078e38ff */
[----:B------:R-:W-:-:S05]  /*10a0*/  LEA R7, R7, R0, 0x2 ;  /* 0x0000000007077211 */ /* 0x000fca00078e10ff */
[----:B0-----:R-:W-:-:S05]  /*10b0*/  IMAD.WIDE R4, R7, 0x2, R4 ;  /* 0x0000000207047825 */ /* 0x001fca00078e0204 */
[----:B------:R-:W3:Y:S04]  /*10c0*/  LDG.E.CONSTANT R8, desc[UR8][R4.64+0x4] ;  /* 0x0000040804087981 */ /* 0x000ee8000c1e9900 */
[----:B------:R0:W4:Y:S01]  /*10d0*/  LDG.E.CONSTANT R7, desc[UR8][R4.64] ;  /* 0x0000000804077981 */ /* 0x000122000c1e9900 */
[----:B------:R-:W-:Y:S01]  /*10e0*/  SHF.L.U32 R9, R9, 0x4, RZ ;  /* 0x0000000409097819 */ /* 0x000fe200000006ff */
[----:B------:R-:W-:-:S03]  /*10f0*/  UPRMT UR5, UR6, 0x8880, URZ ;  /* 0x0000888006057896 */ /* 0x000fc600080000ff */
[----:B------:R-:W-:Y:S01]  /*1100*/  LOP3.LUT R9, R9, 0x10, RZ, 0xc0, !PT ;  /* 0x0000001009097812 */ /* 0x000fe200078ec0ff */
[----:B------:R-:W-:-:S04]  /*1110*/  UISETP.NE.AND UP0, UPT, UR5, URZ, UPT ;  /* 0x000000ff0500728c */ /* 0x000fc8000bf05270 */
[----:B------:R-:W-:Y:S01]  /*1120*/  USEL UR5, URZ, 0x1, UP0 ;  /* 0x00000001ff057887 */ /* 0x000fe20008000000 */
[----:B------:R-:W-:Y:S02]  /*1130*/  IADD3 R28, PT, PT, R28, 0x1, RZ ;  /* 0x000000011c1c7810 */ /* 0x000fe40007ffe0ff */
[----:B0-----:R-:W-:Y:S02]  /*1140*/  MOV R5, R6 ;  /* 0x0000000600057202 */ /* 0x001fe40000000f00 */
        /* <DEDUP_REMOVED lines=8> */
[----:B------:R-:W-:Y:S01]  /*11d0*/  LOP3.LUT R2, R2, 0xf, RZ, 0xc0, !PT ;  /* 0x0000000f02027812 */ /* 0x000fe200078ec0ff */
[----:B------:R-:W0:Y:S01]  /*11e0*/  I2F.F16 R10, R9 ;  /* 0x00000009000a7306 */ /* 0x000e220000200c00 */
[----:B------:R-:W-:Y:S02]  /*11f0*/  IADD3 R11, PT, PT, R3, UR5, RZ ;  /* 0x00000005030b7c10 */ /* 0x000fe4000fffe0ff */
[----:B------:R-:W-:Y:S02]  /*1200*/  IADD3 R23, PT, PT, R0, UR5, RZ ;  /* 0x0000000500177c10 */ /* 0x000fe4000fffe0ff */
[----:B------:R-:W-:-:S03]  /*1210*/  IADD3 R57, PT, PT, R2, UR5, RZ ;  /* 0x0000000502397c10 */ /* 0x000fc6000fffe0ff */
[----:B------:R-:W1:Y:S08]  /*1220*/  I2F.F16 R58, R11 ;  /* 0x0000000b003a7306 */ /* 0x000e700000200c00 */
[----:B------:R-:W2:Y:S08]  /*1230*/  I2F.F16 R60, R23 ;  /* 0x00000017003c7306 */ /* 0x000eb00000200c00 */
[----:B------:R-:W2:Y:S01]  /*1240*/  I2F.F16 R62, R57 ;  /* 0x00000039003e7306 */ /* 0x000ea20000200c00 */
[----:B---3--:R-:W-:-:S02]  /*1250*/  HADD2.F32 R2, -RZ, R8.H0_H0 ;  /* 0x20000008ff027230 */ /* 0x008fc40000004100 */
[----:B0-----:R-:W-:Y:S02]  /*1260*/  HADD2 R13, R29.H0_H0, -R10.H0_H0 ;  /* 0xa000000a1d0d7230 */ /* 0x001fe40000000800 */
[----:B------:R-:W-:Y:S01]  /*1270*/  HADD2.F32 R0, -RZ, R8.H1_H1 ;  /* 0x30000008ff007230 */ /* 0x000fe20000004100 */
[----:B------:R-:W-:Y:S02]  /*1280*/  IADD3 R14, PT, PT, R9, 0xe400, RZ ;  /* 0x0000e400090e7810 */ /* 0x000fe40007ffe0ff */
[----:B------:R-:W-:Y:S02]  /*1290*/  IADD3 R12, PT, PT, R11, 0xe400, RZ ;  /* 0x0000e4000b0c7810 */ /* 0x000fe40007ffe0ff */
[----:B------:R-:W-:Y:S02]  /*12a0*/  IADD3 R10, PT, PT, R23, 0xe400, RZ ;  /* 0x0000e400170a7810 */ /* 0x000fe40007ffe0ff */
[----:B------:R-:W-:Y:S01]  /*12b0*/  IADD3 R8, PT, PT, R57, 0xe400, RZ ;  /* 0x0000e40039087810 */ /* 0x000fe20007ffe0ff */
[----:B----4-:R-:W-:-:S02]  /*12c0*/  HADD2.F32 R4, -RZ, R7.H0_H0 ;  /* 0x20000007ff047230 */ /* 0x010fc40000004100 */
[C---:B-1----:R-:W-:Y:S02]  /*12d0*/  HADD2 R11, R29.reuse.H0_H0, -R58.H0_H0 ;  /* 0xa000003a1d0b7230 */ /* 0x042fe40000000800 */
[----:B------:R-:W-:Y:S02]  /*12e0*/  HADD2.F32 R3, -RZ, R7.H1_H1 ;  /* 0x30000007ff037230 */ /* 0x000fe40000004100 */
[C---:B--2---:R-:W-:Y:S01]  /*12f0*/  HADD2 R9, R29.reuse.H0_H0, -R60.H0_H0 ;  /* 0xa000003c1d097230 */ /* 0x044fe20000000800 */
[----:B------:R-:W-:Y:S01]  /*1300*/  PRMT R14, R14, 0x5410, R14 ;  /* 0x000054100e0e7816 */ /* 0x000fe2000000000e */
[----:B------:R-:W-:Y:S01]  /*1310*/  HADD2 R7, R29.H0_H0, -R62.H0_H0 ;  /* 0xa000003e1d077230 */ /* 0x000fe20000000800 */
[----:B------:R-:W-:Y:S02]  /*1320*/  PRMT R12, R12, 0x5410, R12 ;  /* 0x000054100c0c7816 */ /* 0x000fe4000000000c */
[----:B------:R-:W-:Y:S02]  /*1330*/  PRMT R10, R10, 0x5410, R10 ;  /* 0x000054100a0a7816 */ /* 0x000fe4000000000a */
[----:B------:R-:W-:-:S07]  /*1340*/  PRMT R8, R8, 0x5410, R8 ;  /* 0x0000541008087816 */ /* 0x000fce0000000008 */
.L_x_1272:
[----:B------:R-:W-:Y:S01]  /*1350*/  LOP3.LUT R23, R44, 0x64006400, RZ, 0xfc, !PT ;  /* 0x640064002c177812 */ /* 0x000fe200078efcff */
[----:B------:R-:W-:Y:S01]  /*1360*/  IMAD.WIDE R76, R15, 0x4, R76 ;  /* 0x000000040f4c7825 */ /* 0x000fe200078e024c */
        /* <DEDUP_REMOVED lines=11> */
[----:B------:R-:W-:Y:S02]  /*1420*/  HADD2 R58, R57, R12 ;  /* 0x0000000c393a7230 */ /* 0x000fe40000000000 */
[----:B------:R-:W-:Y:S02]  /*1430*/  HFMA2 R60, R50, 0.0625, 0.0625, R9 ;  /* 0x2c002c00323c7831 */ /* 0x000fe40000000009 */
[----:B------:R-:W-:Y:S02]  /*1440*/  HFMA2 R61, R48, 0.0625, 0.0625, R11 ;  /* 0x2c002c00303d7831 */ /* 0x000fe4000000000b */
[----:B------:R-:W-:Y:S02]  /*1450*/  HFMA2 R56, R64, R24, RZ ;  /* 0x0000001840387231 */ /* 0x000fe400000000ff */
[----:B------:R-:W-:-:S02]  /*1460*/  HADD2 R63, R63, R8 ;  /* 0x000000083f3f7230 */ /* 0x000fc40000000000 */
[-C--:B------:R-:W-:Y:S01]  /*1470*/  HFMA2 R21, R59, R24.reuse, RZ ;  /* 0x000000183b157231 */ /* 0x080fe200000000ff */
[----:B------:R-:W-:Y:S01]  /*1480*/  LOP3.LUT R44, R52, 0xf000f, RZ, 0xc0, !PT ;  /* 0x000f000f342c7812 */ /* 0x000fe200078ec0ff */
[-C--:B------:R-:W-:Y:S01]  /*1490*/  HFMA2 R23, R58, R24.reuse, RZ.H0_H0 ;  /* 0x000000183a177231 */ /* 0x080fe200000400ff */
[----:B------:R-:W-:Y:S01]  /*14a0*/  LOP3.LUT R48, R55, 0xf000f, RZ, 0xc0, !PT ;  /* 0x000f000f37307812 */ /* 0x000fe200078ec0ff */
[----:B------:R-:W-:Y:S01]  /*14b0*/  HFMA2 R22, R63, R24, RZ.H0_H0 ;  /* 0x000000183f167231 */ /* 0x000fe200000400ff */
        /* <DEDUP_REMOVED lines=10> */
[----:B------:R-:W-:Y:S01]  /*1560*/  HFMA2 R46, R57, 1, 1, R12 ;  /* 0x3c003c00392e7831 */ /* 0x000fe2000000000c */
[----:B------:R-:W-:Y:S01]  /*1570*/  LOP3.LUT R20, R20, 0xf000f0, RZ, 0xc0, !PT ;  /* 0x00f000f014147812 */ /* 0x000fe200078ec0ff */
[----:B------:R-:W-:Y:S02]  /*1580*/  HFMA2 R50, R75, 1, 1, R8 ;  /* 0x3c003c004b327831 */ /* 0x000fe40000000008 */
[----:B------:R-:W-:Y:S01]  /*1590*/  HADD2 R44, R25, R14 ;  /* 0x0000000e192c7230 */ /* 0x000fe20000000000 */
[----:B------:R-:W-:Y:S01]  /*15a0*/  LOP3.LUT R57, R52, 0xf000f0, RZ, 0xc0, !PT ;  /* 0x00f000f034397812 */ /* 0x000fe200078ec0ff */
[----:B------:R-:W-:Y:S01]  /*15b0*/  HADD2 R48, R73, R10 ;  /* 0x0000000a49307230 */ /* 0x000fe20000000000 */
[----:B------:R-:W-:Y:S02]  /*15c0*/  LOP3.LUT R68, R20, 0x64006400, RZ, 0xfc, !PT ;  /* 0x6400640014447812 */ /* 0x000fe400078efcff */
[----:B------:R-:W-:Y:S01]  /*15d0*/  LOP3.LUT R55, R55, 0xf000f0, RZ, 0xc0, !PT ;  /* 0x00f000f037377812 */ /* 0x000fe200078ec0ff */
[----:B------:R-:W-:-:S02]  /*15e0*/  HFMA2 R56, R44, R26, R56 ;  /* 0x0000001a2c387231 */ /* 0x000fc40000000038 */
[-C--:B------:R-:W-:Y:S02]  /*15f0*/  HFMA2 R24, R46, R26.reuse, R23 ;  /* 0x0000001a2e187231 */ /* 0x080fe40000000017 */
[-C--:B------:R-:W-:Y:S02]  /*1600*/  HFMA2 R25, R48, R26.reuse, R21 ;  /* 0x0000001a30197231 */ /* 0x080fe40000000015 */
[----:B------:R-:W-:Y:S02]  /*1610*/  HFMA2 R26, R50, R26, R22 ;  /* 0x0000001a321a7231 */ /* 0x000fe40000000016 */
[----:B------:R-:W-:Y:S01]  /*1620*/  HFMA2 R52, R68, 0.0625, 0.0625, R13 ;  /* 0x2c002c0044347831 */ /* 0x000fe2000000000d */
[----:B------:R-:W0:Y:S01]  /*1630*/  LDS.128 R20, [UR4+0x100] ;  /* 0x00010004ff147984 */ /* 0x000e220008000c00 */
[----:B------:R-:W-:Y:S02]  /*1640*/  LOP3.LUT R68, R54, 0xf000f0, RZ, 0xc0, !PT ;  /* 0x00f000f036447812 */ /* 0x000fe400078ec0ff */
[----:B------:R-:W-:-:S05]  /*1650*/  LOP3.LUT R54, R57, 0x64006400, RZ, 0xfc, !PT ;  /* 0x6400640039367812 */ /* 0x000fca00078efcff */
[----:B------:R-:W-:Y:S02]  /*1660*/  HFMA2 R54, R54, 0.0625, 0.0625, R11 ;  /* 0x2c002c0036367831 */ /* 0x000fe4000000000b */
[----:B------:R-:W-:Y:S01]  /*1670*/  HFMA2 R57, R52, R27, R56 ;  /* 0x0000001b34397231 */ /* 0x000fe20000000038 */
[----:B------:R-:W-:Y:S02]  /*1680*/  LOP3.LUT R56, R68, 0x64006400, RZ, 0xfc, !PT ;  /* 0x6400640044387812 */ /* 0x000fe400078efcff */
[----:B------:R-:W-:Y:S02]  /*1690*/  LOP3.LUT R68, R55, 0x64006400, RZ, 0xfc, !PT ;  /* 0x6400640037447812 */ /* 0x000fe400078efcff */
[----:B------:R-:W-:Y:S02]  /*16a0*/  HADD2.F32 R55, -RZ, R57.H0_H0 ;  /* 0x20000039ff377230 */ /* 0x000fe40000004100 */
[----:B------:R-:W-:Y:S02]  /*16b0*/  HFMA2 R56, R56, 0.0625, 0.0625, R9 ;  /* 0x2c002c0038387831 */ /* 0x000fe40000000009 */
[----:B------:R-:W-:-:S02]  /*16c0*/  HADD2.F32 R70, -RZ, R57.H1_H1 ;  /* 0x30000039ff467230 */ /* 0x000fc40000004100 */
[----:B------:R-:W-:Y:S02]  /*16d0*/  HFMA2 R57, R68, 0.0625, 0.0625, R7 ;  /* 0x2c002c0044397831 */ /* 0x000fe40000000007 */
[-C--:B------:R-:W-:Y:S02]  /*16e0*/  HFMA2 R24, R54, R27.reuse, R24 ;  /* 0x0000001b36187231 */ /* 0x080fe40000000018 */
[-C--:B------:R-:W-:Y:S02]  /*16f0*/  HFMA2 R68, R56, R27.reuse, R25 ;  /* 0x0000001b38447231 */ /* 0x080fe40000000019 */
[----:B------:R-:W-:Y:S01]  /*1700*/  FADD.FTZ R55, R55, R70 ;  /* 0x0000004637377221 */ /* 0x000fe20000010000 */
[--C-:B------:R-:W-:Y:S02]  /*1710*/  HADD2.F32 R25, -RZ, R24.reuse.H0_H0 ;  /* 0x20000018ff197230 */ /* 0x100fe40000004100 */
[----:B------:R-:W-:Y:S02]  /*1720*/  HADD2.F32 R24, -RZ, R24.H1_H1 ;  /* 0x30000018ff187230 */ /* 0x000fe40000004100 */
[----:B------:R-:W-:Y:S01]  /*1730*/  FFMA.FTZ R41, R4, R55, R41 ;  /* 0x0000003704297223 */ /* 0x000fe20000010029 */
[----:B------:R-:W-:-:S02]  /*1740*/  HFMA2 R72, R57, R27, R26 ;  /* 0x0000001b39487231 */ /* 0x000fc4000000001a */
[----:B------:R-:W-:Y:S01]  /*1750*/  FADD.FTZ R24, R25, R24 ;  /* 0x0000001819187221 */ /* 0x000fe20000010000 */
[--C-:B------:R-:W-:Y:S02]  /*1760*/  HADD2.F32 R26, -RZ, R68.reuse.H0_H0 ;  /* 0x20000044ff1a7230 */ /* 0x100fe40000004100 */
[----:B------:R-:W-:Y:S02]  /*1770*/  HADD2.F32 R27, -RZ, R68.H1_H1 ;  /* 0x30000044ff1b7230 */ /* 0x000fe40000004100 */
[----:B------:R-:W-:Y:S01]  /*1780*/  FFMA.FTZ R36, R3, R24, R36 ;  /* 0x0000001803247223 */ /* 0x000fe20000010024 */
[--C-:B------:R-:W-:Y:S02]  /*1790*/  HADD2.F32 R68, -RZ, R72.reuse.H0_H0 ;  /* 0x20000048ff447230 */ /* 0x100fe40000004100 */
[----:B------:R-:W-:Y:S02]  /*17a0*/  HADD2.F32 R73, -RZ, R72.H1_H1 ;  /* 0x30000048ff497230 */ /* 0x000fe40000004100 */
[----:B0-----:R-:W-:-:S02]  /*17b0*/  HFMA2 R24, R64, R20, RZ ;  /* 0x0000001440187231 */ /* 0x001fc400000000ff */
[----:B------:R-:W-:Y:S01]  /*17c0*/  FADD.FTZ R26, R26, R27 ;  /* 0x0000001b1a1a7221 */ /* 0x000fe20000010000 */
[-C--:B------:R-:W-:Y:S02]  /*17d0*/  HFMA2 R55, R58, R20.reuse, RZ.H0_H0 ;  /* 0x000000143a377231 */ /* 0x080fe400000400ff */
[----:B------:R-:W-:Y:S01]  /*17e0*/  FADD.FTZ R68, R68, R73 ;  /* 0x0000004944447221 */ /* 0x000fe20000010000 */
[-C--:B------:R-:W-:Y:S02]  /*17f0*/  HFMA2 R70, R63, R20.reuse, RZ.H0_H0 ;  /* 0x000000143f467231 */ /* 0x080fe400000400ff */
[----:B------:R-:W-:Y:S01]  /*1800*/  FFMA.FTZ R43, R2, R26, R43 ;  /* 0x0000001a022b7223 */ /* 0x000fe2000001002b */
[----:B------:R-:W-:Y:S02]  /*1810*/  HFMA2 R55, R61, R21, R55 ;  /* 0x000000153d377231 */ /* 0x000fe40000000037 */
[----:B------:R-:W-:Y:S01]  /*1820*/  FFMA.FTZ R45, R0, R68, R45 ;  /* 0x00000044002d7223 */ /* 0x000fe2000001002d */
[----:B------:R-:W-:-:S02]  /*1830*/  HFMA2 R68, R59, R20, RZ ;  /* 0x000000143b447231 */ /* 0x000fc400000000ff */
[-C--:B------:R-:W-:Y:S02]  /*1840*/  HFMA2 R70, R42, R21.reuse, R70 ;  /* 0x000000152a467231 */ /* 0x080fe40000000046 */
[-C--:B------:R-:W-:Y:S02]  /*1850*/  HFMA2 R20, R62, R21.reuse, R24 ;  /* 0x000000153e147231 */ /* 0x080fe40000000018 */
[-C--:B------:R-:W-:Y:S01]  /*1860*/  HFMA2 R55, R46, R22.reuse, R55 ;  /* 0x000000162e377231 */ /* 0x080fe20000000037 */
[----:B------:R-:W0:Y:S01]  /*1870*/  LDS.128 R24, [UR4+0x200] ;  /* 0x00020004ff187984 */ /* 0x000e220008000c00 */
[----:B------:R-:W-:Y:S02]  /*1880*/  HFMA2 R68, R60, R21, R68 ;  /* 0x000000153c447231 */ /* 0x000fe40000000044 */
[-C--:B------:R-:W-:Y:S02]  /*1890*/  HFMA2 R21, R44, R22.reuse, R20 ;  /* 0x000000162c157231 */ /* 0x080fe40000000014 */
[----:B------:R-:W-:-:S02]  /*18a0*/  HFMA2 R20, R48, R22, R68 ;  /* 0x0000001630147231 */ /* 0x000fc40000000044 */
[----:B------:R-:W-:Y:S02]  /*18b0*/  HFMA2 R22, R50, R22, R70 ;  /* 0x0000001632167231 */ /* 0x000fe40000000046 */
[-C--:B------:R-:W-:Y:S02]  /*18c0*/  HFMA2 R21, R52, R23.reuse, R21 ;  /* 0x0000001734157231 */ /* 0x080fe40000000015 */
[-C--:B------:R-:W-:Y:S02]  /*18d0*/  HFMA2 R70, R54, R23.reuse, R55 ;  /* 0x0000001736467231 */ /* 0x080fe40000000037 */
[-C--:B------:R-:W-:Y:S02]  /*18e0*/  HFMA2 R72, R57, R23.reuse, R22 ;  /* 0x0000001739487231 */ /* 0x080fe40000000016 */
[----:B------:R-:W-:-:S03]  /*18f0*/  HFMA2 R20, R56, R23, R20 ;  /* 0x0000001738147231 */ /* 0x000fc60000000014 */
[----:B------:R-:W-:Y:S02]  /*1900*/  HADD2.F32 R73, -RZ, R72.H1_H1 ;  /* 0x30000048ff497230 */ /* 0x000fe40000004100 */
[--C-:B------:R-:W-:Y:S02]  /*1910*/  HADD2.F32 R55, -RZ, R21.reuse.H0_H0 ;  /* 0x20000015ff377230 */ /* 0x100fe40000004100 */
[----:B------:R-:W-:Y:S02]  /*1920*/  HADD2.F32 R68, -RZ, R21.H1_H1 ;  /* 0x30000015ff447230 */ /* 0x000fe40000004100 */
[--C-:B------:R-:W-:Y:S02]  /*1930*/  HADD2.F32 R21, -RZ, R70.reuse.H0_H0 ;  /* 0x20000046ff157230 */ /* 0x100fe40000004100 */
[----:B------:R-:W-:Y:S02]  /*1940*/  HADD2.F32 R70, -RZ, R70.H1_H1 ;  /* 0x30000046ff467230 */ /* 0x000fe40000004100 */
[----:B------:R-:W-:Y:S01]  /*1950*/  FADD.FTZ R55, R55, R68 ;  /* 0x0000004437377221 */ /* 0x000fe20000010000 */
[----:B------:R-:W-:-:S02]  /*1960*/  HADD2.F32 R22, -RZ, R20.H0_H0 ;  /* 0x20000014ff167230 */ /* 0x000fc40000004100 */
[----:B------:R-:W-:Y:S02]  /*1970*/  HADD2.F32 R23, -RZ, R20.H1_H1 ;  /* 0x30000014ff177230 */ /* 0x000fe40000004100 */
[----:B------:R-:W-:Y:S01]  /*1980*/  FADD.FTZ R21, R21, R70 ;  /* 0x0000004615157221 */ /* 0x000fe20000010000 */
[----:B------:R-:W-:Y:S02]  /*1990*/  HADD2.F32 R20, -RZ, R72.H0_H0 ;  /* 0x20000048ff147230 */ /* 0x000fe40000004100 */
[----:B------:R-:W-:Y:S01]  /*19a0*/  FFMA.FTZ R47, R4, R55, R47 ;  /* 0x00000037042f7223 */ /* 0x000fe2000001002f */
[----:B------:R-:W-:Y:S01]  /*19b0*/  FFMA.FTZ R38, R3, R21, R38 ;  /* 0x0000001503267223 */ /* 0x000fe20000010026 */
[-C--:B0-----:R-:W-:Y:S02]  /*19c0*/  HFMA2 R21, R64, R24.reuse, RZ ;  /* 0x0000001840157231 */ /* 0x081fe400000000ff */
[----:B------:R-:W-:Y:S01]  /*19d0*/  FADD.FTZ R22, R22, R23 ;  /* 0x0000001716167221 */ /* 0x000fe20000010000 */
[----:B------:R-:W-:Y:S01]  /*19e0*/  FADD.FTZ R20, R20, R73 ;  /* 0x0000004914147221 */ /* 0x000fe20000010000 */
[----:B------:R-:W-:-:S02]  /*19f0*/  HFMA2 R55, R63, R24, RZ ;  /* 0x000000183f377231 */ /* 0x000fc400000000ff */
[----:B------:R-:W-:Y:S01]  /*1a00*/  FFMA.FTZ R49, R2, R22, R49 ;  /* 0x0000001602317223 */ /* 0x000fe20000010031 */
[----:B------:R-:W-:Y:S01]  /*1a10*/  FFMA.FTZ R51, R0, R20, R51 ;  /* 0x0000001400337223 */ /* 0x000fe20000010033 */
[-C--:B------:R-:W-:Y:S02]  /*1a20*/  HFMA2 R20, R58, R24.reuse, RZ.H0_H0 ;  /* 0x000000183a147231 */ /* 0x080fe400000400ff */
[-C--:B------:R-:W-:Y:S02]  /*1a30*/  HFMA2 R22, R62, R25.reuse, R21 ;  /* 0x000000193e167231 */ /* 0x080fe40000000015 */
[----:B------:R-:W-:Y:S02]  /*1a40*/  HFMA2 R21, R59, R24, RZ.H0_H0 ;  /* 0x000000183b157231 */ /* 0x000fe400000400ff */
[-C--:B------:R-:W-:Y:S02]  /*1a50*/  HFMA2 R23, R61, R25.reuse, R20 ;  /* 0x000000193d177231 */ /* 0x080fe40000000014 */
[----:B------:R-:W-:-:S02]  /*1a60*/  HFMA2 R24, R60, R25, R21 ;  /* 0x000000193c187231 */ /* 0x000fc40000000015 */
[----:B------:R-:W-:Y:S02]  /*1a70*/  HFMA2 R25, R42, R25, R55 ;  /* 0x000000192a197231 */ /* 0x000fe40000000037 */
[-C--:B------:R-:W-:Y:S02]  /*1a80*/  HFMA2 R70, R46, R26.reuse, R23 ;  /* 0x0000001a2e467231 */ /* 0x080fe40000000017 */
[-C--:B------:R-:W-:Y:S02]  /*1a90*/  HFMA2 R22, R44, R26.reuse, R22 ;  /* 0x0000001a2c167231 */ /* 0x080fe40000000016 */
[----:B------:R-:W-:Y:S02]  /*1aa0*/  HFMA2 R72, R48, R26, R24 ;  /* 0x0000001a30487231 */ /* 0x000fe40000000018 */
[-C--:B------:R-:W-:Y:S02]  /*1ab0*/  HFMA2 R70, R54, R27.reuse, R70 ;  /* 0x0000001b36467231 */ /* 0x080fe40000000046 */
[----:B------:R-:W-:-:S02]  /*1ac0*/  HFMA2 R55, R52, R27, R22 ;  /* 0x0000001b34377231 */ /* 0x000fc40000000016 */
[----:B------:R-:W-:Y:S01]  /*1ad0*/  HFMA2 R26, R50, R26, R25 ;  /* 0x0000001a321a7231 */ /* 0x000fe20000000019 */
[----:B------:R-:W0:Y:S01]  /*1ae0*/  LDS.128 R20, [UR4+0x300] ;  /* 0x00030004ff147984 */ /* 0x000e220008000c00 */
[-C--:B------:R-:W-:Y:S02]  /*1af0*/  HFMA2 R72, R56, R27.reuse, R72 ;  /* 0x0000001b38487231 */ /* 0x080fe40000000048 */
[----:B------:R-:W-:Y:S02]  /*1b00*/  HADD2.F32 R24, -RZ, R70.H0_H0 ;  /* 0x20000046ff187230 */ /* 0x000fe40000004100 */
[----:B------:R-:W-:Y:S02]  /*1b10*/  HFMA2 R26, R57, R27, R26 ;  /* 0x0000001b391a7231 */ /* 0x000fe4000000001a */
[----:B------:R-:W-:Y:S02]  /*1b20*/  HADD2.F32 R25, -RZ, R70.H1_H1 ;  /* 0x30000046ff197230 */ /* 0x000fe40000004100 */
[----:B------:R-:W-:-:S03]  /*1b30*/  HADD2.F32 R68, -RZ, R55.H0_H0 ;  /* 0x20000037ff447230 */ /* 0x000fc60000004100 */
[----:B------:R-:W-:Y:S01]  /*1b40*/  FADD.FTZ R24, R24, R25 ;  /* 0x0000001918187221 */ /* 0x000fe20000010000 */
[----:B------:R-:W-:Y:S02]  /*1b50*/  HADD2.F32 R55, -RZ, R55.H1_H1 ;  /* 0x30000037ff377230 */ /* 0x000fe40000004100 */
[----:B------:R-:W-:Y:S02]  /*1b60*/  HADD2.F32 R25, -RZ, R72.H0_H0 ;  /* 0x20000048ff197230 */ /* 0x000fe40000004100 */
[----:B------:R-:W-:Y:S01]  /*1b70*/  FFMA.FTZ R40, R3, R24, R40 ;  /* 0x0000001803287223 */ /* 0x000fe20000010028 */
[----:B------:R-:W-:Y:S02]  /*1b80*/  HADD2.F32 R27, -RZ, R26.H0_H0 ;  /* 0x2000001aff1b7230 */ /* 0x000fe40000004100 */
[----:B------:R-:W-:Y:S01]  /*1b90*/  FADD.FTZ R55, R68, R55 ;  /* 0x0000003744377221 */ /* 0x000fe20000010000 */
[----:B------:R-:W-:Y:S02]  /*1ba0*/  HADD2.F32 R72, -RZ, R72.H1_H1 ;  /* 0x30000048ff487230 */ /* 0x000fe40000004100 */
[----:B------:R-:W-:-:S02]  /*1bb0*/  HADD2.F32 R26, -RZ, R26.H1_H1 ;  /* 0x3000001aff1a7230 */ /* 0x000fc40000004100 */
[----:B------:R-:W-:Y:S01]  /*1bc0*/  FFMA.FTZ R53, R4, R55, R53 ;  /* 0x0000003704357223 */ /* 0x000fe20000010035 */
[----:B------:R-:W-:Y:S02]  /*1bd0*/  FADD.FTZ R55, R25, R72 ;  /* 0x0000004819377221 */ /* 0x000fe40000010000 */
[----:B------:R-:W-:Y:S02]  /*1be0*/  FADD.FTZ R68, R27, R26 ;  /* 0x0000001a1b447221 */ /* 0x000fe40000010000 */
[----:B------:R-:W1:Y:S01]  /*1bf0*/  LDS.128 R24, [UR4+0x400] ;  /* 0x00040004ff187984 */ /* 0x000e620008000c00 */
[----:B------:R-:W-:Y:S01]  /*1c00*/  FFMA.FTZ R55, R2, R55, R35 ;  /* 0x0000003702377223 */ /* 0x000fe20000010023 */
        /* <DEDUP_REMOVED lines=10> */
[----:B------:R-:W-:Y:S02]  /*1cb0*/  HFMA2 R70, R54, R23, R68 ;  /* 0x0000001736467231 */ /* 0x000fe40000000044 */
[-C--:B------:R-:W-:Y:S02]  /*1cc0*/  HFMA2 R39, R44, R22.reuse, R39 ;  /* 0x000000162c277231 */ /* 0x080fe40000000027 */
[-C--:B------:R-:W-:Y:S02]  /*1cd0*/  HFMA2 R20, R48, R22.reuse, R20 ;  /* 0x0000001630147231 */ /* 0x080fe40000000014 */
[----:B------:R-:W-:-:S04]  /*1ce0*/  HFMA2 R22, R50, R22, R72 ;  /* 0x0000001632167231 */ /* 0x000fc80000000048 */
[-C--:B------:R-:W-:Y:S02]  /*1cf0*/  HFMA2 R22, R57, R23.reuse, R22 ;  /* 0x0000001739167231 */ /* 0x080fe40000000016 */
[----:B------:R-:W-:Y:S02]  /*1d00*/  HFMA2 R39, R52, R23, R39 ;  /* 0x0000001734277231 */ /* 0x000fe40000000027 */
[-C--:B-1----:R-:W-:Y:S02]  /*1d10*/  HFMA2 R58, R58, R24.reuse, RZ.H0_H0 ;  /* 0x000000183a3a7231 */ /* 0x082fe400000400ff */
[-C--:B------:R-:W-:Y:S02]  /*1d20*/  HFMA2 R64, R64, R24.reuse, RZ ;  /* 0x0000001840407231 */ /* 0x080fe400000000ff */
[----:B------:R-:W-:Y:S02]  /*1d30*/  HFMA2 R59, R59, R24, RZ ;  /* 0x000000183b3b7231 */ /* 0x000fe400000000ff */
[----:B------:R-:W-:-:S02]  /*1d40*/  HFMA2 R61, R61, R25, R58 ;  /* 0x000000193d3d7231 */ /* 0x000fc4000000003a */
[----:B------:R-:W-:Y:S02]  /*1d50*/  HFMA2 R20, R56, R23, R20 ;  /* 0x0000001738147231 */ /* 0x000fe40000000014 */
[----:B------:R-:W-:Y:S02]  /*1d60*/  HFMA2 R24, R63, R24, RZ.H0_H0 ;  /* 0x000000183f187231 */ /* 0x000fe400000400ff */
[--C-:B------:R-:W-:Y:S02]  /*1d70*/  HADD2.F32 R21, -RZ, R39.reuse.H0_H0 ;  /* 0x20000027ff157230 */ /* 0x100fe40000004100 */
[-C--:B------:R-:W-:Y:S02]  /*1d80*/  HFMA2 R62, R62, R25.reuse, R64 ;  /* 0x000000193e3e7231 */ /* 0x080fe40000000040 */
[----:B------:R-:W-:Y:S02]  /*1d90*/  HADD2.F32 R68, -RZ, R39.H1_H1 ;  /* 0x30000027ff447230 */ /* 0x000fe40000004100 */
[----:B------:R-:W-:-:S02]  /*1da0*/  HFMA2 R60, R60, R25, R59 ;  /* 0x000000193c3c7231 */ /* 0x000fc4000000003b */
[--C-:B------:R-:W-:Y:S02]  /*1db0*/  HADD2.F32 R39, -RZ, R70.reuse.H0_H0 ;  /* 0x20000046ff277230 */ /* 0x100fe40000004100 */
[----:B------:R-:W-:Y:S02]  /*1dc0*/  HADD2.F32 R70, -RZ, R70.H1_H1 ;  /* 0x30000046ff467230 */ /* 0x000fe40000004100 */
[----:B------:R-:W-:Y:S01]  /*1dd0*/  FADD.FTZ R21, R21, R68 ;  /* 0x0000004415157221 */ /* 0x000fe20000010000 */
[----:B------:R-:W-:Y:S02]  /*1de0*/  HADD2.F32 R58, -RZ, R20.H1_H1 ;  /* 0x30000014ff3a7230 */ /* 0x000fe40000004100 */
[--C-:B------:R-:W-:Y:S02]  /*1df0*/  HADD2.F32 R59, -RZ, R22.reuse.H0_H0 ;  /* 0x20000016ff3b7230 */ /* 0x100fe40000004100 */
[----:B------:R-:W-:Y:S01]  /*1e00*/  FADD.FTZ R39, R39, R70 ;  /* 0x0000004627277221 */ /* 0x000fe20000010000 */
[----:B------:R-:W-:Y:S01]  /*1e10*/  FFMA.FTZ R37, R4, R21, R37 ;  /* 0x0000001504257223 */ /* 0x000fe20000010025 */
[----:B------:R-:W-:-:S02]  /*1e20*/  HADD2.F32 R64, -RZ, R22.H1_H1 ;  /* 0x30000016ff407230 */ /* 0x000fc40000004100 */
[----:B------:R-:W-:Y:S01]  /*1e30*/  FFMA.FTZ R34, R3, R39, R34 ;  /* 0x0000002703227223 */ /* 0x000fe20000010022 */
[----:B------:R-:W-:Y:S02]  /*1e40*/  HADD2.F32 R39, -RZ, R20.H0_H0 ;  /* 0x20000014ff277230 */ /* 0x000fe40000004100 */
[----:B------:R0:W2:Y:S01]  /*1e50*/  LDG.E.128.CONSTANT R20, desc[UR8][R76.64] ;  /* 0x000000084c147981 */ /* 0x0000a2000c1e9d00 */
[----:B------:R-:W-:Y:S02]  /*1e60*/  HFMA2 R25, R42, R25, R24 ;  /* 0x000000192a197231 */ /* 0x000fe40000000018 */
[-C--:B------:R-:W-:Y:S02]  /*1e70*/  HFMA2 R62, R44, R26.reuse, R62 ;  /* 0x0000001a2c3e7231 */ /* 0x080fe4000000003e */
[-C--:B------:R-:W-:Y:S02]  /*1e80*/  HFMA2 R61, R46, R26.reuse, R61 ;  /* 0x0000001a2e3d7231 */ /* 0x080fe4000000003d */
[----:B------:R-:W-:-:S02]  /*1e90*/  HFMA2 R60, R48, R26, R60 ;  /* 0x0000001a303c7231 */ /* 0x000fc4000000003c */
[----:B------:R-:W-:Y:S02]  /*1ea0*/  HFMA2 R25, R50, R26, R25 ;  /* 0x0000001a32197231 */ /* 0x000fe40000000019 */
[----:B------:R-:W-:Y:S01]  /*1eb0*/  FADD.FTZ R58, R39, R58 ;  /* 0x0000003a273a7221 */ /* 0x000fe20000010000 */
[-C--:B------:R-:W-:Y:S02]  /*1ec0*/  HFMA2 R61, R54, R27.reuse, R61 ;  /* 0x0000001b363d7231 */ /* 0x080fe4000000003d */
[----:B------:R-:W-:Y:S01]  /*1ed0*/  FADD.FTZ R39, R59, R64 ;  /* 0x000000403b277221 */ /* 0x000fe20000010000 */
[-C--:B------:R-:W-:Y:S02]  /*1ee0*/  HFMA2 R46, R57, R27.reuse, R25 ;  /* 0x0000001b392e7231 */ /* 0x080fe40000000019 */
[-C--:B------:R-:W-:Y:S02]  /*1ef0*/  HFMA2 R62, R52, R27.reuse, R62 ;  /* 0x0000001b343e7231 */ /* 0x080fe4000000003e */
[----:B------:R-:W-:Y:S01]  /*1f00*/  FFMA.FTZ R63, R2, R58, R33 ;  /* 0x0000003a023f7223 */ /* 0x000fe20000010021 */
[----:B------:R-:W-:-:S02]  /*1f10*/  HFMA2 R60, R56, R27, R60 ;  /* 0x0000001b383c7231 */ /* 0x000fc4000000003c */
[--C-:B------:R-:W-:Y:S01]  /*1f20*/  HADD2.F32 R42, -RZ, R61.reuse.H0_H0 ;  /* 0x2000003dff2a7230 */ /* 0x100fe20000004100 */
[----:B------:R-:W1:Y:S01]  /*1f30*/  LDS.128 R24, [UR4+0x10] ;  /* 0x00001004ff187984 */ /* 0x000e620008000c00 */
[----:B------:R-:W-:Y:S02]  /*1f40*/  HADD2.F32 R61, -RZ, R61.H1_H1 ;  /* 0x3000003dff3d7230 */ /* 0x000fe40000004100 */
[----:B------:R-:W-:Y:S01]  /*1f50*/  FFMA.FTZ R65, R0, R39, R65 ;  /* 0x0000002700417223 */ /* 0x000fe20000010041 */
[--C-:B------:R-:W-:Y:S01]  /*1f60*/  HADD2.F32 R48, -RZ, R46.reuse.H0_H0 ;  /* 0x2000002eff307230 */ /* 0x100fe20000004100 */
[----:B-----5:R-:W-:Y:S01]  /*1f70*/  LOP3.LUT R39, R16, 0xf000f0, RZ, 0xc0, !PT ;  /* 0x00f000f010277812 */ /* 0x020fe200078ec0ff */
[----:B------:R-:W-:Y:S01]  /*1f80*/  HADD2.F32 R59, -RZ, R46.H1_H1 ;  /* 0x3000002eff3b7230 */ /* 0x000fe20000004100 */
[----:B------:R-:W-:Y:S01]  /*1f90*/  LOP3.LUT R46, R18, 0xf000f, RZ, 0xc0, !PT ;  /* 0x000f000f122e7812 */ /* 0x000fe200078ec0ff */
[--C-:B------:R-:W-:Y:S02]  /*1fa0*/  HADD2.F32 R33, -RZ, R62.reuse.H0_H0 ;  /* 0x2000003eff217230 */ /* 0x100fe40000004100 */
[----:B------:R-:W-:Y:S01]  /*1fb0*/  FADD.FTZ R42, R42, R61 ;  /* 0x0000003d2a2a7221 */ /* 0x000fe20000010000 */
[----:B------:R-:W-:-:S02]  /*1fc0*/  HADD2.F32 R62, -RZ, R62.H1_H1 ;  /* 0x3000003eff3e7230 */ /* 0x000fc40000004100 */
[----:B------:R-:W-:Y:S01]  /*1fd0*/  FADD.FTZ R48, R48, R59 ;  /* 0x0000003b30307221 */ /* 0x000fe20000010000 */
[--C-:B------:R-:W-:Y:S01]  /*1fe0*/  HADD2.F32 R44, -RZ, R60.reuse.H0_H0 ;  /* 0x2000003cff2c7230 */ /* 0x100fe20000004100 */
[----:B------:R-:W-:Y:S01]  /*1ff0*/  LOP3.LUT R59, R46, 0x64006400, RZ, 0xfc, !PT ;  /* 0x640064002e3b7812 */ /* 0x000fe200078efcff */
[----:B------:R-:W-:Y:S02]  /*2000*/  HADD2.F32 R57, -RZ, R60.H1_H1 ;  /* 0x3000003cff397230 */ /* 0x000fe40000004100 */
[----:B------:R-:W-:Y:S01]  /*2010*/  FADD.FTZ R33, R33, R62 ;  /* 0x0000003e21217221 */ /* 0x000fe20000010000 */
[----:B------:R-:W-:Y:S01]  /*2020*/  FFMA.FTZ R66, R3, R42, R66 ;  /* 0x0000002a03427223 */ /* 0x000fe20000010042 */
[----:B------:R-:W-:Y:S01]  /*2030*/  FFMA.FTZ R67, R0, R48, R67 ;  /* 0x0000003000437223 */ /* 0x000fe20000010043 */
[----:B------:R-:W-:Y:S01]  /*2040*/  LOP3.LUT R42, R17, 0xf000f, RZ, 0xc0, !PT ;  /* 0x000f000f112a7812 */ /* 0x000fe200078ec0ff */
[----:B------:R-:W-:Y:S01]  /*2050*/  FFMA.FTZ R71, R4, R33, R71 ;  /* 0x0000002104477223 */ /* 0x000fe20000010047 */
[----:B------:R-:W-:Y:S01]  /*2060*/  LOP3.LUT R33, R16, 0xf000f, RZ, 0xc0, !PT ;  /* 0x000f000f10217812 */ /* 0x000fe200078ec0ff */
[----:B------:R-:W-:Y:S01]  /*2070*/  FADD.FTZ R44, R44, R57 ;  /* 0x000000392c2c7221 */ /* 0x000fe20000010000 */
[----:B------:R-:W-:Y:S01]  /*2080*/  LOP3.LUT R48, R18, 0xf000f0, RZ, 0xc0, !PT ;  /* 0x00f000f012307812 */ /* 0x000fe200078ec0ff */
[----:B------:R-:W-:Y:S01]  /*2090*/  HFMA2 R59, R59, 1, 1, R10 ;  /* 0x3c003c003b3b7831 */ /* 0x000fe2000000000a */
[----:B------:R-:W-:Y:S01]  /*20a0*/  LOP3.LUT R33, R33, 0x64006400, RZ, 0xfc, !PT ;  /* 0x6400640021217812 */ /* 0x000fe200078efcff */
[----:B------:R-:W-:Y:S01]  /*20b0*/  FFMA.FTZ R69, R2, R44, R69 ;  /* 0x0000002c02457223 */ /* 0x000fe20000010045 */
[----:B------:R-:W-:Y:S01]  /*20c0*/  SHF.R.U32.HI R54, RZ, 0x8, R18 ;  /* 0x00000008ff367819 */ /* 0x000fe20000011612 */
[----:B0-----:R-:W-:Y:S01]  /*20d0*/  IMAD.WIDE R76, R15, 0x4, R76 ;  /* 0x000000040f4c7825 */ /* 0x001fe200078e024c */
[----:B------:R-:W-:-:S02]  /*20e0*/  LOP3.LUT R18, R19, 0xf000f, RZ, 0xc0, !PT ;  /* 0x000f000f13127812 */ /* 0x000fc400078ec0ff */
[----:B------:R-:W-:Y:S01]  /*20f0*/  LOP3.LUT R44, R17, 0xf000f0, RZ, 0xc0, !PT ;  /* 0x00f000f0112c7812 */ /* 0x000fe200078ec0ff */
[----:B------:R-:W-:Y:S01]  /*2100*/  HFMA2 R61, R33, 1, 1, R14 ;  /* 0x3c003c00213d7831 */ /* 0x000fe2000000000e */
[----:B------:R-:W-:Y:S02]  /*2110*/  SHF.R.U32.HI R52, RZ, 0x8, R17 ;  /* 0x00000008ff347819 */ /* 0x000fe40000011611 */
[----:B------:R-:W-:Y:S02]  /*2120*/  LOP3.LUT R17, R42, 0x64006400, RZ, 0xfc, !PT ;  /* 0x640064002a117812 */ /* 0x000fe400078efcff */
[----:B------:R-:W-:Y:S02]  /*2130*/  LOP3.LUT R48, R48, 0x64006400, RZ, 0xfc, !PT ;  /* 0x6400640030307812 */ /* 0x000fe400078efcff */
[----:B------:R-:W-:Y:S01]  /*2140*/  LOP3.LUT R50, R19, 0xf000f0, RZ, 0xc0, !PT ;  /* 0x00f000f013327812 */ /* 0x000fe200078ec0ff */
[----:B------:R-:W-:Y:S01]  /*2150*/  HADD2 R62, R17, R12 ;  /* 0x0000000c113e7230 */ /* 0x000fe20000000000 */
[----:B------:R-:W-:Y:S01]  /*2160*/  SHF.R.U32.HI R56, RZ, 0x8, R19 ;  /* 0x00000008ff387819 */ /* 0x000fe20000011613 */
[-C--:B-1----:R-:W-:Y:S01]  /*2170*/  HFMA2 R57, R61, R24.reuse, RZ ;  /* 0x000000183d397231 */ /* 0x082fe200000000ff */
[----:B------:R-:W-:Y:S01]  /*2180*/  LOP3.LUT R58, R39, 0x64006400, RZ, 0xfc, !PT ;  /* 0x64006400273a7812 */ /* 0x000fe200078efcff */
[----:B------:R-:W-:Y:S01]  /*2190*/  HFMA2 R39, R48, 0.0625, 0.0625, R9 ;  /* 0x2c002c0030277831 */ /* 0x000fe20000000009 */
[----:B------:R-:W-:Y:S01]  /*21a0*/  LOP3.LUT R19, R18, 0x64006400, RZ, 0xfc, !PT ;  /* 0x6400640012137812 */ /* 0x000fe200078efcff */
[-C--:B------:R-:W-:Y:S01]  /*21b0*/  HFMA2 R18, R59, R24.reuse, RZ ;  /* 0x000000183b127231 */ /* 0x080fe200000000ff */
[----:B------:R-:W-:Y:S01]  /*21c0*/  LOP3.LUT R44, R44, 0x64006400, RZ, 0xfc, !PT ;  /* 0x640064002c2c7812 */ /* 0x000fe200078efcff */
[----:B------:R-:W-:Y:S01]  /*21d0*/  HFMA2 R17, R62, R24, RZ.H0_H0 ;  /* 0x000000183e117231 */ /* 0x000fe200000400ff */
[----:B------:R-:W-:Y:S01]  /*21e0*/  LOP3.LUT R42, R50, 0x64006400, RZ, 0xfc, !PT ;  /* 0x64006400322a7812 */ /* 0x000fe200078efcff */
[----:B------:R-:W-:-:S02]  /*21f0*/  HFMA2 R58, R58, 0.0625, 0.0625, R13 ;  /* 0x2c002c003a3a7831 */ /* 0x000fc4000000000d */
[----:B------:R-:W-:Y:S01]  /*2200*/  HADD2 R60, R19, R8 ;  /* 0x00000008133c7230 */ /* 0x000fe20000000000 */
[----:B------:R-:W-:Y:S01]  /*2210*/  SHF.R.U32.HI R16, RZ, 0x8, R16 ;  /* 0x00000008ff107819 */ /* 0x000fe20000011610 */
[----:B------:R-:W-:Y:S01]  /*2220*/  HFMA2 R33, R44, 0.0625, 0.0625, R11 ;  /* 0x2c002c002c217831 */ /* 0x000fe2000000000b */
[----:B------:R-:W-:Y:S01]  /*2230*/  LOP3.LUT R46, R56, 0xf000f, RZ, 0xc0, !PT ;  /* 0x000f000f382e7812 */ /* 0x000fe200078ec0ff */
[----:B------:R-:W-:Y:S01]  /*2240*/  HFMA2 R42, R42, 0.0625, 0.0625, R7 ;  /* 0x2c002c002a2a7831 */ /* 0x000fe20000000007 */
[----:B------:R-:W-:Y:S01]  /*2250*/  LOP3.LUT R44, R54, 0xf000f, RZ, 0xc0, !PT ;  /* 0x000f000f362c7812 */ /* 0x000fe200078ec0ff */
[----:B------:R-:W-:Y:S02]  /*2260*/  HFMA2 R19, R60, R24, RZ.H0_H0 ;  /* 0x000000183c137231 */ /* 0x000fe400000400ff */
[-C--:B------:R-:W-:Y:S02]  /*2270*/  HFMA2 R57, R58, R25.reuse, R57 ;  /* 0x000000193a397231 */ /* 0x080fe40000000039 */
[----:B------:R-:W-:-:S02]  /*2280*/  HFMA2 R24, R33, R25, R17 ;  /* 0x0000001921187231 */ /* 0x000fc40000000011 */
[-C--:B------:R-:W-:Y:S02]  /*2290*/  HFMA2 R17, R39, R25.reuse, R18 ;  /* 0x0000001927117231 */ /* 0x080fe40000000012 */
[----:B------:R-:W-:Y:S01]  /*22a0*/  HFMA2 R18, R42, R25, R19 ;  /* 0x000000192a127231 */ /* 0x000fe20000000013 */
[----:B------:R-:W-:Y:S02]  /*22b0*/  LOP3.LUT R25, R52, 0xf000f, RZ, 0xc0, !PT ;  /* 0x000f000f34197812 */ /* 0x000fe400078ec0ff */
[----:B------:R-:W-:Y:S02]  /*22c0*/  LOP3.LUT R19, R16, 0xf000f, RZ, 0xc0, !PT ;  /* 0x000f000f10137812 */ /* 0x000fe400078ec0ff */
[----:B------:R-:W-:Y:S02]  /*22d0*/  LOP3.LUT R25, R25, 0x64006400, RZ, 0xfc, !PT ;  /* 0x6400640019197812 */ /* 0x000fe400078efcff */
[----:B------:R-:W-:Y:S02]  /*22e0*/  LOP3.LUT R75, R46, 0x64006400, RZ, 0xfc, !PT ;  /* 0x640064002e4b7812 */ /* 0x000fe400078efcff */
        /* <DEDUP_REMOVED lines=17> */
[----:B------:R-:W-:-:S02]  /*2400*/  LOP3.LUT R54, R68, 0x64006400, RZ, 0xfc, !PT ;  /* 0x6400640044367812 */ /* 0x000fc400078efcff */
[----:B------:R-:W-:Y:S02]  /*2410*/  LOP3.LUT R56, R64, 0x64006400, RZ, 0xfc, !PT ;  /* 0x6400640040387812 */ /* 0x000fe400078efcff */
[----:B------:R-:W-:Y:S01]  /*2420*/  LOP3.LUT R70, R70, 0x64006400, RZ, 0xfc, !PT ;  /* 0x6400640046467812 */ /* 0x000fe200078efcff */
[----:B------:R-:W-:Y:S02]  /*2430*/  HFMA2 R57, R52, R27, R57 ;  /* 0x0000001b34397231 */ /* 0x000fe40000000039 */
[----:B------:R-:W-:Y:S02]  /*2440*/  HFMA2 R54, R54, 0.0625, 0.0625, R11 ;  /* 0x2c002c0036367831 */ /* 0x000fe4000000000b */
[----:B------:R-:W-:Y:S02]  /*2450*/  HFMA2 R56, R56, 0.0625, 0.0625, R9 ;  /* 0x2c002c0038387831 */ /* 0x000fe40000000009 */
[--C-:B------:R-:W-:Y:S02]  /*2460*/  HADD2.F32 R64, -RZ, R57.reuse.H0_H0 ;  /* 0x20000039ff407230 */ /* 0x100fe40000004100 */
[----:B------:R-:W-:-:S02]  /*2470*/  HADD2.F32 R73, -RZ, R57.H1_H1 ;  /* 0x30000039ff497230 */ /* 0x000fc40000004100 */
[----:B------:R-:W-:Y:S02]  /*2480*/  HFMA2 R57, R70, 0.0625, 0.0625, R7 ;  /* 0x2c002c0046397831 */ /* 0x000fe40000000007 */
[-C--:B------:R-:W-:Y:S02]  /*2490*/  HFMA2 R68, R56, R27.reuse, R25 ;  /* 0x0000001b38447231 */ /* 0x080fe40000000019 */
[----:B------:R-:W-:Y:S02]  /*24a0*/  HFMA2 R24, R54, R27, R24 ;  /* 0x0000001b36187231 */ /* 0x000fe40000000018 */
[----:B------:R-:W-:-:S03]  /*24b0*/  FADD.FTZ R64, R64, R73 ;  /* 0x0000004940407221 */ /* 0x000fc60000010000 */
[----:B------:R-:W-:Y:S02]  /*24c0*/  HADD2.F32 R25, -RZ, R24.H0_H0 ;  /* 0x20000018ff197230 */ /* 0x000fe40000004100 */
[----:B------:R-:W-:Y:S01]  /*24d0*/  FFMA.FTZ R41, R4, R64, R41 ;  /* 0x0000004004297223 */ /* 0x000fe20000010029 */
[----:B------:R-:W-:Y:S02]  /*24e0*/  HFMA2 R70, R57, R27, R26 ;  /* 0x0000001b39467231 */ /* 0x000fe4000000001a */
[----:B------:R-:W-:Y:S02]  /*24f0*/  HADD2.F32 R24, -RZ, R24.H1_H1 ;  /* 0x30000018ff187230 */ /* 0x000fe40000004100 */
[--C-:B------:R-:W-:Y:S02]  /*2500*/  HADD2.F32 R26, -RZ, R68.reuse.H0_H0 ;  /* 0x20000044ff1a7230 */ /* 0x100fe40000004100 */
[----:B------:R-:W-:Y:S02]  /*2510*/  HADD2.F32 R27, -RZ, R68.H1_H1 ;  /* 0x30000044ff1b7230 */ /* 0x000fe40000004100 */
[----:B------:R-:W-:Y:S01]  /*2520*/  FADD.FTZ R24, R25, R24 ;  /* 0x0000001819187221 */ /* 0x000fe20000010000 */
[----:B------:R-:W-:-:S02]  /*2530*/  HADD2.F32 R68, -RZ, R70.H0_H0 ;  /* 0x20000046ff447230 */ /* 0x000fc40000004100 */
[----:B------:R-:W-:Y:S02]  /*2540*/  HADD2.F32 R73, -RZ, R70.H1_H1 ;  /* 0x30000046ff497230 */ /* 0x000fe40000004100 */
[----:B------:R-:W-:Y:S01]  /*2550*/  FADD.FTZ R26, R26, R27 ;  /* 0x0000001b1a1a7221 */ /* 0x000fe20000010000 */
[----:B------:R-:W-:Y:S01]  /*2560*/  FFMA.FTZ R36, R3, R24, R36 ;  /* 0x0000001803247223 */ /* 0x000fe20000010024 */
[-C--:B0-----:R-:W-:Y:S02]  /*2570*/  HFMA2 R64, R61, R16.reuse, RZ ;  /* 0x000000103d407231 */ /* 0x081fe400000000ff */
[----:B------:R-:W-:Y:S01]  /*2580*/  FADD.FTZ R68, R68, R73 ;  /* 0x0000004944447221 */ /* 0x000fe20000010000 */
[----:B------:R-:W-:Y:S01]  /*2590*/  FFMA.FTZ R43, R2, R26, R43 ;  /* 0x0000001a022b7223 */ /* 0x000fe2000001002b */
[-C--:B------:R-:W-:Y:S01]  /*25a0*/  HFMA2 R70, R59, R16.reuse, RZ.H0_H0 ;  /* 0x000000103b467231 */ /* 0x080fe200000400ff */
[----:B------:R-:W0:Y:S01]  /*25b0*/  LDS.128 R24, [UR4+0x210] ;  /* 0x00021004ff187984 */ /* 0x000e220008000c00 */
[----:B------:R-:W-:Y:S01]  /*25c0*/  FFMA.FTZ R45, R0, R68, R45 ;  /* 0x00000044002d7223 */ /* 0x000fe2000001002d */
[----:B------:R-:W-:-:S02]  /*25d0*/  HFMA2 R68, R62, R16, RZ ;  /* 0x000000103e447231 */ /* 0x000fc400000000ff */
[-C--:B------:R-:W-:Y:S02]  /*25e0*/  HFMA2 R70, R39, R17.reuse, R70 ;  /* 0x0000001127467231 */ /* 0x080fe40000000046 */
[----:B------:R-:W-:Y:S02]  /*25f0*/  HFMA2 R16, R60, R16, RZ ;  /* 0x000000103c107231 */ /* 0x000fe400000000ff */
[-C--:B------:R-:W-:Y:S02]  /*2600*/  HFMA2 R64, R58, R17.reuse, R64 ;  /* 0x000000113a407231 */ /* 0x080fe40000000040 */
[-C--:B------:R-:W-:Y:S02]  /*2610*/  HFMA2 R70, R48, R18.reuse, R70 ;  /* 0x0000001230467231 */ /* 0x080fe40000000046 */
[----:B------:R-:W-:Y:S02]  /*2620*/  HFMA2 R68, R33, R17, R68 ;  /* 0x0000001121447231 */ /* 0x000fe40000000044 */
[----:B------:R-:W-:-:S02]  /*2630*/  HFMA2 R64, R44, R18, R64 ;  /* 0x000000122c407231 */ /* 0x000fc40000000040 */
[----:B------:R-:W-:Y:S02]  /*2640*/  HFMA2 R16, R42, R17, R16 ;  /* 0x000000112a107231 */ /* 0x000fe40000000010 */
[-C--:B------:R-:W-:Y:S02]  /*2650*/  HFMA2 R70, R56, R19.reuse, R70 ;  /* 0x0000001338467231 */ /* 0x080fe40000000046 */
[----:B------:R-:W-:Y:S02]  /*2660*/  HFMA2 R64, R52, R19, R64 ;  /* 0x0000001334407231 */ /* 0x000fe40000000040 */
[-C--:B------:R-:W-:Y:S02]  /*2670*/  HFMA2 R68, R46, R18.reuse, R68 ;  /* 0x000000122e447231 */ /* 0x080fe40000000044 */
[----:B------:R-:W-:Y:S02]  /*2680*/  HFMA2 R18, R50, R18, R16 ;  /* 0x0000001232127231 */ /* 0x000fe40000000010 */
[----:B------:R-:W-:-:S02]  /*2690*/  HADD2.F32 R16, -RZ, R64.H0_H0 ;  /* 0x20000040ff107230 */ /* 0x000fc40000004100 */
[----:B------:R-:W-:Y:S02]  /*26a0*/  HADD2.F32 R17, -RZ, R64.H1_H1 ;  /* 0x30000040ff117230 */ /* 0x000fe40000004100 */
[----:B------:R-:W-:-:S03]  /*26b0*/  HFMA2 R68, R54, R19, R68 ;  /* 0x0000001336447231 */ /* 0x000fc60000000044 */
[----:B------:R-:W-:Y:S01]  /*26c0*/  FADD.FTZ R16, R16, R17 ;  /* 0x0000001110107221 */ /* 0x000fe20000010000 */
[----:B------:R-:W-:Y:S02]  /*26d0*/  HFMA2 R64, R57, R19, R18 ;  /* 0x0000001339407231 */ /* 0x000fe40000000012 */
[--C-:B------:R-:W-:Y:S02]  /*26e0*/  HADD2.F32 R18, -RZ, R70.reuse.H0_H0 ;  /* 0x20000046ff127230 */ /* 0x100fe40000004100 */
[----:B------:R-:W-:Y:S02]  /*26f0*/  HADD2.F32 R19, -RZ, R70.H1_H1 ;  /* 0x30000046ff137230 */ /* 0x000fe40000004100 */
[----:B------:R-:W-:Y:S01]  /*2700*/  FFMA.FTZ R47, R4, R16, R47 ;  /* 0x00000010042f7223 */ /* 0x000fe2000001002f */
[--C-:B------:R-:W-:Y:S02]  /*2710*/  HADD2.F32 R17, -RZ, R68.reuse.H0_H0 ;  /* 0x20000044ff117230 */ /* 0x100fe40000004100 */
[----:B------:R-:W-:-:S02]  /*2720*/  HADD2.F32 R68, -RZ, R68.H1_H1 ;  /* 0x30000044ff447230 */ /* 0x000fc40000004100 */
[----:B------:R-:W-:Y:S01]  /*2730*/  FADD.FTZ R18, R18, R19 ;  /* 0x0000001312127221 */ /* 0x000fe20000010000 */
[----:B------:R-:W-:Y:S02]  /*2740*/  HADD2.F32 R70, -RZ, R64.H0_H0 ;  /* 0x20000040ff467230 */ /* 0x000fe40000004100 */
[-C--:B0-----:R-:W-:Y:S02]  /*2750*/  HFMA2 R16, R61, R24.reuse, RZ ;  /* 0x000000183d107231 */ /* 0x081fe400000000ff */
[-C--:B------:R-:W-:Y:S02]  /*2760*/  HFMA2 R19, R60, R24.reuse, RZ.H0_H0 ;  /* 0x000000183c137231 */ /* 0x080fe400000400ff */
[----:B------:R-:W-:Y:S01]  /*2770*/  FFMA.FTZ R49, R2, R18, R49 ;  /* 0x0000001202317223 */ /* 0x000fe20000010031 */
[----:B------:R-:W-:Y:S02]  /*2780*/  HFMA2 R18, R59, R24, RZ ;  /* 0x000000183b127231 */ /* 0x000fe400000000ff */
[----:B------:R-:W-:Y:S01]  /*2790*/  FADD.FTZ R17, R17, R68 ;  /* 0x0000004411117221 */ /* 0x000fe20000010000 */
[----:B------:R-:W-:-:S02]  /*27a0*/  HFMA2 R19, R42, R25, R19 ;  /* 0x000000192a137231 */ /* 0x000fc40000000013 */
[----:B------:R-:W-:Y:S02]  /*27b0*/  HADD2.F32 R73, -RZ, R64.H1_H1 ;  /* 0x30000040ff497230 */ /* 0x000fe40000004100 */
[----:B------:R-:W-:Y:S01]  /*27c0*/  FFMA.FTZ R38, R3, R17, R38 ;  /* 0x0000001103267223 */ /* 0x000fe20000010026 */
[----:B------:R-:W-:Y:S02]  /*27d0*/  HFMA2 R17, R62, R24, RZ.H0_H0 ;  /* 0x000000183e117231 */ /* 0x000fe400000400ff */
[-C--:B------:R-:W-:Y:S02]  /*27e0*/  HFMA2 R16, R58, R25.reuse, R16 ;  /* 0x000000193a107231 */ /* 0x080fe40000000010 */
[----:B------:R-:W-:Y:S01]  /*27f0*/  FADD.FTZ R70, R70, R73 ;  /* 0x0000004946467221 */ /* 0x000fe20000010000 */
[-C--:B------:R-:W-:Y:S02]  /*2800*/  HFMA2 R24, R39, R25.reuse, R18 ;  /* 0x0000001927187231 */ /* 0x080fe40000000012 */
[----:B------:R-:W-:-:S02]  /*2810*/  HFMA2 R17, R33, R25, R17 ;  /* 0x0000001921117231 */ /* 0x000fc40000000011 */
[----:B------:R-:W-:Y:S02]  /*2820*/  FFMA.FTZ R51, R0, R70, R51 ;  /* 0x0000004600337223 */ /* 0x000fe40000010033 */
[-C--:B------:R-:W-:Y:S02]  /*2830*/  HFMA2 R64, R46, R26.reuse, R17 ;  /* 0x0000001a2e407231 */ /* 0x080fe40000000011 */
[-C--:B------:R-:W-:Y:S02]  /*2840*/  HFMA2 R25, R44, R26.reuse, R16 ;  /* 0x0000001a2c197231 */ /* 0x080fe40000000010 */
[-C--:B------:R-:W-:Y:S02]  /*2850*/  HFMA2 R24, R48, R26.reuse, R24 ;  /* 0x0000001a30187231 */ /* 0x080fe40000000018 */
[----:B------:R-:W-:Y:S02]  /*2860*/  HFMA2 R26, R50, R26, R19 ;  /* 0x0000001a321a7231 */ /* 0x000fe40000000013 */
[----:B------:R-:W0:Y:S01]  /*2870*/  LDS.128 R16, [UR4+0x310] ;  /* 0x00031004ff107984 */ /* 0x000e220008000c00 */
[----:B------:R-:W-:-:S02]  /*2880*/  HFMA2 R68, R54, R27, R64 ;  /* 0x0000001b36447231 */ /* 0x000fc40000000040 */
[-C--:B------:R-:W-:Y:S02]  /*2890*/  HFMA2 R25, R52, R27.reuse, R25 ;  /* 0x0000001b34197231 */ /* 0x080fe40000000019 */
[-C--:B------:R-:W-:Y:S02]  /*28a0*/  HFMA2 R24, R56, R27.reuse, R24 ;  /* 0x0000001b38187231 */ /* 0x080fe40000000018 */
[--C-:B------:R-:W-:Y:S02]  /*28b0*/  HADD2.F32 R70, -RZ, R68.reuse.H0_H0 ;  /* 0x20000044ff467230 */ /* 0x100fe40000004100 */
[----:B------:R-:W-:Y:S02]  /*28c0*/  HADD2.F32 R73, -RZ, R68.H1_H1 ;  /* 0x30000044ff497230 */ /* 0x000fe40000004100 */
[----:B------:R-:W-:Y:S02]  /*28d0*/  HFMA2 R68, R57, R27, R26 ;  /* 0x0000001b39447231 */ /* 0x000fe4000000001a */
[----:B------:R-:W-:-:S02]  /*28e0*/  HADD2.F32 R64, -RZ, R25.H0_H0 ;  /* 0x20000019ff407230 */ /* 0x000fc40000004100 */
[----:B------:R-:W-:Y:S01]  /*28f0*/  FADD.FTZ R70, R70, R73 ;  /* 0x0000004946467221 */ /* 0x000fe20000010000 */
[----:B------:R-:W-:Y:S02]  /*2900*/  HADD2.F32 R25, -RZ, R25.H1_H1 ;  /* 0x30000019ff197230 */ /* 0x000fe40000004100 */
[--C-:B------:R-:W-:Y:S02]  /*2910*/  HADD2.F32 R26, -RZ, R24.reuse.H0_H0 ;  /* 0x20000018ff1a7230 */ /* 0x100fe40000004100 */
[----:B------:R-:W-:Y:S01]  /*2920*/  FFMA.FTZ R40, R3, R70, R40 ;  /* 0x0000004603287223 */ /* 0x000fe20000010028 */
[----:B------:R-:W-:Y:S02]  /*2930*/  HADD2.F32 R27, -RZ, R24.H1_H1 ;  /* 0x30000018ff1b7230 */ /* 0x000fe40000004100 */
[----:B------:R-:W-:Y:S01]  /*2940*/  FADD.FTZ R25, R64, R25 ;  /* 0x0000001940197221 */ /* 0x000fe20000010000 */
[--C-:B------:R-:W-:Y:S02]  /*2950*/  HADD2.F32 R24, -RZ, R68.reuse.H0_H0 ;  /* 0x20000044ff187230 */ /* 0x100fe40000004100 */
[----:B------:R-:W-:-:S02]  /*2960*/  HADD2.F32 R73, -RZ, R68.H1_H1 ;  /* 0x30000044ff497230 */ /* 0x000fc40000004100 */
[----:B------:R-:W-:Y:S01]  /*2970*/  FADD.FTZ R26, R26, R27 ;  /* 0x0000001b1a1a7221 */ /* 0x000fe20000010000 */
[----:B------:R-:W-:Y:S02]  /*2980*/  FFMA.FTZ R53, R4, R25, R53 ;  /* 0x0000001904357223 */ /* 0x000fe40000010035 */
[----:B------:R-:W-:Y:S01]  /*2990*/  FADD.FTZ R73, R24, R73 ;  /* 0x0000004918497221 */ /* 0x000fe20000010000 */
[----:B------:R-:W-:Y:S02]  /*29a0*/  FFMA.FTZ R55, R2, R26, R55 ;  /* 0x0000001a02377223 */ /* 0x000fe40000010037 */
[----:B------:R-:W1:Y:S01]  /*29b0*/  LDS.128 R24, [UR4+0x410] ;  /* 0x00041004ff187984 */ /* 0x000e620008000c00 */
[----:B------:R-:W-:Y:S01]  /*29c0*/  FFMA.FTZ R35, R0, R73, R35 ;  /* 0x0000004900237223 */ /* 0x000fe20000010023 */
[-C--:B0-----:R-:W-:Y:S02]  /*29d0*/  HFMA2 R64, R61, R16.reuse, RZ ;  /* 0x000000103d407231 */ /* 0x081fe400000000ff */
[----:B------:R-:W-:-:S02]  /*29e0*/  HFMA2 R68, R62, R16, RZ.H0_H0 ;  /* 0x000000103e447231 */ /* 0x000fc400000400ff */
[-C--:B------:R-:W-:Y:S02]  /*29f0*/  HFMA2 R70, R59, R16.reuse, RZ ;  /* 0x000000103b467231 */ /* 0x080fe400000000ff */
[----:B------:R-:W-:Y:S02]  /*2a00*/  HFMA2 R16, R60, R16, RZ.H0_H0 ;  /* 0x000000103c107231 */ /* 0x000fe400000400ff */
[-C--:B------:R-:W-:Y:S02]  /*2a10*/  HFMA2 R68, R33, R17.reuse, R68 ;  /* 0x0000001121447231 */ /* 0x080fe40000000044 */
[-C--:B------:R-:W-:Y:S02]  /*2a20*/  HFMA2 R72, R42, R17.reuse, R16 ;  /* 0x000000112a487231 */ /* 0x080fe40000000010 */
        /* <DEDUP_REMOVED lines=8> */
[----:B------:R-:W-:-:S03]  /*2ab0*/  HFMA2 R16, R52, R19, R16 ;  /* 0x0000001334107231 */ /* 0x000fc60000000010 */
[----:B------:R-:W-:Y:S02]  /*2ac0*/  HADD2.F32 R70, -RZ, R18.H0_H0 ;  /* 0x20000012ff467230 */ /* 0x000fe40000004100 */
[----:B------:R-:W-:Y:S02]  /*2ad0*/  HFMA2 R64, R56, R19, R64 ;  /* 0x0000001338407231 */ /* 0x000fe40000000040 */
[----:B------:R-:W-:Y:S02]  /*2ae0*/  HADD2.F32 R73, -RZ, R18.H1_H1 ;  /* 0x30000012ff497230 */ /* 0x000fe40000004100 */
[-C--:B-1----:R-:W-:Y:S02]  /*2af0*/  HFMA2 R61, R61, R24.reuse, RZ ;  /* 0x000000183d3d7231 */ /* 0x082fe400000000ff */
[-C--:B------:R-:W-:Y:S02]  /*2b00*/  HFMA2 R62, R62, R24.reuse, RZ.H0_H0 ;  /* 0x000000183e3e7231 */ /* 0x080fe400000400ff */
[----:B------:R-:W-:-:S02]  /*2b10*/  HFMA2 R59, R59, R24, RZ ;  /* 0x000000183b3b7231 */ /* 0x000fc400000000ff */
[--C-:B------:R-:W-:Y:S02]  /*2b20*/  HADD2.F32 R17, -RZ, R16.reuse.H0_H0 ;  /* 0x20000010ff117230 */ /* 0x100fe40000004100 */
[----:B------:R-:W-:Y:S02]  /*2b30*/  HFMA2 R24, R60, R24, RZ.H0_H0 ;  /* 0x000000183c187231 */ /* 0x000fe400000400ff */
[----:B------:R-:W-:Y:S02]  /*2b40*/  HADD2.F32 R16, -RZ, R16.H1_H1 ;  /* 0x30000010ff107230 */ /* 0x000fe40000004100 */
[----:B------:R-:W-:Y:S01]  /*2b50*/  FADD.FTZ R70, R70, R73 ;  /* 0x0000004946467221 */ /* 0x000fe20000010000 */
[-C--:B------:R-:W-:Y:S02]  /*2b60*/  HFMA2 R58, R58, R25.reuse, R61 ;  /* 0x000000193a3a7231 */ /* 0x080fe4000000003d */
[----:B------:R-:W-:Y:S01]  /*2b70*/  FADD.FTZ R16, R17, R16 ;  /* 0x0000001011107221 */ /* 0x000fe20000010000 */
[----:B------:R-:W-:-:S02]  /*2b80*/  HFMA2 R59, R39, R25, R59 ;  /* 0x00000019273b7231 */ /* 0x000fc4000000003b */
[-C--:B------:R-:W-:Y:S02]  /*2b90*/  HFMA2 R33, R33, R25.reuse, R62 ;  /* 0x0000001921217231 */ /* 0x080fe4000000003e */
[----:B------:R-:W-:Y:S02]  /*2ba0*/  HADD2.F32 R60, -RZ, R64.H0_H0 ;  /* 0x20000040ff3c7230 */ /* 0x000fe40000004100 */
[----:B------:R-:W-:Y:S01]  /*2bb0*/  FFMA.FTZ R37, R4, R16, R37 ;  /* 0x0000001004257223 */ /* 0x000fe20000010025 */
[----:B------:R-:W-:Y:S01]  /*2bc0*/  HADD2.F32 R75, -RZ, R68.H0_H0 ;  /* 0x20000044ff4b7230 */ /* 0x000fe20000004100 */
[----:B------:R-:W3:Y:S01]  /*2bd0*/  LDG.E.128.CONSTANT R16, desc[UR8][R76.64] ;  /* 0x000000084c107981 */ /* 0x000ee2000c1e9d00 */
[----:B------:R-:W-:Y:S02]  /*2be0*/  HFMA2 R25, R42, R25, R24 ;  /* 0x000000192a197231 */ /* 0x000fe40000000018 */
[-C--:B------:R-:W-:Y:S02]  /*2bf0*/  HFMA2 R58, R44, R26.reuse, R58 ;  /* 0x0000001a2c3a7231 */ /* 0x080fe4000000003a */
[----:B------:R-:W-:Y:S01]  /*2c00*/  FFMA.FTZ R34, R3, R70, R34 ;  /* 0x0000004603227223 */ /* 0x000fe20000010022 */
[----:B------:R-:W-:-:S02]  /*2c10*/  HFMA2 R59, R48, R26, R59 ;  /* 0x0000001a303b7231 */ /* 0x000fc4000000003b */
[-C--:B------:R-:W-:Y:S02]  /*2c20*/  HFMA2 R25, R50, R26.reuse, R25 ;  /* 0x0000001a32197231 */ /* 0x080fe40000000019 */
[----:B------:R-:W-:Y:S02]  /*2c30*/  HFMA2 R33, R46, R26, R33 ;  /* 0x0000001a2e217231 */ /* 0x000fe40000000021 */
[-C--:B------:R-:W-:Y:S02]  /*2c40*/  HFMA2 R57, R57, R27.reuse, R25 ;  /* 0x0000001b39397231 */ /* 0x080fe40000000019 */
[-C--:B------:R-:W-:Y:S02]  /*2c50*/  HFMA2 R58, R52, R27.reuse, R58 ;  /* 0x0000001b343a7231 */ /* 0x080fe4000000003a */
[-C--:B------:R-:W-:Y:S02]  /*2c60*/  HFMA2 R54, R54, R27.reuse, R33 ;  /* 0x0000001b36367231 */ /* 0x080fe40000000021 */
[----:B------:R-:W-:-:S02]  /*2c70*/  HFMA2 R59, R56, R27, R59 ;  /* 0x0000001b383b7231 */ /* 0x000fc4000000003b */
[----:B------:R-:W0:Y:S01]  /*2c80*/  LDS.128 R24, [UR4+0x20] ;  /* 0x00002004ff187984 */ /* 0x000e220008000c00 */
        /* <DEDUP_REMOVED lines=11> */
[----:B------:R-:W-:Y:S01]  /*2d40*/  FADD.FTZ R33, R33, R58 ;  /* 0x0000003a21217221 */ /* 0x000fe20000010000 */
[----:B--2---:R-:W-:Y:S01]  /*2d50*/  LOP3.LUT R44, R20, 0xf000f0, RZ, 0xc0, !PT ;  /* 0x00f000f0142c7812 */ /* 0x004fe200078ec0ff */
[----:B------:R-:W-:Y:S01]  /*2d60*/  FFMA.FTZ R69, R2, R42, R69 ;  /* 0x0000002a02457223 */ /* 0x000fe20000010045 */
[----:B------:R-:W-:-:S02]  /*2d70*/  LOP3.LUT R50, R22, 0xf000f, RZ, 0xc0, !PT ;  /* 0x000f000f16327812 */ /* 0x000fc400078ec0ff */
[----:B------:R-:W-:Y:S01]  /*2d80*/  LOP3.LUT R42, R20, 0xf000f, RZ, 0xc0, !PT ;  /* 0x000f000f142a7812 */ /* 0x000fe200078ec0ff */
[----:B------:R-:W-:Y:S01]  /*2d90*/  FFMA.FTZ R71, R4, R33, R71 ;  /* 0x0000002104477223 */ /* 0x000fe20000010047 */
[----:B------:R-:W-:Y:S01]  /*2da0*/  LOP3.LUT R44, R44, 0x64006400, RZ, 0xfc, !PT ;  /* 0x640064002c2c7812 */ /* 0x000fe200078efcff */
[----:B------:R-:W-:Y:S01]  /*2db0*/  FADD.FTZ R39, R39, R54 ;  /* 0x0000003627277221 */ /* 0x000fe20000010000 */
[C---:B------:R-:W-:Y:S02]  /*2dc0*/  LOP3.LUT R46, R21.reuse, 0xf000f, RZ, 0xc0, !PT ;  /* 0x000f000f152e7812 */ /* 0x040fe400078ec0ff */
[----:B------:R-:W-:Y:S02]  /*2dd0*/  LOP3.LUT R48, R21, 0xf000f0, RZ, 0xc0, !PT ;  /* 0x00f000f015307812 */ /* 0x000fe400078ec0ff */
[----:B------:R-:W-:Y:S02]  /*2de0*/  SHF.R.U32.HI R33, RZ, 0x8, R21 ;  /* 0x00000008ff217819 */ /* 0x000fe40000011615 */
[----:B------:R-:W-:-:S02]  /*2df0*/  LOP3.LUT R57, R23, 0xf000f0, RZ, 0xc0, !PT ;  /* 0x00f000f017397812 */ /* 0x000fc400078ec0ff */
[----:B------:R-:W-:Y:S02]  /*2e00*/  LOP3.LUT R59, R50, 0x64006400, RZ, 0xfc, !PT ;  /* 0x64006400323b7812 */ /* 0x000fe400078efcff */
[----:B------:R-:W-:Y:S01]  /*2e10*/  LOP3.LUT R21, R42, 0x64006400, RZ, 0xfc, !PT ;  /* 0x640064002a157812 */ /* 0x000fe200078efcff */
[----:B------:R-:W-:Y:S02]  /*2e20*/  HADD2.F32 R61, -RZ, R64.H1_H1 ;  /* 0x30000040ff3d7230 */ /* 0x000fe40000004100 */
[----:B------:R-:W-:Y:S01]  /*2e30*/  FFMA.FTZ R66, R3, R39, R66 ;  /* 0x0000002703427223 */ /* 0x000fe20000010042 */
[----:B------:R-:W-:Y:S02]  /*2e40*/  LOP3.LUT R52, R22, 0xf000f0, RZ, 0xc0, !PT ;  /* 0x00f000f016347812 */ /* 0x000fe400078ec0ff */
[----:B------:R-:W-:Y:S01]  /*2e50*/  LOP3.LUT R50, R57, 0x64006400, RZ, 0xfc, !PT ;  /* 0x6400640039327812 */ /* 0x000fe200078efcff */
[----:B------:R-:W-:Y:S01]  /*2e60*/  HFMA2 R57, R44, 0.0625, 0.0625, R13 ;  /* 0x2c002c002c397831 */ /* 0x000fe2000000000d */
[----:B------:R-:W-:Y:S01]  /*2e70*/  SHF.R.U32.HI R39, RZ, 0x8, R22 ;  /* 0x00000008ff277819 */ /* 0x000fe20000011616 */
[----:B------:R-:W-:Y:S01]  /*2e80*/  HFMA2 R44, R59, 1, 1, R10 ;  /* 0x3c003c003b2c7831 */ /* 0x000fe2000000000a */
[----:B------:R-:W-:Y:S01]  /*2e90*/  LOP3.LUT R22, R23, 0xf000f, RZ, 0xc0, !PT ;  /* 0x000f000f17167812 */ /* 0x000fe200078ec0ff */
[----:B------:R-:W-:Y:S01]  /*2ea0*/  HFMA2 R42, R21, 1, 1, R14 ;  /* 0x3c003c00152a7831 */ /* 0x000fe2000000000e */
[----:B------:R-:W-:Y:S01]  /*2eb0*/  SHF.R.U32.HI R54, RZ, 0x8, R23 ;  /* 0x00000008ff367819 */ /* 0x000fe20000011617 */
[----:B------:R-:W-:Y:S01]  /*2ec0*/  FADD.FTZ R60, R60, R61 ;  /* 0x0000003d3c3c7221 */ /* 0x000fe20000010000 */
[----:B------:R-:W-:-:S02]  /*2ed0*/  LOP3.LUT R23, R46, 0x64006400, RZ, 0xfc, !PT ;  /* 0x640064002e177812 */ /* 0x000fc400078efcff */
[----:B------:R-:W-:Y:S02]  /*2ee0*/  LOP3.LUT R52, R52, 0x64006400, RZ, 0xfc, !PT ;  /* 0x6400640034347812 */ /* 0x000fe400078efcff */
[----:B------:R-:W-:Y:S02]  /*2ef0*/  LOP3.LUT R61, R22, 0x64006400, RZ, 0xfc, !PT ;  /* 0x64006400163d7812 */ /* 0x000fe400078efcff */
[----:B------:R-:W-:Y:S01]  /*2f00*/  LOP3.LUT R56, R48, 0x64006400, RZ, 0xfc, !PT ;  /* 0x6400640030387812 */ /* 0x000fe200078efcff */
[----:B------:R-:W-:Y:S02]  /*2f10*/  HADD2 R48, R23, R12 ;  /* 0x0000000c17307230 */ /* 0x000fe40000000000 */
[----:B------:R-:W-:Y:S02]  /*2f20*/  HFMA2 R52, R52, 0.0625, 0.0625, R9 ;  /* 0x2c002c0034347831 */ /* 0x000fe40000000009 */
[----:B------:R-:W-:Y:S02]  /*2f30*/  HADD2 R46, R61, R8 ;  /* 0x000000083d2e7230 */ /* 0x000fe40000000000 */
[----:B0-----:R-:W-:-:S02]  /*2f40*/  HFMA2 R22, R44, R24, RZ ;  /* 0x000000182c167231 */ /* 0x001fc400000000ff */
[-C--:B------:R-:W-:Y:S02]  /*2f50*/  HFMA2 R62, R42, R24.reuse, RZ ;  /* 0x000000182a3e7231 */ /* 0x080fe400000000ff */
[----:B------:R-:W-:Y:S02]  /*2f60*/  HFMA2 R56, R56, 0.0625, 0.0625, R11 ;  /* 0x2c002c0038387831 */ /* 0x000fe4000000000b */
[-C--:B------:R-:W-:Y:S02]  /*2f70*/  HFMA2 R21, R48, R24.reuse, RZ.H0_H0 ;  /* 0x0000001830157231 */ /* 0x080fe400000400ff */
[----:B------:R-:W-:Y:S02]  /*2f80*/  HFMA2 R50, R50, 0.0625, 0.0625, R7 ;  /* 0x2c002c0032327831 */ /* 0x000fe40000000007 */
[----:B------:R-:W-:Y:S02]  /*2f90*/  HFMA2 R23, R46, R24, RZ.H0_H0 ;  /* 0x000000182e177231 */ /* 0x000fe400000400ff */
[----:B------:R-:W-:-:S02]  /*2fa0*/  HFMA2 R24, R56, R25, R21 ;  /* 0x0000001938187231 */ /* 0x000fc40000000015 */
[-C--:B------:R-:W-:Y:S02]  /*2fb0*/  HFMA2 R21, R52, R25.reuse, R22 ;  /* 0x0000001934157231 */ /* 0x080fe40000000016 */
[-C--:B------:R-:W-:Y:S02]  /*2fc0*/  HFMA2 R22, R50, R25.reuse, R23 ;  /* 0x0000001932167231 */ /* 0x080fe40000000017 */
[----:B------:R-:W-:Y:S02]  /*2fd0*/  HFMA2 R62, R57, R25, R62 ;  /* 0x00000019393e7231 */ /* 0x000fe4000000003e */
[----:B------:R-:W-:Y:S01]  /*2fe0*/  FFMA.FTZ R73, R2, R60, R63 ;  /* 0x0000003c02497223 */ /* 0x000fe2000001003f */
[----:B------:R-:W-:Y:S02]  /*2ff0*/  LOP3.LUT R25, R33, 0xf000f, RZ, 0xc0, !PT ;  /* 0x000f000f21197812 */ /* 0x000fe400078ec0ff */
[----:B------:R-:W-:Y:S02]  /*3000*/  SHF.R.U32.HI R20, RZ, 0x8, R20 ;  /* 0x00000008ff147819 */ /* 0x000fe40000011614 */
[----:B------:R-:W-:-:S02]  /*3010*/  LOP3.LUT R60, R54, 0xf000f, RZ, 0xc0, !PT ;  /* 0x000f000f363c7812 */ /* 0x000fc400078ec0ff */
[----:B------:R-:W-:Y:S02]  /*3020*/  LOP3.LUT R25, R25, 0x64006400, RZ, 0xfc, !PT ;  /* 0x6400640019197812 */ /* 0x000fe400078efcff */
[----:B------:R-:W-:Y:S02]  /*3030*/  LOP3.LUT R23, R20, 0xf000f, RZ, 0xc0, !PT ;  /* 0x000f000f14177812 */ /* 0x000fe400078ec0ff */
[----:B------:R-:W-:Y:S02]  /*3040*/  LOP3.LUT R58, R39, 0xf000f, RZ, 0xc0, !PT ;  /* 0x000f000f273a7812 */ /* 0x000fe400078ec0ff */
[----:B------:R-:W-:Y:S01]  /*3050*/  LOP3.LUT R63, R60, 0x64006400, RZ, 0xfc, !PT ;  /* 0x640064003c3f7812 */ /* 0x000fe200078efcff */
[----:B------:R-:W-:Y:S01]  /*3060*/  HFMA2 R60, R25, 1, 1, R12 ;  /* 0x3c003c00193c7831 */ /* 0x000fe2000000000c */
[----:B------:R-:W-:Y:S02]  /*3070*/  LOP3.LUT R23, R23, 0x64006400, RZ, 0xfc, !PT ;  /* 0x6400640017177812 */ /* 0x000fe400078efcff */
[----:B------:R-:W-:Y:S01]  /*3080*/  LOP3.LUT R59, R58, 0x64006400, RZ, 0xfc, !PT ;  /* 0x640064003a3b7812 */ /* 0x000fe200078efcff */
[----:B------:R-:W-:-:S02]  /*3090*/  HFMA2 R58, R63, 1, 1, R8 ;  /* 0x3c003c003f3a7831 */ /* 0x000fc40000000008 */
[----:B------:R-:W-:Y:S02]  /*30a0*/  HADD2 R61, R23, R14 ;  /* 0x0000000e173d7230 */ /* 0x000fe40000000000 */
[----:B------:R-:W-:Y:S02]  /*30b0*/  HADD2.F32 R68, -RZ, R68.H1_H1 ;  /* 0x30000044ff447230 */ /* 0x000fe40000004100 */
[----:B------:R-:W-:Y:S01]  /*30c0*/  HADD2 R59, R59, R10 ;  /* 0x0000000a3b3b7230 */ /* 0x000fe20000000000 */
[----:B------:R-:W-:Y:S01]  /*30d0*/  LOP3.LUT R20, R20, 0xf000f0, RZ, 0xc0, !PT ;  /* 0x00f000f014147812 */ /* 0x000fe200078ec0ff */
[-C--:B------:R-:W-:Y:S02]  /*30e0*/  HFMA2 R24, R60, R26.reuse, R24 ;  /* 0x0000001a3c187231 */ /* 0x080fe40000000018 */
[----:B------:R-:W-:Y:S01]  /*30f0*/  FADD.FTZ R75, R75, R68 ;  /* 0x000000444b4b7221 */ /* 0x000fe20000010000 */
[----:B------:R-:W-:Y:S01]  /*3100*/  LOP3.LUT R64, R20, 0x64006400, RZ, 0xfc, !PT ;  /* 0x6400640014407812 */ /* 0x000fe200078efcff */
[----:B------:R-:W-:-:S02]  /*3110*/  HFMA2 R62, R61, R26, R62 ;  /* 0x0000001a3d3e7231 */ /* 0x000fc4000000003e */
[-C--:B------:R-:W-:Y:S02]  /*3120*/  HFMA2 R25, R59, R26.reuse, R21 ;  /* 0x0000001a3b197231 */ /* 0x080fe40000000015 */
[----:B------:R-:W-:Y:S02]  /*3130*/  HFMA2 R26, R58, R26, R22 ;  /* 0x0000001a3a1a7231 */ /* 0x000fe40000000016 */
[----:B------:R-:W0:Y:S01]  /*3140*/  LDS.128 R20, [UR4+0x120] ;  /* 0x00012004ff147984 */ /* 0x000e220008000c00 */
[----:B------:R-:W-:Y:S01]  /*3150*/  FFMA.FTZ R75, R0, R75, R65 ;  /* 0x0000004b004b7223 */ /* 0x000fe20000010041 */
[----:B------:R-:W-:Y:S01]  /*3160*/  HFMA2 R65, R64, 0.0625, 0.0625, R13 ;  /* 0x2c002c0040417831 */ /* 0x000fe2000000000d */
[----:B------:R-:W-:Y:S02]  /*3170*/  LOP3.LUT R39, R39, 0xf000f0, RZ, 0xc0, !PT ;  /* 0x00f000f027277812 */ /* 0x000fe400078ec0ff */
[----:B------:R-:W-:Y:S02]  /*3180*/  LOP3.LUT R33, R33, 0xf000f0, RZ, 0xc0, !PT ;  /* 0x00f000f021217812 */ /* 0x000fe400078ec0ff */
[----:B------:R-:W-:-:S02]  /*3190*/  LOP3.LUT R63, R54, 0xf000f0, RZ, 0xc0, !PT ;  /* 0x00f000f0363f7812 */ /* 0x000fc400078ec0ff */
[----:B------:R-:W-:Y:S02]  /*31a0*/  LOP3.LUT R54, R39, 0x64006400, RZ, 0xfc, !PT ;  /* 0x6400640027367812 */ /* 0x000fe400078efcff */
[----:B------:R-:W-:Y:S01]  /*31b0*/  LOP3.LUT R64, R33, 0x64006400, RZ, 0xfc, !PT ;  /* 0x6400640021407812 */ /* 0x000fe200078efcff */
[-C--:B------:R-:W-:Y:S01]  /*31c0*/  HFMA2 R68, R65, R27.reuse, R62 ;  /* 0x0000001b41447231 */ /* 0x080fe2000000003e */
[----:B------:R-:W-:Y:S01]  /*31d0*/  LOP3.LUT R62, R63, 0x64006400, RZ, 0xfc, !PT ;  /* 0x640064003f3e7812 */ /* 0x000fe200078efcff */
[----:B------:R-:W-:Y:S02]  /*31e0*/  HFMA2 R63, R54, 0.0625, 0.0625, R9 ;  /* 0x2c002c00363f7831 */ /* 0x000fe40000000009 */
[----:B------:R-:W-:Y:S02]  /*31f0*/  HFMA2 R64, R64, 0.0625, 0.0625, R11 ;  /* 0x2c002c0040407831 */ /* 0x000fe4000000000b */
[----:B------:R-:W-:Y:S02]  /*3200*/  HFMA2 R62, R62, 0.0625, 0.0625, R7 ;  /* 0x2c002c003e3e7831 */ /* 0x000fe40000000007 */
[----:B------:R-:W-:-:S02]  /*3210*/  HFMA2 R39, R63, R27, R25 ;  /* 0x0000001b3f277231 */ /* 0x000fc40000000019 */
[--C-:B------:R-:W-:Y:S02]  /*3220*/  HADD2.F32 R33, -RZ, R68.reuse.H0_H0 ;  /* 0x20000044ff217230 */ /* 0x100fe40000004100 */
[----:B------:R-:W-:Y:S02]  /*3230*/  HADD2.F32 R68, -RZ, R68.H1_H1 ;  /* 0x30000044ff447230 */ /* 0x000fe40000004100 */
[-C--:B------:R-:W-:Y:S02]  /*3240*/  HFMA2 R24, R64, R27.reuse, R24 ;  /* 0x0000001b40187231 */ /* 0x080fe40000000018 */
[----:B------:R-:W-:Y:S02]  /*3250*/  HFMA2 R27, R62, R27, R26 ;  /* 0x0000001b3e1b7231 */ /* 0x000fe4000000001a */
[--C-:B------:R-:W-:Y:S02]  /*3260*/  HADD2.F32 R26, -RZ, R39.reuse.H0_H0 ;  /* 0x20000027ff1a7230 */ /* 0x100fe40000004100 */
[----:B------:R-:W-:-:S02]  /*3270*/  HADD2.F32 R39, -RZ, R39.H1_H1 ;  /* 0x30000027ff277230 */ /* 0x000fc40000004100 */
[--C-:B------:R-:W-:Y:S02]  /*3280*/  HADD2.F32 R25, -RZ, R24.reuse.H0_H0 ;  /* 0x20000018ff197230 */ /* 0x100fe40000004100 */
[--C-:B------:R-:W-:Y:S02]  /*3290*/  HADD2.F32 R54, -RZ, R27.reuse.H0_H0 ;  /* 0x2000001bff367230 */ /* 0x100fe40000004100 */
[----:B------:R-:W-:Y:S01]  /*32a0*/  FADD.FTZ R33, R33, R68 ;  /* 0x0000004421217221 */ /* 0x000fe20000010000 */
[----:B------:R-:W-:Y:S02]  /*32b0*/  HADD2.F32 R24, -RZ, R24.H1_H1 ;  /* 0x30000018ff187230 */ /* 0x000fe40000004100 */
[----:B------:R-:W-:Y:S02]  /*32c0*/  HADD2.F32 R27, -RZ, R27.H1_H1 ;  /* 0x3000001bff1b7230 */ /* 0x000fe40000004100 */
[----:B------:R-:W-:Y:S01]  /*32d0*/  FADD.FTZ R26, R26, R39 ;  /* 0x000000271a1a7221 */ /* 0x000fe20000010000 */
[----:B0-----:R-:W-:-:S02]  /*32e0*/  HFMA2 R39, R48, R20, RZ ;  /* 0x0000001430277231 */ /* 0x001fc400000000ff */
[----:B------:R-:W-:Y:S01]  /*32f0*/  FADD.FTZ R24, R25, R24 ;  /* 0x0000001819187221 */ /* 0x000fe20000010000 */
[----:B------:R-:W-:Y:S01]  /*3300*/  FFMA.FTZ R41, R4, R33, R41 ;  /* 0x0000002104297223 */ /* 0x000fe20000010029 */
[----:B------:R-:W-:Y:S01]  /*3310*/  FADD.FTZ R27, R54, R27 ;  /* 0x0000001b361b7221 */ /* 0x000fe20000010000 */
[-C--:B------:R-:W-:Y:S02]  /*3320*/  HFMA2 R33, R42, R20.reuse, RZ ;  /* 0x000000142a217231 */ /* 0x080fe400000000ff */
[-C--:B------:R-:W-:Y:S02]  /*3330*/  HFMA2 R54, R44, R20.reuse, RZ.H0_H0 ;  /* 0x000000142c367231 */ /* 0x080fe400000400ff */
[----:B------:R-:W-:Y:S02]  /*3340*/  HFMA2 R20, R46, R20, RZ ;  /* 0x000000142e147231 */ /* 0x000fe400000000ff */
[----:B------:R-:W-:Y:S01]  /*3350*/  FFMA.FTZ R36, R3, R24, R36 ;  /* 0x0000001803247223 */ /* 0x000fe20000010024 */
[----:B------:R-:W-:Y:S01]  /*3360*/  FFMA.FTZ R43, R2, R26, R43 ;  /* 0x0000001a022b7223 */ /* 0x000fe2000001002b */
[----:B------:R-:W-:Y:S01]  /*3370*/  FFMA.FTZ R45, R0, R27, R45 ;  /* 0x0000001b002d7223 */ /* 0x000fe2000001002d */
[-C--:B------:R-:W-:Y:S01]  /*3380*/  HFMA2 R39, R56, R21.reuse, R39 ;  /* 0x0000001538277231 */ /* 0x080fe20000000027 */
        /* <DEDUP_REMOVED lines=10> */
[----:B------:R-:W-:-:S03]  /*3430*/  HFMA2 R39, R64, R23, R39 ;  /* 0x0000001740277231 */ /* 0x000fc60000000027 */
[--C-:B------:R-:W-:Y:S02]  /*3440*/  HADD2.F32 R20, -RZ, R33.reuse.H0_H0 ;  /* 0x20000021ff147230 */ /* 0x100fe40000004100 */
[----:B------:R-:W-:Y:S02]  /*3450*/  HFMA2 R68, R62, R23, R22 ;  /* 0x000000173e447231 */ /* 0x000fe40000000016 */
[----:B------:R-:W-:Y:S02]  /*3460*/  HADD2.F32 R33, -RZ, R33.H1_H1 ;  /* 0x30000021ff217230 */ /* 0x000fe40000004100 */
[----:B------:R-:W-:Y:S02]  /*3470*/  HADD2.F32 R23, -RZ, R54.H0_H0 ;  /* 0x20000036ff177230 */ /* 0x000fe40000004100 */
[--C-:B------:R-:W-:Y:S02]  /*3480*/  HADD2.F32 R21, -RZ, R39.reuse.H0_H0 ;  /* 0x20000027ff157230 */ /* 0x100fe40000004100 */
        /* <DEDUP_REMOVED lines=8> */
[----:B------:R-:W-:-:S02]  /*3510*/  FFMA.FTZ R38, R3, R21, R38 ;  /* 0x0000001503267223 */ /* 0x000fc40000010026 */
[----:B------:R-:W-:Y:S01]  /*3520*/  FFMA.FTZ R49, R2, R23, R49 ;  /* 0x0000001702317223 */ /* 0x000fe20000010031 */
[----:B------:R-:W-:Y:S01]  /*3530*/  FADD.FTZ R33, R33, R68 ;  /* 0x0000004421217221 */ /* 0x000fe20000010000 */
[----:B------:R-:W1:Y:S01]  /*3540*/  LDS.128 R20, [UR4+0x320] ;  /* 0x00032004ff147984 */ /* 0x000e620008000c00 */
[-C--:B0-----:R-:W-:Y:S02]  /*3550*/  HFMA2 R39, R48, R24.reuse, RZ ;  /* 0x0000001830277231 */ /* 0x081fe400000000ff */
[-C--:B------:R-:W-:Y:S02]  /*3560*/  HFMA2 R54, R44, R24.reuse, RZ.H0_H0 ;  /* 0x000000182c367231 */ /* 0x080fe400000400ff */
[----:B------:R-:W-:Y:S01]  /*3570*/  FFMA.FTZ R51, R0, R33, R51 ;  /* 0x0000002100337223 */ /* 0x000fe20000010033 */
[-C--:B------:R-:W-:Y:S02]  /*3580*/  HFMA2 R33, R42, R24.reuse, RZ ;  /* 0x000000182a217231 */ /* 0x080fe400000000ff */
[----:B------:R-:W-:-:S02]  /*3590*/  HFMA2 R24, R46, R24, RZ ;  /* 0x000000182e187231 */ /* 0x000fc400000000ff */
        /* <DEDUP_REMOVED lines=8> */
[-C--:B------:R-:W-:Y:S02]  /*3620*/  HFMA2 R33, R65, R27.reuse, R33 ;  /* 0x0000001b41217231 */ /* 0x080fe40000000021 */
[----:B------:R-:W-:-:S03]  /*3630*/  HFMA2 R54, R63, R27, R54 ;  /* 0x0000001b3f367231 */ /* 0x000fc60000000036 */
[--C-:B------:R-:W-:Y:S02]  /*3640*/  HADD2.F32 R24, -RZ, R33.reuse.H0_H0 ;  /* 0x20000021ff187230 */ /* 0x100fe40000004100 */
[----:B------:R-:W-:Y:S02]  /*3650*/  HADD2.F32 R33, -RZ, R33.H1_H1 ;  /* 0x30000021ff217230 */ /* 0x000fe40000004100 */
[-C--:B------:R-:W-:Y:S02]  /*3660*/  HFMA2 R68, R62, R27.reuse, R26 ;  /* 0x0000001b3e447231 */ /* 0x080fe4000000001a */
[----:B------:R-:W-:Y:S02]  /*3670*/  HFMA2 R39, R64, R27, R39 ;  /* 0x0000001b40277231 */ /* 0x000fe40000000027 */
[----:B------:R-:W-:Y:S01]  /*3680*/  FADD.FTZ R24, R24, R33 ;  /* 0x0000002118187221 */ /* 0x000fe20000010000 */
[----:B------:R-:W-:Y:S02]  /*3690*/  HADD2.F32 R27, -RZ, R54.H0_H0 ;  /* 0x20000036ff1b7230 */ /* 0x000fe40000004100 */
[----:B------:R-:W-:-:S02]  /*36a0*/  HADD2.F32 R33, -RZ, R68.H0_H0 ;  /* 0x20000044ff217230 */ /* 0x000fc40000004100 */
[----:B------:R-:W-:Y:S01]  /*36b0*/  FFMA.FTZ R53, R4, R24, R53 ;  /* 0x0000001804357223 */ /* 0x000fe20000010035 */
[----:B------:R-:W-:Y:S02]  /*36c0*/  HADD2.F32 R54, -RZ, R54.H1_H1 ;  /* 0x30000036ff367230 */ /* 0x000fe40000004100 */
[----:B------:R-:W-:Y:S02]  /*36d0*/  HADD2.F32 R68, -RZ, R68.H1_H1 ;  /* 0x30000044ff447230 */ /* 0x000fe40000004100 */
[----:B-1----:R-:W-:Y:S02]  /*36e0*/  HFMA2 R24, R42, R20, RZ ;  /* 0x000000142a187231 */ /* 0x002fe400000000ff */
[--C-:B------:R-:W-:Y:S02]  /*36f0*/  HADD2.F32 R25, -RZ, R39.reuse.H0_H0 ;  /* 0x20000027ff197230 */ /* 0x100fe40000004100 */
[----:B------:R-:W-:Y:S02]  /*3700*/  HADD2.F32 R26, -RZ, R39.H1_H1 ;  /* 0x30000027ff1a7230 */ /* 0x000fe40000004100 */
[----:B------:R-:W-:Y:S01]  /*3710*/  FADD.FTZ R27, R27, R54 ;  /* 0x000000361b1b7221 */ /* 0x000fe20000010000 */
[----:B------:R-:W-:-:S02]  /*3720*/  FADD.FTZ R39, R33, R68 ;  /* 0x0000004421277221 */ /* 0x000fc40000010000 */
[----:B------:R-:W-:Y:S01]  /*3730*/  FADD.FTZ R25, R25, R26 ;  /* 0x0000001a19197221 */ /* 0x000fe20000010000 */
[----:B------:R-:W-:Y:S01]  /*3740*/  FFMA.FTZ R33, R2, R27, R55 ;  /* 0x0000001b02217223 */ /* 0x000fe20000010037 */
[----:B------:R-:W-:Y:S01]  /*3750*/  FFMA.FTZ R39, R0, R39, R35 ;  /* 0x0000002700277223 */ /* 0x000fe20000010023 */
[-C--:B------:R-:W-:Y:S02]  /*3760*/  HFMA2 R35, R48, R20.reuse, RZ.H0_H0 ;  /* 0x0000001430237231 */ /* 0x080fe400000400ff */
[-C--:B------:R-:W-:Y:S02]  /*3770*/  HFMA2 R54, R44, R20.reuse, RZ ;  /* 0x000000142c367231 */ /* 0x080fe400000000ff */
[----:B------:R-:W-:Y:S02]  /*3780*/  HFMA2 R55, R46, R20, RZ.H0_H0 ;  /* 0x000000142e377231 */ /* 0x000fe400000400ff */
[----:B------:R-:W-:Y:S01]  /*3790*/  FFMA.FTZ R40, R3, R25, R40 ;  /* 0x0000001903287223 */ /* 0x000fe20000010028 */
[----:B------:R-:W-:-:S02]  /*37a0*/  HFMA2 R20, R57, R21, R24 ;  /* 0x0000001539147231 */ /* 0x000fc40000000018 */
[----:B------:R-:W0:Y:S01]  /*37b0*/  LDS.128 R24, [UR4+0x420] ;  /* 0x00042004ff187984 */ /* 0x000e220008000c00 */
[-C--:B------:R-:W-:Y:S02]  /*37c0*/  HFMA2 R35, R56, R21.reuse, R35 ;  /* 0x0000001538237231 */ /* 0x080fe40000000023 */
[-C--:B------:R-:W-:Y:S02]  /*37d0*/  HFMA2 R55, R50, R21.reuse, R55 ;  /* 0x0000001532377231 */ /* 0x080fe40000000037 */
[----:B------:R-:W-:Y:S02]  /*37e0*/  HFMA2 R54, R52, R21, R54 ;  /* 0x0000001534367231 */ /* 0x000fe40000000036 */
[-C--:B------:R-:W-:Y:S02]  /*37f0*/  HFMA2 R20, R61, R22.reuse, R20 ;  /* 0x000000163d147231 */ /* 0x080fe40000000014 */
        /* <DEDUP_REMOVED lines=8> */
[----:B------:R-:W-:Y:S01]  /*3880*/  FADD.FTZ R21, R68, R21 ;  /* 0x0000001544157221 */ /* 0x000fe20000010000 */
[----:B------:R-:W-:Y:S02]  /*3890*/  HFMA2 R22, R62, R23, R22 ;  /* 0x000000173e167231 */ /* 0x000fe40000000016 */
[--C-:B------:R-:W-:Y:S02]  /*38a0*/  HADD2.F32 R68, -RZ, R35.reuse.H0_H0 ;  /* 0x20000023ff447230 */ /* 0x100fe40000004100 */
[----:B------:R-:W-:Y:S01]  /*38b0*/  FFMA.FTZ R37, R4, R21, R37 ;  /* 0x0000001504257223 */ /* 0x000fe20000010025 */
[----:B------:R-:W-:Y:S02]  /*38c0*/  HADD2.F32 R35, -RZ, R35.H1_H1 ;  /* 0x30000023ff237230 */ /* 0x000fe40000004100 */
[-C--:B0-----:R-:W-:Y:S02]  /*38d0*/  HFMA2 R42, R42, R24.reuse, RZ ;  /* 0x000000182a2a7231 */ /* 0x081fe400000000ff */
[----:B------:R-:W-:-:S02]  /*38e0*/  HFMA2 R44, R44, R24, RZ ;  /* 0x000000182c2c7231 */ /* 0x000fc400000000ff */
[--C-:B------:R-:W-:Y:S02]  /*38f0*/  HADD2.F32 R21, -RZ, R20.reuse.H0_H0 ;  /* 0x20000014ff157230 */ /* 0x100fe40000004100 */
[----:B------:R-:W-:Y:S02]  /*3900*/  HADD2.F32 R20, -RZ, R20.H1_H1 ;  /* 0x30000014ff147230 */ /* 0x000fe40000004100 */
[-C--:B------:R-:W-:Y:S02]  /*3910*/  HFMA2 R42, R57, R25.reuse, R42 ;  /* 0x00000019392a7231 */ /* 0x080fe4000000002a */
[----:B------:R-:W-:Y:S02]  /*3920*/  HADD2.F32 R23, -RZ, R22.H0_H0 ;  /* 0x20000016ff177230 */ /* 0x000fe40000004100 */
[----:B------:R-:W-:Y:S02]  /*3930*/  HFMA2 R44, R52, R25, R44 ;  /* 0x00000019342c7231 */ /* 0x000fe4000000002c */
[----:B------:R-:W-:Y:S01]  /*3940*/  FADD.FTZ R35, R68, R35 ;  /* 0x0000002344237221 */ /* 0x000fe20000010000 */
[----:B------:R-:W-:-:S02]  /*3950*/  HADD2.F32 R22, -RZ, R22.H1_H1 ;  /* 0x30000016ff167230 */ /* 0x000fc40000004100 */
[----:B------:R-:W-:Y:S01]  /*3960*/  FADD.FTZ R20, R21, R20 ;  /* 0x0000001415147221 */ /* 0x000fe20000010000 */
[----:B------:R-:W-:Y:S02]  /*3970*/  HFMA2 R42, R61, R26, R42 ;  /* 0x0000001a3d2a7231 */ /* 0x000fe4000000002a */
[----:B------:R-:W-:Y:S01]  /*3980*/  FFMA.FTZ R34, R3, R35, R34 ;  /* 0x0000002303227223 */ /* 0x000fe20000010022 */
[-C--:B------:R-:W-:Y:S02]  /*3990*/  HFMA2 R48, R48, R24.reuse, RZ.H0_H0 ;  /* 0x0000001830307231 */ /* 0x080fe400000400ff */
[----:B------:R-:W-:Y:S01]  /*39a0*/  FADD.FTZ R35, R23, R22 ;  /* 0x0000001617237221 */ /* 0x000fe20000010000 */
[----:B------:R-:W-:Y:S02]  /*39b0*/  HFMA2 R24, R46, R24, RZ.H0_H0 ;  /* 0x000000182e187231 */ /* 0x000fe400000400ff */
[----:B------:R-:W-:Y:S01]  /*39c0*/  FFMA.FTZ R73, R2, R20, R73 ;  /* 0x0000001402497223 */ /* 0x000fe20000010049 */
[----:B------:R-:W-:Y:S01]  /*39d0*/  HFMA2 R44, R59, R26, R44 ;  /* 0x0000001a3b2c7231 */ /* 0x000fe2000000002c */
[----:B------:R-:W0:Y:S01]  /*39e0*/  LDS.128 R20, [UR4+0x30] ;  /* 0x00003004ff147984 */ /* 0x000e220008000c00 */
[----:B------:R-:W-:-:S02]  /*39f0*/  HFMA2 R42, R65, R27, R42 ;  /* 0x0000001b412a7231 */ /* 0x000fc4000000002a */
[-C--:B------:R-:W-:Y:S02]  /*3a00*/  HFMA2 R24, R50, R25.reuse, R24 ;  /* 0x0000001932187231 */ /* 0x080fe40000000018 */
[----:B------:R-:W-:Y:S02]  /*3a10*/  HFMA2 R48, R56, R25, R48 ;  /* 0x0000001938307231 */ /* 0x000fe40000000030 */
[-C--:B------:R-:W-:Y:S02]  /*3a20*/  HFMA2 R24, R58, R26.reuse, R24 ;  /* 0x0000001a3a187231 */ /* 0x080fe40000000018 */
[-C--:B------:R-:W-:Y:S02]  /*3a30*/  HFMA2 R44, R63, R27.reuse, R44 ;  /* 0x0000001b3f2c7231 */ /* 0x080fe4000000002c */
[----:B------:R-:W-:Y:S02]  /*3a40*/  HFMA2 R48, R60, R26, R48 ;  /* 0x0000001a3c307231 */ /* 0x000fe40000000030 */
[----:B------:R-:W-:-:S02]  /*3a50*/  HFMA2 R62, R62, R27, R24 ;  /* 0x0000001b3e3e7231 */ /* 0x000fc40000000018 */
[--C-:B------:R-:W-:Y:S02]  /*3a60*/  HADD2.F32 R24, -RZ, R42.reuse.H0_H0 ;  /* 0x2000002aff187230 */ /* 0x100fe40000004100 */
[----:B------:R-:W-:Y:S02]  /*3a70*/  HADD2.F32 R25, -RZ, R42.H1_H1 ;  /* 0x3000002aff197230 */ /* 0x000fe40000004100 */
[----:B------:R-:W-:-:S03]  /*3a80*/  HFMA2 R48, R64, R27, R48 ;  /* 0x0000001b40307231 */ /* 0x000fc60000000030 */
[----:B------:R-:W-:Y:S01]  /*3a90*/  FADD.FTZ R24, R24, R25 ;  /* 0x0000001918187221 */ /* 0x000fe20000010000 */
[--C-:B------:R-:W-:Y:S02]  /*3aa0*/  HADD2.F32 R42, -RZ, R44.reuse.H0_H0 ;  /* 0x2000002cff2a7230 */ /* 0x100fe40000004100 */
[----:B------:R-:W-:Y:S02]  /*3ab0*/  HADD2.F32 R57, -RZ, R44.H1_H1 ;  /* 0x3000002cff397230 */ /* 0x000fe40000004100 */
[----:B------:R-:W-:Y:S01]  /*3ac0*/  FFMA.FTZ R71, R4, R24, R71 ;  /* 0x0000001804477223 */ /* 0x000fe20000010047 */
[--C-:B------:R-:W-:Y:S02]  /*3ad0*/  HADD2.F32 R26, -RZ, R48.reuse.H0_H0 ;  /* 0x20000030ff1a7230 */ /* 0x100fe40000004100 */
[----:B------:R-:W-:Y:S01]  /*3ae0*/  HADD2.F32 R27, -RZ, R48.H1_H1 ;  /* 0x30000030ff1b7230 */ /* 0x000fe20000004100 */
[----:B---3--:R-:W-:Y:S01]  /*3af0*/  LOP3.LUT R24, R16, 0xf000f, RZ, 0xc0, !PT ;  /* 0x000f000f10187812 */ /* 0x008fe200078ec0ff */
[----:B------:R-:W-:-:S02]  /*3b00*/  HADD2.F32 R44, -RZ, R62.H0_H0 ;  /* 0x2000003eff2c7230 */ /* 0x000fc40000004100 */
[----:B------:R-:W-:Y:S02]  /*3b10*/  HADD2.F32 R59, -RZ, R62.H1_H1 ;  /* 0x3000003eff3b7230 */ /* 0x000fe40000004100 */
[----:B------:R-:W-:Y:S01]  /*3b20*/  FADD.FTZ R42, R42, R57 ;  /* 0x000000392a2a7221 */ /* 0x000fe20000010000 */
[----:B------:R-:W-:Y:S01]  /*3b30*/  FADD.FTZ R26, R26, R27 ;  /* 0x0000001b1a1a7221 */ /* 0x000fe20000010000 */
[----:B------:R-:W-:Y:S01]  /*3b40*/  LOP3.LUT R25, R24, 0x64006400, RZ, 0xfc, !PT ;  /* 0x6400640018197812 */ /* 0x000fe200078efcff */
[----:B------:R-:W-:Y:S01]  /*3b50*/  FADD.FTZ R44, R44, R59 ;  /* 0x0000003b2c2c7221 */ /* 0x000fe20000010000 */
[----:B------:R-:W-:Y:S01]  /*3b60*/  FFMA.FTZ R69, R2, R42, R69 ;  /* 0x0000002a02457223 */ /* 0x000fe20000010045 */
[----:B------:R-:W-:Y:S01]  /*3b70*/  FFMA.FTZ R66, R3, R26, R66 ;  /* 0x0000001a03427223 */ /* 0x000fe20000010042 */
[----:B------:R-:W-:Y:S01]  /*3b80*/  LOP3.LUT R42, R18, 0xf000f, RZ, 0xc0, !PT ;  /* 0x000f000f122a7812 */ /* 0x000fe200078ec0ff */
[----:B------:R-:W-:Y:S01]  /*3b90*/  FFMA.FTZ R67, R0, R44, R67 ;  /* 0x0000002c00437223 */ /* 0x000fe20000010043 */
[----:B------:R-:W-:Y:S01]  /*3ba0*/  LOP3.LUT R26, R16, 0xf000f0, RZ, 0xc0, !PT ;  /* 0x00f000f0101a7812 */ /* 0x000fe200078ec0ff */
[----:B------:R-:W-:Y:S01]  /*3bb0*/  FFMA.FTZ R75, R0, R35, R75 ;  /* 0x00000023004b7223 */ /* 0x000fe2000001004b */
[----:B------:R-:W-:Y:S01]  /*3bc0*/  LOP3.LUT R44, R18, 0xf000f0, RZ, 0xc0, !PT ;  /* 0x00f000f0122c7812 */ /* 0x000fe200078ec0ff */
[----:B------:R-:W-:Y:S01]  /*3bd0*/  HFMA2 R25, R25, 1, 1, R14 ;  /* 0x3c003c0019197831 */ /* 0x000fe2000000000e */
[----:B------:R-:W-:-:S02]  /*3be0*/  SHF.R.U32.HI R56, RZ, 0x8, R18 ;  /* 0x00000008ff387819 */ /* 0x000fc40000011612 */
[C---:B------:R-:W-:Y:S02]  /*3bf0*/  LOP3.LUT R18, R19.reuse, 0xf000f, RZ, 0xc0, !PT ;  /* 0x000f000f13127812 */ /* 0x040fe400078ec0ff */
[----:B------:R-:W-:Y:S02]  /*3c00*/  LOP3.LUT R46, R19, 0xf000f0, RZ, 0xc0, !PT ;  /* 0x00f000f0132e7812 */ /* 0x000fe400078ec0ff */
[----:B------:R-:W-:Y:S02]  /*3c10*/  SHF.R.U32.HI R35, RZ, 0x8, R19 ;  /* 0x00000008ff237819 */ /* 0x000fe40000011613 */
[----:B------:R-:W-:Y:S02]  /*3c20*/  LOP3.LUT R19, R42, 0x64006400, RZ, 0xfc, !PT ;  /* 0x640064002a137812 */ /* 0x000fe400078efcff */
[----:B------:R-:W-:Y:S02]  /*3c30*/  LOP3.LUT R26, R26, 0x64006400, RZ, 0xfc, !PT ;  /* 0x640064001a1a7812 */ /* 0x000fe400078efcff */
[----:B------:R-:W-:-:S02]  /*3c40*/  SHF.R.U32.HI R52, RZ, 0x8, R16 ;  /* 0x00000008ff347819 */ /* 0x000fc40000011610 */
[C---:B------:R-:W-:Y:S02]  /*3c50*/  LOP3.LUT R16, R17.reuse, 0xf000f, RZ, 0xc0, !PT ;  /* 0x000f000f11107812 */ /* 0x040fe400078ec0ff */
[----:B------:R-:W-:Y:S02]  /*3c60*/  LOP3.LUT R27, R17, 0xf000f0, RZ, 0xc0, !PT ;  /* 0x00f000f0111b7812 */ /* 0x000fe400078ec0ff */
[----:B------:R-:W-:Y:S02]  /*3c70*/  LOP3.LUT R57, R18, 0x64006400, RZ, 0xfc, !PT ;  /* 0x6400640012397812 */ /* 0x000fe400078efcff */
[----:B------:R-:W-:Y:S01]  /*3c80*/  LOP3.LUT R18, R46, 0x64006400, RZ, 0xfc, !PT ;  /* 0x640064002e127812 */ /* 0x000fe200078efcff */
[----:B------:R-:W-:Y:S01]  /*3c90*/  HFMA2 R46, R19, 1, 1, R10 ;  /* 0x3c003c00132e7831 */ /* 0x000fe2000000000a */
[----:B------:R-:W-:Y:S01]  /*3ca0*/  SHF.R.U32.HI R50, RZ, 0x8, R17 ;  /* 0x00000008ff327819 */ /* 0x000fe20000011611 */
[----:B------:R-:W-:Y:S01]  /*3cb0*/  HFMA2 R42, R26, 0.0625, 0.0625, R13 ;  /* 0x2c002c001a2a7831 */ /* 0x000fe2000000000d */
[----:B------:R-:W-:Y:S01]  /*3cc0*/  LOP3.LUT R17, R16, 0x64006400, RZ, 0xfc, !PT ;  /* 0x6400640010117812 */ /* 0x000fe200078efcff */
[----:B0-----:R-:W-:Y:S01]  /*3cd0*/  HFMA2 R58, R25, R20, RZ ;  /* 0x00000014193a7231 */ /* 0x001fe200000000ff */
[----:B------:R-:W-:-:S02]  /*3ce0*/  LOP3.LUT R16, R27, 0x64006400, RZ, 0xfc, !PT ;  /* 0x640064001b107812 */ /* 0x000fc400078efcff */
[----:B------:R-:W-:Y:S01]  /*3cf0*/  LOP3.LUT R44, R44, 0x64006400, RZ, 0xfc, !PT ;  /* 0x640064002c2c7812 */ /* 0x000fe200078efcff */
[----:B------:R-:W-:Y:S01]  /*3d00*/  HADD2 R48, R57, R8 ;  /* 0x0000000839307230 */ /* 0x000fe20000000000 */
[C---:B------:R-:W-:Y:S01]  /*3d10*/  LOP3.LUT R57, R52.reuse, 0xf000f, RZ, 0xc0, !PT ;  /* 0x000f000f34397812 */ /* 0x040fe200078ec0ff */
[----:B------:R-:W-:Y:S01]  /*3d20*/  HFMA2 R27, R16, 0.0625, 0.0625, R11 ;  /* 0x2c002c00101b7831 */ /* 0x000fe2000000000b */
[----:B------:R-:W-:Y:S01]  /*3d30*/  LOP3.LUT R52, R52, 0xf000f0, RZ, 0xc0, !PT ;  /* 0x00f000f034347812 */ /* 0x000fe200078ec0ff */
[----:B------:R-:W-:Y:S02]  /*3d40*/  HADD2 R24, R17, R12 ;  /* 0x0000000c11187230 */ /* 0x000fe40000000000 */
[----:B------:R-:W-:Y:S02]  /*3d50*/  HFMA2 R26, R44, 0.0625, 0.0625, R9 ;  /* 0x2c002c002c1a7831 */ /* 0x000fe40000000009 */
[----:B------:R-:W-:Y:S01]  /*3d60*/  HFMA2 R16, R46, R20, RZ ;  /* 0x000000142e107231 */ /* 0x000fe200000000ff */
[C---:B------:R-:W-:Y:S01]  /*3d70*/  LOP3.LUT R60, R50.reuse, 0xf000f, RZ, 0xc0, !PT ;  /* 0x000f000f323c7812 */ /* 0x040fe200078ec0ff */
[----:B------:R-:W-:Y:S01]  /*3d80*/  HFMA2 R58, R42, R21, R58 ;  /* 0x000000152a3a7231 */ /* 0x000fe2000000003a */
[----:B------:R-:W-:-:S02]  /*3d90*/  LOP3.LUT R62, R50, 0xf000f0, RZ, 0xc0, !PT ;  /* 0x00f000f0323e7812 */ /* 0x000fc400078ec0ff */
[----:B------:R-:W-:Y:S01]  /*3da0*/  LOP3.LUT R57, R57, 0x64006400, RZ, 0xfc, !PT ;  /* 0x6400640039397812 */ /* 0x000fe200078efcff */
[-C--:B------:R-:W-:Y:S01]  /*3db0*/  HFMA2 R59, R24, R20.reuse, RZ.H0_H0 ;  /* 0x00000014183b7231 */ /* 0x080fe200000400ff */
[----:B------:R-:W-:Y:S01]  /*3dc0*/  LOP3.LUT R50, R52, 0x64006400, RZ, 0xfc, !PT ;  /* 0x6400640034327812 */ /* 0x000fe200078efcff */
[----:B------:R-:W-:Y:S01]  /*3dd0*/  HFMA2 R17, R48, R20, RZ.H0_H0 ;  /* 0x0000001430117231 */ /* 0x000fe200000400ff */
[----:B------:R-:W-:Y:S01]  /*3de0*/  LOP3.LUT R64, R35, 0xf000f, RZ, 0xc0, !PT ;  /* 0x000f000f23407812 */ /* 0x000fe200078ec0ff */
[----:B------:R-:W-:Y:S01]  /*3df0*/  HFMA2 R44, R18, 0.0625, 0.0625, R7 ;  /* 0x2c002c00122c7831 */ /* 0x000fe20000000007 */
[----:B------:R-:W-:Y:S01]  /*3e00*/  LOP3.LUT R63, R56, 0xf000f, RZ, 0xc0, !PT ;  /* 0x000f000f383f7812 */ /* 0x000fe200078ec0ff */
[----:B------:R-:W-:Y:S02]  /*3e10*/  HADD2 R57, R57, R14 ;  /* 0x0000000e39397230 */ /* 0x000fe40000000000 */
[-C--:B------:R-:W-:Y:S02]  /*3e20*/  HFMA2 R20, R26, R21.reuse, R16 ;  /* 0x000000151a147231 */ /* 0x080fe40000000010 */
[----:B------:R-:W-:-:S02]  /*3e30*/  HFMA2 R59, R27, R21, R59 ;  /* 0x000000151b3b7231 */ /* 0x000fc4000000003b */
[----:B------:R-:W-:Y:S02]  /*3e40*/  HFMA2 R50, R50, 0.0625, 0.0625, R13 ;  /* 0x2c002c0032327831 */ /* 0x000fe4000000000d */
[----:B------:R-:W-:Y:S01]  /*3e50*/  HFMA2 R21, R44, R21, R17 ;  /* 0x000000152c157231 */ /* 0x000fe20000000011 */
[----:B------:R-:W-:Y:S01]  /*3e60*/  LOP3.LUT R65, R64, 0x64006400, RZ, 0xfc, !PT ;  /* 0x6400640040417812 */ /* 0x000fe200078efcff */
[----:B------:R-:W0:Y:S01]  /*3e70*/  LDS.128 R16, [UR4+0x130] ;  /* 0x00013004ff107984 */ /* 0x000e220008000c00 */
[----:B------:R-:W-:Y:S01]  /*3e80*/  LOP3.LUT R56, R56, 0xf000f0, RZ, 0xc0, !PT ;  /* 0x00f000f038387812 */ /* 0x000fe200078ec0ff */
[----:B------:R-:W-:Y:S01]  /*3e90*/  HFMA2 R64, R57, R22, R58 ;  /* 0x0000001639407231 */ /* 0x000fe2000000003a */
[----:B------:R-:W-:Y:S02]  /*3ea0*/  LOP3.LUT R61, R60, 0x64006400, RZ, 0xfc, !PT ;  /* 0x640064003c3d7812 */ /* 0x000fe400078efcff */
[----:B------:R-:W-:Y:S02]  /*3eb0*/  LOP3.LUT R63, R63, 0x64006400, RZ, 0xfc, !PT ;  /* 0x640064003f3f7812 */ /* 0x000fe400078efcff */
[----:B------:R-:W-:-:S02]  /*3ec0*/  LOP3.LUT R60, R62, 0x64006400, RZ, 0xfc, !PT ;  /* 0x640064003e3c7812 */ /* 0x000fc400078efcff */
[----:B------:R-:W-:Y:S01]  /*3ed0*/  LOP3.LUT R62, R56, 0x64006400, RZ, 0xfc, !PT ;  /* 0x64006400383e7812 */ /* 0x000fe200078efcff */
[----:B------:R-:W-:Y:S02]  /*3ee0*/  HADD2 R56, R61, R12 ;  /* 0x0000000c3d387230 */ /* 0x000fe40000000000 */
[----:B------:R-:W-:Y:S02]  /*3ef0*/  HFMA2 R52, R63, 1, 1, R10 ;  /* 0x3c003c003f347831 */ /* 0x000fe4000000000a */
[----:B------:R-:W-:Y:S02]  /*3f00*/  HFMA2 R64, R50, R23, R64 ;  /* 0x0000001732407231 */ /* 0x000fe40000000040 */
[----:B------:R-:W-:Y:S02]  /*3f10*/  HFMA2 R63, R56, R22, R59 ;  /* 0x00000016383f7231 */ /* 0x000fe4000000003b */
[----:B------:R-:W-:Y:S02]  /*3f20*/  HFMA2 R59, R60, 0.0625, 0.0625, R11 ;  /* 0x2c002c003c3b7831 */ /* 0x000fe4000000000b */
[----:B------:R-:W-:-:S02]  /*3f30*/  HADD2 R58, R65, R8 ;  /* 0x00000008413a7230 */ /* 0x000fc40000000000 */
[-C--:B------:R-:W-:Y:S01]  /*3f40*/  HFMA2 R65, R52, R22.reuse, R20 ;  /* 0x0000001634417231 */ /* 0x080fe20000000014 */
[----:B------:R-:W-:Y:S01]  /*3f50*/  LOP3.LUT R35, R35, 0xf000f0, RZ, 0xc0, !PT ;  /* 0x00f000f023237812 */ /* 0x000fe200078ec0ff */
[--C-:B------:R-:W-:Y:S02]  /*3f60*/  HADD2.F32 R20, -RZ, R64.reuse.H0_H0 ;  /* 0x20000040ff147230 */ /* 0x100fe40000004100 */
[----:B------:R-:W-:Y:S02]  /*3f70*/  HADD2.F32 R61, -RZ, R64.H1_H1 ;  /* 0x30000040ff3d7230 */ /* 0x000fe40000004100 */
[----:B------:R-:W-:Y:S02]  /*3f80*/  HFMA2 R63, R59, R23, R63 ;  /* 0x000000173b3f7231 */ /* 0x000fe4000000003f */
[----:B------:R-:W-:Y:S02]  /*3f90*/  HFMA2 R21, R58, R22, R21 ;  /* 0x000000163a157231 */ /* 0x000fe40000000015 */
[----:B------:R-:W-:-:S02]  /*3fa0*/  HFMA2 R60, R62, 0.0625, 0.0625, R9 ;  /* 0x2c002c003e3c7831 */ /* 0x000fc40000000009 */
[----:B------:R-:W-:Y:S01]  /*3fb0*/  FADD.FTZ R22, R20, R61 ;  /* 0x0000003d14167221 */ /* 0x000fe20000010000 */
[----:B------:R-:W-:Y:S01]  /*3fc0*/  LOP3.LUT R20, R35, 0x64006400, RZ, 0xfc, !PT ;  /* 0x6400640023147812 */ /* 0x000fe200078efcff */
[----:B------:R-:W-:Y:S02]  /*3fd0*/  HFMA2 R65, R60, R23, R65 ;  /* 0x000000173c417231 */ /* 0x000fe40000000041 */
[----:B------:R-:W-:Y:S02]  /*3fe0*/  HADD2.F32 R35, -RZ, R63.H0_H0 ;  /* 0x2000003fff237230 */ /* 0x000fe40000004100 */
[----:B------:R-:W-:Y:S02]  /*3ff0*/  HFMA2 R61, R20, 0.0625, 0.0625, R7 ;  /* 0x2c002c00143d7831 */ /* 0x000fe40000000007 */
[----:B------:R-:W-:Y:S02]  /*4000*/  HADD2.F32 R62, -RZ, R63.H1_H1 ;  /* 0x3000003fff3e7230 */ /* 0x000fe40000004100 */
[----:B------:R-:W-:-:S02]  /*4010*/  HADD2.F32 R63, -RZ, R65.H0_H0 ;  /* 0x20000041ff3f7230 */ /* 0x000fc40000004100 */
[----:B------:R-:W-:Y:S02]  /*4020*/  HADD2.F32 R64, -RZ, R65.H1_H1 ;  /* 0x30000041ff407230 */ /* 0x000fe40000004100 */
[----:B------:R-:W-:-:S03]  /*4030*/  FADD.FTZ R35, R35, R62 ;  /* 0x0000003e23237221 */ /* 0x000fc60000010000 */
[----:B------:R-:W-:Y:S01]  /*4040*/  FADD.FTZ R63, R63, R64 ;  /* 0x000000403f3f7221 */ /* 0x000fe20000010000 */
[----:B------:R-:W-:Y:S02]  /*4050*/  HFMA2 R62, R61, R23, R21 ;  /* 0x000000173d3e7231 */ /* 0x000fe40000000015 */
[----:B------:R-:W-:Y:S01]  /*4060*/  FFMA.FTZ R41, R4, R22, R41 ;  /* 0x0000001604297223 */ /* 0x000fe20000010029 */
[-C--:B0-----:R-:W-:Y:S02]  /*4070*/  HFMA2 R65, R46, R16.reuse, RZ ;  /* 0x000000102e417231 */ /* 0x081fe400000000ff */
[----:B------:R-:W-:Y:S01]  /*4080*/  FFMA.FTZ R43, R2, R63, R43 ;  /* 0x0000003f022b7223 */ /* 0x000fe2000001002b */
[----:B------:R-:W0:Y:S01]  /*4090*/  LDS.128 R20, [UR4+0x230] ;  /* 0x00023004ff147984 */ /* 0x000e220008000c00 */
[-C--:B------:R-:W-:Y:S02]  /*40a0*/  HFMA2 R63, R25, R16.reuse, RZ ;  /* 0x00000010193f7231 */ /* 0x080fe400000000ff */
[----:B------:R-:W-:-:S02]  /*40b0*/  HFMA2 R64, R24, R16, RZ.H0_H0 ;  /* 0x0000001018407231 */ /* 0x000fc400000400ff */
[-C--:B------:R-:W-:Y:S02]  /*40c0*/  HFMA2 R65, R26, R17.reuse, R65 ;  /* 0x000000111a417231 */ /* 0x080fe40000000041 */
[-C--:B------:R-:W-:Y:S02]  /*40d0*/  HFMA2 R63, R42, R17.reuse, R63 ;  /* 0x000000112a3f7231 */ /* 0x080fe4000000003f */
[----:B------:R-:W-:Y:S02]  /*40e0*/  HFMA2 R16, R48, R16, RZ.H0_H0 ;  /* 0x0000001030107231 */ /* 0x000fe400000400ff */
[-C--:B------:R-:W-:Y:S02]  /*40f0*/  HFMA2 R64, R27, R17.reuse, R64 ;  /* 0x000000111b407231 */ /* 0x080fe40000000040 */
[----:B------:R-:W-:Y:S02]  /*4100*/  HFMA2 R65, R52, R18, R65 ;  /* 0x0000001234417231 */ /* 0x000fe40000000041 */
[----:B------:R-:W-:-:S02]  /*4110*/  HFMA2 R16, R44, R17, R16 ;  /* 0x000000112c107231 */ /* 0x000fc40000000010 */
[-C--:B------:R-:W-:Y:S02]  /*4120*/  HFMA2 R63, R57, R18.reuse, R63 ;  /* 0x00000012393f7231 */ /* 0x080fe4000000003f */
[----:B------:R-:W-:Y:S01]  /*4130*/  FFMA.FTZ R36, R3, R35, R36 ;  /* 0x0000002303247223 */ /* 0x000fe20000010024 */
[----:B------:R-:W-:Y:S02]  /*4140*/  HADD2.F32 R35, -RZ, R62.H0_H0 ;  /* 0x2000003eff237230 */ /* 0x000fe40000004100 */
[-C--:B------:R-:W-:Y:S02]  /*4150*/  HFMA2 R64, R56, R18.reuse, R64 ;  /* 0x0000001238407231 */ /* 0x080fe40000000040 */
[----:B------:R-:W-:Y:S02]  /*4160*/  HADD2.F32 R62, -RZ, R62.H1_H1 ;  /* 0x3000003eff3e7230 */ /* 0x000fe40000004100 */
[----:B------:R-:W-:Y:S02]  /*4170*/  HFMA2 R16, R58, R18, R16 ;  /* 0x000000123a107231 */ /* 0x000fe40000000010 */
[----:B------:R-:W-:-:S02]  /*4180*/  HFMA2 R65, R60, R19, R65 ;  /* 0x000000133c417231 */ /* 0x000fc40000000041 */
[-C--:B------:R-:W-:Y:S02]  /*4190*/  HFMA2 R64, R59, R19.reuse, R64 ;  /* 0x000000133b407231 */ /* 0x080fe40000000040 */
[-C--:B------:R-:W-:Y:S02]  /*41a0*/  HFMA2 R63, R50, R19.reuse, R63 ;  /* 0x00000013323f7231 */ /* 0x080fe4000000003f */
[----:B------:R-:W-:Y:S01]  /*41b0*/  FADD.FTZ R35, R35, R62 ;  /* 0x0000003e23237221 */ /* 0x000fe20000010000 */
[----:B------:R-:W-:-:S03]  /*41c0*/  HFMA2 R19, R61, R19, R16 ;  /* 0x000000133d137231 */ /* 0x000fc60000000010 */
[----:B------:R-:W-:Y:S02]  /*41d0*/  FFMA.FTZ R45, R0, R35, R45 ;  /* 0x00000023002d7223 */ /* 0x000fe4000001002d */
[--C-:B------:R-:W-:Y:S02]  /*41e0*/  HADD2.F32 R35, -RZ, R19.reuse.H0_H0 ;  /* 0x20000013ff237230 */ /* 0x100fe40000004100 */
[----:B------:R-:W-:-:S05]  /*41f0*/  HADD2.F32 R62, -RZ, R19.H1_H1 ;  /* 0x30000013ff3e7230 */ /* 0x000fca0000004100 */
[----:B------:R-:W-:-:S04]  /*4200*/  FADD.FTZ R35, R35, R62 ;  /* 0x0000003e23237221 */ /* 0x000fc80000010000 */
[----:B------:R-:W-:Y:S01]  /*4210*/  FFMA.FTZ R51, R0, R35, R51 ;  /* 0x0000002300337223 */ /* 0x000fe20000010033 */
[-C--:B0-----:R-:W-:Y:S02]  /*4220*/  HFMA2 R35, R25, R20.reuse, RZ ;  /* 0x0000001419237231 */ /* 0x081fe400000000ff */
[--C-:B------:R-:W-:Y:S02]  /*4230*/  HADD2.F32 R16, -RZ, R63.reuse.H0_H0 ;  /* 0x2000003fff107230 */ /* 0x100fe40000004100 */
[----:B------:R-:W-:Y:S02]  /*4240*/  HFMA2 R62, R24, R20, RZ.H0_H0 ;  /* 0x00000014183e7231 */ /* 0x000fe400000400ff */
[----:B------:R-:W-:Y:S02]  /*4250*/  HADD2.F32 R63, -RZ, R63.H1_H1 ;  /* 0x3000003fff3f7230 */ /* 0x000fe40000004100 */
[----:B------:R-:W-:-:S03]  /*4260*/  HFMA2 R35, R42, R21, R35 ;  /* 0x000000152a237231 */ /* 0x000fc60000000023 */
[----:B------:R-:W-:Y:S01]  /*4270*/  FADD.FTZ R16, R16, R63 ;  /* 0x0000003f10107221 */ /* 0x000fe20000010000 */
[----:B------:R-:W-:Y:S02]  /*4280*/  HFMA2 R62, R27, R21, R62 ;  /* 0x000000151b3e7231 */ /* 0x000fe4000000003e */
[----:B------:R-:W-:Y:S02]  /*4290*/  HFMA2 R63, R46, R20, RZ ;  /* 0x000000142e3f7231 */ /* 0x000fe400000000ff */
[----:B------:R-:W-:Y:S02]  /*42a0*/  HADD2.F32 R18, -RZ, R65.H0_H0 ;  /* 0x20000041ff127230 */ /* 0x000fe40000004100 */
[-C--:B------:R-:W-:Y:S02]  /*42b0*/  HFMA2 R35, R57, R22.reuse, R35 ;  /* 0x0000001639237231 */ /* 0x080fe40000000023 */
[----:B------:R-:W-:Y:S02]  /*42c0*/  HADD2.F32 R65, -RZ, R65.H1_H1 ;  /* 0x30000041ff417230 */ /* 0x000fe40000004100 */
[----:B------:R-:W-:-:S02]  /*42d0*/  HFMA2 R62, R56, R22, R62 ;  /* 0x00000016383e7231 */ /* 0x000fc4000000003e */
[----:B------:R-:W-:Y:S02]  /*42e0*/  HFMA2 R20, R48, R20, RZ.H0_H0 ;  /* 0x0000001430147231 */ /* 0x000fe400000400ff */
[--C-:B------:R-:W-:Y:S02]  /*42f0*/  HADD2.F32 R17, -RZ, R64.reuse.H0_H0 ;  /* 0x20000040ff117230 */ /* 0x100fe40000004100 */
[----:B------:R-:W-:Y:S01]  /*4300*/  FADD.FTZ R65, R18, R65 ;  /* 0x0000004112417221 */ /* 0x000fe20000010000 */
[----:B------:R-:W-:Y:S02]  /*4310*/  HADD2.F32 R64, -RZ, R64.H1_H1 ;  /* 0x30000040ff407230 */ /* 0x000fe40000004100 */
[-C--:B------:R-:W-:Y:S02]  /*4320*/  HFMA2 R63, R26, R21.reuse, R63 ;  /* 0x000000151a3f7231 */ /* 0x080fe4000000003f */
[----:B------:R-:W-:Y:S02]  /*4330*/  HFMA2 R20, R44, R21, R20 ;  /* 0x000000152c147231 */ /* 0x000fe40000000014 */
[----:B------:R-:W-:-:S02]  /*4340*/  HFMA2 R62, R59, R23, R62 ;  /* 0x000000173b3e7231 */ /* 0x000fc4000000003e */
[----:B------:R-:W-:Y:S02]  /*4350*/  HFMA2 R35, R50, R23, R35 ;  /* 0x0000001732237231 */ /* 0x000fe40000000023 */
[----:B------:R-:W-:Y:S01]  /*4360*/  FFMA.FTZ R49, R2, R65, R49 ;  /* 0x0000004102317223 */ /* 0x000fe20000010031 */
[-C--:B------:R-:W-:Y:S02]  /*4370*/  HFMA2 R65, R58, R22.reuse, R20 ;  /* 0x000000163a417231 */ /* 0x080fe40000000014 */
[----:B------:R-:W-:Y:S01]  /*4380*/  FADD.FTZ R64, R17, R64 ;  /* 0x0000004011407221 */ /* 0x000fe20000010000 */
[----:B------:R-:W-:Y:S01]  /*4390*/  FFMA.FTZ R47, R4, R16, R47 ;  /* 0x00000010042f7223 */ /* 0x000fe2000001002f */
[--C-:B------:R-:W-:Y:S01]  /*43a0*/  HADD2.F32 R20, -RZ, R35.reuse.H0_H0 ;  /* 0x20000023ff147230 */ /* 0x100fe20000004100 */
[----:B------:R-:W0:Y:S01]  /*43b0*/  LDS.128 R16, [UR4+0x330] ;  /* 0x00033004ff107984 */ /* 0x000e220008000c00 */
[----:B------:R-:W-:Y:S02]  /*43c0*/  HADD2.F32 R35, -RZ, R35.H1_H1 ;  /* 0x30000023ff237230 */ /* 0x000fe40000004100 */
[----:B------:R-:W-:-:S02]  /*43d0*/  HFMA2 R63, R52, R22, R63 ;  /* 0x00000016343f7231 */ /* 0x000fc4000000003f */
[--C-:B------:R-:W-:Y:S02]  /*43e0*/  HADD2.F32 R21, -RZ, R62.reuse.H0_H0 ;  /* 0x2000003eff157230 */ /* 0x100fe40000004100 */
[----:B------:R-:W-:Y:S02]  /*43f0*/  HADD2.F32 R22, -RZ, R62.H1_H1 ;  /* 0x3000003eff167230 */ /* 0x000fe40000004100 */
[----:B------:R-:W-:Y:S01]  /*4400*/  FADD.FTZ R20, R20, R35 ;  /* 0x0000002314147221 */ /* 0x000fe20000010000 */
[-C--:B------:R-:W-:Y:S02]  /*4410*/  HFMA2 R62, R61, R23.reuse, R65 ;  /* 0x000000173d3e7231 */ /* 0x080fe40000000041 */
[----:B------:R-:W-:Y:S02]  /*4420*/  HFMA2 R63, R60, R23, R63 ;  /* 0x000000173c3f7231 */ /* 0x000fe4000000003f */
[----:B------:R-:W-:Y:S01]  /*4430*/  FADD.FTZ R35, R21, R22 ;  /* 0x0000001615237221 */ /* 0x000fe20000010000 */
[----:B------:R-:W-:-:S02]  /*4440*/  FFMA.FTZ R53, R4, R20, R53 ;  /* 0x0000001404357223 */ /* 0x000fc40000010035 */
[----:B------:R-:W1:Y:S01]  /*4450*/  LDS.128 R20, [UR4+0x430] ;  /* 0x00043004ff147984 */ /* 0x000e620008000c00 */
[C---:B------:R-:W-:Y:S01]  /*4460*/  FFMA.FTZ R38, R3.reuse, R64, R38 ;  /* 0x0000004003267223 */ /* 0x040fe20000010026 */
[--C-:B------:R-:W-:Y:S02]  /*4470*/  HADD2.F32 R64, -RZ, R63.reuse.H0_H0 ;  /* 0x2000003fff407230 */ /* 0x100fe40000004100 */
[----:B------:R-:W-:Y:S02]  /*4480*/  HADD2.F32 R63, -RZ, R63.H1_H1 ;  /* 0x3000003fff3f7230 */ /* 0x000fe40000004100 */
[----:B------:R-:W-:-:S03]  /*4490*/  FFMA.FTZ R40, R3, R35, R40 ;  /* 0x0000002303287223 */ /* 0x000fc60000010028 */
[----:B------:R-:W-:-:S04]  /*44a0*/  FADD.FTZ R63, R64, R63 ;  /* 0x0000003f403f7221 */ /* 0x000fc80000010000 */
[----:B------:R-:W-:Y:S01]  /*44b0*/  FFMA.FTZ R35, R2, R63, R33 ;  /* 0x0000003f02237223 */ /* 0x000fe20000010021 */
[-C--:B0-----:R-:W-:Y:S02]  /*44c0*/  HFMA2 R63, R25, R16.reuse, RZ ;  /* 0x00000010193f7231 */ /* 0x081fe400000000ff */
[-C--:B------:R-:W-:Y:S02]  /*44d0*/  HFMA2 R65, R46, R16.reuse, RZ ;  /* 0x000000102e417231 */ /* 0x080fe400000000ff */
[-C--:B------:R-:W-:Y:S02]  /*44e0*/  HFMA2 R64, R24, R16.reuse, RZ.H0_H0 ;  /* 0x0000001018407231 */ /* 0x080fe400000400ff */
[----:B------:R-:W-:Y:S02]  /*44f0*/  HFMA2 R16, R48, R16, RZ.H0_H0 ;  /* 0x0000001030107231 */ /* 0x000fe400000400ff */
[-C--:B------:R-:W-:Y:S02]  /*4500*/  HFMA2 R63, R42, R17.reuse, R63 ;  /* 0x000000112a3f7231 */ /* 0x080fe4000000003f */
[----:B------:R-:W-:-:S02]  /*4510*/  HFMA2 R65, R26, R17, R65 ;  /* 0x000000111a417231 */ /* 0x000fc40000000041 */
[-C--:B-1----:R-:W-:Y:S02]  /*4520*/  HFMA2 R24, R24, R20.reuse, RZ ;  /* 0x0000001418187231 */ /* 0x082fe400000000ff */
[----:B------:R-:W-:Y:S02]  /*4530*/  HFMA2 R48, R48, R20, RZ ;  /* 0x0000001430307231 */ /* 0x000fe400000000ff */
[-C--:B------:R-:W-:Y:S02]  /*4540*/  HFMA2 R63, R57, R18.reuse, R63 ;  /* 0x00000012393f7231 */ /* 0x080fe4000000003f */
[----:B------:R-:W-:Y:S02]  /*4550*/  HFMA2 R65, R52, R18, R65 ;  /* 0x0000001234417231 */ /* 0x000fe40000000041 */
[C---:B------:R-:W-:Y:S02]  /*4560*/  HFMA2 R24, R27.reuse, R21, R24 ;  /* 0x000000151b187231 */ /* 0x040fe40000000018 */
[----:B------:R-:W-:-:S02]  /*4570*/  HFMA2 R64, R27, R17, R64 ;  /* 0x000000111b407231 */ /* 0x000fc40000000040 */
[C---:B------:R-:W-:Y:S02]  /*4580*/  HFMA2 R48, R44.reuse, R21, R48 ;  /* 0x000000152c307231 */ /* 0x040fe40000000030 */
[----:B------:R-:W-:Y:S02]  /*4590*/  HFMA2 R16, R44, R17, R16 ;  /* 0x000000112c107231 */ /* 0x000fe40000000010 */
[-C--:B------:R-:W-:Y:S02]  /*45a0*/  HFMA2 R63, R50, R19.reuse, R63 ;  /* 0x00000013323f7231 */ /* 0x080fe4000000003f */
[----:B------:R-:W-:Y:S02]  /*45b0*/  HFMA2 R64, R56, R18, R64 ;  /* 0x0000001238407231 */ /* 0x000fe40000000040 */
[----:B------:R-:W-:Y:S02]  /*45c0*/  HFMA2 R65, R60, R19, R65 ;  /* 0x000000133c417231 */ /* 0x000fe40000000041 */
[----:B------:R-:W-:-:S02]  /*45d0*/  HADD2.F32 R33, -RZ, R62.H0_H0 ;  /* 0x2000003eff217230 */ /* 0x000fc40000004100 */
[----:B------:R-:W-:Y:S02]  /*45e0*/  HFMA2 R24, R56, R22, R24 ;  /* 0x0000001638187231 */ /* 0x000fe40000000018 */
[----:B------:R-:W-:Y:S02]  /*45f0*/  HFMA2 R25, R25, R20, RZ.H0_H0 ;  /* 0x0000001419197231 */ /* 0x000fe400000400ff */
[C---:B------:R-:W-:Y:S02]  /*4600*/  HFMA2 R48, R58.reuse, R22, R48 ;  /* 0x000000163a307231 */ /* 0x040fe40000000030 */
[----:B------:R-:W-:Y:S02]  /*4610*/  HADD2.F32 R62, -RZ, R62.H1_H1 ;  /* 0x3000003eff3e7230 */ /* 0x000fe40000004100 */
[----:B------:R-:W-:Y:S02]  /*4620*/  HFMA2 R16, R58, R18, R16 ;  /* 0x000000123a107231 */ /* 0x000fe40000000010 */
[----:B------:R-:W-:-:S02]  /*4630*/  HFMA2 R64, R59, R19, R64 ;  /* 0x000000133b407231 */ /* 0x000fc40000000040 */
[----:B------:R-:W-:Y:S02]  /*4640*/  HFMA2 R20, R46, R20, RZ.H0_H0 ;  /* 0x000000142e147231 */ /* 0x000fe400000400ff */
[----:B------:R-:W-:Y:S02]  /*4650*/  HFMA2 R25, R42, R21, R25 ;  /* 0x000000152a197231 */ /* 0x000fe40000000019 */
[----:B------:R-:W-:Y:S01]  /*4660*/  FADD.FTZ R33, R33, R62 ;  /* 0x0000003e21217221 */ /* 0x000fe20000010000 */
[----:B------:R-:W-:Y:S02]  /*4670*/  HFMA2 R19, R61, R19, R16 ;  /* 0x000000133d137231 */ /* 0x000fe40000000010 */
[----:B------:R-:W-:Y:S02]  /*4680*/  HADD2.F32 R16, -RZ, R63.H0_H0 ;  /* 0x2000003fff107230 */ /* 0x000fe40000004100 */
[----:B------:R-:W-:Y:S02]  /*4690*/  HFMA2 R26, R26, R21, R20 ;  /* 0x000000151a1a7231 */ /* 0x000fe40000000014 */
[----:B------:R-:W-:-:S02]  /*46a0*/  HADD2.F32 R17, -RZ, R64.H0_H0 ;  /* 0x20000040ff117230 */ /* 0x000fc40000004100 */
[-C--:B------:R-:W-:Y:S02]  /*46b0*/  HFMA2 R24, R59, R23.reuse, R24 ;  /* 0x000000173b187231 */ /* 0x080fe40000000018 */
[----:B------:R-:W-:Y:S02]  /*46c0*/  HADD2.F32 R63, -RZ, R63.H1_H1 ;  /* 0x3000003fff3f7230 */ /* 0x000fe40000004100 */
[----:B------:R-:W-:Y:S02]  /*46d0*/  HFMA2 R25, R57, R22, R25 ;  /* 0x0000001639197231 */ /* 0x000fe40000000019 */
[----:B------:R-:W-:Y:S02]  /*46e0*/  HADD2.F32 R64, -RZ, R64.H1_H1 ;  /* 0x30000040ff407230 */ /* 0x000fe40000004100 */
[----:B------:R-:W-:Y:S02]  /*46f0*/  HFMA2 R48, R61, R23, R48 ;  /* 0x000000173d307231 */ /* 0x000fe40000000030 */
[--C-:B------:R-:W-:Y:S01]  /*4700*/  HADD2.F32 R18, -RZ, R65.reuse.H0_H0 ;  /* 0x20000041ff127230 */ /* 0x100fe20000004100 */
[----:B------:R-:W-:Y:S01]  /*4710*/  IADD3 R32, PT, PT, R32, 0x20, RZ ;  /* 0x0000002020207810 */ /* 0x000fe20007ffe0ff */
[----:B------:R-:W-:-:S02]  /*4720*/  HADD2.F32 R65, -RZ, R65.H1_H1 ;  /* 0x30000041ff417230 */ /* 0x000fc40000004100 */
[----:B------:R-:W-:Y:S02]  /*4730*/  HFMA2 R26, R52, R22, R26 ;  /* 0x00000016341a7231 */ /* 0x000fe4000000001a */
[----:B------:R-:W-:Y:S01]  /*4740*/  FFMA.FTZ R39, R0, R33, R39 ;  /* 0x0000002100277223 */ /* 0x000fe20000010027 */
[--C-:B------:R-:W-:Y:S02]  /*4750*/  HADD2.F32 R33, -RZ, R19.reuse.H0_H0 ;  /* 0x20000013ff217230 */ /* 0x100fe40000004100 */
[----:B------:R-:W-:Y:S01]  /*4760*/  FADD.FTZ R16, R16, R63 ;  /* 0x0000003f10107221 */ /* 0x000fe20000010000 */
[----:B------:R-:W-:Y:S02]  /*4770*/  HADD2.F32 R62, -RZ, R19.H1_H1 ;  /* 0x30000013ff3e7230 */ /* 0x000fe40000004100 */
[----:B------:R-:W-:Y:S01]  /*4780*/  FADD.FTZ R17, R17, R64 ;  /* 0x0000004011117221 */ /* 0x000fe20000010000 */
[-C--:B------:R-:W-:Y:S01]  /*4790*/  HFMA2 R25, R50, R23.reuse, R25 ;  /* 0x0000001732197231 */ /* 0x080fe20000000019 */
[----:B------:R-:W-:Y:S01]  /*47a0*/  ISETP.GE.U32.AND P0, PT, R32, R31, PT ;  /* 0x0000001f2000720c */ /* 0x000fe20003f06070 */
[----:B------:R-:W-:Y:S01]  /*47b0*/  FADD.FTZ R18, R18, R65 ;  /* 0x0000004112127221 */ /* 0x000fe20000010000 */
[----:B------:R-:W-:-:S02]  /*47c0*/  HFMA2 R26, R60, R23, R26 ;  /* 0x000000173c1a7231 */ /* 0x000fc4000000001a */
[----:B------:R-:W-:Y:S01]  /*47d0*/  FADD.FTZ R65, R33, R62 ;  /* 0x0000003e21417221 */ /* 0x000fe20000010000 */
[----:B------:R-:W-:Y:S01]  /*47e0*/  FFMA.FTZ R37, R4, R16, R37 ;  /* 0x0000001004257223 */ /* 0x000fe20000010025 */
[----:B------:R-:W-:Y:S01]  /*47f0*/  FFMA.FTZ R34, R3, R17, R34 ;  /* 0x0000001103227223 */ /* 0x000fe20000010022 */
[----:B------:R-:W-:Y:S01]  /*4800*/  FFMA.FTZ R33, R2, R18, R73 ;  /* 0x0000001202217223 */ /* 0x000fe20000010049 */
[----:B------:R-:W-:Y:S02]  /*4810*/  HADD2.F32 R16, -RZ, R25.H0_H0 ;  /* 0x20000019ff107230 */ /* 0x000fe40000004100 */
[----:B------:R-:W-:Y:S02]  /*4820*/  HADD2.F32 R17, -RZ, R24.H0_H0 ;  /* 0x20000018ff117230 */ /* 0x000fe40000004100 */
[--C-:B------:R-:W-:Y:S02]  /*4830*/  HADD2.F32 R20, -RZ, R48.reuse.H0_H0 ;  /* 0x20000030ff147230 */ /* 0x100fe40000004100 */
[----:B------:R-:W-:-:S02]  /*4840*/  HADD2.F32 R21, -RZ, R48.H1_H1 ;  /* 0x30000030ff157230 */ /* 0x000fc40000004100 */
[----:B------:R-:W-:Y:S02]  /*4850*/  HADD2.F32 R25, -RZ, R25.H1_H1 ;  /* 0x30000019ff197230 */ /* 0x000fe40000004100 */
[----:B------:R-:W-:Y:S02]  /*4860*/  HADD2.F32 R24, -RZ, R24.H1_H1 ;  /* 0x30000018ff187230 */ /* 0x000fe40000004100 */
[--C-:B------:R-:W-:Y:S02]  /*4870*/  HADD2.F32 R18, -RZ, R26.reuse.H0_H0 ;  /* 0x2000001aff127230 */ /* 0x100fe40000004100 */
[----:B------:R-:W-:Y:S02]  /*4880*/  HADD2.F32 R19, -RZ, R26.H1_H1 ;  /* 0x3000001aff137230 */ /* 0x000fe40000004100 */
[----:B------:R-:W-:Y:S01]  /*4890*/  FADD.FTZ R20, R20, R21 ;  /* 0x0000001514147221 */ /* 0x000fe20000010000 */
[----:B------:R-:W-:Y:S01]  /*48a0*/  FADD.FTZ R16, R16, R25 ;  /* 0x0000001910107221 */ /* 0x000fe20000010000 */
[----:B------:R-:W-:Y:S01]  /*48b0*/  FADD.FTZ R17, R17, R24 ;  /* 0x0000001811117221 */ /* 0x000fe20000010000 */
[----:B------:R-:W-:Y:S01]  /*48c0*/  UIADD3 UR4, UPT, UPT, UR4, 0x40, URZ ;  /* 0x0000004004047890 */ /* 0x000fe2000fffe0ff */
[----:B------:R-:W-:Y:S01]  /*48d0*/  FADD.FTZ R18, R18, R19 ;  /* 0x0000001312127221 */ /* 0x000fe20000010000 */
[----:B------:R-:W-:-:S04]  /*48e0*/  IMAD.WIDE R54, R15, 0x4, R76 ;  /* 0x000000040f367825 */ /* 0x000fc800078e024c */
[C---:B------:R-:W-:Y:S01]  /*48f0*/  FFMA.FTZ R65, R0.reuse, R65, R75 ;  /* 0x0000004100417223 */ /* 0x040fe2000001004b */
[----:B------:R-:W-:Y:S01]  /*4900*/  FFMA.FTZ R67, R0, R20, R67 ;  /* 0x0000001400437223 */ /* 0x000fe20000010043 */
[----:B------:R-:W-:Y:S01]  /*4910*/  FFMA.FTZ R71, R4, R16, R71 ;  /* 0x0000001004477223 */ /* 0x000fe20000010047 */
[----:B------:R-:W-:Y:S01]  /*4920*/  FFMA.FTZ R66, R3, R17, R66 ;  /* 0x0000001103427223 */ /* 0x000fe20000010042 */
[----:B------:R-:W-:Y:S01]  /*4930*/  FFMA.FTZ R69, R2, R18, R69 ;  /* 0x0000001202457223 */ /* 0x000fe20000010045 */
[----:B------:R-:W-:Y:S01]  /*4940*/  IADD3 R6, PT, PT, R6, 0x20, RZ ;  /* 0x0000002006067810 */ /* 0x000fe20007ffe0ff */
[----:B------:R-:W-:Y:S06]  /*4950*/  @!P0 BRA `(.L_x_1273) ;  /* 0xffffffc400548947 */ /* 0x000fec000383ffff */
.L_x_1271:
[----:B------:R-:W0:Y:S01]  /*4960*/  S2R R0, SR_CTAID.X ;  /* 0x0000000000007919 */ /* 0x000e220000002500 */
[----:B------:R-:W1:Y:S01]  /*4970*/  S2UR UR4, SR_CTAID.Y ;  /* 0x00000000000479c3 */ /* 0x000e620000002600 */
[----:B------:R-:W-:Y:S01]  /*4980*/  F2FP.F16.F32.PACK_AB R36, R36, R41 ;  /* 0x000000292424723e */ /* 0x000fe200000000ff */
[----:B------:R-:W0:Y:S06]  /*4990*/  S2R R5, SR_TID.X ;  /* 0x0000000000057919 */ /* 0x000e2c0000002100 */
[----:B------:R-:W2:Y:S01]  /*49a0*/  LDC.64 R2, c[0x0][0x3a0] ;  /* 0x0000e800ff027b82 */ /* 0x000ea20000000a00 */
[----:B0-----:R-:W-:-:S04]  /*49b0*/  LEA R0, R0, R5, 0x7 ;  /* 0x0000000500007211 */ /* 0x001fc800078e38ff */
[----:B------:R-:W-:Y:S01]  /*49c0*/  SHF.L.U32 R5, R0, 0x2, RZ ;  /* 0x0000000200057819 */ /* 0x000fe200000006ff */
[----:B-1----:R-:W-:-:S04]  /*49d0*/  IMAD R0, R15, UR4, RZ ;  /* 0x000000040f007c24 */ /* 0x002fc8000f8e02ff */
[----:B------:R-:W-:-:S04]  /*49e0*/  IMAD R5, R0, 0x5, R5 ;  /* 0x0000000500057824 */ /* 0x000fc800078e0205 */
[----:B--2---:R-:W-:-:S05]  /*49f0*/  IMAD.WIDE R4, R5, 0x2, R2 ;  /* 0x0000000205047825 */ /* 0x004fca00078e0202 */
        /* <DEDUP_REMOVED lines=8> */
.L_x_1277:
[----:B------:R-:W0:Y:S02]  /*4a80*/  LDS R2, [R0] ;  /* 0x0000000000027984 */ /* 0x000e240000000800 */
[----:B0-----:R-:W-:-:S05]  /*4a90*/  HFMA2 R3, R2, 1, 1, R36 ;  /* 0x3c003c0002037831 */ /* 0x001fca0000000024 */
[----:B------:R-:W0:Y:S02]  /*4aa0*/  ATOMS.CAST.SPIN P0, [R0], R2, R3 ;  /* 0x000000020000758d */ /* 0x000e240001800003 */
[----:B0-----:R-:W-:Y:S05]  /*4ab0*/  @!P0 BRA `(.L_x_1277) ;  /* 0xfffffffc00f08947 */ /* 0x001fea000383ffff */
[----:B------:R-:W-:Y:S05]  /*4ac0*/  BRA `(.L_x_1275) ;  /* 0x00000000000c7947 */ /* 0x000fea0003800000 */
.L_x_1276:
[----:B------:R-:W2:Y:S02]  /*4ad0*/  LD.E R0, desc[UR8][R4.64] ;  /* 0x0000000804007980 */ /* 0x000ea4000c101900 */
[----:B--2---:R-:W-:-:S05]  /*4ae0*/  IADD3 R3, PT, PT, R36, R0, RZ ;  /* 0x0000000024037210 */ /* 0x004fca0007ffe0ff */
[----:B------:R0:W-:Y:S02]  /*4af0*/  ST.E desc[UR8][R4.64], R3 ;  /* 0x0000000304007985 */ /* 0x0001e4000c101908 */
.L_x_1275:
[----:B------:R-:W-:Y:S05]  /*4b00*/  BSYNC.RECONVERGENT B0 ;  /* 0x0000000000007941 */ /* 0x000fea0003800200 */
.L_x_1274:
[----:B------:R1:W-:Y:S01]  /*4b10*/  ATOM.E.ADD.F16x2.RN.STRONG.GPU P0, RZ, desc[UR8][R4.64+0x4], R43 ;  /* 0x8000042b04ff79a2 */ /* 0x0003e2000c10e108 */
[----:B------:R-:W-:Y:S04]  /*4b20*/  BSSY.RECONVERGENT B0, `(.L_x_1278) ;  /* 0x000000e000007945 */ /* 0x000fe80003800200 */
[----:B-1----:R-:W-:Y:S05]  /*4b30*/  @P0 BRA `(.L_x_1279) ;  /* 0x0000000000300947 */ /* 0x002fea0003800000 */
[----:B------:R-:W1:Y:S02]  /*4b40*/  QSPC.E.S P0, RZ, [R4+0x4] ;  /* 0x0000040004ff73aa */ /* 0x000e640000000500 */
[----:B-1----:R-:W-:Y:S05]  /*4b50*/  @!P0 BRA `(.L_x_1280) ;  /* 0x00000000001c8947 */ /* 0x002fea0003800000 */
[----:B------:R-:W-:-:S04]  /*4b60*/  MOV R2, R4 ;  /* 0x0000000400027202 */ /* 0x000fc80000000f00 */
[----:B------:R-:W-:-:S07]  /*4b70*/  MOV R0, R2 ;  /* 0x0000000200007202 */ /* 0x000fce0000000f00 */
.L_x_1281:
[----:B------:R-:W0:Y:S02]  /*4b80*/  LDS R2, [R0+0x4] ;  /* 0x0000040000027984 */ /* 0x000e240000000800 */
[----:B0-----:R-:W-:-:S05]  /*4b90*/  HADD2 R3, R2, R43 ;  /* 0x0000002b02037230 */ /* 0x001fca0000000000 */
[----:B------:R-:W0:Y:S02]  /*4ba0*/  ATOMS.CAST.SPIN P0, [R0+0x4], R2, R3 ;  /* 0x000004020000758d */ /* 0x000e240001800003 */
[----:B0-----:R-:W-:Y:S05]  /*4bb0*/  @!P0 BRA `(.L_x_1281) ;  /* 0xfffffffc00f08947 */ /* 0x001fea000383ffff */
[----:B------:R-:W-:Y:S05]  /*4bc0*/  BRA `(.L_x_1279) ;  /* 0x00000000000c7947 */ /* 0x000fea0003800000 */
.L_x_1280:
[----:B------:R-:W0:Y:S02]  /*4bd0*/  LD.E R0, desc[UR8][R4.64+0x4] ;  /* 0x0000040804007980 */ /* 0x000e24000c101900 */
[----:B0-----:R-:W-:-:S05]  /*4be0*/  IADD3 R3, PT, PT, R43, R0, RZ ;  /* 0x000000002b037210 */ /* 0x001fca0007ffe0ff */
[----:B------:R1:W-:Y:S02]  /*4bf0*/  ST.E desc[UR8][R4.64+0x4], R3 ;  /* 0x0000040304007985 */ /* 0x0003e4000c101908 */
.L_x_1279:
[----:B------:R-:W-:Y:S05]  /*4c00*/  BSYNC.RECONVERGENT B0 ;  /* 0x0000000000007941 */ /* 0x000fea0003800200 */
.L_x_1278:
        /* <DEDUP_REMOVED lines=10> */
.L_x_1285:
[----:B------:R-:W0:Y:S02]  /*4cb0*/  LDS R2, [R0] ;  /* 0x0000000000027984 */ /* 0x000e240000000800 */
[----:B0-----:R-:W-:-:S05]  /*4cc0*/  HFMA2 R3, R2, 1, 1, R38 ;  /* 0x3c003c0002037831 */ /* 0x001fca0000000026 */
[----:B------:R-:W0:Y:S02]  /*4cd0*/  ATOMS.CAST.SPIN P0, [R0], R2, R3 ;  /* 0x000000020000758d */ /* 0x000e240001800003 */
[----:B0-----:R-:W-:Y:S05]  /*4ce0*/  @!P0 BRA `(.L_x_1285) ;  /* 0xfffffffc00f08947 */ /* 0x001fea000383ffff */
[----:B------:R-:W-:Y:S05]  /*4cf0*/  BRA `(.L_x_1283) ;  /* 0x00000000000c7947 */ /* 0x000fea0003800000 */
.L_x_1284:
[----:B------:R-:W2:Y:S02]  /*4d00*/  LD.E R0, desc[UR8][R4.64] ;  /* 0x0000000804007980 */ /* 0x000ea4000c101900 */
[----:B--2---:R-:W-:-:S05]  /*4d10*/  IADD3 R3, PT, PT, R38, R0, RZ ;  /* 0x0000000026037210 */ /* 0x004fca0007ffe0ff */
[----:B------:R0:W-:Y:S02]  /*4d20*/  ST.E desc[UR8][R4.64], R3 ;  /* 0x0000000304007985 */ /* 0x0001e4000c101908 */
.L_x_1283:
[----:B------:R-:W-:Y:S05]  /*4d30*/  BSYNC.RECONVERGENT B0 ;  /* 0x0000000000007941 */ /* 0x000fea0003800200 */
.L_x_1282:
[----:B------:R1:W-:Y:S01]  /*4d40*/  ATOM.E.ADD.F16x2.RN.STRONG.GPU P0, RZ, desc[UR8][R4.64+0x4], R49 ;  /* 0x8000043104ff79a2 */ /* 0x0003e2000c10e108 */
[----:B------:R-:W-:Y:S04]  /*4d50*/  BSSY.RECONVERGENT B0, `(.L_x_1286) ;  /* 0x000000e000007945 */ /* 0x000fe80003800200 */
[----:B-1----:R-:W-:Y:S05]  /*4d60*/  @P0 BRA `(.L_x_1287) ;  /* 0x0000000000300947 */ /* 0x002fea0003800000 */
[----:B------:R-:W1:Y:S02]  /*4d70*/  QSPC.E.S P0, RZ, [R4+0x4] ;  /* 0x0000040004ff73aa */ /* 0x000e640000000500 */
[----:B-1----:R-:W-:Y:S05]  /*4d80*/  @!P0 BRA `(.L_x_1288) ;  /* 0x00000000001c8947 */ /* 0x002fea0003800000 */
[----:B------:R-:W-:-:S04]  /*4d90*/  MOV R2, R4 ;  /* 0x0000000400027202 */ /* 0x000fc80000000f00 */
[----:B------:R-:W-:-:S07]  /*4da0*/  MOV R0, R2 ;  /* 0x0000000200007202 */ /* 0x000fce0000000f00 */
.L_x_1289:
[----:B------:R-:W0:Y:S02]  /*4db0*/  LDS R2, [R0+0x4] ;  /* 0x0000040000027984 */ /* 0x000e240000000800 */
[----:B0-----:R-:W-:-:S05]  /*4dc0*/  HADD2 R3, R2, R49 ;  /* 0x0000003102037230 */ /* 0x001fca0000000000 */
[----:B------:R-:W0:Y:S02]  /*4dd0*/  ATOMS.CAST.SPIN P0, [R0+0x4], R2, R3 ;  /* 0x000004020000758d */ /* 0x000e240001800003 */
[----:B0-----:R-:W-:Y:S05]  /*4de0*/  @!P0 BRA `(.L_x_1289) ;  /* 0xfffffffc00f08947 */ /* 0x001fea000383ffff */
[----:B------:R-:W-:Y:S05]  /*4df0*/  BRA `(.L_x_1287) ;  /* 0x00000000000c7947 */ /* 0x000fea0003800000 */
.L_x_1288:
[----:B------:R-:W0:Y:S02]  /*4e00*/  LD.E R0, desc[UR8][R4.64+0x4] ;  /* 0x0000040804007980 */ /* 0x000e24000c101900 */
[----:B0-----:R-:W-:-:S05]  /*4e10*/  IADD3 R3, PT, PT, R49, R0, RZ ;  /* 0x0000000031037210 */ /* 0x001fca0007ffe0ff */
[----:B------:R1:W-:Y:S02]  /*4e20*/  ST.E desc[UR8][R4.64+0x4], R3 ;  /* 0x0000040304007985 */ /* 0x0003e4000c101908 */
.L_x_1287:
[----:B------:R-:W-:Y:S05]  /*4e30*/  BSYNC.RECONVERGENT B0 ;  /* 0x0000000000007941 */ /* 0x000fea0003800200 */
.L_x_1286:
        /* <DEDUP_REMOVED lines=10> */
.L_x_1293:
[----:B------:R-:W0:Y:S02]  /*4ee0*/  LDS R2, [R0] ;  /* 0x0000000000027984 */ /* 0x000e240000000800 */
[----:B0-----:R-:W-:-:S05]  /*4ef0*/  HFMA2 R3, R2, 1, 1, R40 ;  /* 0x3c003c0002037831 */ /* 0x001fca0000000028 */
[----:B------:R-:W0:Y:S02]  /*4f00*/  ATOMS.CAST.SPIN P0, [R0], R2, R3 ;  /* 0x000000020000758d */ /* 0x000e240001800003 */
[----:B0-----:R-:W-:Y:S05]  /*4f10*/  @!P0 BRA `(.L_x_1293) ;  /* 0xfffffffc00f08947 */ /* 0x001fea000383ffff */
[----:B------:R-:W-:Y:S05]  /*4f20*/  BRA `(.L_x_1291) ;  /* 0x00000000000c7947 */ /* 0x000fea0003800000 */
.L_x_1292:
[----:B------:R-:W2:Y:S02]  /*4f30*/  LD.E R0, desc[UR8][R4.64] ;  /* 0x0000000804007980 */ /* 0x000ea4000c101900 */
[----:B--2---:R-:W-:-:S05]  /*4f40*/  IADD3 R3, PT, PT, R40, R0, RZ ;  /* 0x0000000028037210 */ /* 0x004fca0007ffe0ff */
[----:B------:R0:W-:Y:S02]  /*4f50*/  ST.E desc[UR8][R4.64], R3 ;  /* 0x0000000304007985 */ /* 0x0001e4000c101908 */
.L_x_1291:
[----:B------:R-:W-:Y:S05]  /*4f60*/  BSYNC.RECONVERGENT B0 ;  /* 0x0000000000007941 */ /* 0x000fea0003800200 */
.L_x_1290:
[----:B------:R1:W-:Y:S01]  /*4f70*/  ATOM.E.ADD.F16x2.RN.STRONG.GPU P0, RZ, desc[UR8][R4.64+0x4], R35 ;  /* 0x8000042304ff79a2 */ /* 0x0003e2000c10e108 */
[----:B------:R-:W-:Y:S04]  /*4f80*/  BSSY.RECONVERGENT B0, `(.L_x_1294) ;  /* 0x000000e000007945 */ /* 0x000fe80003800200 */
[----:B-1----:R-:W-:Y:S05]  /*4f90*/  @P0 BRA `(.L_x_1295) ;  /* 0x0000000000300947 */ /* 0x002fea0003800000 */
[----:B------:R-:W1:Y:S02]  /*4fa0*/  QSPC.E.S P0, RZ, [R4+0x4] ;  /* 0x0000040004ff73aa */ /* 0x000e640000000500 */
[----:B-1----:R-:W-:Y:S05]  /*4fb0*/  @!P0 BRA `(.L_x_1296) ;  /* 0x00000000001c8947 */ /* 0x002fea0003800000 */
[----:B------:R-:W-:-:S04]  /*4fc0*/  MOV R2, R4 ;  /* 0x0000000400027202 */ /* 0x000fc80000000f00 */
[----:B------:R-:W-:-:S07]  /*4fd0*/  MOV R0, R2 ;  /* 0x0000000200007202 */ /* 0x000fce0000000f00 */
.L_x_1297:
[----:B------:R-:W0:Y:S02]  /*4fe0*/  LDS R2, [R0+0x4] ;  /* 0x0000040000027984 */ /* 0x000e240000000800 */
[----:B0-----:R-:W-:-:S05]  /*4ff0*/  HADD2 R3, R2, R35 ;  /* 0x0000002302037230 */ /* 0x001fca0000000000 */
[----:B------:R-:W0:Y:S02]  /*5000*/  ATOMS.CAST.SPIN P0, [R0+0x4], R2, R3 ;  /* 0x000004020000758d */ /* 0x000e240001800003 */
[----:B0-----:R-:W-:Y:S05]  /*5010*/  @!P0 BRA `(.L_x_1297) ;  /* 0xfffffffc00f08947 */ /* 0x001fea000383ffff */
[----:B------:R-:W-:Y:S05]  /*5020*/  BRA `(.L_x_1295) ;  /* 0x00000000000c7947 */ /* 0x000fea0003800000 */
.L_x_1296:
[----:B------:R-:W0:Y:S02]  /*5030*/  LD.E R0, desc[UR8][R4.64+0x4] ;  /* 0x0000040804007980 */ /* 0x000e24000c101900 */
[----:B0-----:R-:W-:-:S05]  /*5040*/  IADD3 R3, PT, PT, R35, R0, RZ ;  /* 0x0000000023037210 */ /* 0x001fca0007ffe0ff */
[----:B------:R1:W-:Y:S02]  /*5050*/  ST.E desc[UR8][R4.64+0x4], R3 ;  /* 0x0000040304007985 */ /* 0x0003e4000c101908 */
.L_x_1295:
[----:B------:R-:W-:Y:S05]  /*5060*/  BSYNC.RECONVERGENT B0 ;  /* 0x0000000000007941 */ /* 0x000fea0003800200 */
.L_x_1294:
        /* <DEDUP_REMOVED lines=10> */
.L_x_1301:
[----:B------:R-:W0:Y:S02]  /*5110*/  LDS R2, [R0] ;  /* 0x0000000000027984 */ /* 0x000e240000000800 */
[----:B0-----:R-:W-:-:S05]  /*5120*/  HFMA2 R3, R2, 1, 1, R34 ;  /* 0x3c003c0002037831 */ /* 0x001fca0000000022 */
[----:B------:R-:W0:Y:S02]  /*5130*/  ATOMS.CAST.SPIN P0, [R0], R2, R3 ;  /* 0x000000020000758d */ /* 0x000e240001800003 */
[----:B0-----:R-:W-:Y:S05]  /*5140*/  @!P0 BRA `(.L_x_1301) ;  /* 0xfffffffc00f08947 */ /* 0x001fea000383ffff */
[----:B------:R-:W-:Y:S05]  /*5150*/  BRA `(.L_x_1299) ;  /* 0x00000000000c7947 */ /* 0x000fea0003800000 */
.L_x_1300:
[----:B------:R-:W2:Y:S02]  /*5160*/  LD.E R0, desc[UR8][R4.64] ;  /* 0x0000000804007980 */ /* 0x000ea4000c101900 */
[----:B--2---:R-:W-:-:S05]  /*5170*/  IADD3 R3, PT, PT, R34, R0, RZ ;  /* 0x0000000022037210 */ /* 0x004fca0007ffe0ff */
[----:B------:R0:W-:Y:S02]  /*5180*/  ST.E desc[UR8][R4.64], R3 ;  /* 0x0000000304007985 */ /* 0x0001e4000c101908 */
.L_x_1299:
[----:B------:R-:W-:Y:S05]  /*5190*/  BSYNC.RECONVERGENT B0 ;  /* 0x0000000000007941 */ /* 0x000fea0003800200 */
.L_x_1298:
[----:B------:R1:W-:Y:S01]  /*51a0*/  ATOM.E.ADD.F16x2.RN.STRONG.GPU P0, RZ, desc[UR8][R4.64+0x4], R33 ;  /* 0x8000042104ff79a2 */ /* 0x0003e2000c10e108 */
[----:B------:R-:W-:Y:S04]  /*51b0*/  BSSY.RECONVERGENT B0, `(.L_x_1302) ;  /* 0x000000e000007945 */ /* 0x000fe80003800200 */
[----:B-1----:R-:W-:Y:S05]  /*51c0*/  @P0 BRA `(.L_x_1303) ;  /* 0x0000000000300947 */ /* 0x002fea0003800000 */
[----:B------:R-:W1:Y:S02]  /*51d0*/  QSPC.E.S P0, RZ, [R4+0x4] ;  /* 0x0000040004ff73aa */ /* 0x000e640000000500 */
[----:B-1----:R-:W-:Y:S05]  /*51e0*/  @!P0 BRA `(.L_x_1304) ;  /* 0x00000000001c8947 */ /* 0x002fea0003800000 */
[----:B------:R-:W-:-:S04]  /*51f0*/  MOV R2, R4 ;  /* 0x0000000400027202 */ /* 0x000fc80000000f00 */
[----:B------:R-:W-:-:S07]  /*5200*/  MOV R0, R2 ;  /* 0x0000000200007202 */ /* 0x000fce0000000f00 */
.L_x_1305:
[----:B------:R-:W0:Y:S02]  /*5210*/  LDS R2, [R0+0x4] ;  /* 0x0000040000027984 */ /* 0x000e240000000800 */
[----:B0-----:R-:W-:-:S05]  /*5220*/  HADD2 R3, R2, R33 ;  /* 0x0000002102037230 */ /* 0x001fca0000000000 */
[----:B------:R-:W0:Y:S02]  /*5230*/  ATOMS.CAST.SPIN P0, [R0+0x4], R2, R3 ;  /* 0x000004020000758d */ /* 0x000e240001800003 */
[----:B0-----:R-:W-:Y:S05]  /*5240*/  @!P0 BRA `(.L_x_1305) ;  /* 0xfffffffc00f08947 */ /* 0x001fea000383ffff */
[----:B------:R-:W-:Y:S05]  /*5250*/  BRA `(.L_x_1303) ;  /* 0x00000000000c7947 */ /* 0x000fea0003800000 */
.L_x_1304:
[----:B------:R-:W0:Y:S02]  /*5260*/  LD.E R0, desc[UR8][R4.64+0x4] ;  /* 0x0000040804007980 */ /* 0x000e24000c101900 */
[----:B0-----:R-:W-:-:S05]  /*5270*/  IADD3 R3, PT, PT, R33, R0, RZ ;  /* 0x0000000021037210 */ /* 0x001fca0007ffe0ff */
[----:B------:R1:W-:Y:S02]  /*5280*/  ST.E desc[UR8][R4.64+0x4], R3 ;  /* 0x0000040304007985 */ /* 0x0003e4000c101908 */
.L_x_1303:
[----:B------:R-:W-:Y:S05]  /*5290*/  BSYNC.RECONVERGENT B0 ;  /* 0x0000000000007941 */ /* 0x000fea0003800200 */
.L_x_1302:
        /* <DEDUP_REMOVED lines=10> */
.L_x_1309:
[----:B------:R-:W0:Y:S02]  /*5340*/  LDS R2, [R0] ;  /* 0x0000000000027984 */ /* 0x000e240000000800 */
[----:B0-----:R-:W-:-:S05]  /*5350*/  HFMA2 R3, R2, 1, 1, R66 ;  /* 0x3c003c0002037831 */ /* 0x001fca0000000042 */
[----:B------:R-:W0:Y:S02]  /*5360*/  ATOMS.CAST.SPIN P0, [R0], R2, R3 ;  /* 0x000000020000758d */ /* 0x000e240001800003 */
[----:B0-----:R-:W-:Y:S05]  /*5370*/  @!P0 BRA `(.L_x_1309) ;  /* 0xfffffffc00f08947 */ /* 0x001fea000383ffff */
[----:B------:R-:W-:Y:S05]  /*5380*/  BRA `(.L_x_1307) ;  /* 0x00000000000c7947 */ /* 0x000fea0003800000 */
.L_x_1308:
[----:B------:R-:W2:Y:S02]  /*5390*/  LD.E R0, desc[UR8][R4.64] ;  /* 0x0000000804007980 */ /* 0x000ea4000c101900 */
[----:B--2---:R-:W-:-:S05]  /*53a0*/  IADD3 R3, PT, PT, R66, R0, RZ ;  /* 0x0000000042037210 */ /* 0x004fca0007ffe0ff */
[----:B------:R0:W-:Y:S02]  /*53b0*/  ST.E desc[UR8][R4.64], R3 ;  /* 0x0000000304007985 */ /* 0x0001e4000c101908 */
.L_x_1307:
[----:B------:R-:W-:Y:S05]  /*53c0*/  BSYNC.RECONVERGENT B0 ;  /* 0x0000000000007941 */ /* 0x000fea0003800200 */
.L_x_1306:
[----:B------:R1:W-:Y:S02]  /*53d0*/  ATOM.E.ADD.F16x2.RN.STRONG.GPU P0, RZ, desc[UR8][R4.64+0x4], R67 ;  /* 0x8000044304ff79a2 */ /* 0x0003e4000c10e108 */
[----:B-1----:R-:W-:Y:S05]  /*53e0*/  @P0 EXIT ;  /* 0x000000000000094d */ /* 0x002fea0003800000 */
[----:B------:R-:W1:Y:S02]  /*53f0*/  QSPC.E.S P0, RZ, [R4+0x4] ;  /* 0x0000040004ff73aa */ /* 0x000e640000000500 */
[----:B-1----:R-:W-:Y:S05]  /*5400*/  @!P0 BRA `(.L_x_1310) ;  /* 0x00000000001c8947 */ /* 0x002fea0003800000 */
[----:B------:R-:W-:-:S04]  /*5410*/  MOV R2, R4 ;  /* 0x0000000400027202 */ /* 0x000fc80000000f00 */
[----:B------:R-:W-:-:S07]  /*5420*/  MOV R0, R2 ;  /* 0x0000000200007202 */ /* 0x000fce0000000f00 */
.L_x_1311:
[----:B------:R-:W0:Y:S02]  /*5430*/  LDS R2, [R0+0x4] ;  /* 0x0000040000027984 */ /* 0x000e240000000800 */
[----:B0-----:R-:W-:-:S05]  /*5440*/  HADD2 R3, R2, R67 ;  /* 0x0000004302037230 */ /* 0x001fca0000000000 */
[----:B------:R-:W0:Y:S02]  /*5450*/  ATOMS.CAST.SPIN P0, [R0+0x4], R2, R3 ;  /* 0x000004020000758d */ /* 0x000e240001800003 */
[----:B0-----:R-:W-:Y:S05]  /*5460*/  @!P0 BRA `(.L_x_1311) ;  /* 0xfffffffc00f08947 */ /* 0x001fea000383ffff */
[----:B------:R-:W-:Y:S05]  /*5470*/  EXIT ;  /* 0x000000000000794d */ /* 0x000fea0003800000 */
.L_x_1310:
[----:B------:R-:W0:Y:S02]  /*5480*/  LD.E R0, desc[UR8][R4.64+0x4] ;  /* 0x0000040804007980 */ /* 0x000e24000c101900 */
[----:B0-----:R-:W-:-:S05]  /*5490*/  IADD3 R3, PT, PT, R67, R0, RZ ;  /* 0x0000000043037210 */ /* 0x001fca0007ffe0ff */
[----:B------:R-:W-:Y:S01]  /*54a0*/  ST.E desc[UR8][R4.64+0x4], R3 ;  /* 0x0000040304007985 */ /* 0x000fe2000c101908 */
[----:B------:R-:W-:Y:S05]  /*54b0*/  EXIT ;  /* 0x000000000000794d */ /* 0x000fea0003800000 */
.L_x_1312:
        /* <DEDUP_REMOVED lines=12> */
.L_x_1870:


//--------------------- .text._ZN4vllm4gptq33gemm_half_q_half_gptq_3bit_kernelILb1ELi5EEEvPK6__halfPKjS6_S4_PS2_iiiibPKi --------------------------
	.section	.text._ZN4vllm4gptq33gemm_half_q_half_gptq_3bit_kernelILb1ELi5EEEvPK6__halfPKjS6_S4_PS2_iiiibPKi,"ax",@progbits
	.align	128
        .global         _ZN4vllm4gptq33gemm_half_q_half_gptq_3bit_kernelILb1ELi5EEEvPK6__halfPKjS6_S4_PS2_iiiibPKi
        .type           _ZN4vllm4gptq33gemm_half_q_half_gptq_3bit_kernelILb1ELi5EEEvPK6__halfPKjS6_S4_PS2_iiiibPKi,@function
        .size           _ZN4vllm4gptq33gemm_half_q_half_gptq_3bit_kernelILb1ELi5EEEvPK6__halfPKjS6_S4_PS2_iiiibPKi,(.L_x_1871 - _ZN4vllm4gptq33gemm_half_q_half_gptq_3bit_kernelILb1ELi5EEEvPK6__halfPKjS6_S4_PS2_iiiibPKi)
        .other          _ZN4vllm4gptq33gemm_half_q_half_gptq_3bit_kernelILb1ELi5EEEvPK6__halfPKjS6_S4_PS2_iiiibPKi,@"STO_CUDA_ENTRY STV_DEFAULT"
_ZN4vllm4gptq33gemm_half_q_half_gptq_3bit_kernelILb1ELi5EEEvPK6__halfPKjS6_S4_PS2_iiiibPKi:
.text._ZN4vllm4gptq33gemm_half_q_half_gptq_3bit_kernelILb1ELi5EEEvPK6__halfPKjS6_S4_PS2_iiiibPKi:
        /* <DEDUP_REMOVED lines=32> */
[C---:B0-----:R-:W-:Y:S02]  /*0200*/  LEA R4, P0, R10.reuse, UR6, 0x1 ;  /* 0x000000060a047c11 */ /* 0x041fe4000f8008ff */
[----:B------:R-:W-:Y:S02]  /*0210*/  LEA R6, P1, R7, UR6, 0x1 ;  /* 0x0000000607067c11 */ /* 0x000fe4000f8208ff */
[----:B------:R-:W-:Y:S02]  /*0220*/  LEA.HI.X R5, R10, UR7, R11, 0x1, P0 ;  /* 0x000000070a057c11 */ /* 0x000fe400080f0c0b */
[----:B------:R-:W-:Y:S02]  /*0230*/  IADD3 R10, PT, PT, R8, R0, RZ ;  /* 0x00000000080a7210 */ /* 0x000fe40007ffe0ff */
[----:B------:R-:W-:Y:S02]  /*0240*/  IADD3 R15, P0, PT, R9, R8, RZ ;  /* 0x00000008090f7210 */ /* 0x000fe40007f1e0ff */
[----:B------:R-:W-:Y:S01]  /*0250*/  LEA.HI.X R7, R7, UR7, R12, 0x1, P1 ;  /* 0x0000000707077c11 */ /* 0x000fe200088f0c0c */
[----:B------:R-:W2:Y:S01]  /*0260*/  LDG.E.U16.CONSTANT R5, desc[UR8][R4.64] ;  /* 0x0000000804057981 */ /* 0x000ea2000c1e9500 */
[----:B------:R-:W-:-:S02]  /*0270*/  IADD3 R12, PT, PT, R10, R0, RZ ;  /* 0x000000000a0c7210 */ /* 0x000fc40007ffe0ff */
[----:B------:R-:W-:Y:S02]  /*0280*/  LEA.HI.X.SX32 R18, R8, RZ, 0x1, P0 ;  /* 0x000000ff08127211 */ /* 0x000fe400000f0eff */
[----:B------:R-:W-:Y:S01]  /*0290*/  LEA R8, P0, R15, UR6, 0x1 ;  /* 0x000000060f087c11 */ /* 0x000fe2000f8008ff */
[----:B------:R-:W3:Y:S01]  /*02a0*/  LDG.E.U16.CONSTANT R7, desc[UR8][R6.64] ;  /* 0x0000000806077981 */ /* 0x000ee2000c1e9500 */
[C---:B------:R-:W-:Y:S02]  /*02b0*/  IADD3 R11, P1, PT, R9.reuse, R10, RZ ;  /* 0x0000000a090b7210 */ /* 0x040fe40007f3e0ff */
[----:B------:R-:W-:Y:S02]  /*02c0*/  IADD3 R13, P2, PT, R9, R12, RZ ;  /* 0x0000000c090d7210 */ /* 0x000fe40007f5e0ff */
[----:B------:R-:W-:Y:S02]  /*02d0*/  LEA.HI.X R9, R15, UR7, R18, 0x1, P0 ;  /* 0x000000070f097c11 */ /* 0x000fe400080f0c12 */
[----:B------:R-:W-:-:S02]  /*02e0*/  LEA.HI.X.SX32 R20, R10, RZ, 0x1, P1 ;  /* 0x000000ff0a147211 */ /* 0x000fc400008f0eff */
[----:B------:R-:W-:Y:S02]  /*02f0*/  LEA.HI.X.SX32 R18, R12, RZ, 0x1, P2 ;  /* 0x000000ff0c127211 */ /* 0x000fe400010f0eff */
[----:B------:R-:W-:Y:S01]  /*0300*/  LEA R10, P1, R11, UR6, 0x1 ;  /* 0x000000060b0a7c11 */ /* 0x000fe2000f8208ff */
[----:B------:R-:W4:Y:S01]  /*0310*/  LDG.E.U16.CONSTANT R9, desc[UR8][R8.64] ;  /* 0x0000000808097981 */ /* 0x000f22000c1e9500 */
[----:B------:R-:W-:Y:S02]  /*0320*/  LEA R12, P0, R13, UR6, 0x1 ;  /* 0x000000060d0c7c11 */ /* 0x000fe4000f8008ff */
        /* <DEDUP_REMOVED lines=10> */
.L_x_1315:
        /* <DEDUP_REMOVED lines=40> */
.L_x_1314:
[----:B------:R-:W-:Y:S05]  /*0650*/  BSYNC.RECONVERGENT B0 ;  /* 0x0000000000007941 */ /* 0x000fea0003800200 */
.L_x_1313:
[----:B------:R-:W2:Y:S02]  /*0660*/  LDCU UR4, c[0x0][0x3ac] ;  /* 0x00007580ff0477ac */ /* 0x000ea40008000800 */
[----:B--2---:R-:W-:-:S04]  /*0670*/  MOV R91, UR4 ;  /* 0x00000004005b7c02 */ /* 0x004fc80008000f00 */
[----:B------:R-:W-:-:S13]  /*0680*/  ISETP.GE.AND P0, PT, R2, R91, PT ;  /* 0x0000005b0200720c */ /* 0x000fda0003f06270 */
[----:B------:R-:W-:Y:S05]  /*0690*/  @P0 EXIT ;  /* 0x000000000000094d */ /* 0x000fea0003800000 */
[----:B01----:R-:W0:Y:S01]  /*06a0*/  LDC R9, c[0x0][0x3b4] ;  /* 0x0000ed00ff097b82 */ /* 0x003e220000000800 */
        /* <DEDUP_REMOVED lines=11> */
[----:B------:R-:W-:Y:S01]  /*0760*/  LOP3.LUT R4, R0, R9, RZ, 0x3c, !PT ;  /* 0x0000000900047212 */ /* 0x000fe200078e3cff */
[----:B------:R-:W-:Y:S03]  /*0770*/  BAR.SYNC.DEFER_BLOCKING 0x0 ;  /* 0x0000000000007b1d */ /* 0x000fe60000010000 */
[----:B------:R-:W-:Y:S01]  /*0780*/  ISETP.GE.AND P2, PT, R4, RZ, PT ;  /* 0x000000ff0400720c */ /* 0x000fe20003f46270 */
[----:B------:R-:W-:-:S05]  /*0790*/  IMAD.HI.U32 R5, R5, R8, RZ ;  /* 0x0000000805057227 */ /* 0x000fca00078e00ff */
[----:B------:R-:W-:-:S05]  /*07a0*/  IADD3 R6, PT, PT, RZ, -R5, RZ ;  /* 0x80000005ff067210 */ /* 0x000fca0007ffe0ff */
[----:B------:R-:W-:-:S05]  /*07b0*/  IMAD R6, R7, R6, R8 ;  /* 0x0000000607067224 */ /* 0x000fca00078e0208 */
        /* <DEDUP_REMOVED lines=20> */
[----:B------:R-:W-:Y:S01]  /*0900*/  IMAD R5, R14, R8, R101 ;  /* 0x000000080e057224 */ /* 0x000fe200078e0265 */
[----:B------:R-:W-:-:S04]  /*0910*/  LOP3.LUT R8, R3, 0x1c, RZ, 0xc0, !PT ;  /* 0x0000001c03087812 */ /* 0x000fc800078ec0ff */
        /* <DEDUP_REMOVED lines=20> */
[----:B------:R-:W-:Y:S01]  /*0a60*/  SHF.R.S32.HI R6, RZ, 0x1f, R2 ;  /* 0x0000001fff067819 */ /* 0x000fe20000011402 */
[----:B------:R-:W-:Y:S02]  /*0a70*/  BSSY.RECONVERGENT B0, `(.L_x_1316) ;  /* 0x0000043000007945 */ /* 0x000fe40003800200 */
[----:B------:R-:W-:-:S05]  /*0a80*/  IMAD R3, R3, 0xc, RZ ;  /* 0x0000000c03037824 */ /* 0x000fca00078e02ff */
        /* <DEDUP_REMOVED lines=25> */
.L_x_1318:
        /* <DEDUP_REMOVED lines=18> */
.L_x_1319:
        /* <DEDUP_REMOVED lines=22> */
.L_x_1317:
[----:B------:R-:W-:Y:S05]  /*0ea0*/  BSYNC.RECONVERGENT B0 ;  /* 0x0000000000007941 */ /* 0x000fea0003800200 */
.L_x_1316:
        /* <DEDUP_REMOVED lines=11> */
[----:B------:R-:W-:Y:S01]  /*0f60*/  PRMT R7, RZ, 0x5410, RZ ;  /* 0x00005410ff077816 */ /* 0x000fe200000000ff */
[----:B0-----:R-:W-:Y:S01]  /*0f70*/  IMAD.WIDE R12, R3, 0x2, R12 ;  /* 0x00000002030c7825 */ /* 0x001fe200078e020c */
        /* <DEDUP_REMOVED lines=21> */
.L_x_1327:
[----:B------:R-:W-:Y:S02]  /*10d0*/  ISETP.NE.AND P0, PT, R101, R92, PT ;  /* 0x0000005c6500720c */ /* 0x000fe40003f05270 */
[----:B------:R-:W-:Y:S02]  /*10e0*/  MOV R20, R106 ;  /* 0x0000006a00147202 */ /* 0x000fe40000000f00 */
[----:B------:R-:W-:-:S09]  /*10f0*/  MOV R21, R103 ;  /* 0x0000006700157202 */ /* 0x000fd20000000f00 */
[----:B------:R-:W-:Y:S05]  /*1100*/  @P0 BRA `(.L_x_1321) ;  /* 0x00000004005c0947 */ /* 0x000fea0003800000 */
[----:B------:R-:W1:Y:S01]  /*1110*/  S2R R11, SR_TID.X ;  /* 0x00000000000b7919 */ /* 0x000e620000002100 */
[----:B------:R-:W-:Y:S01]  /*1120*/  BSSY.RECONVERGENT B0, `(.L_x_1322) ;  /* 0x0000046000007945 */ /* 0x000fe20003800200 */
[----:B------:R-:W-:Y:S02]  /*1130*/  IADD3 R102, PT, PT, R102, 0x1, RZ ;  /* 0x0000000166667810 */ /* 0x000fe40007ffe0ff */
[----:B-1----:R-:W-:-:S04]  /*1140*/  SHF.L.U32 R18, R11, 0x2, RZ ;  /* 0x000000020b127819 */ /* 0x002fc800000006ff */
[----:B0-----:R-:W-:-:S04]  /*1150*/  LOP3.LUT R12, R18, 0x1c, RZ, 0xc0, !PT ;  /* 0x0000001c120c7812 */ /* 0x001fc800078ec0ff */
[C---:B------:R-:W-:Y:S02]  /*1160*/  ISETP.GT.U32.AND P0, PT, R12.reuse, 0x4, PT ;  /* 0x000000040c00780c */ /* 0x040fe40003f04070 */
[----:B------:R-:W-:-:S11]  /*1170*/  LEA R11, R12, R12, 0x1 ;  /* 0x0000000c0c0b7211 */ /* 0x000fd600078e08ff */
        /* <DEDUP_REMOVED lines=12> */
.L_x_1323:
        /* <DEDUP_REMOVED lines=15> */
.L_x_1325:
        /* <DEDUP_REMOVED lines=14> */
.L_x_1326:
        /* <DEDUP_REMOVED lines=23> */
.L_x_1324:
[----:B------:R-:W-:Y:S05]  /*1580*/  BSYNC.RECONVERGENT B0 ;  /* 0x0000000000007941 */ /* 0x000fea0003800200 */
.L_x_1322:
[----:B------:R-:W0:Y:S01]  /*1590*/  S2R R15, SR_CTAID.X ;  /* 0x00000000000f7919 */ /* 0x000e220000002500 */
[----:B------:R-:W1:Y:S01]  /*15a0*/  LDC.64 R12, c[0x0][0x398] ;  /* 0x0000e600ff0c7b82 */ /* 0x000e620000000a00 */
[----:B0-----:R-:W-:-:S05]  /*15b0*/  LEA R15, R15, R18, 0x9 ;  /* 0x000000120f0f7211 */ /* 0x001fca00078e48ff */
[----:B------:R-:W-:-:S04]  /*15c0*/  IMAD R17, R102, R17, R15 ;  /* 0x0000001166117224 */ /* 0x000fc800078e020f */
[----:B-1----:R-:W-:-:S05]  /*15d0*/  IMAD.WIDE R12, R17, 0x2, R12 ;  /* 0x00000002110c7825 */ /* 0x002fca00078e020c */
        /* <DEDUP_REMOVED lines=10> */
.L_x_1321:
[----:B------:R-:W1:Y:S01]  /*1680*/  LDC R91, c[0x0][0x3ac] ;  /* 0x0000eb00ff5b7b82 */ /* 0x000e620000000800 */
[----:B------:R-:W2:Y:S01]  /*1690*/  LDG.E.128.CONSTANT R16, desc[UR8][R20.64] ;  /* 0x0000000814107981 */ /* 0x000ea2000c1e9d00 */
[----:B-1----:R-:W-:-:S05]  /*16a0*/  IMAD.WIDE R22, R91, 0x4, R20 ;  /* 0x000000045b167825 */ /* 0x002fca00078e0214 */
[----:B0-----:R-:W3:Y:S01]  /*16b0*/  LDG.E.128.CONSTANT R12, desc[UR8][R22.64] ;  /* 0x00000008160c7981 */ /* 0x001ee2000c1e9d00 */
[----:B------:R-:W-:-:S05]  /*16c0*/  IMAD.WIDE R108, R91, 0x4, R22 ;  /* 0x000000045b6c7825 */ /* 0x000fca00078e0216 */
[----:B------:R0:W4:Y:S01]  /*16d0*/  LDG.E.128.CONSTANT R28, desc[UR8][R108.64] ;  /* 0x000000086c1c7981 */ /* 0x000122000c1e9d00 */
[----:B------:R-:W-:Y:S01]  /*16e0*/  UPRMT UR5, UR6, 0x8880, URZ ;  /* 0x0000888006057896 */ /* 0x000fe200080000ff */
[----:B------:R-:W-:Y:S02]  /*16f0*/  IADD3 R101, PT, PT, R101, 0x20, RZ ;  /* 0x0000002065657810 */ /* 0x000fe40007ffe0ff */
[----:B------:R-:W-:Y:S01]  /*1700*/  IADD3 R97, PT, PT, R97, 0x20, RZ ;  /* 0x0000002061617810 */ /* 0x000fe20007ffe0ff */
[----:B------:R-:W-:Y:S01]  /*1710*/  UISETP.NE.AND UP0, UPT, UR5, URZ, UPT ;  /* 0x000000ff0500728c */ /* 0x000fe2000bf05270 */
[----:B------:R-:W-:-:S03]  /*1720*/  ISETP.GE.U32.AND P0, PT, R101, R104, PT ;  /* 0x000000686500720c */ /* 0x000fc60003f06070 */
[----:B------:R-:W-:Y:S01]  /*1730*/  USEL UR5, URZ, 0x1, UP0 ;  /* 0x00000001ff057887 */ /* 0x000fe20008000000 */
[----:B0-----:R-:W-:-:S05]  /*1740*/  IMAD.WIDE R108, R91, 0x4, R108 ;  /* 0x000000045b6c7825 */ /* 0x001fca00078e026c */
[----:B------:R-:W-:Y:S02]  /*1750*/  IADD3 R79, PT, PT, R94, UR5, RZ ;  /* 0x000000055e4f7c10 */ /* 0x000fe4000fffe0ff */
[----:B------:R-:W-:Y:S02]  /*1760*/  IADD3 R85, PT, PT, R93, UR5, RZ ;  /* 0x000000055d557c10 */ /* 0x000fe4000fffe0ff */
[----:B------:R0:W1:Y:S01]  /*1770*/  I2F.F16 R42, R79 ;  /* 0x0000004f002a7306 */ /* 0x0000620000200c00 */
[----:B------:R-:W-:Y:S02]  /*1780*/  IADD3 R73, PT, PT, R95, UR5, RZ ;  /* 0x000000055f497c10 */ /* 0x000fe4000fffe0ff */
[----:B------:R-:W-:Y:S02]  /*1790*/  IADD3 R68, PT, PT, R96, UR5, RZ ;  /* 0x0000000560447c10 */ /* 0x000fe4000fffe0ff */
[----:B------:R-:W-:-:S03]  /*17a0*/  MOV R106, R108 ;  /* 0x0000006c006a7202 */ /* 0x000fc60000000f00 */
        /* <DEDUP_REMOVED lines=22> */
[C---:B---3--:R-:W-:Y:S02]  /*1910*/  LOP3.LUT R24, R14.reuse, 0x70007, RZ, 0xc0, !PT ;  /* 0x000700070e187812 */ /* 0x048fe400078ec0ff */
[----:B------:R-:W-:Y:S02]  /*1920*/  LOP3.LUT R44, R14, 0x380038, RZ, 0xc0, !PT ;  /* 0x003800380e2c7812 */ /* 0x000fe400078ec0ff */
[--C-:B------:R-:W-:Y:S02]  /*1930*/  SHF.R.U32.HI R60, RZ, 0x6, R14.reuse ;  /* 0x00000006ff3c7819 */ /* 0x100fe4000001160e */
[----:B------:R-:W-:Y:S02]  /*1940*/  SHF.R.U32.HI R71, RZ, 0xe, R14 ;  /* 0x0000000eff477819 */ /* 0x000fe4000001160e */
[----:B------:R-:W1:Y:S01]  /*1950*/  I2F.F16 R14, R68 ;  /* 0x00000044000e7306 */ /* 0x000e620000200c00 */
[----:B------:R-:W-:-:S02]  /*1960*/  LOP3.LUT R40, R40, 0x10001, RZ, 0xc0, !PT ;  /* 0x0001000128287812 */ /* 0x000fc400078ec0ff */
[----:B------:R-:W-:Y:S02]  /*1970*/  LOP3.LUT R54, R11, 0x64006400, RZ, 0xfc, !PT ;  /* 0x640064000b367812 */ /* 0x000fe400078efcff */
[----:B------:R-:W-:Y:S02]  /*1980*/  LOP3.LUT R71, R40, 0x20002, R71, 0xf8, !PT ;  /* 0x0002000228477812 */ /* 0x000fe400078ef847 */
[----:B------:R-:W-:Y:S01]  /*1990*/  PRMT R40, R99, 0x5410, R98 ;  /* 0x0000541063287816 */ /* 0x000fe20000000062 */
[----:B------:R-:W-:Y:S01]  /*19a0*/  HADD2 R54, R54, R85.H0_H0 ;  /* 0x2000005536367230 */ /* 0x000fe20000000000 */
[----:B------:R-:W-:Y:S02]  /*19b0*/  LOP3.LUT R52, R39, 0x64006400, RZ, 0xfc, !PT ;  /* 0x6400640027347812 */ /* 0x000fe400078efcff */
[C---:B------:R-:W-:Y:S01]  /*19c0*/  LOP3.LUT R20, R13.reuse, 0x70007, RZ, 0xc0, !PT ;  /* 0x000700070d147812 */ /* 0x040fe200078ec0ff */
[----:B------:R-:W-:Y:S01]  /*19d0*/  HADD2 R42, R40, -R42.H0_H0 ;  /* 0xa000002a282a7230 */ /* 0x000fe20000000000 */
[----:B------:R-:W-:Y:S01]  /*19e0*/  LOP3.LUT R27, R13, 0x380038, RZ, 0xc0, !PT ;  /* 0x003800380d1b7812 */ /* 0x000fe200078ec0ff */
[----:B------:R-:W-:Y:S01]  /*19f0*/  HADD2 R52, R52, R73.H0_H0 ;  /* 0x2000004934347230 */ /* 0x000fe20000000000 */
[----:B------:R-:W-:Y:S01]  /*1a00*/  SHF.R.U32.HI R59, RZ, 0x6, R13 ;  /* 0x00000006ff3b7819 */ /* 0x000fe2000001160d */
[C---:B------:R-:W-:Y:S01]  /*1a10*/  HADD2 R69, R40.reuse, -R69.H0_H0 ;  /* 0xa000004528457230 */ /* 0x040fe20000000000 */
[----:B------:R-:W-:Y:S01]  /*1a20*/  LOP3.LUT R38, R38, 0x10001, RZ, 0xc0, !PT ;  /* 0x0001000126267812 */ /* 0x000fe200078ec0ff */
[C---:B------:R-:W-:Y:S01]  /*1a30*/  HADD2 R41, R40.reuse, -R41.H0_H0 ;  /* 0xa000002928297230 */ /* 0x040fe20000000000 */
[----:B------:R-:W-:Y:S01]  /*1a40*/  LOP3.LUT R36, R36, 0x64006400, RZ, 0xfc, !PT ;  /* 0x6400640024247812 */ /* 0x000fe200078efcff */
[----:B-1----:R-:W-:Y:S01]  /*1a50*/  HADD2 R40, R40, -R14.H0_H0 ;  /* 0xa000000e28287230 */ /* 0x002fe20000000000 */
[----:B------:R-:W-:-:S02]  /*1a60*/  LOP3.LUT R37, R37, 0x64006400, RZ, 0xfc, !PT ;  /* 0x6400640025257812 */ /* 0x000fc400078efcff */
[----:B------:R-:W-:Y:S01]  /*1a70*/  SHF.R.U32.HI R13, RZ, 0xe, R13 ;  /* 0x0000000eff0d7819 */ /* 0x000fe2000001160d */
[----:B------:R-:W-:Y:S01]  /*1a80*/  HADD2 R53, R36, R79.H0_H0 ;  /* 0x2000004f24357230 */ /* 0x000fe20000000000 */
[----:B------:R-:W-:Y:S01]  /*1a90*/  LOP3.LUT R47, R47, 0x64006400, RZ, 0xfc, !PT ;  /* 0x640064002f2f7812 */ /* 0x000fe200078efcff */
[----:B------:R-:W-:Y:S01]  /*1aa0*/  HFMA2 R57, R37, 0.125, 0.125, R42.H0_H0 ;  /* 0x3000300025397831 */ /* 0x000fe2000004002a */
[----:B------:R-:W-:Y:S02]  /*1ab0*/  LOP3.LUT R68, R68, 0xe400, RZ, 0xfc, !PT ;  /* 0x0000e40044447812 */ /* 0x000fe400078efcff */
[C---:B------:R-:W-:Y:S02]  /*1ac0*/  LOP3.LUT R25, R12.reuse, 0x70007, RZ, 0xc0, !PT ;  /* 0x000700070c197812 */ /* 0x040fe400078ec0ff */
[----:B------:R-:W-:Y:S01]  /*1ad0*/  LOP3.LUT R26, R12, 0x380038, RZ, 0xc0, !PT ;  /* 0x003800380c1a7812 */ /* 0x000fe200078ec0ff */
[----:B------:R-:W-:Y:S01]  /*1ae0*/  HADD2 R51, R47, R68.H0_H0 ;  /* 0x200000442f337230 */ /* 0x000fe20000000000 */
[--C-:B------:R-:W-:Y:S01]  /*1af0*/  SHF.R.U32.HI R43, RZ, 0x6, R12.reuse ;  /* 0x00000006ff2b7819 */ /* 0x100fe2000001160c */
[----:B0-----:R-:W-:Y:S01]  /*1b00*/  HFMA2 R14, R52, R16, RZ ;  /* 0x00000010340e7231 */ /* 0x001fe200000000ff */
[----:B------:R-:W-:-:S02]  /*1b10*/  SHF.R.U32.HI R12, RZ, 0xe, R12 ;  /* 0x0000000eff0c7819 */ /* 0x000fc4000001160c */
[----:B------:R-:W-:Y:S02]  /*1b20*/  LOP3.LUT R21, R21, 0x10001, RZ, 0xc0, !PT ;  /* 0x0001000115157812 */ /* 0x000fe400078ec0ff */
[----:B------:R-:W-:Y:S01]  /*1b30*/  LOP3.LUT R70, R38, 0x20002, R13, 0xf8, !PT ;  /* 0x0002000226467812 */ /* 0x000fe200078ef80d */
[-C--:B------:R-:W-:Y:S01]  /*1b40*/  HFMA2 R13, R53, R16.reuse, RZ.H0_H0 ;  /* 0x00000010350d7231 */ /* 0x080fe200000400ff */
[----:B------:R-:W-:Y:S01]  /*1b50*/  LOP3.LUT R11, R48, 0x64006400, RZ, 0xfc, !PT ;  /* 0x64006400300b7812 */ /* 0x000fe200078efcff */
[----:B------:R-:W0:Y:S01]  /*1b60*/  LDS.128 R36, [UR4+0x10] ;  /* 0x00001004ff247984 */ /* 0x000e220008000c00 */
[----:B------:R-:W-:Y:S01]  /*1b70*/  LOP3.LUT R67, R21, 0x20002, R12, 0xf8, !PT ;  /* 0x0002000215437812 */ /* 0x000fe200078ef80c */
[-C--:B------:R-:W-:Y:S02]  /*1b80*/  HFMA2 R12, R54, R16.reuse, RZ ;  /* 0x00000010360c7231 */ /* 0x080fe400000000ff */
[----:B------:R-:W-:Y:S01]  /*1b90*/  HFMA2 R16, R51, R16, RZ.H0_H0 ;  /* 0x0000001033107231 */ /* 0x000fe200000400ff */
        /* <DEDUP_REMOVED lines=8> */
[----:B------:R-:W-:Y:S01]  /*1c20*/  SHF.R.U32.HI R72, RZ, 0xe, R15 ;  /* 0x0000000eff487819 */ /* 0x000fe2000001160f */
[----:B------:R-:W-:Y:S01]  /*1c30*/  HFMA2 R55, R46, 0.125, 0.125, R41.H0_H0 ;  /* 0x300030002e377831 */ /* 0x000fe20000040029 */
[----:B------:R-:W-:-:S02]  /*1c40*/  LOP3.LUT R49, R49, 0x10001, RZ, 0xc0, !PT ;  /* 0x0001000131317812 */ /* 0x000fc400078ec0ff */
[----:B------:R-:W-:Y:S01]  /*1c50*/  LOP3.LUT R58, R11, 0x64006400, RZ, 0xfc, !PT ;  /* 0x640064000b3a7812 */ /* 0x000fe200078efcff */
[-C--:B------:R-:W-:Y:S01]  /*1c60*/  HFMA2 R47, R50, R17.reuse, R12 ;  /* 0x00000011322f7231 */ /* 0x080fe2000000000c */
[----:B------:R-:W-:Y:S02]  /*1c70*/  LOP3.LUT R16, R16, 0x64006400, RZ, 0xfc, !PT ;  /* 0x6400640010107812 */ /* 0x000fe400078efcff */
[----:B------:R-:W-:Y:S01]  /*1c80*/  LOP3.LUT R72, R49, 0x20002, R72, 0xf8, !PT ;  /* 0x0002000231487812 */ /* 0x000fe200078ef848 */
[----:B------:R-:W-:Y:S01]  /*1c90*/  HFMA2 R49, R55, R17, R14 ;  /* 0x0000001137317231 */ /* 0x000fe2000000000e */
[----:B------:R-:W-:Y:S01]  /*1ca0*/  LOP3.LUT R13, R23, 0x70007, RZ, 0xc0, !PT ;  /* 0x00070007170d7812 */ /* 0x000fe200078ec0ff */
[----:B------:R-:W-:Y:S01]  /*1cb0*/  HADD2 R58, R58, R85.H0_H0 ;  /* 0x200000553a3a7230 */ /* 0x000fe20000000000 */
[----:B------:R-:W-:Y:S01]  /*1cc0*/  LOP3.LUT R21, R34, 0x70007, RZ, 0xc0, !PT ;  /* 0x0007000722157812 */ /* 0x000fe200078ec0ff */
[----:B------:R-:W-:Y:S01]  /*1cd0*/  HADD2 R11, R16, R73.H0_H0 ;  /* 0x20000049100b7230 */ /* 0x000fe20000000000 */
[----:B------:R-:W-:-:S02]  /*1ce0*/  LOP3.LUT R12, R32, 0x380038, RZ, 0xc0, !PT ;  /* 0x00380038200c7812 */ /* 0x000fc400078ec0ff */
[----:B------:R-:W-:Y:S01]  /*1cf0*/  LOP3.LUT R17, R22, 0x380038, RZ, 0xc0, !PT ;  /* 0x0038003816117812 */ /* 0x000fe200078ec0ff */
[-C--:B------:R-:W-:Y:S01]  /*1d00*/  HFMA2 R47, R58, R18.reuse, R47 ;  /* 0x000000123a2f7231 */ /* 0x080fe2000000002f */
[C---:B------:R-:W-:Y:S01]  /*1d10*/  LOP3.LUT R33, R15.reuse, 0x70007, RZ, 0xc0, !PT ;  /* 0x000700070f217812 */ /* 0x040fe200078ec0ff */
[----:B------:R-:W-:Y:S01]  /*1d20*/  HFMA2 R49, R11, R18, R49 ;  /* 0x000000120b317231 */ /* 0x000fe20000000031 */
[----:B------:R-:W-:Y:S02]  /*1d30*/  LOP3.LUT R45, R15, 0x380038, RZ, 0xc0, !PT ;  /* 0x003800380f2d7812 */ /* 0x000fe400078ec0ff */
[----:B------:R-:W-:Y:S02]  /*1d40*/  SHF.R.U32.HI R61, RZ, 0x6, R15 ;  /* 0x00000006ff3d7819 */ /* 0x000fe4000001160f */
[----:B------:R-:W-:Y:S02]  /*1d50*/  LOP3.LUT R14, R13, 0x64006400, RZ, 0xfc, !PT ;  /* 0x640064000d0e7812 */ /* 0x000fe400078efcff */
        /* <DEDUP_REMOVED lines=32> */
[-C--:B0-----:R-:W-:Y:S01]  /*1f60*/  HFMA2 R49, R19, R36.reuse, R49 ;  /* 0x0000002413317231 */ /* 0x081fe20000000031 */
[----:B------:R-:W-:Y:S01]  /*1f70*/  LOP3.LUT R24, R24, 0x64006400, RZ, 0xfc, !PT ;  /* 0x6400640018187812 */ /* 0x000fe200078efcff */
[----:B------:R-:W-:Y:S01]  /*1f80*/  HFMA2 R16, R23, 0.015625, 0.015625, R42.H1_H1 ;  /* 0x2400240017107831 */ /* 0x000fe2000006002a */
[----:B------:R-:W-:Y:S01]  /*1f90*/  LOP3.LUT R33, R33, 0x64006400, RZ, 0xfc, !PT ;  /* 0x6400640021217812 */ /* 0x000fe200078efcff */
[----:B------:R-:W-:-:S02]  /*1fa0*/  HFMA2 R47, R20, R36, R47 ;  /* 0x00000024142f7231 */ /* 0x000fc4000000002f */
[----:B------:R-:W-:Y:S01]  /*1fb0*/  HADD2 R23, R22, R85.H0_H0 ;  /* 0x2000005516177230 */ /* 0x000fe20000000000 */
[----:B------:R-:W-:Y:S01]  /*1fc0*/  LOP3.LUT R26, R26, 0x64006400, RZ, 0xfc, !PT ;  /* 0x640064001a1a7812 */ /* 0x000fe200078efcff */
[----:B------:R-:W-:Y:S01]  /*1fd0*/  HADD2 R25, R24, R73.H0_H0 ;  /* 0x2000004918197230 */ /* 0x000fe20000000000 */
[----:B------:R-:W-:Y:S01]  /*1fe0*/  LOP3.LUT R46, R44, 0x64006400, RZ, 0xfc, !PT ;  /* 0x640064002c2e7812 */ /* 0x000fe200078efcff */
[----:B------:R-:W-:Y:S01]  /*1ff0*/  HADD2 R22, R34, R79.H0_H0 ;  /* 0x2000004f22167230 */ /* 0x000fe20000000000 */
[----:B------:R-:W-:Y:S01]  /*2000*/  LOP3.LUT R44, R59, 0x70007, RZ, 0xc0, !PT ;  /* 0x000700073b2c7812 */ /* 0x000fe200078ec0ff */
[----:B------:R-:W-:Y:S02]  /*2010*/  HADD2 R24, R33, R68.H0_H0 ;  /* 0x2000004421187230 */ /* 0x000fe40000000000 */
[----:B------:R-:W-:Y:S01]  /*2020*/  HFMA2 R64, R23, R37, R47 ;  /* 0x0000002517407231 */ /* 0x000fe2000000002f */
[----:B------:R-:W0:Y:S01]  /*2030*/  LDS.128 R32, [UR4+0x20] ;  /* 0x00002004ff207984 */ /* 0x000e220008000c00 */
[----:B------:R-:W-:-:S02]  /*2040*/  HFMA2 R48, R16, R36, R48 ;  /* 0x0000002410307231 */ /* 0x000fc40000000030 */
[-C--:B------:R-:W-:Y:S02]  /*2050*/  HFMA2 R66, R25, R37.reuse, R49 ;  /* 0x0000002519427231 */ /* 0x080fe40000000031 */
[----:B------:R-:W-:Y:S01]  /*2060*/  HFMA2 R62, R17, R36, R62 ;  /* 0x00000024113e7231 */ /* 0x000fe2000000003e */
[----:B------:R-:W-:Y:S01]  /*2070*/  LOP3.LUT R47, R45, 0x64006400, RZ, 0xfc, !PT ;  /* 0x640064002d2f7812 */ /* 0x000fe200078efcff */
[-C--:B------:R-:W-:Y:S01]  /*2080*/  HFMA2 R65, R22, R37.reuse, R48 ;  /* 0x0000002516417231 */ /* 0x080fe20000000030 */
[----:B------:R-:W-:Y:S01]  /*2090*/  LOP3.LUT R45, R60, 0x70007, RZ, 0xc0, !PT ;  /* 0x000700073c2d7812 */ /* 0x000fe200078ec0ff */
[----:B------:R-:W-:Y:S01]  /*20a0*/  HFMA2 R74, R24, R37, R62 ;  /* 0x00000025184a7231 */ /* 0x000fe2000000003e */
[----:B------:R-:W-:Y:S02]  /*20b0*/  LOP3.LUT R37, R27, 0x64006400, RZ, 0xfc, !PT ;  /* 0x640064001b257812 */ /* 0x000fe400078efcff */
[----:B------:R-:W-:Y:S02]  /*20c0*/  LOP3.LUT R27, R43, 0x70007, RZ, 0xc0, !PT ;  /* 0x000700072b1b7812 */ /* 0x000fe400078ec0ff */
[----:B------:R-:W-:-:S02]  /*20d0*/  LOP3.LUT R49, R61, 0x70007, RZ, 0xc0, !PT ;  /* 0x000700073d317812 */ /* 0x000fc400078ec0ff */
[----:B------:R-:W-:Y:S01]  /*20e0*/  LOP3.LUT R36, R27, 0x64006400, RZ, 0xfc, !PT ;  /* 0x640064001b247812 */ /* 0x000fe200078efcff */
[----:B------:R-:W-:Y:S01]  /*20f0*/  HFMA2 R27, R46, 0.125, 0.125, R41.H0_H0 ;  /* 0x300030002e1b7831 */ /* 0x000fe20000040029 */
[----:B------:R-:W-:Y:S01]  /*2100*/  LOP3.LUT R62, R45, 0x64006400, RZ, 0xfc, !PT ;  /* 0x640064002d3e7812 */ /* 0x000fe200078efcff */
[----:B------:R-:W-:Y:S01]  /*2110*/  HFMA2 R45, R26, 0.125, 0.125, R69.H0_H0 ;  /* 0x300030001a2d7831 */ /* 0x000fe20000040045 */
[----:B------:R-:W-:Y:S01]  /*2120*/  LOP3.LUT R48, R44, 0x64006400, RZ, 0xfc, !PT ;  /* 0x640064002c307812 */ /* 0x000fe200078efcff */
[----:B------:R-:W-:Y:S01]  /*2130*/  HFMA2 R44, R37, 0.125, 0.125, R42.H0_H0 ;  /* 0x30003000252c7831 */ /* 0x000fe2000004002a */
[----:B------:R-:W-:Y:S01]  /*2140*/  LOP3.LUT R63, R49, 0x64006400, RZ, 0xfc, !PT ;  /* 0x64006400313f7812 */ /* 0x000fe200078efcff */
[----:B------:R-:W-:Y:S02]  /*2150*/  HFMA2 R26, R47, 0.125, 0.125, R40.H0_H0 ;  /* 0x300030002f1a7831 */ /* 0x000fe40000040028 */
[-C--:B------:R-:W-:Y:S02]  /*2160*/  HFMA2 R66, R27, R38.reuse, R66 ;  /* 0x000000261b427231 */ /* 0x080fe40000000042 */
[----:B------:R-:W-:-:S02]  /*2170*/  HFMA2 R65, R44, R38, R65 ;  /* 0x000000262c417231 */ /* 0x000fc40000000041 */
[-C--:B------:R-:W-:Y:S02]  /*2180*/  HFMA2 R64, R45, R38.reuse, R64 ;  /* 0x000000262d407231 */ /* 0x080fe40000000040 */
[----:B------:R-:W-:Y:S01]  /*2190*/  HFMA2 R38, R26, R38, R74 ;  /* 0x000000261a267231 */ /* 0x000fe2000000004a */
[C---:B------:R-:W-:Y:S01]  /*21a0*/  LOP3.LUT R37, R59.reuse, 0x380038, RZ, 0xc0, !PT ;  /* 0x003800383b257812 */ /* 0x040fe200078ec0ff */
[----:B------:R-:W-:Y:S01]  /*21b0*/  HADD2 R46, R63, R68.H0_H0 ;  /* 0x200000443f2e7230 */ /* 0x000fe20000000000 */
[----:B------:R-:W-:Y:S01]  /*21c0*/  LOP3.LUT R59, R59, 0x1c001c0, RZ, 0xc0, !PT ;  /* 0x01c001c03b3b7812 */ /* 0x000fe200078ec0ff */
[----:B------:R-:W-:Y:S01]  /*21d0*/  HADD2 R49, R36, R85.H0_H0 ;  /* 0x2000005524317230 */ /* 0x000fe20000000000 */
[----:B------:R-:W-:Y:S01]  /*21e0*/  LOP3.LUT R36, R43, 0x380038, RZ, 0xc0, !PT ;  /* 0x003800382b247812 */ /* 0x000fe200078ec0ff */
[-C--:B------:R-:W-:Y:S01]  /*21f0*/  HFMA2 R77, R46, R39.reuse, R38 ;  /* 0x000000272e4d7231 */ /* 0x080fe20000000026 */
[C---:B------:R-:W-:Y:S01]  /*2200*/  LOP3.LUT R38, R60.reuse, 0x380038, RZ, 0xc0, !PT ;  /* 0x003800383c267812 */ /* 0x040fe200078ec0ff */
[----:B------:R-:W-:Y:S01]  /*2210*/  HADD2 R47, R62, R73.H0_H0 ;  /* 0x200000493e2f7230 */ /* 0x000fe20000000000 */
[----:B------:R-:W-:Y:S01]  /*2220*/  LOP3.LUT R60, R60, 0x1c001c0, RZ, 0xc0, !PT ;  /* 0x01c001c03c3c7812 */ /* 0x000fe200078ec0ff */
[----:B------:R-:W-:Y:S01]  /*2230*/  HADD2 R48, R48, R79.H0_H0 ;  /* 0x2000004f30307230 */ /* 0x000fe20000000000 */
[----:B------:R-:W-:Y:S01]  /*2240*/  LOP3.LUT R38, R38, 0x64006400, RZ, 0xfc, !PT ;  /* 0x6400640026267812 */ /* 0x000fe200078efcff */
[-C--:B------:R-:W-:Y:S01]  /*2250*/  HFMA2 R74, R49, R39.reuse, R64 ;  /* 0x00000027314a7231 */ /* 0x080fe20000000040 */
[----:B------:R-:W-:Y:S01]  /*2260*/  LOP3.LUT R36, R36, 0x64006400, RZ, 0xfc, !PT ;  /* 0x6400640024247812 */ /* 0x000fe200078efcff */
[----:B------:R-:W-:-:S02]  /*2270*/  HFMA2 R76, R47, R39, R66 ;  /* 0x000000272f4c7231 */ /* 0x000fc40000000042 */
[----:B------:R-:W-:Y:S01]  /*2280*/  HFMA2 R75, R48, R39, R65 ;  /* 0x00000027304b7231 */ /* 0x000fe20000000041 */
[----:B------:R-:W-:Y:S01]  /*2290*/  LOP3.LUT R64, R60, 0x64006400, RZ, 0xfc, !PT ;  /* 0x640064003c407812 */ /* 0x000fe200078efcff */
[----:B------:R-:W-:Y:S01]  /*22a0*/  HFMA2 R60, R38, 0.125, 0.125, R41.H0_H0 ;  /* 0x30003000263c7831 */ /* 0x000fe20000040029 */
[C---:B------:R-:W-:Y:S01]  /*22b0*/  LOP3.LUT R39, R61.reuse, 0x380038, RZ, 0xc0, !PT ;  /* 0x003800383d277812 */ /* 0x040fe200078ec0ff */
[----:B------:R-:W-:Y:S01]  /*22c0*/  HFMA2 R62, R36, 0.125, 0.125, R69.H0_H0 ;  /* 0x30003000243e7831 */ /* 0x000fe20000040045 */
[----:B------:R-:W-:Y:S01]  /*22d0*/  LOP3.LUT R61, R61, 0x1c001c0, RZ, 0xc0, !PT ;  /* 0x01c001c03d3d7812 */ /* 0x000fe200078ec0ff */
[----:B------:R-:W-:Y:S01]  /*22e0*/  HFMA2 R64, R64, 0.015625, 0.015625, R41.H1_H1 ;  /* 0x2400240040407831 */ /* 0x000fe20000060029 */
[----:B------:R-:W-:Y:S01]  /*22f0*/  LOP3.LUT R37, R37, 0x64006400, RZ, 0xfc, !PT ;  /* 0x6400640025257812 */ /* 0x000fe200078efcff */
[----:B0-----:R-:W-:Y:S01]  /*2300*/  HFMA2 R76, R60, R32, R76 ;  /* 0x000000203c4c7231 */ /* 0x001fe2000000004c */
[----:B------:R-:W-:Y:S02]  /*2310*/  LOP3.LUT R43, R43, 0x1c001c0, RZ, 0xc0, !PT ;  /* 0x01c001c02b2b7812 */ /* 0x000fe400078ec0ff */
[----:B------:R-:W-:-:S02]  /*2320*/  LOP3.LUT R39, R39, 0x64006400, RZ, 0xfc, !PT ;  /* 0x6400640027277812 */ /* 0x000fc400078efcff */
[----:B------:R-:W-:Y:S02]  /*2330*/  LOP3.LUT R65, R59, 0x64006400, RZ, 0xfc, !PT ;  /* 0x640064003b417812 */ /* 0x000fe400078efcff */
[----:B------:R-:W-:Y:S01]  /*2340*/  LOP3.LUT R63, R61, 0x64006400, RZ, 0xfc, !PT ;  /* 0x640064003d3f7812 */ /* 0x000fe200078efcff */
[----:B------:R-:W-:Y:S01]  /*2350*/  HFMA2 R61, R37, 0.125, 0.125, R42.H0_H0 ;  /* 0x30003000253d7831 */ /* 0x000fe2000004002a */
[----:B------:R-:W-:Y:S01]  /*2360*/  LOP3.LUT R66, R43, 0x64006400, RZ, 0xfc, !PT ;  /* 0x640064002b427812 */ /* 0x000fe200078efcff */
[----:B------:R-:W-:Y:S02]  /*2370*/  HFMA2 R59, R39, 0.125, 0.125, R40.H0_H0 ;  /* 0x30003000273b7831 */ /* 0x000fe40000040028 */
[-C--:B------:R-:W-:Y:S02]  /*2380*/  HFMA2 R43, R62, R32.reuse, R74 ;  /* 0x000000203e2b7231 */ /* 0x080fe4000000004a */
[----:B------:R-:W-:Y:S02]  /*2390*/  HFMA2 R75, R61, R32, R75 ;  /* 0x000000203d4b7231 */ /* 0x000fe4000000004b */
[----:B------:R-:W-:-:S02]  /*23a0*/  HFMA2 R103, R64, R33, R76 ;  /* 0x0000002140677231 */ /* 0x000fc4000000004c */
[----:B------:R-:W-:Y:S01]  /*23b0*/  HFMA2 R65, R65, 0.015625, 0.015625, R42.H1_H1 ;  /* 0x2400240041417831 */ /* 0x000fe2000006002a */
[C---:B----4-:R-:W-:Y:S01]  /*23c0*/  LOP3.LUT R76, R28.reuse, 0x70007, RZ, 0xc0, !PT ;  /* 0x000700071c4c7812 */ /* 0x050fe200078ec0ff */
[----:B------:R-:W-:Y:S01]  /*23d0*/  HFMA2 R66, R66, 0.015625, 0.015625, R69.H1_H1 ;  /* 0x2400240042427831 */ /* 0x000fe20000060045 */
[----:B------:R-:W-:Y:S01]  /*23e0*/  LOP3.LUT R80, R28, 0x380038, RZ, 0xc0, !PT ;  /* 0x003800381c507812 */ /* 0x000fe200078ec0ff */
[----:B------:R-:W-:Y:S01]  /*23f0*/  HFMA2 R77, R59, R32, R77 ;  /* 0x000000203b4d7231 */ /* 0x000fe2000000004d */
[C---:B------:R-:W-:Y:S01]  /*2400*/  LOP3.LUT R78, R29.reuse, 0x70007, RZ, 0xc0, !PT ;  /* 0x000700071d4e7812 */ /* 0x040fe200078ec0ff */
[-C--:B------:R-:W-:Y:S01]  /*2410*/  HFMA2 R32, R65, R33.reuse, R75 ;  /* 0x0000002141207231 */ /* 0x080fe2000000004b */
[--C-:B------:R-:W-:Y:S01]  /*2420*/  SHF.R.U32.HI R75, RZ, 0x6, R28.reuse ;  /* 0x00000006ff4b7819 */ /* 0x100fe2000001161c */
[----:B------:R-:W-:Y:S01]  /*2430*/  HFMA2 R63, R63, 0.015625, 0.015625, R40.H1_H1 ;  /* 0x240024003f3f7831 */ /* 0x000fe20000060028 */
[----:B------:R-:W-:Y:S01]  /*2440*/  SHF.R.U32.HI R28, RZ, 0xd, R28 ;  /* 0x0000000dff1c7819 */ /* 0x000fe2000001161c */
[-C--:B------:R-:W-:Y:S01]  /*2450*/  HFMA2 R43, R66, R33.reuse, R43 ;  /* 0x00000021422b7231 */ /* 0x080fe2000000002b */
[----:B------:R-:W-:Y:S01]  /*2460*/  SHF.R.U32.HI R74, RZ, 0x6, R29 ;  /* 0x00000006ff4a7819 */ /* 0x000fe2000001161d */
[----:B------:R-:W-:Y:S01]  /*2470*/  HFMA2 R33, R63, R33, R77 ;  /* 0x000000213f217231 */ /* 0x000fe2000000004d */
[----:B------:R-:W-:-:S02]  /*2480*/  LOP3.LUT R77, R29, 0x380038, RZ, 0xc0, !PT ;  /* 0x003800381d4d7812 */ /* 0x000fc400078ec0ff */
[----:B------:R-:W-:Y:S02]  /*2490*/  LOP3.LUT R67, R67, 0x40004, R28, 0xf8, !PT ;  /* 0x0004000443437812 */ /* 0x000fe400078ef81c */
[----:B------:R-:W-:Y:S02]  /*24a0*/  SHF.R.U32.HI R29, RZ, 0xd, R29 ;  /* 0x0000000dff1d7819 */ /* 0x000fe4000001161d */
[----:B------:R-:W-:Y:S02]  /*24b0*/  LOP3.LUT R28, R75, 0x70007, RZ, 0xc0, !PT ;  /* 0x000700074b1c7812 */ /* 0x000fe400078ec0ff */
[C---:B------:R-:W-:Y:S02]  /*24c0*/  LOP3.LUT R81, R30.reuse, 0x70007, RZ, 0xc0, !PT ;  /* 0x000700071e517812 */ /* 0x040fe400078ec0ff */
[----:B------:R-:W-:Y:S02]  /*24d0*/  LOP3.LUT R36, R30, 0x380038, RZ, 0xc0, !PT ;  /* 0x003800381e247812 */ /* 0x000fe400078ec0ff */
[----:B------:R-:W-:-:S02]  /*24e0*/  SHF.R.U32.HI R37, RZ, 0x6, R30 ;  /* 0x00000006ff257819 */ /* 0x000fc4000001161e */
[----:B------:R-:W-:Y:S02]  /*24f0*/  SHF.R.U32.HI R30, RZ, 0xd, R30 ;  /* 0x0000000dff1e7819 */ /* 0x000fe4000001161e */
[----:B------:R-:W-:Y:S02]  /*2500*/  LOP3.LUT R70, R70, 0x40004, R29, 0xf8, !PT ;  /* 0x0004000446467812 */ /* 0x000fe400078ef81d */
[----:B------:R-:W-:Y:S02]  /*2510*/  LOP3.LUT R28, R28, 0x64006400, RZ, 0xfc, !PT ;  /* 0x640064001c1c7812 */ /* 0x000fe400078efcff */
[----:B------:R-:W-:Y:S02]  /*2520*/  LOP3.LUT R29, R74, 0x70007, RZ, 0xc0, !PT ;  /* 0x000700074a1d7812 */ /* 0x000fe400078ec0ff */
[C---:B------:R-:W-:Y:S01]  /*2530*/  LOP3.LUT R83, R31.reuse, 0x70007, RZ, 0xc0, !PT ;  /* 0x000700071f537812 */ /* 0x040fe200078ec0ff */
[----:B------:R-:W-:Y:S01]  /*2540*/  HADD2 R88, R28, R85.H0_H0 ;  /* 0x200000551c587230 */ /* 0x000fe20000000000 */
[----:B------:R-:W-:-:S02]  /*2550*/  LOP3.LUT R38, R31, 0x380038, RZ, 0xc0, !PT ;  /* 0x003800381f267812 */ /* 0x000fc400078ec0ff */
[--C-:B------:R-:W-:Y:S02]  /*2560*/  SHF.R.U32.HI R39, RZ, 0x6, R31.reuse ;  /* 0x00000006ff277819 */ /* 0x100fe4000001161f */
[----:B------:R-:W-:Y:S02]  /*2570*/  SHF.R.U32.HI R31, RZ, 0xd, R31 ;  /* 0x0000000dff1f7819 */ /* 0x000fe4000001161f */
[----:B------:R-:W-:Y:S02]  /*2580*/  LOP3.LUT R71, R71, 0x40004, R30, 0xf8, !PT ;  /* 0x0004000447477812 */ /* 0x000fe400078ef81e */
[----:B------:R-:W-:Y:S02]  /*2590*/  LOP3.LUT R76, R76, 0x64006400, RZ, 0xfc, !PT ;  /* 0x640064004c4c7812 */ /* 0x000fe400078efcff */
[----:B------:R-:W-:Y:S02]  /*25a0*/  LOP3.LUT R78, R78, 0x64006400, RZ, 0xfc, !PT ;  /* 0x640064004e4e7812 */ /* 0x000fe400078efcff */
[----:B------:R-:W-:Y:S01]  /*25b0*/  LOP3.LUT R30, R67, 0x64006400, RZ, 0xfc, !PT ;  /* 0x64006400431e7812 */ /* 0x000fe200078efcff */
[----:B------:R-:W-:Y:S01]  /*25c0*/  HADD2 R90, R76, R85.H0_H0 ;  /* 0x200000554c5a7230 */ /* 0x000fe20000000000 */
[----:B------:R-:W-:Y:S01]  /*25d0*/  LOP3.LUT R82, R29, 0x64006400, RZ, 0xfc, !PT ;  /* 0x640064001d527812 */ /* 0x000fe200078efcff */
[----:B------:R-:W-:Y:S01]  /*25e0*/  HADD2 R84, R78, R79.H0_H0 ;  /* 0x2000004f4e547230 */ /* 0x000fe20000000000 */
[----:B------:R-:W-:Y:S01]  /*25f0*/  LOP3.LUT R28, R37, 0x70007, RZ, 0xc0, !PT ;  /* 0x00070007251c7812 */ /* 0x000fe200078ec0ff */
[----:B------:R-:W-:Y:S01]  /*2600*/  HADD2 R85, R30, R85.H0_H0 ;  /* 0x200000551e557230 */ /* 0x000fe20000000000 */
[----:B------:R-:W-:Y:S01]  /*2610*/  LOP3.LUT R29, R39, 0x70007, RZ, 0xc0, !PT ;  /* 0x00070007271d7812 */ /* 0x000fe200078ec0ff */
[----:B------:R-:W-:Y:S01]  /*2620*/  HADD2 R82, R82, R79.H0_H0 ;  /* 0x2000004f52527230 */ /* 0x000fe20000000000 */
[----:B------:R-:W-:Y:S01]  /*2630*/  LOP3.LUT R31, R72, 0x40004, R31, 0xf8, !PT ;  /* 0x00040004481f7812 */ /* 0x000fe200078ef81f */
[-C--:B------:R-:W-:Y:S01]  /*2640*/  HFMA2 R43, R90, R34.reuse, R43 ;  /* 0x000000225a2b7231 */ /* 0x080fe2000000002b */
[----:B------:R-:W-:Y:S01]  /*2650*/  LOP3.LUT R78, R81, 0x64006400, RZ, 0xfc, !PT ;  /* 0x64006400514e7812 */ /* 0x000fe200078efcff */
[----:B------:R-:W-:Y:S01]  /*2660*/  HFMA2 R32, R84, R34, R32 ;  /* 0x0000002254207231 */ /* 0x000fe20000000020 */
[----:B------:R-:W-:-:S02]  /*2670*/  LOP3.LUT R83, R83, 0x64006400, RZ, 0xfc, !PT ;  /* 0x6400640053537812 */ /* 0x000fc400078efcff */
        /* <DEDUP_REMOVED lines=10> */
[C---:B------:R-:W-:Y:S01]  /*2720*/  LOP3.LUT R71, R74.reuse, 0x380038, RZ, 0xc0, !PT ;  /* 0x003800384a477812 */ /* 0x040fe200078ec0ff */
[----:B------:R-:W-:Y:S01]  /*2730*/  HADD2 R68, R31, R68.H0_H0 ;  /* 0x200000441f447230 */ /* 0x000fe20000000000 */
[----:B------:R-:W-:Y:S01]  /*2740*/  LOP3.LUT R74, R74, 0x1c001c0, RZ, 0xc0, !PT ;  /* 0x01c001c04a4a7812 */ /* 0x000fe200078ec0ff */
[----:B------:R-:W0:Y:S01]  /*2750*/  LDS.128 R28, [UR4+0x30] ;  /* 0x00003004ff1c7984 */ /* 0x000e220008000c00 */
[----:B------:R-:W-:Y:S01]  /*2760*/  HADD2 R79, R70, R79.H0_H0 ;  /* 0x2000004f464f7230 */ /* 0x000fe20000000000 */
[C---:B------:R-:W-:Y:S01]  /*2770*/  LOP3.LUT R70, R75.reuse, 0x380038, RZ, 0xc0, !PT ;  /* 0x003800384b467812 */ /* 0x040fe200078ec0ff */
[-C--:B------:R-:W-:Y:S01]  /*2780*/  HFMA2 R103, R78, R34.reuse, R103 ;  /* 0x000000224e677231 */ /* 0x080fe20000000067 */
[----:B------:R-:W-:Y:S01]  /*2790*/  LOP3.LUT R75, R75, 0x1c001c0, RZ, 0xc0, !PT ;  /* 0x01c001c04b4b7812 */ /* 0x000fe200078ec0ff */
[----:B------:R-:W-:Y:S01]  /*27a0*/  HFMA2 R33, R72, R34, R33 ;  /* 0x0000002248217231 */ /* 0x000fe20000000021 */
[----:B------:R-:W-:-:S02]  /*27b0*/  LOP3.LUT R80, R80, 0x64006400, RZ, 0xfc, !PT ;  /* 0x6400640050507812 */ /* 0x000fc400078efcff */
[----:B------:R-:W-:Y:S02]  /*27c0*/  LOP3.LUT R86, R75, 0x64006400, RZ, 0xfc, !PT ;  /* 0x640064004b567812 */ /* 0x000fe400078efcff */
        /* <DEDUP_REMOVED lines=8> */
[----:B------:R-:W-:Y:S01]  /*2850*/  LOP3.LUT R36, R36, 0x64006400, RZ, 0xfc, !PT ;  /* 0x6400640024247812 */ /* 0x000fe200078efcff */
[----:B------:R-:W-:Y:S01]  /*2860*/  HFMA2 R80, R75, 0.015625, 0.015625, R42.H1_H1 ;  /* 0x240024004b507831 */ /* 0x000fe2000006002a */
[C---:B------:R-:W-:Y:S01]  /*2870*/  LOP3.LUT R42, R37.reuse, 0x380038, RZ, 0xc0, !PT ;  /* 0x00380038252a7812 */ /* 0x040fe200078ec0ff */
[----:B------:R-:W-:Y:S01]  /*2880*/  HFMA2 R87, R70, 0.125, 0.125, R69.H0_H0 ;  /* 0x3000300046577831 */ /* 0x000fe20000040045 */
[----:B------:R-:W-:Y:S01]  /*2890*/  LOP3.LUT R37, R37, 0x1c001c0, RZ, 0xc0, !PT ;  /* 0x01c001c025257812 */ /* 0x000fe200078ec0ff */
[----:B------:R-:W-:Y:S01]  /*28a0*/  HFMA2 R77, R36, 0.125, 0.125, R41.H0_H0 ;  /* 0x30003000244d7831 */ /* 0x000fe20000040029 */
[----:B------:R-:W-:Y:S01]  /*28b0*/  LOP3.LUT R69, R38, 0x64006400, RZ, 0xfc, !PT ;  /* 0x6400640026457812 */ /* 0x000fe200078efcff */
[----:B------:R-:W-:Y:S01]  /*28c0*/  HFMA2 R43, R89, R35, R43 ;  /* 0x00000023592b7231 */ /* 0x000fe2000000002b */
[----:B------:R-:W-:-:S02]  /*28d0*/  LOP3.LUT R38, R39, 0x380038, RZ, 0xc0, !PT ;  /* 0x0038003827267812 */ /* 0x000fc400078ec0ff */
[----:B------:R-:W-:Y:S01]  /*28e0*/  LOP3.LUT R42, R42, 0x64006400, RZ, 0xfc, !PT ;  /* 0x640064002a2a7812 */ /* 0x000fe200078efcff */
[-C--:B------:R-:W-:Y:S01]  /*28f0*/  HFMA2 R103, R77, R35.reuse, R103 ;  /* 0x000000234d677231 */ /* 0x080fe20000000067 */
[----:B------:R-:W-:Y:S01]  /*2900*/  LOP3.LUT R74, R37, 0x64006400, RZ, 0xfc, !PT ;  /* 0x64006400254a7812 */ /* 0x000fe200078efcff */
[----:B------:R-:W-:Y:S01]  /*2910*/  HFMA2 R69, R69, 0.125, 0.125, R40.H0_H0 ;  /* 0x3000300045457831 */ /* 0x000fe20000040028 */
[----:B------:R-:W-:Y:S01]  /*2920*/  LOP3.LUT R39, R39, 0x1c001c0, RZ, 0xc0, !PT ;  /* 0x01c001c027277812 */ /* 0x000fe200078ec0ff */
[--C-:B------:R-:W-:Y:S01]  /*2930*/  HFMA2 R75, R42, 0.125, 0.125, R41.reuse.H0_H0 ;  /* 0x300030002a4b7831 */ /* 0x100fe20000040029 */
[----:B------:R-:W-:Y:S01]  /*2940*/  LOP3.LUT R37, R38, 0x64006400, RZ, 0xfc, !PT ;  /* 0x6400640026257812 */ /* 0x000fe200078efcff */
[----:B------:R-:W-:Y:S01]  /*2950*/  HFMA2 R74, R74, 0.015625, 0.015625, R41.H1_H1 ;  /* 0x240024004a4a7831 */ /* 0x000fe20000060029 */
[----:B------:R-:W-:Y:S01]  /*2960*/  LOP3.LUT R71, R39, 0x64006400, RZ, 0xfc, !PT ;  /* 0x6400640027477812 */ /* 0x000fe200078efcff */
[----:B------:R-:W-:Y:S02]  /*2970*/  HFMA2 R41, R83, R35, R32 ;  /* 0x0000002353297231 */ /* 0x000fe40000000020 */
[----:B------:R-:W-:-:S02]  /*2980*/  HFMA2 R70, R37, 0.125, 0.125, R40.H0_H0 ;  /* 0x3000300025467831 */ /* 0x000fc40000040028 */
[-C--:B0-----:R-:W-:Y:S01]  /*2990*/  HFMA2 R32, R88, R28.reuse, R43 ;  /* 0x0000001c58207231 */ /* 0x081fe2000000002b */
[----:B------:R-:W0:Y:S01]  /*29a0*/  LDS.128 R36, [UR4+0x100] ;  /* 0x00010004ff247984 */ /* 0x000e220008000c00 */
[-C--:B------:R-:W-:Y:S02]  /*29b0*/  HFMA2 R103, R76, R28.reuse, R103 ;  /* 0x0000001c4c677231 */ /* 0x080fe40000000067 */
[----:B------:R-:W-:Y:S02]  /*29c0*/  HFMA2 R35, R69, R35, R33 ;  /* 0x0000002345237231 */ /* 0x000fe40000000021 */
[-C--:B------:R-:W-:Y:S02]  /*29d0*/  HFMA2 R33, R82, R28.reuse, R41 ;  /* 0x0000001c52217231 */ /* 0x080fe40000000029 */
[----:B------:R-:W-:Y:S02]  /*29e0*/  HFMA2 R35, R67, R28, R35 ;  /* 0x0000001c43237231 */ /* 0x000fe40000000023 */
[----:B------:R-:W-:-:S02]  /*29f0*/  HFMA2 R32, R87, R29, R32 ;  /* 0x0000001d57207231 */ /* 0x000fc40000000020 */
[-C--:B------:R-:W-:Y:S02]  /*2a00*/  HFMA2 R33, R81, R29.reuse, R33 ;  /* 0x0000001d51217231 */ /* 0x080fe40000000021 */
[-C--:B------:R-:W-:Y:S02]  /*2a10*/  HFMA2 R103, R75, R29.reuse, R103 ;  /* 0x0000001d4b677231 */ /* 0x080fe40000000067 */
[----:B------:R-:W-:Y:S02]  /*2a20*/  HFMA2 R71, R71, 0.015625, 0.015625, R40.H1_H1 ;  /* 0x2400240047477831 */ /* 0x000fe40000060028 */
[-C--:B------:R-:W-:Y:S01]  /*2a30*/  HFMA2 R33, R80, R30.reuse, R33 ;  /* 0x0000001e50217231 */ /* 0x080fe20000000021 */
[----:B------:R-:W1:Y:S01]  /*2a40*/  LDS.128 R40, [UR4+0x110] ;  /* 0x00011004ff287984 */ /* 0x000e620008000c00 */
[----:B------:R-:W-:Y:S02]  /*2a50*/  HFMA2 R35, R70, R29, R35 ;  /* 0x0000001d46237231 */ /* 0x000fe40000000023 */
[----:B------:R-:W-:-:S02]  /*2a60*/  HFMA2 R32, R86, R30, R32 ;  /* 0x0000001e56207231 */ /* 0x000fc40000000020 */
[-C--:B------:R-:W-:Y:S02]  /*2a70*/  HFMA2 R33, R79, R31.reuse, R33 ;  /* 0x0000001f4f217231 */ /* 0x080fe40000000021 */
[-C--:B------:R-:W-:Y:S02]  /*2a80*/  HFMA2 R28, R74, R30.reuse, R103 ;  /* 0x0000001e4a1c7231 */ /* 0x080fe40000000067 */
[----:B------:R-:W-:Y:S01]  /*2a90*/  HFMA2 R34, R71, R30, R35 ;  /* 0x0000001e47227231 */ /* 0x000fe20000000023 */
[----:B------:R-:W-:Y:S02]  /*2aa0*/  MOV R103, R109 ;  /* 0x0000006d00677202 */ /* 0x000fe40000000f00 */
[----:B------:R-:W-:Y:S01]  /*2ab0*/  MOV R109, R6 ;  /* 0x00000006006d7202 */ /* 0x000fe20000000f00 */
[-C--:B------:R-:W-:Y:S02]  /*2ac0*/  HFMA2 R32, R85, R31.reuse, R32 ;  /* 0x0000001f55207231 */ /* 0x080fe40000000020 */
[----:B------:R-:W-:-:S02]  /*2ad0*/  HFMA2 R28, R73, R31, R28 ;  /* 0x0000001f491c7231 */ /* 0x000fc4000000001c */
[----:B------:R-:W-:Y:S01]  /*2ae0*/  HFMA2 R31, R68, R31, R34 ;  /* 0x0000001f441f7231 */ /* 0x000fe20000000022 */
[C-C-:B------:R-:W-:Y:S02]  /*2af0*/  PRMT R6, R32.reuse, 0x5410, R33.reuse ;  /* 0x0000541020067816 */ /* 0x140fe40000000021 */
[----:B------:R-:W-:Y:S02]  /*2b00*/  PRMT R29, R32, 0x7632, R33 ;  /* 0x00007632201d7816 */ /* 0x000fe40000000021 */
[C-C-:B------:R-:W-:Y:S01]  /*2b10*/  PRMT R108, R28.reuse, 0x5410, R31.reuse ;  /* 0x000054101c6c7816 */ /* 0x140fe2000000001f */
[----:B------:R-:W2:Y:S01]  /*2b20*/  LDS.128 R32, [UR4+0x120] ;  /* 0x00012004ff207984 */ /* 0x000ea20008000c00 */
[----:B------:R-:W-:Y:S01]  /*2b30*/  PRMT R31, R28, 0x7632, R31 ;  /* 0x000076321c1f7816 */ /* 0x000fe2000000001f */
[----:B------:R-:W-:Y:S02]  /*2b40*/  HADD2 R6, R6, R29 ;  /* 0x0000001d06067230 */ /* 0x000fe40000000000 */
[----:B0-----:R-:W-:-:S02]  /*2b50*/  HFMA2 R29, R53, R36, RZ ;  /* 0x00000024351d7231 */ /* 0x001fc400000000ff */
[-C--:B------:R-:W-:Y:S02]  /*2b60*/  HFMA2 R28, R54, R36.reuse, RZ.H0_H0 ;  /* 0x00000024361c7231 */ /* 0x080fe400000400ff */
[-C--:B------:R-:W-:Y:S02]  /*2b70*/  HFMA2 R30, R52, R36.reuse, RZ.H0_H0 ;  /* 0x00000024341e7231 */ /* 0x080fe400000400ff */
[----:B------:R-:W-:Y:S02]  /*2b80*/  HFMA2 R108, R108, 1, 1, R31 ;  /* 0x3c003c006c6c7831 */ /* 0x000fe4000000001f */
[----:B-----5:R-:W-:Y:S02]  /*2b90*/  HFMA2 R6, R6, R105, R109 ;  /* 0x0000006906067231 */ /* 0x020fe4000000006d */
[----:B------:R-:W-:Y:S02]  /*2ba0*/  HFMA2 R110, R55, R37, R30 ;  /* 0x00000025376e7231 */ /* 0x000fe4000000001e */
[----:B------:R-:W-:-:S02]  /*2bb0*/  HFMA2 R31, R51, R36, RZ ;  /* 0x00000024331f7231 */ /* 0x000fc400000000ff */
[-C--:B------:R-:W-:Y:S02]  /*2bc0*/  HFMA2 R36, R50, R37.reuse, R28 ;  /* 0x0000002532247231 */ /* 0x080fe4000000001c */
[----:B------:R-:W-:Y:S02]  /*2bd0*/  HFMA2 R109, R57, R37, R29 ;  /* 0x00000025396d7231 */ /* 0x000fe4000000001d */
[-C--:B------:R-:W-:Y:S02]  /*2be0*/  HFMA2 R110, R11, R38.reuse, R110 ;  /* 0x000000260b6e7231 */ /* 0x080fe4000000006e */
[----:B------:R-:W-:Y:S02]  /*2bf0*/  HFMA2 R36, R58, R38, R36 ;  /* 0x000000263a247231 */ /* 0x000fe40000000024 */
[----:B------:R-:W-:Y:S02]  /*2c00*/  HFMA2 R110, R14, R39, R110 ;  /* 0x000000270e6e7231 */ /* 0x000fe4000000006e */
[----:B------:R-:W-:-:S02]  /*2c10*/  HFMA2 R37, R56, R37, R31 ;  /* 0x0000002538257231 */ /* 0x000fc4000000001f */
[----:B------:R-:W-:Y:S02]  /*2c20*/  HFMA2 R36, R12, R39, R36 ;  /* 0x000000270c247231 */ /* 0x000fe40000000024 */
[----:B------:R-:W-:Y:S01]  /*2c30*/  HFMA2 R109, R13, R38, R109 ;  /* 0x000000260d6d7231 */ /* 0x000fe2000000006d */
[----:B------:R-:W0:Y:S01]  /*2c40*/  LDS.128 R28, [UR4+0x130] ;  /* 0x00013004ff1c7984 */ /* 0x000e220008000c00 */
[-C--:B-1----:R-:W-:Y:S02]  /*2c50*/  HFMA2 R110, R19, R40.reuse, R110 ;  /* 0x00000028136e7231 */ /* 0x082fe4000000006e */
        /* <DEDUP_REMOVED lines=11> */
[-C--:B--2---:R-:W-:Y:S02]  /*2d10*/  HFMA2 R110, R60, R32.reuse, R110 ;  /* 0x000000203c6e7231 */ /* 0x084fe4000000006e */
        /* <DEDUP_REMOVED lines=9> */
[-C--:B------:R-:W-:Y:S02]  /*2db0*/  HFMA2 R109, R44, R42.reuse, R109 ;  /* 0x0000002a2c6d7231 */ /* 0x080fe4000000006d */
[----:B------:R-:W-:Y:S02]  /*2dc0*/  HFMA2 R36, R89, R35, R36 ;  /* 0x0000002359247231 */ /* 0x000fe40000000024 */
[----:B------:R-:W-:Y:S02]  /*2dd0*/  HFMA2 R5, R108, R107, R5 ;  /* 0x0000006b6c057231 */ /* 0x000fe40000000005 */
[----:B------:R-:W-:Y:S02]  /*2de0*/  HFMA2 R37, R26, R42, R37 ;  /* 0x0000002a1a257231 */ /* 0x000fe40000000025 */
[-C--:B------:R-:W-:Y:S02]  /*2df0*/  HFMA2 R109, R48, R43.reuse, R109 ;  /* 0x0000002b306d7231 */ /* 0x080fe4000000006d */
[----:B------:R-:W-:-:S02]  /*2e00*/  HFMA2 R37, R46, R43, R37 ;  /* 0x0000002b2e257231 */ /* 0x000fc40000000025 */
[-C--:B------:R-:W-:Y:S01]  /*2e10*/  HFMA2 R109, R61, R32.reuse, R109 ;  /* 0x000000203d6d7231 */ /* 0x080fe2000000006d */
[----:B------:R-:W1:Y:S01]  /*2e20*/  LDS.128 R40, [UR4+0x200] ;  /* 0x00020004ff287984 */ /* 0x000e620008000c00 */
[----:B------:R-:W-:Y:S02]  /*2e30*/  HFMA2 R37, R59, R32, R37 ;  /* 0x000000203b257231 */ /* 0x000fe40000000025 */
[----:B0-----:R-:W-:Y:S02]  /*2e40*/  HFMA2 R32, R88, R28, R36 ;  /* 0x0000001c58207231 */ /* 0x001fe40000000024 */
        /* <DEDUP_REMOVED lines=15> */
[-C--:B------:R-:W-:Y:S01]  /*2f40*/  HFMA2 R109, R81, R29.reuse, R109 ;  /* 0x0000001d516d7231 */ /* 0x080fe2000000006d */
[----:B------:R-:W0:Y:S01]  /*2f50*/  LDS.128 R36, [UR4+0x210] ;  /* 0x00021004ff247984 */ /* 0x000e220008000c00 */
[----:B------:R-:W-:Y:S02]  /*2f60*/  HFMA2 R35, R70, R29, R35 ;  /* 0x0000001d46237231 */ /* 0x000fe40000000023 */
[-C--:B------:R-:W-:Y:S02]  /*2f70*/  HFMA2 R109, R80, R30.reuse, R109 ;  /* 0x0000001e506d7231 */ /* 0x080fe4000000006d */
[----:B------:R-:W-:Y:S01]  /*2f80*/  HFMA2 R34, R71, R30, R35 ;  /* 0x0000001e47227231 */ /* 0x000fe20000000023 */
[----:B------:R-:W-:Y:S01]  /*2f90*/  MOV R35, R4 ;  /* 0x0000000400237202 */ /* 0x000fe20000000f00 */
[-C--:B------:R-:W-:Y:S02]  /*2fa0*/  HFMA2 R109, R79, R31.reuse, R109 ;  /* 0x0000001f4f6d7231 */ /* 0x080fe4000000006d */
[----:B------:R-:W-:-:S03]  /*2fb0*/  HFMA2 R34, R68, R31, R34 ;  /* 0x0000001f44227231 */ /* 0x000fc60000000022 */
[C-C-:B------:R-:W-:Y:S01]  /*2fc0*/  PRMT R4, R32.reuse, 0x5410, R109.reuse ;  /* 0x0000541020047816 */ /* 0x140fe2000000006d */
[----:B------:R-:W2:Y:S01]  /*2fd0*/  LDS.128 R28, [UR4+0x220] ;  /* 0x00022004ff1c7984 */ /* 0x000ea20008000c00 */
[----:B------:R-:W-:Y:S01]  /*2fe0*/  PRMT R109, R32, 0x7632, R109 ;  /* 0x00007632206d7816 */ /* 0x000fe2000000006d */
[-C--:B-1----:R-:W-:Y:S01]  /*2ff0*/  HFMA2 R32, R54, R40.reuse, RZ.H0_H0 ;  /* 0x0000002836207231 */ /* 0x082fe200000400ff */
[C-C-:B------:R-:W-:Y:S02]  /*3000*/  PRMT R108, R33.reuse, 0x5410, R34.reuse ;  /* 0x00005410216c7816 */ /* 0x140fe40000000022 */
[----:B------:R-:W-:Y:S01]  /*3010*/  PRMT R34, R33, 0x7632, R34 ;  /* 0x0000763221227816 */ /* 0x000fe20000000022 */
[----:B------:R-:W-:Y:S02]  /*3020*/  HADD2 R4, R4, R109 ;  /* 0x0000006d04047230 */ /* 0x000fe40000000000 */
[----:B------:R-:W-:Y:S02]  /*3030*/  HFMA2 R33, R53, R40, RZ ;  /* 0x0000002835217231 */ /* 0x000fe400000000ff */
[----:B------:R-:W-:-:S02]  /*3040*/  HFMA2 R108, R108, 1, 1, R34 ;  /* 0x3c003c006c6c7831 */ /* 0x000fc40000000022 */
[-C--:B------:R-:W-:Y:S02]  /*3050*/  HFMA2 R34, R52, R40.reuse, RZ.H0_H0 ;  /* 0x0000002834227231 */ /* 0x080fe400000400ff */
[----:B------:R-:W-:Y:S02]  /*3060*/  HFMA2 R4, R4, R105, R35 ;  /* 0x0000006904047231 */ /* 0x000fe40000000023 */
[----:B------:R-:W-:Y:S02]  /*3070*/  HFMA2 R35, R51, R40, RZ ;  /* 0x0000002833237231 */ /* 0x000fe400000000ff */
[-C--:B------:R-:W-:Y:S02]  /*3080*/  HFMA2 R40, R50, R41.reuse, R32 ;  /* 0x0000002932287231 */ /* 0x080fe40000000020 */
[-C--:B------:R-:W-:Y:S02]  /*3090*/  HFMA2 R109, R57, R41.reuse, R33 ;  /* 0x00000029396d7231 */ /* 0x080fe40000000021 */
[----:B------:R-:W-:-:S02]  /*30a0*/  HFMA2 R110, R55, R41, R34 ;  /* 0x00000029376e7231 */ /* 0x000fc40000000022 */
[-C--:B------:R-:W-:Y:S02]  /*30b0*/  HFMA2 R40, R58, R42.reuse, R40 ;  /* 0x0000002a3a287231 */ /* 0x080fe40000000028 */
[-C--:B------:R-:W-:Y:S02]  /*30c0*/  HFMA2 R110, R11, R42.reuse, R110 ;  /* 0x0000002a0b6e7231 */ /* 0x080fe4000000006e */
[----:B------:R-:W-:Y:S02]  /*30d0*/  HFMA2 R41, R56, R41, R35 ;  /* 0x0000002938297231 */ /* 0x000fe40000000023 */
[-C--:B------:R-:W-:Y:S02]  /*30e0*/  HFMA2 R40, R12, R43.reuse, R40 ;  /* 0x0000002b0c287231 */ /* 0x080fe40000000028 */
[----:B------:R-:W-:Y:S01]  /*30f0*/  HFMA2 R109, R13, R42, R109 ;  /* 0x0000002a0d6d7231 */ /* 0x000fe2000000006d */
        /* <DEDUP_REMOVED lines=12> */
[-C--:B------:R-:W-:Y:S02]  /*31c0*/  HFMA2 R40, R49, R39.reuse, R40 ;  /* 0x0000002731287231 */ /* 0x080fe40000000028 */
[----:B------:R-:W-:-:S02]  /*31d0*/  HFMA2 R110, R47, R39, R110 ;  /* 0x000000272f6e7231 */ /* 0x000fc4000000006e */
[----:B--2---:R-:W-:Y:S02]  /*31e0*/  HFMA2 R40, R62, R28, R40 ;  /* 0x0000001c3e287231 */ /* 0x004fe40000000028 */
        /* <DEDUP_REMOVED lines=11> */
[----:B------:R-:W-:Y:S02]  /*32a0*/  HFMA2 R3, R108, R107, R3 ;  /* 0x0000006b6c037231 */ /* 0x000fe40000000003 */
[----:B------:R-:W-:Y:S02]  /*32b0*/  HFMA2 R41, R26, R38, R41 ;  /* 0x000000261a297231 */ /* 0x000fe40000000029 */
[----:B------:R-:W-:Y:S02]  /*32c0*/  HFMA2 R109, R48, R39, R109 ;  /* 0x00000027306d7231 */ /* 0x000fe4000000006d */
[-C--:B-1----:R-:W-:Y:S02]  /*32d0*/  HFMA2 R40, R88, R32.reuse, R40 ;  /* 0x0000002058287231 */ /* 0x082fe40000000028 */
[----:B------:R-:W-:Y:S02]  /*32e0*/  HFMA2 R110, R76, R32, R110 ;  /* 0x000000204c6e7231 */ /* 0x000fe4000000006e */
[----:B------:R-:W-:-:S02]  /*32f0*/  HFMA2 R43, R87, R33, R40 ;  /* 0x00000021572b7231 */ /* 0x000fc40000000028 */
[----:B------:R-:W-:Y:S02]  /*3300*/  HFMA2 R41, R46, R39, R41 ;  /* 0x000000272e297231 */ /* 0x000fe40000000029 */
[----:B------:R-:W-:Y:S02]  /*3310*/  HFMA2 R110, R75, R33, R110 ;  /* 0x000000214b6e7231 */ /* 0x000fe4000000006e */
[----:B------:R-:W-:Y:S01]  /*3320*/  HFMA2 R109, R61, R28, R109 ;  /* 0x0000001c3d6d7231 */ /* 0x000fe2000000006d */
[----:B------:R-:W0:Y:S01]  /*3330*/  LDS.128 R36, [UR4+0x300] ;  /* 0x00030004ff247984 */ /* 0x000e220008000c00 */
[-C--:B------:R-:W-:Y:S02]  /*3340*/  HFMA2 R43, R86, R34.reuse, R43 ;  /* 0x00000022562b7231 */ /* 0x080fe4000000002b */
        /* <DEDUP_REMOVED lines=16> */
[----:B------:R-:W-:Y:S02]  /*3450*/  HFMA2 R34, R71, R34, R32 ;  /* 0x0000002247227231 */ /* 0x000fe40000000020 */
[----:B0-----:R-:W-:Y:S02]  /*3460*/  HFMA2 R32, R54, R36, RZ.H0_H0 ;  /* 0x0000002436207231 */ /* 0x001fe400000400ff */
[-C--:B------:R-:W-:Y:S02]  /*3470*/  HFMA2 R40, R79, R35.reuse, R40 ;  /* 0x000000234f287231 */ /* 0x080fe40000000028 */
[----:B------:R-:W-:Y:S01]  /*3480*/  HFMA2 R34, R68, R35, R34 ;  /* 0x0000002344227231 */ /* 0x000fe20000000022 */
[----:B------:R-:W-:Y:S02]  /*3490*/  MOV R35, R2 ;  /* 0x0000000200237202 */ /* 0x000fe40000000f00 */
[----:B------:R-:W-:-:S02]  /*34a0*/  PRMT R2, R43, 0x5410, R40 ;  /* 0x000054102b027816 */ /* 0x000fc40000000028 */
[----:B------:R-:W-:Y:S02]  /*34b0*/  PRMT R33, R43, 0x7632, R40 ;  /* 0x000076322b217816 */ /* 0x000fe40000000028 */
[C-C-:B------:R-:W-:Y:S01]  /*34c0*/  PRMT R108, R110.reuse, 0x5410, R34.reuse ;  /* 0x000054106e6c7816 */ /* 0x140fe20000000022 */
[----:B------:R-:W0:Y:S01]  /*34d0*/  LDS.128 R40, [UR4+0x320] ;  /* 0x00032004ff287984 */ /* 0x000e220008000c00 */
[----:B------:R-:W-:Y:S01]  /*34e0*/  PRMT R34, R110, 0x7632, R34 ;  /* 0x000076326e227816 */ /* 0x000fe20000000022 */
[----:B------:R-:W-:Y:S02]  /*34f0*/  HADD2 R2, R2, R33 ;  /* 0x0000002102027230 */ /* 0x000fe40000000000 */
[-C--:B------:R-:W-:Y:S02]  /*3500*/  HFMA2 R33, R53, R36.reuse, RZ ;  /* 0x0000002435217231 */ /* 0x080fe400000000ff */
[----:B------:R-:W-:Y:S02]  /*3510*/  HFMA2 R108, R108, 1, 1, R34 ;  /* 0x3c003c006c6c7831 */ /* 0x000fe40000000022 */
[----:B------:R-:W-:-:S02]  /*3520*/  HFMA2 R34, R52, R36, RZ.H0_H0 ;  /* 0x0000002434227231 */ /* 0x000fc400000400ff */
[----:B------:R-:W-:Y:S02]  /*3530*/  HFMA2 R2, R2, R105, R35 ;  /* 0x0000006902027231 */ /* 0x000fe40000000023 */
[----:B------:R-:W-:Y:S02]  /*3540*/  HFMA2 R35, R51, R36, RZ ;  /* 0x0000002433237231 */ /* 0x000fe400000000ff */
[-C--:B------:R-:W-:Y:S02]  /*3550*/  HFMA2 R36, R50, R37.reuse, R32 ;  /* 0x0000002532247231 */ /* 0x080fe40000000020 */
[-C--:B------:R-:W-:Y:S02]  /*3560*/  HFMA2 R109, R57, R37.reuse, R33 ;  /* 0x00000025396d7231 */ /* 0x080fe40000000021 */
[----:B------:R-:W-:Y:S02]  /*3570*/  HFMA2 R110, R55, R37, R34 ;  /* 0x00000025376e7231 */ /* 0x000fe40000000022 */
[----:B------:R-:W-:-:S02]  /*3580*/  HFMA2 R36, R58, R38, R36 ;  /* 0x000000263a247231 */ /* 0x000fc40000000024 */
[-C--:B------:R-:W-:Y:S02]  /*3590*/  HFMA2 R110, R11, R38.reuse, R110 ;  /* 0x000000260b6e7231 */ /* 0x080fe4000000006e */
[----:B------:R-:W-:Y:S02]  /*35a0*/  HFMA2 R37, R56, R37, R35 ;  /* 0x0000002538257231 */ /* 0x000fe40000000023 */
[-C--:B------:R-:W-:Y:S02]  /*35b0*/  HFMA2 R36, R12, R39.reuse, R36 ;  /* 0x000000270c247231 */ /* 0x080fe40000000024 */
[----:B------:R-:W-:Y:S02]  /*35c0*/  HFMA2 R109, R13, R38, R109 ;  /* 0x000000260d6d7231 */ /* 0x000fe4000000006d */
[----:B------:R-:W-:Y:S01]  /*35d0*/  HFMA2 R110, R14, R39, R110 ;  /* 0x000000270e6e7231 */ /* 0x000fe2000000006e */
[----:B------:R-:W2:Y:S01]  /*35e0*/  LDS.128 R32, [UR4+0x330] ;  /* 0x00033004ff207984 */ /* 0x000ea20008000c00 */
[----:B-1----:R-:W-:-:S02]  /*35f0*/  HFMA2 R36, R20, R28, R36 ;  /* 0x0000001c14247231 */ /* 0x002fc40000000024 */
        /* <DEDUP_REMOVED lines=25> */
[----:B------:R-:W0:Y:S01]  /*3790*/  LDS.128 R28, [UR4+0x400] ;  /* 0x00040004ff1c7984 */ /* 0x000e220008000c00 */
[-C--:B------:R-:W-:Y:S02]  /*37a0*/  HFMA2 R109, R61, R40.reuse, R109 ;  /* 0x000000283d6d7231 */ /* 0x080fe4000000006d */
[----:B------:R-:W-:Y:S02]  /*37b0*/  HFMA2 R37, R59, R40, R37 ;  /* 0x000000283b257231 */ /* 0x000fe40000000025 */
[----:B------:R-:W-:Y:S02]  /*37c0*/  HFMA2 R40, R89, R43, R36 ;  /* 0x0000002b59287231 */ /* 0x000fe40000000024 */
[----:B------:R-:W-:Y:S02]  /*37d0*/  HFMA2 R109, R65, R41, R109 ;  /* 0x00000029416d7231 */ /* 0x000fe4000000006d */
[----:B--2---:R-:W-:-:S02]  /*37e0*/  HFMA2 R40, R88, R32, R40 ;  /* 0x0000002058287231 */ /* 0x004fc40000000028 */
[----:B------:R-:W-:Y:S02]  /*37f0*/  HFMA2 R37, R63, R41, R37 ;  /* 0x000000293f257231 */ /* 0x000fe40000000025 */
[-C--:B------:R-:W-:Y:S02]  /*3800*/  HFMA2 R109, R84, R42.reuse, R109 ;  /* 0x0000002a546d7231 */ /* 0x080fe4000000006d */
[----:B------:R-:W-:Y:S02]  /*3810*/  HFMA2 R37, R72, R42, R37 ;  /* 0x0000002a48257231 */ /* 0x000fe40000000025 */
[-C--:B------:R-:W-:Y:S02]  /*3820*/  HFMA2 R42, R77, R43.reuse, R39 ;  /* 0x0000002b4d2a7231 */ /* 0x080fe40000000027 */
[----:B------:R-:W-:Y:S02]  /*3830*/  HFMA2 R41, R83, R43, R109 ;  /* 0x0000002b53297231 */ /* 0x000fe4000000006d */
[----:B------:R-:W-:-:S02]  /*3840*/  HFMA2 R42, R76, R32, R42 ;  /* 0x000000204c2a7231 */ /* 0x000fc4000000002a */
[----:B------:R-:W-:Y:S02]  /*3850*/  HFMA2 R43, R69, R43, R37 ;  /* 0x0000002b452b7231 */ /* 0x000fe40000000025 */
[-C--:B------:R-:W-:Y:S01]  /*3860*/  HFMA2 R42, R75, R33.reuse, R42 ;  /* 0x000000214b2a7231 */ /* 0x080fe2000000002a */
[----:B------:R-:W1:Y:S01]  /*3870*/  LDS.128 R36, [UR4+0x410] ;  /* 0x00041004ff247984 */ /* 0x000e620008000c00 */
[----:B------:R-:W-:Y:S02]  /*3880*/  HFMA2 R41, R82, R32, R41 ;  /* 0x0000002052297231 */ /* 0x000fe40000000029 */
[----:B------:R-:W-:Y:S02]  /*3890*/  HFMA2 R42, R74, R34, R42 ;  /* 0x000000224a2a7231 */ /* 0x000fe4000000002a */
[----:B------:R-:W-:Y:S02]  /*38a0*/  HFMA2 R32, R67, R32, R43 ;  /* 0x0000002043207231 */ /* 0x000fe4000000002b */
[----:B------:R-:W-:-:S02]  /*38b0*/  HFMA2 R43, R87, R33, R40 ;  /* 0x00000021572b7231 */ /* 0x000fc40000000028 */
[-C--:B0-----:R-:W-:Y:S02]  /*38c0*/  HFMA2 R54, R54, R28.reuse, RZ ;  /* 0x0000001c36367231 */ /* 0x081fe400000000ff */
[----:B------:R-:W-:Y:S02]  /*38d0*/  HFMA2 R42, R73, R35, R42 ;  /* 0x00000023492a7231 */ /* 0x000fe4000000002a */
[----:B------:R-:W-:Y:S02]  /*38e0*/  HFMA2 R52, R52, R28, RZ ;  /* 0x0000001c34347231 */ /* 0x000fe400000000ff */
[----:B------:R-:W-:Y:S02]  /*38f0*/  HFMA2 R43, R86, R34, R43 ;  /* 0x00000022562b7231 */ /* 0x000fe4000000002b */
[----:B------:R-:W-:Y:S02]  /*3900*/  HFMA2 R40, R81, R33, R41 ;  /* 0x0000002151287231 */ /* 0x000fe40000000029 */
[----:B------:R-:W-:-:S02]  /*3910*/  HFMA2 R53, R53, R28, RZ.H0_H0 ;  /* 0x0000001c35357231 */ /* 0x000fc400000400ff */
[----:B------:R-:W-:Y:S02]  /*3920*/  HFMA2 R32, R70, R33, R32 ;  /* 0x0000002146207231 */ /* 0x000fe40000000020 */
[----:B------:R-:W-:Y:S02]  /*3930*/  HFMA2 R43, R85, R35, R43 ;  /* 0x00000023552b7231 */ /* 0x000fe4000000002b */
[-C--:B------:R-:W-:Y:S02]  /*3940*/  HFMA2 R54, R50, R29.reuse, R54 ;  /* 0x0000001d32367231 */ /* 0x080fe40000000036 */
[----:B------:R-:W-:Y:S02]  /*3950*/  HFMA2 R28, R51, R28, RZ.H0_H0 ;  /* 0x0000001c331c7231 */ /* 0x000fe400000400ff */
[-C--:B------:R-:W-:Y:S02]  /*3960*/  HFMA2 R52, R55, R29.reuse, R52 ;  /* 0x0000001d37347231 */ /* 0x080fe40000000034 */
[----:B------:R-:W-:-:S02]  /*3970*/  HFMA2 R53, R57, R29, R53 ;  /* 0x0000001d39357231 */ /* 0x000fc40000000035 */
[-C--:B------:R-:W-:Y:S02]  /*3980*/  HFMA2 R40, R80, R34.reuse, R40 ;  /* 0x0000002250287231 */ /* 0x080fe40000000028 */
[----:B------:R-:W-:Y:S02]  /*3990*/  HFMA2 R28, R56, R29, R28 ;  /* 0x0000001d381c7231 */ /* 0x000fe4000000001c */
[----:B------:R-:W-:Y:S02]  /*39a0*/  HFMA2 R34, R71, R34, R32 ;  /* 0x0000002247227231 */ /* 0x000fe40000000020 */
[-C--:B------:R-:W-:Y:S02]  /*39b0*/  HFMA2 R53, R13, R30.reuse, R53 ;  /* 0x0000001e0d357231 */ /* 0x080fe40000000035 */
[-C--:B------:R-:W-:Y:S02]  /*39c0*/  HFMA2 R54, R58, R30.reuse, R54 ;  /* 0x0000001e3a367231 */ /* 0x080fe40000000036 */
[----:B------:R-:W-:-:S02]  /*39d0*/  HFMA2 R28, R21, R30, R28 ;  /* 0x0000001e151c7231 */ /* 0x000fc4000000001c */
[----:B------:R-:W-:Y:S02]  /*39e0*/  HFMA2 R52, R11, R30, R52 ;  /* 0x0000001e0b347231 */ /* 0x000fe40000000034 */
[----:B------:R-:W-:Y:S02]  /*39f0*/  HFMA2 R53, R15, R31, R53 ;  /* 0x0000001f0f357231 */ /* 0x000fe40000000035 */
[----:B------:R-:W-:Y:S02]  /*3a00*/  HFMA2 R40, R79, R35, R40 ;  /* 0x000000234f287231 */ /* 0x000fe40000000028 */
[----:B------:R-:W-:Y:S02]  /*3a10*/  HFMA2 R18, R18, R31, R28 ;  /* 0x0000001f12127231 */ /* 0x000fe4000000001c */
[----:B------:R-:W-:Y:S02]  /*3a20*/  HFMA2 R41, R68, R35, R34 ;  /* 0x0000002344297231 */ /* 0x000fe40000000022 */
[----:B------:R-:W0:Y:S01]  /*3a30*/  LDS.128 R32, [UR4+0x420] ;  /* 0x00042004ff207984 */ /* 0x000e220008000c00 */
[----:B------:R-:W-:-:S02]  /*3a40*/  HFMA2 R54, R12, R31, R54 ;  /* 0x0000001f0c367231 */ /* 0x000fc40000000036 */
[----:B------:R-:W-:Y:S01]  /*3a50*/  HFMA2 R52, R14, R31, R52 ;  /* 0x0000001f0e347231 */ /* 0x000fe20000000034 */
[C-C-:B------:R-:W-:Y:S02]  /*3a60*/  PRMT R109, R43.reuse, 0x5410, R40.reuse ;  /* 0x000054102b6d7816 */ /* 0x140fe40000000028 */
[C-C-:B------:R-:W-:Y:S01]  /*3a70*/  PRMT R108, R42.reuse, 0x5410, R41.reuse ;  /* 0x000054102a6c7816 */ /* 0x140fe20000000029 */
[-C--:B-1----:R-:W-:Y:S01]  /*3a80*/  HFMA2 R54, R20, R36.reuse, R54 ;  /* 0x0000002414367231 */ /* 0x082fe20000000036 */
[----:B------:R-:W-:Y:S01]  /*3a90*/  PRMT R41, R42, 0x7632, R41 ;  /* 0x000076322a297816 */ /* 0x000fe20000000029 */
[-C--:B------:R-:W-:Y:S01]  /*3aa0*/  HFMA2 R52, R19, R36.reuse, R52 ;  /* 0x0000002413347231 */ /* 0x080fe20000000034 */
[----:B------:R-:W-:Y:S01]  /*3ab0*/  PRMT R40, R43, 0x7632, R40 ;  /* 0x000076322b287816 */ /* 0x000fe20000000028 */
[-C--:B------:R-:W-:Y:S02]  /*3ac0*/  HFMA2 R11, R16, R36.reuse, R53 ;  /* 0x00000024100b7231 */ /* 0x080fe40000000035 */
[----:B------:R-:W-:-:S02]  /*3ad0*/  HFMA2 R12, R17, R36, R18 ;  /* 0x00000024110c7231 */ /* 0x000fc40000000012 */
[----:B------:R-:W-:Y:S02]  /*3ae0*/  HFMA2 R108, R108, 1, 1, R41 ;  /* 0x3c003c006c6c7831 */ /* 0x000fe40000000029 */
[----:B------:R-:W-:Y:S02]  /*3af0*/  HADD2 R109, R109, R40 ;  /* 0x000000286d6d7230 */ /* 0x000fe40000000000 */
[-C--:B------:R-:W-:Y:S01]  /*3b00*/  HFMA2 R19, R23, R37.reuse, R54 ;  /* 0x0000002517137231 */ /* 0x080fe20000000036 */
[----:B------:R-:W1:Y:S01]  /*3b10*/  LDS.128 R40, [UR4+0x430] ;  /* 0x00043004ff287984 */ /* 0x000e620008000c00 */
[-C--:B------:R-:W-:Y:S02]  /*3b20*/  HFMA2 R52, R25, R37.reuse, R52 ;  /* 0x0000002519347231 */ /* 0x080fe40000000034 */
[-C--:B------:R-:W-:Y:S01]  /*3b30*/  HFMA2 R22, R22, R37.reuse, R11 ;  /* 0x0000002516167231 */ /* 0x080fe2000000000b */
[----:B------:R-:W-:Y:S01]  /*3b40*/  UIADD3 UR4, UPT, UPT, UR4, 0x40, URZ ;  /* 0x0000004004047890 */ /* 0x000fe2000fffe0ff */
[----:B------:R-:W-:-:S02]  /*3b50*/  HFMA2 R13, R24, R37, R12 ;  /* 0x00000025180d7231 */ /* 0x000fc4000000000c */
[----:B------:R-:W-:Y:S02]  /*3b60*/  HFMA2 R10, R109, R105, R10 ;  /* 0x000000696d0a7231 */ /* 0x000fe4000000000a */
[-C--:B------:R-:W-:Y:S02]  /*3b70*/  HFMA2 R24, R44, R38.reuse, R22 ;  /* 0x000000262c187231 */ /* 0x080fe40000000016 */
[-C--:B------:R-:W-:Y:S02]  /*3b80*/  HFMA2 R19, R45, R38.reuse, R19 ;  /* 0x000000262d137231 */ /* 0x080fe40000000013 */
[-C--:B------:R-:W-:Y:S02]  /*3b90*/  HFMA2 R23, R26, R38.reuse, R13 ;  /* 0x000000261a177231 */ /* 0x080fe4000000000d */
[----:B------:R-:W-:Y:S02]  /*3ba0*/  HFMA2 R52, R27, R38, R52 ;  /* 0x000000261b347231 */ /* 0x000fe40000000034 */
[----:B------:R-:W-:-:S02]  /*3bb0*/  HFMA2 R16, R48, R39, R24 ;  /* 0x0000002730107231 */ /* 0x000fc40000000018 */
[----:B------:R-:W-:Y:S02]  /*3bc0*/  HFMA2 R23, R46, R39, R23 ;  /* 0x000000272e177231 */ /* 0x000fe40000000017 */
[----:B------:R-:W-:Y:S02]  /*3bd0*/  HFMA2 R9, R108, R107, R9 ;  /* 0x0000006b6c097231 */ /* 0x000fe40000000009 */
[-C--:B------:R-:W-:Y:S02]  /*3be0*/  HFMA2 R31, R49, R39.reuse, R19 ;  /* 0x00000027311f7231 */ /* 0x080fe40000000013 */
[----:B------:R-:W-:Y:S02]  /*3bf0*/  HFMA2 R30, R47, R39, R52 ;  /* 0x000000272f1e7231 */ /* 0x000fe40000000034 */
[-C--:B0-----:R-:W-:Y:S02]  /*3c00*/  HFMA2 R23, R59, R32.reuse, R23 ;  /* 0x000000203b177231 */ /* 0x081fe40000000017 */
        /* <DEDUP_REMOVED lines=11> */
[----:B------:R-:W-:Y:S02]  /*3cc0*/  HFMA2 R45, R90, R34, R45 ;  /* 0x000000225a2d7231 */ /* 0x000fe4000000002d */
[----:B-1----:R-:W-:-:S02]  /*3cd0*/  HFMA2 R20, R82, R40, R20 ;  /* 0x0000002852147231 */ /* 0x002fc40000000014 */
[----:B------:R-:W-:Y:S02]  /*3ce0*/  HFMA2 R39, R78, R34, R39 ;  /* 0x000000224e277231 */ /* 0x000fe40000000027 */
[-C--:B------:R-:W-:Y:S02]  /*3cf0*/  HFMA2 R44, R89, R35.reuse, R45 ;  /* 0x00000023592c7231 */ /* 0x080fe4000000002d */
[----:B------:R-:W-:Y:S02]  /*3d00*/  HFMA2 R38, R77, R35, R39 ;  /* 0x000000234d267231 */ /* 0x000fe40000000027 */
        /* <DEDUP_REMOVED lines=24> */
.L_x_1320:
[----:B------:R-:W0:Y:S01]  /*3e90*/  S2R R14, SR_CTAID.X ;  /* 0x00000000000e7919 */ /* 0x000e220000002500 */
[----:B------:R-:W1:Y:S01]  /*3ea0*/  S2UR UR4, SR_CTAID.Y ;  /* 0x00000000000479c3 */ /* 0x000e620000002600 */
[----:B------:R-:W0:Y:S07]  /*3eb0*/  S2R R11, SR_TID.X ;  /* 0x00000000000b7919 */ /* 0x000e2e0000002100 */
[----:B------:R-:W2:Y:S01]  /*3ec0*/  LDC.64 R12, c[0x0][0x3a0] ;  /* 0x0000e800ff0c7b82 */ /* 0x000ea20000000a00 */
[----:B0-----:R-:W-:Y:S01]  /*3ed0*/  LEA R14, R14, R11, 0x7 ;  /* 0x0000000b0e0e7211 */ /* 0x001fe200078e38ff */
[----:B-1----:R-:W-:-:S03]  /*3ee0*/  IMAD R11, R91, UR4, RZ ;  /* 0x000000045b0b7c24 */ /* 0x002fc6000f8e02ff */
[----:B------:R-:W-:-:S05]  /*3ef0*/  SHF.L.U32 R14, R14, 0x2, RZ ;  /* 0x000000020e0e7819 */ /* 0x000fca00000006ff */
        /* <DEDUP_REMOVED lines=11> */
.L_x_1331:
[----:B------:R-:W0:Y:S02]  /*3fb0*/  LDS R12, [R11] ;  /* 0x000000000b0c7984 */ /* 0x000e240000000800 */
[----:B0-----:R-:W-:-:S05]  /*3fc0*/  HADD2 R13, R12, R6 ;  /* 0x000000060c0d7230 */ /* 0x001fca0000000000 */
[----:B------:R-:W0:Y:S02]  /*3fd0*/  ATOMS.CAST.SPIN P0, [R11], R12, R13 ;  /* 0x0000000c0b00758d */ /* 0x000e24000180000d */
[----:B0-----:R-:W-:Y:S05]  /*3fe0*/  @!P0 BRA `(.L_x_1331) ;  /* 0xfffffffc00f08947 */ /* 0x001fea000383ffff */
[----:B------:R-:W-:Y:S05]  /*3ff0*/  BRA `(.L_x_1329) ;  /* 0x00000000000c7947 */ /* 0x000fea0003800000 */
.L_x_1330:
[----:B------:R-:W2:Y:S02]  /*4000*/  LD.E R6, desc[UR8][R14.64] ;  /* 0x000000080e067980 */ /* 0x000ea4000c101900 */
[----:B--2---:R-:W-:-:S05]  /*4010*/  IADD3 R11, PT, PT, R11, R6, RZ ;  /* 0x000000060b0b7210 */ /* 0x004fca0007ffe0ff */
[----:B------:R0:W-:Y:S02]  /*4020*/  ST.E desc[UR8][R14.64], R11 ;  /* 0x0000000b0e007985 */ /* 0x0001e4000c101908 */
.L_x_1329:
[----:B------:R-:W-:Y:S05]  /*4030*/  BSYNC.RECONVERGENT B0 ;  /* 0x0000000000007941 */ /* 0x000fea0003800200 */
.L_x_1328:
[----:B------:R1:W-:Y:S01]  /*4040*/  ATOM.E.ADD.F16x2.RN.STRONG.GPU P0, RZ, desc[UR8][R14.64+0x4], R16 ;  /* 0x800004100eff79a2 */ /* 0x0003e2000c10e108 */
[----:B------:R-:W-:Y:S04]  /*4050*/  BSSY.RECONVERGENT B0, `(.L_x_1332) ;  /* 0x000000e000007945 */ /* 0x000fe80003800200 */
[----:B-1----:R-:W-:Y:S05]  /*4060*/  @P0 BRA `(.L_x_1333) ;  /* 0x0000000000300947 */ /* 0x002fea0003800000 */
[----:B------:R-:W1:Y:S02]  /*4070*/  QSPC.E.S P0, RZ, [R14+0x4] ;  /* 0x000004000eff73aa */ /* 0x000e640000000500 */
[----:B-1----:R-:W-:Y:S05]  /*4080*/  @!P0 BRA `(.L_x_1334) ;  /* 0x00000000001c8947 */ /* 0x002fea0003800000 */
[----:B------:R-:W-:-:S04]  /*4090*/  MOV R12, R14 ;  /* 0x0000000e000c7202 */ /* 0x000fc80000000f00 */
[----:B------:R-:W-:-:S07]  /*40a0*/  MOV R6, R12 ;  /* 0x0000000c00067202 */ /* 0x000fce0000000f00 */
.L_x_1335:
[----:B------:R-:W1:Y:S02]  /*40b0*/  LDS R12, [R6+0x4] ;  /* 0x00000400060c7984 */ /* 0x000e640000000800 */
[----:B-1----:R-:W-:-:S05]  /*40c0*/  HFMA2 R13, R12, 1, 1, R5 ;  /* 0x3c003c000c0d7831 */ /* 0x002fca0000000005 */
[----:B------:R-:W1:Y:S02]  /*40d0*/  ATOMS.CAST.SPIN P0, [R6+0x4], R12, R13 ;  /* 0x0000040c0600758d */ /* 0x000e64000180000d */
[----:B-1----:R-:W-:Y:S05]  /*40e0*/  @!P0 BRA `(.L_x_1335) ;  /* 0xfffffffc00f08947 */ /* 0x002fea000383ffff */
[----:B------:R-:W-:Y:S05]  /*40f0*/  BRA `(.L_x_1333) ;  /* 0x00000000000c7947 */ /* 0x000fea0003800000 */
.L_x_1334:
[----:B------:R-:W2:Y:S02]  /*4100*/  LD.E R5, desc[UR8][R14.64+0x4] ;  /* 0x000004080e057980 */ /* 0x000ea4000c101900 */
[----:B--2---:R-:W-:-:S05]  /*4110*/  IADD3 R5, PT, PT, R16, R5, RZ ;  /* 0x0000000510057210 */ /* 0x004fca0007ffe0ff */
[----:B------:R1:W-:Y:S02]  /*4120*/  ST.E desc[UR8][R14.64+0x4], R5 ;  /* 0x000004050e007985 */ /* 0x0003e4000c101908 */
.L_x_1333:
[----:B------:R-:W-:Y:S05]  /*4130*/  BSYNC.RECONVERGENT B0 ;  /* 0x0000000000007941 */ /* 0x000fea0003800200 */
.L_x_1332:
        /* <DEDUP_REMOVED lines=11> */
.L_x_1339:
[----:B------:R-:W0:Y:S02]  /*41f0*/  LDS R4, [R12] ;  /* 0x000000000c047984 */ /* 0x000e240000000800 */
[----:B0-----:R-:W-:-:S05]  /*4200*/  HADD2 R5, R4, R11 ;  /* 0x0000000b04057230 */ /* 0x001fca0000000000 */
[----:B------:R-:W0:Y:S02]  /*4210*/  ATOMS.CAST.SPIN P0, [R12], R4, R5 ;  /* 0x000000040c00758d */ /* 0x000e240001800005 */
[----:B0-----:R-:W-:Y:S05]  /*4220*/  @!P0 BRA `(.L_x_1339) ;  /* 0xfffffffc00f08947 */ /* 0x001fea000383ffff */
[----:B------:R-:W-:Y:S05]  /*4230*/  BRA `(.L_x_1337) ;  /* 0x00000000000c7947 */ /* 0x000fea0003800000 */
.L_x_1338:
[----:B------:R-:W2:Y:S02]  /*4240*/  LD.E R4, desc[UR8][R14.64] ;  /* 0x000000080e047980 */ /* 0x000ea4000c101900 */
[----:B--2---:R-:W-:-:S05]  /*4250*/  IADD3 R5, PT, PT, R5, R4, RZ ;  /* 0x0000000405057210 */ /* 0x004fca0007ffe0ff */
[----:B------:R0:W-:Y:S02]  /*4260*/  ST.E desc[UR8][R14.64], R5 ;  /* 0x000000050e007985 */ /* 0x0001e4000c101908 */
.L_x_1337:
[----:B------:R-:W-:Y:S05]  /*4270*/  BSYNC.RECONVERGENT B0 ;  /* 0x0000000000007941 */ /* 0x000fea0003800200 */
.L_x_1336:
[----:B------:R1:W-:Y:S01]  /*4280*/  ATOM.E.ADD.F16x2.RN.STRONG.GPU P0, RZ, desc[UR8][R14.64+0x4], R6 ;  /* 0x800004060eff79a2 */ /* 0x0003e2000c10e108 */
[----:B------:R-:W-:Y:S04]  /*4290*/  BSSY.RECONVERGENT B0, `(.L_x_1340) ;  /* 0x000000e000007945 */ /* 0x000fe80003800200 */
[----:B-1----:R-:W-:Y:S05]  /*42a0*/  @P0 BRA `(.L_x_1341) ;  /* 0x0000000000300947 */ /* 0x002fea0003800000 */
[----:B------:R-:W1:Y:S02]  /*42b0*/  QSPC.E.S P0, RZ, [R14+0x4] ;  /* 0x000004000eff73aa */ /* 0x000e640000000500 */
[----:B-1----:R-:W-:Y:S05]  /*42c0*/  @!P0 BRA `(.L_x_1342) ;  /* 0x00000000001c8947 */ /* 0x002fea0003800000 */
[----:B------:R-:W-:-:S04]  /*42d0*/  MOV R4, R14 ;  /* 0x0000000e00047202 */ /* 0x000fc80000000f00 */
[----:B------:R-:W-:-:S07]  /*42e0*/  MOV R6, R4 ;  /* 0x0000000400067202 */ /* 0x000fce0000000f00 */
.L_x_1343:
[----:B------:R-:W0:Y:S02]  /*42f0*/  LDS R4, [R6+0x4] ;  /* 0x0000040006047984 */ /* 0x000e240000000800 */
[----:B0-----:R-:W-:-:S05]  /*4300*/  HFMA2 R5, R4, 1, 1, R3 ;  /* 0x3c003c0004057831 */ /* 0x001fca0000000003 */
[----:B------:R-:W0:Y:S02]  /*4310*/  ATOMS.CAST.SPIN P0, [R6+0x4], R4, R5 ;  /* 0x000004040600758d */ /* 0x000e240001800005 */
[----:B0-----:R-:W-:Y:S05]  /*4320*/  @!P0 BRA `(.L_x_1343) ;  /* 0xfffffffc00f08947 */ /* 0x001fea000383ffff */
[----:B------:R-:W-:Y:S05]  /*4330*/  BRA `(.L_x_1341) ;  /* 0x00000000000c7947 */ /* 0x000fea0003800000 */
.L_x_1342:
[----:B------:R-:W2:Y:S02]  /*4340*/  LD.E R3, desc[UR8][R14.64+0x4] ;  /* 0x000004080e037980 */ /* 0x000ea4000c101900 */
[----:B--2---:R-:W-:-:S05]  /*4350*/  IADD3 R3, PT, PT, R6, R3, RZ ;  /* 0x0000000306037210 */ /* 0x004fca0007ffe0ff */
[----:B------:R1:W-:Y:S02]  /*4360*/  ST.E desc[UR8][R14.64+0x4], R3 ;  /* 0x000004030e007985 */ /* 0x0003e4000c101908 */
.L_x_1341:
[----:B------:R-:W-:Y:S05]  /*4370*/  BSYNC.RECONVERGENT B0 ;  /* 0x0000000000007941 */ /* 0x000fea0003800200 */
.L_x_1340:
        /* <DEDUP_REMOVED lines=11> */
.L_x_1347:
[----:B------:R-:W0:Y:S02]  /*4430*/  LDS R2, [R4] ;  /* 0x0000000004027984 */ /* 0x000e240000000800 */
[----:B0-----:R-:W-:-:S05]  /*4440*/  HADD2 R3, R2, R5 ;  /* 0x0000000502037230 */ /* 0x001fca0000000000 */
[----:B------:R-:W0:Y:S02]  /*4450*/  ATOMS.CAST.SPIN P0, [R4], R2, R3 ;  /* 0x000000020400758d */ /* 0x000e240001800003 */
[----:B0-----:R-:W-:Y:S05]  /*4460*/  @!P0 BRA `(.L_x_1347) ;  /* 0xfffffffc00f08947 */ /* 0x001fea000383ffff */
[----:B------:R-:W-:Y:S05]  /*4470*/  BRA `(.L_x_1345) ;  /* 0x00000000000c7947 */ /* 0x000fea0003800000 */
.L_x_1346:
[----:B------:R-:W2:Y:S02]  /*4480*/  LD.E R2, desc[UR8][R14.64] ;  /* 0x000000080e027980 */ /* 0x000ea4000c101900 */
[----:B--2---:R-:W-:-:S05]  /*4490*/  IADD3 R3, PT, PT, R3, R2, RZ ;  /* 0x0000000203037210 */ /* 0x004fca0007ffe0ff */
[----:B------:R0:W-:Y:S02]  /*44a0*/  ST.E desc[UR8][R14.64], R3 ;  /* 0x000000030e007985 */ /* 0x0001e4000c101908 */
.L_x_1345:
[----:B------:R-:W-:Y:S05]  /*44b0*/  BSYNC.RECONVERGENT B0 ;  /* 0x0000000000007941 */ /* 0x000fea0003800200 */
.L_x_1344:
[----:B------:R1:W-:Y:S01]  /*44c0*/  ATOM.E.ADD.F16x2.RN.STRONG.GPU P0, RZ, desc[UR8][R14.64+0x4], R11 ;  /* 0x8000040b0eff79a2 */ /* 0x0003e2000c10e108 */
[----:B------:R-:W-:Y:S04]  /*44d0*/  BSSY.RECONVERGENT B0, `(.L_x_1348) ;  /* 0x000000e000007945 */ /* 0x000fe80003800200 */
[----:B-1----:R-:W-:Y:S05]  /*44e0*/  @P0 BRA `(.L_x_1349) ;  /* 0x0000000000300947 */ /* 0x002fea0003800000 */
[----:B------:R-:W1:Y:S02]  /*44f0*/  QSPC.E.S P0, RZ, [R14+0x4] ;  /* 0x000004000eff73aa */ /* 0x000e640000000500 */
[----:B-1----:R-:W-:Y:S05]  /*4500*/  @!P0 BRA `(.L_x_1350) ;  /* 0x00000000001c8947 */ /* 0x002fea0003800000 */
[----:B------:R-:W-:-:S04]  /*4510*/  MOV R2, R14 ;  /* 0x0000000e00027202 */ /* 0x000fc80000000f00 */
[----:B------:R-:W-:-:S07]  /*4520*/  MOV R4, R2 ;  /* 0x0000000200047202 */ /* 0x000fce0000000f00 */
.L_x_1351:
[----:B------:R-:W0:Y:S02]  /*4530*/  LDS R2, [R4+0x4] ;  /* 0x0000040004027984 */ /* 0x000e240000000800 */
[----:B0-----:R-:W-:-:S05]  /*4540*/  HFMA2 R3, R2, 1, 1, R0 ;  /* 0x3c003c0002037831 */ /* 0x001fca0000000000 */
[----:B------:R-:W0:Y:S02]  /*4550*/  ATOMS.CAST.SPIN P0, [R4+0x4], R2, R3 ;  /* 0x000004020400758d */ /* 0x000e240001800003 */
[----:B0-----:R-:W-:Y:S05]  /*4560*/  @!P0 BRA `(.L_x_1351) ;  /* 0xfffffffc00f08947 */ /* 0x001fea000383ffff */
[----:B------:R-:W-:Y:S05]  /*4570*/  BRA `(.L_x_1349) ;  /* 0x00000000000c7947 */ /* 0x000fea0003800000 */
.L_x_1350:
[----:B------:R-:W0:Y:S02]  /*4580*/  LD.E R0, desc[UR8][R14.64+0x4] ;  /* 0x000004080e007980 */ /* 0x000e24000c101900 */
[----:B0-----:R-:W-:-:S05]  /*4590*/  IADD3 R3, PT, PT, R11, R0, RZ ;  /* 0x000000000b037210 */ /* 0x001fca0007ffe0ff */
[----:B------:R1:W-:Y:S02]  /*45a0*/  ST.E desc[UR8][R14.64+0x4], R3 ;  /* 0x000004030e007985 */ /* 0x0003e4000c101908 */
.L_x_1349:
[----:B------:R-:W-:Y:S05]  /*45b0*/  BSYNC.RECONVERGENT B0 ;  /* 0x0000000000007941 */ /* 0x000fea0003800200 */
.L_x_1348:
        /* <DEDUP_REMOVED lines=8> */
.L_x_1355:
[----:B------:R-:W0:Y:S02]  /*4640*/  LDS R2, [R0] ;  /* 0x0000000000027984 */ /* 0x000e240000000800 */
[----:B0-----:R-:W-:-:S05]  /*4650*/  HADD2 R3, R2, R10 ;  /* 0x0000000a02037230 */ /* 0x001fca0000000000 */
[----:B------:R-:W0:Y:S02]  /*4660*/  ATOMS.CAST.SPIN P0, [R0], R2, R3 ;  /* 0x000000020000758d */ /* 0x000e240001800003 */
[----:B0-----:R-:W-:Y:S05]  /*4670*/  @!P0 BRA `(.L_x_1355) ;  /* 0xfffffffc00f08947 */ /* 0x001fea000383ffff */
[----:B------:R-:W-:Y:S05]  /*4680*/  BRA `(.L_x_1353) ;  /* 0x00000000000c7947 */ /* 0x000fea0003800000 */
.L_x_1354:
[----:B------:R-:W2:Y:S02]  /*4690*/  LD.E R0, desc[UR8][R14.64] ;  /* 0x000000080e007980 */ /* 0x000ea4000c101900 */
[----:B--2---:R-:W-:-:S05]  /*46a0*/  IADD3 R3, PT, PT, R10, R0, RZ ;  /* 0x000000000a037210 */ /* 0x004fca0007ffe0ff */
[----:B------:R0:W-:Y:S02]  /*46b0*/  ST.E desc[UR8][R14.64], R3 ;  /* 0x000000030e007985 */ /* 0x0001e4000c101908 */
.L_x_1353:
[----:B------:R-:W-:Y:S05]  /*46c0*/  BSYNC.RECONVERGENT B0 ;  /* 0x0000000000007941 */ /* 0x000fea0003800200 */
.L_x_1352:
[----:B------:R1:W-:Y:S01]  /*46d0*/  ATOM.E.ADD.F16x2.RN.STRONG.GPU P0, RZ, desc[UR8][R14.64+0x4], R9 ;  /* 0x800004090eff79a2 */ /* 0x0003e2000c10e108 */
[----:B------:R-:W-:Y:S04]  /*46e0*/  BSSY.RECONVERGENT B0, `(.L_x_1356) ;  /* 0x000000e000007945 */ /* 0x000fe80003800200 */
[----:B-1----:R-:W-:Y:S05]  /*46f0*/  @P0 BRA `(.L_x_1357) ;  /* 0x0000000000300947 */ /* 0x002fea0003800000 */
[----:B------:R-:W1:Y:S02]  /*4700*/  QSPC.E.S P0, RZ, [R14+0x4] ;  /* 0x000004000eff73aa */ /* 0x000e640000000500 */
[----:B-1----:R-:W-:Y:S05]  /*4710*/  @!P0 BRA `(.L_x_1358) ;  /* 0x00000000001c8947 */ /* 0x002fea0003800000 */
[----:B------:R-:W-:-:S04]  /*4720*/  MOV R2, R14 ;  /* 0x0000000e00027202 */ /* 0x000fc80000000f00 */
[----:B------:R-:W-:-:S07]  /*4730*/  MOV R0, R2 ;  /* 0x0000000200007202 */ /* 0x000fce0000000f00 */
.L_x_1359:
[----:B------:R-:W0:Y:S02]  /*4740*/  LDS R2, [R0+0x4] ;  /* 0x0000040000027984 */ /* 0x000e240000000800 */
[----:B0-----:R-:W-:-:S05]  /*4750*/  HFMA2 R3, R2, 1, 1, R9 ;  /* 0x3c003c0002037831 */ /* 0x001fca0000000009 */
[----:B------:R-:W0:Y:S02]  /*4760*/  ATOMS.CAST.SPIN P0, [R0+0x4], R2, R3 ;  /* 0x000004020000758d */ /* 0x000e240001800003 */
[----:B0-----:R-:W-:Y:S05]  /*4770*/  @!P0 BRA `(.L_x_1359) ;  /* 0xfffffffc00f08947 */ /* 0x001fea000383ffff */
[----:B------:R-:W-:Y:S05]  /*4780*/  BRA `(.L_x_1357) ;  /* 0x00000000000c7947 */ /* 0x000fea0003800000 */
.L_x_1358:
[----:B------:R-:W0:Y:S02]  /*4790*/  LD.E R0, desc[UR8][R14.64+0x4] ;  /* 0x000004080e007980 */ /* 0x000e24000c101900 */
[----:B0-----:R-:W-:-:S05]  /*47a0*/  IADD3 R3, PT, PT, R9, R0, RZ ;  /* 0x0000000009037210 */ /* 0x001fca0007ffe0ff */
[----:B------:R1:W-:Y:S02]  /*47b0*/  ST.E desc[UR8][R14.64+0x4], R3 ;  /* 0x000004030e007985 */ /* 0x0003e4000c101908 */
.L_x_1357:
[----:B------:R-:W-:Y:S05]  /*47c0*/  BSYNC.RECONVERGENT B0 ;  /* 0x0000000000007941 */ /* 0x000fea0003800200 */
.L_x_1356:
        /* <DEDUP_REMOVED lines=8> */
.L_x_1363:
[----:B------:R-:W0:Y:S02]  /*4850*/  LDS R2, [R0] ;  /* 0x0000000000027984 */ /* 0x000e240000000800 */
[----:B0-----:R-:W-:-:S05]  /*4860*/  HADD2 R3, R2, R8 ;  /* 0x0000000802037230 */ /* 0x001fca0000000000 */
[----:B------:R-:W0:Y:S02]  /*4870*/  ATOMS.CAST.SPIN P0, [R0], R2, R3 ;  /* 0x000000020000758d */ /* 0x000e240001800003 */
[----:B0-----:R-:W-:Y:S05]  /*4880*/  @!P0 BRA `(.L_x_1363) ;  /* 0xfffffffc00f08947 */ /* 0x001fea000383ffff */
[----:B------:R-:W-:Y:S05]  /*4890*/  BRA `(.L_x_1361) ;  /* 0x00000000000c7947 */ /* 0x000fea0003800000 */
.L_x_1362:
[----:B------:R-:W2:Y:S02]  /*48a0*/  LD.E R0, desc[UR8][R14.64] ;  /* 0x000000080e007980 */ /* 0x000ea4000c101900 */
[----:B--2---:R-:W-:-:S05]  /*48b0*/  IADD3 R3, PT, PT, R8, R0, RZ ;  /* 0x0000000008037210 */ /* 0x004fca0007ffe0ff */
[----:B------:R0:W-:Y:S02]  /*48c0*/  ST.E desc[UR8][R14.64], R3 ;  /* 0x000000030e007985 */ /* 0x0001e4000c101908 */
.L_x_1361:
[----:B------:R-:W-:Y:S05]  /*48d0*/  BSYNC.RECONVERGENT B0 ;  /* 0x0000000000007941 */ /* 0x000fea0003800200 */
.L_x_1360:
[----:B------:R1:W-:Y:S02]  /*48e0*/  ATOM.E.ADD.F16x2.RN.STRONG.GPU P0, RZ, desc[UR8][R14.64+0x4], R7 ;  /* 0x800004070eff79a2 */ /* 0x0003e4000c10e108 */
[----:B-1----:R-:W-:Y:S05]  /*48f0*/  @P0 EXIT ;  /* 0x000000000000094d */ /* 0x002fea0003800000 */
[----:B------:R-:W1:Y:S02]  /*4900*/  QSPC.E.S P0, RZ, [R14+0x4] ;  /* 0x000004000eff73aa */ /* 0x000e640000000500 */
[----:B-1----:R-:W-:Y:S05]  /*4910*/  @!P0 BRA `(.L_x_1364) ;  /* 0x00000000001c8947 */ /* 0x002fea0003800000 */
[----:B------:R-:W-:-:S04]  /*4920*/  MOV R2, R14 ;  /* 0x0000000e00027202 */ /* 0x000fc80000000f00 */
[----:B------:R-:W-:-:S07]  /*4930*/  MOV R0, R2 ;  /* 0x0000000200007202 */ /* 0x000fce0000000f00 */
.L_x_1365:
[----:B------:R-:W0:Y:S02]  /*4940*/  LDS R2, [R0+0x4] ;  /* 0x0000040000027984 */ /* 0x000e240000000800 */
[----:B0-----:R-:W-:-:S05]  /*4950*/  HFMA2 R3, R2, 1, 1, R7 ;  /* 0x3c003c0002037831 */ /* 0x001fca0000000007 */
[----:B------:R-:W0:Y:S02]  /*4960*/  ATOMS.CAST.SPIN P0, [R0+0x4], R2, R3 ;  /* 0x000004020000758d */ /* 0x000e240001800003 */
[----:B0-----:R-:W-:Y:S05]  /*4970*/  @!P0 BRA `(.L_x_1365) ;  /* 0xfffffffc00f08947 */ /* 0x001fea000383ffff */
[----:B------:R-:W-:Y:S05]  /*4980*/  EXIT ;  /* 0x000000000000794d */ /* 0x000fea0003800000 */
.L_x_1364:
[----:B------:R-:W0:Y:S02]  /*4990*/  LD.E R0, desc[UR8][R14.64+0x4] ;  /* 0x000004080e007980 */ /* 0x000e24000c101900 */
[----:B0-----:R-:W-:-:S05]  /*49a0*/  IADD3 R3, PT, PT, R7, R0, RZ ;  /* 0x0000000007037210 */ /* 0x001fca0007ffe0ff */
[----:B------:R-:W-:Y:S01]  /*49b0*/  ST.E desc[UR8][R14.64+0x4], R3 ;  /* 0x000004030e007985 */ /* 0x000fe2000c101908 */
[----:B------:R-:W-:Y:S05]  /*49c0*/  EXIT ;  /* 0x000000000000794d */ /* 0x000fea0003800000 */
.L_x_1366:
        /* <DEDUP_REMOVED lines=11> */
.L_x_1871:


//--------------------- .text._ZN4vllm4gptq33gemm_half_q_half_gptq_2bit_kernelILb1ELi5EEEvPK6__halfPKjS6_S4_PS2_iiiibPKi --------------------------
	.section	.text._ZN4vllm4gptq33gemm_half_q_half_gptq_2bit_kernelILb1ELi5EEEvPK6__halfPKjS6_S4_PS2_iiiibPKi,"ax",@progbits
	.align	128
        .global         _ZN4vllm4gptq33gemm_half_q_half_gptq_2bit_kernelILb1ELi5EEEvPK6__halfPKjS6_S4_PS2_iiiibPKi
        .type           _ZN4vllm4gptq33gemm_half_q_half_gptq_2bit_kernelILb1ELi5EEEvPK6__halfPKjS6_S4_PS2_iiiibPKi,@function
        .size           _ZN4vllm4gptq33gemm_half_q_half_gptq_2bit_kernelILb1ELi5EEEvPK6__halfPKjS6_S4_PS2_iiiibPKi,(.L_x_1872 - _ZN4vllm4gptq33gemm_half_q_half_gptq_2bit_kernelILb1ELi5EEEvPK6__halfPKjS6_S4_PS2_iiiibPKi)
        .other          _ZN4vllm4gptq33gemm_half_q_half_gptq_2bit_kernelILb1ELi5EEEvPK6__halfPKjS6_S4_PS2_iiiibPKi,@"STO_CUDA_ENTRY STV_DEFAULT"
_ZN4vllm4gptq33gemm_half_q_half_gptq_2bit_kernelILb1ELi5EEEvPK6__halfPKjS6_S4_PS2_iiiibPKi:
.text._ZN4vllm4gptq33gemm_half_q_half_gptq_2bit_kernelILb1ELi5EEEvPK6__halfPKjS6_S4_PS2_iiiibPKi:
        /* <DEDUP_REMOVED lines=11> */
[----:B------:R-:W-:-:S03]  /*00b0*/  ISETP.GE.U32.AND P0, PT, R10, R67, PT ;  /* 0x000000430a00720c */ /* 0x000fc60003f06070 */
[----:B------:R-:W-:-:S10]  /*00c0*/  IMAD.SHL.U32 R0, R0, 0x4, RZ ;  /* 0x0000000400007824 */ /* 0x000fd400078e00ff */
        /* <DEDUP_REMOVED lines=22> */
[----:B------:R-:W-:Y:S02]  /*0230*/  IADD3 R9, PT, PT, R8, R3, RZ ;  /* 0x0000000308097210 */ /* 0x000fe40007ffe0ff */
[----:B------:R-:W-:Y:S02]  /*0240*/  LEA.HI.X R7, R7, UR7, R14, 0x1, P1 ;  /* 0x0000000707077c11 */ /* 0x000fe400088f0c0e */
[C---:B------:R-:W-:Y:S01]  /*0250*/  IADD3 R14, P0, PT, R10.reuse, R8, RZ ;  /* 0x000000080a0e7210 */ /* 0x040fe20007f1e0ff */
[----:B------:R-:W-:Y:S01]  /*0260*/  IMAD.IADD R11, R9, 0x1, R3 ;  /* 0x00000001090b7824 */ /* 0x000fe200078e0203 */
[----:B------:R-:W-:Y:S01]  /*0270*/  IADD3 R17, P1, PT, R10, R9, RZ ;  /* 0x000000090a117210 */ /* 0x000fe20007f3e0ff */
[----:B------:R-:W2:Y:S01]  /*0280*/  LDG.E.U16.CONSTANT R5, desc[UR8][R4.64] ;  /* 0x0000000804057981 */ /* 0x000ea2000c1e9500 */
[----:B------:R-:W-:-:S02]  /*0290*/  LEA.HI.X.SX32 R19, R8, RZ, 0x1, P0 ;  /* 0x000000ff08137211 */ /* 0x000fc400000f0eff */
[----:B------:R-:W-:Y:S01]  /*02a0*/  LEA R8, P0, R14, UR6, 0x1 ;  /* 0x000000060e087c11 */ /* 0x000fe2000f8008ff */
[----:B------:R-:W3:Y:S01]  /*02b0*/  LDG.E.U16.CONSTANT R7, desc[UR8][R6.64] ;  /* 0x0000000806077981 */ /* 0x000ee2000c1e9500 */
[----:B------:R-:W-:Y:S02]  /*02c0*/  IADD3 R15, P2, PT, R10, R11, RZ ;  /* 0x0000000b0a0f7210 */ /* 0x000fe40007f5e0ff */
[----:B------:R-:W-:Y:S02]  /*02d0*/  LEA.HI.X.SX32 R18, R9, RZ, 0x1, P1 ;  /* 0x000000ff09127211 */ /* 0x000fe400008f0eff */
[----:B------:R-:W-:Y:S02]  /*02e0*/  LEA.HI.X R9, R14, UR7, R19, 0x1, P0 ;  /* 0x000000070e097c11 */ /* 0x000fe400080f0c13 */
[----:B------:R-:W-:Y:S02]  /*02f0*/  LEA R10, P1, R17, UR6, 0x1 ;  /* 0x00000006110a7c11 */ /* 0x000fe4000f8208ff */
[----:B------:R-:W-:-:S02]  /*0300*/  LEA.HI.X.SX32 R16, R11, RZ, 0x1, P2 ;  /* 0x000000ff0b107211 */ /* 0x000fc400010f0eff */
[----:B------:R-:W-:Y:S01]  /*0310*/  LEA R14, P0, R15, UR6, 0x1 ;  /* 0x000000060f0e7c11 */ /* 0x000fe2000f8008ff */
        /* <DEDUP_REMOVED lines=11> */
.L_x_1369:
        /* <DEDUP_REMOVED lines=8> */
[----:B------:R-:W-:Y:S01]  /*0450*/  IMAD.IADD R23, R21, 0x1, R3 ;  /* 0x0000000115177824 */ /* 0x000fe200078e0203 */
[----:B--2---:R-:W-:Y:S02]  /*0460*/  SHF.R.S32.HI R8, RZ, 0x1f, R4 ;  /* 0x0000001fff087819 */ /* 0x004fe40000011404 */
[-C--:B------:R-:W-:Y:S02]  /*0470*/  IADD3 R7, P0, PT, R9, R4.reuse, RZ ;  /* 0x0000000409077210 */ /* 0x080fe40007f1e0ff */
[----:B------:R-:W-:Y:S02]  /*0480*/  IADD3 R11, P2, PT, R21, R4, RZ ;  /* 0x00000004150b7210 */ /* 0x000fe40007f5e0ff */
[----:B------:R-:W-:Y:S02]  /*0490*/  LEA.HI.X.SX32 R10, R9, R8, 0x1, P0 ;  /* 0x00000008090a7211 */ /* 0x000fe400000f0eff */
[----:B0-----:R-:W-:Y:S02]  /*04a0*/  LEA R6, P1, R7, UR6, 0x1 ;  /* 0x0000000607067c11 */ /* 0x001fe4000f8208ff */
[----:B------:R-:W-:-:S02]  /*04b0*/  IADD3 R5, P0, PT, R17, R4, RZ ;  /* 0x0000000411057210 */ /* 0x000fc40007f1e0ff */
[----:B------:R-:W-:Y:S02]  /*04c0*/  LEA.HI.X R7, R7, UR7, R10, 0x1, P1 ;  /* 0x0000000707077c11 */ /* 0x000fe400088f0c0a */
[-C--:B------:R-:W-:Y:S02]  /*04d0*/  IADD3 R9, P1, PT, R19, R4.reuse, RZ ;  /* 0x0000000413097210 */ /* 0x080fe40007f3e0ff */
[----:B------:R-:W-:Y:S02]  /*04e0*/  IADD3 R15, P3, PT, R23, R4, RZ ;  /* 0x00000004170f7210 */ /* 0x000fe40007f7e0ff */
[-C--:B------:R-:W-:Y:S01]  /*04f0*/  LEA.HI.X.SX32 R22, R17, R8.reuse, 0x1, P0 ;  /* 0x0000000811167211 */ /* 0x080fe200000f0eff */
[----:B------:R-:W2:Y:S01]  /*0500*/  LDG.E.U16.CONSTANT R7, desc[UR8][R6.64] ;  /* 0x0000000806077981 */ /* 0x000ea2000c1e9500 */
[-C--:B------:R-:W-:Y:S02]  /*0510*/  LEA.HI.X.SX32 R20, R19, R8.reuse, 0x1, P1 ;  /* 0x0000000813147211 */ /* 0x080fe400008f0eff */
[----:B------:R-:W-:-:S02]  /*0520*/  LEA.HI.X.SX32 R18, R21, R8, 0x1, P2 ;  /* 0x0000000815127211 */ /* 0x000fc400010f0eff */
[----:B------:R-:W-:Y:S02]  /*0530*/  LEA.HI.X.SX32 R16, R23, R8, 0x1, P3 ;  /* 0x0000000817107211 */ /* 0x000fe400018f0eff */
[----:B------:R-:W-:Y:S02]  /*0540*/  LEA R4, P0, R5, UR6, 0x1 ;  /* 0x0000000605047c11 */ /* 0x000fe4000f8008ff */
[----:B------:R-:W-:Y:S02]  /*0550*/  LEA R8, P1, R9, UR6, 0x1 ;  /* 0x0000000609087c11 */ /* 0x000fe4000f8208ff */
[----:B------:R-:W-:Y:S02]  /*0560*/  LEA R10, P2, R11, UR6, 0x1 ;  /* 0x000000060b0a7c11 */ /* 0x000fe4000f8408ff */
[----:B------:R-:W-:Y:S02]  /*0570*/  LEA R14, P3, R15, UR6, 0x1 ;  /* 0x000000060f0e7c11 */ /* 0x000fe4000f8608ff */
[----:B------:R-:W-:-:S02]  /*0580*/  LEA.HI.X R5, R5, UR7, R22, 0x1, P0 ;  /* 0x0000000705057c11 */ /* 0x000fc400080f0c16 */
        /* <DEDUP_REMOVED lines=12> */
.L_x_1368:
[----:B------:R-:W-:Y:S05]  /*0650*/  BSYNC.RECONVERGENT B0 ;  /* 0x0000000000007941 */ /* 0x000fea0003800200 */
.L_x_1367:
[----:B------:R-:W0:Y:S02]  /*0660*/  LDCU UR4, c[0x0][0x3ac] ;  /* 0x00007580ff0477ac */ /* 0x000e240008000800 */
[----:B01----:R-:W-:-:S04]  /*0670*/  MOV R9, UR4 ;  /* 0x0000000400097c02 */ /* 0x003fc80008000f00 */
[----:B------:R-:W-:-:S13]  /*0680*/  ISETP.GE.AND P0, PT, R0, R9, PT ;  /* 0x000000090000720c */ /* 0x000fda0003f06270 */
[----:B------:R-:W-:Y:S05]  /*0690*/  @P0 EXIT ;  /* 0x000000000000094d */ /* 0x000fea0003800000 */
[----:B------:R-:W0:Y:S01]  /*06a0*/  LDC R8, c[0x0][0x3b4] ;  /* 0x0000ed00ff087b82 */ /* 0x000e220000000800 */
[----:B------:R-:W-:Y:S01]  /*06b0*/  IMAD R2, R2, R9, RZ ;  /* 0x0000000902027224 */ /* 0x000fe200078e02ff */
[----:B------:R-:W1:Y:S01]  /*06c0*/  LDCU.64 UR4, c[0x0][0x388] ;  /* 0x00007100ff0477ac */ /* 0x000e620008000a00 */
[----:B------:R-:W-:-:S05]  /*06d0*/  PRMT R12, RZ, 0x5410, RZ ;  /* 0x00005410ff0c7816 */ /* 0x000fca00000000ff */
[----:B------:R-:W2:Y:S08]  /*06e0*/  LDC.64 R14, c[0x0][0x390] ;  /* 0x0000e400ff0e7b82 */ /* 0x000eb00000000a00 */
[----:B------:R-:W3:Y:S01]  /*06f0*/  LDC.64 R16, c[0x0][0x398] ;  /* 0x0000e600ff107b82 */ /* 0x000ee20000000a00 */
[----:B0-----:R-:W-:-:S04]  /*0700*/  IABS R7, R8 ;  /* 0x0000000800077213 */ /* 0x001fc80000000000 */
[----:B------:R-:W0:Y:S08]  /*0710*/  I2F.RP R6, R7 ;  /* 0x0000000700067306 */ /* 0x000e300000209400 */
[----:B0-----:R-:W0:Y:S02]  /*0720*/  MUFU.RCP R6, R6 ;  /* 0x0000000600067308 */ /* 0x001e240000001000 */
[----:B0-----:R-:W-:-:S06]  /*0730*/  IADD3 R4, PT, PT, R6, 0xffffffe, RZ ;  /* 0x0ffffffe06047810 */ /* 0x001fcc0007ffe0ff */
[----:B------:R0:W4:Y:S02]  /*0740*/  F2I.FTZ.U32.TRUNC.NTZ R5, R4 ;  /* 0x0000000400057305 */ /* 0x000124000021f000 */
[----:B0-----:R-:W-:Y:S01]  /*0750*/  IMAD.MOV.U32 R4, RZ, RZ, RZ ;  /* 0x000000ffff047224 */ /* 0x001fe200078e00ff */
        /* <DEDUP_REMOVED lines=20> */
[----:B------:R-:W-:-:S05]  /*08a0*/  @P0 VIADD R5, R5, 0x1 ;  /* 0x0000000105050836 */ /* 0x000fca0000000000 */
[----:B------:R-:W-:-:S04]  /*08b0*/  MOV R60, R5 ;  /* 0x00000005003c7202 */ /* 0x000fc80000000f00 */
[----:B------:R-:W-:Y:S02]  /*08c0*/  @!P2 IADD3 R60, PT, PT, RZ, -R60, RZ ;  /* 0x8000003cff3ca210 */ /* 0x000fe40007ffe0ff */
[----:B------:R-:W-:-:S04]  /*08d0*/  @!P1 LOP3.LUT R60, RZ, R8, RZ, 0x33, !PT ;  /* 0x00000008ff3c9212 */ /* 0x000fc800078e33ff */
[----:B------:R-:W0:Y:S01]  /*08e0*/  I2F.U32.RP R6, R60 ;  /* 0x0000003c00067306 */ /* 0x000e220000209000 */
[----:B------:R-:W-:Y:S02]  /*08f0*/  IADD3 R7, PT, PT, RZ, -R60, RZ ;  /* 0x8000003cff077210 */ /* 0x000fe40007ffe0ff */
[----:B------:R-:W-:-:S05]  /*0900*/  ISETP.NE.U32.AND P2, PT, R60, RZ, PT ;  /* 0x000000ff3c00720c */ /* 0x000fca0003f45070 */
[----:B0-----:R-:W0:Y:S02]  /*0910*/  MUFU.RCP R6, R6 ;  /* 0x0000000600067308 */ /* 0x001e240000001000 */
[----:B0-----:R-:W-:Y:S02]  /*0920*/  IADD3 R4, PT, PT, R6, 0xffffffe, RZ ;  /* 0x0ffffffe06047810 */ /* 0x001fe40007ffe0ff */
[----:B------:R-:W-:-:S04]  /*0930*/  PRMT R6, RZ, 0x5410, RZ ;  /* 0x00005410ff067816 */ /* 0x000fc800000000ff */
[----:B------:R0:W4:Y:S02]  /*0940*/  F2I.FTZ.U32.TRUNC.NTZ R5, R4 ;  /* 0x0000000400057305 */ /* 0x000124000021f000 */
[----:B0-----:R-:W-:Y:S02]  /*0950*/  IMAD.MOV.U32 R4, RZ, RZ, RZ ;  /* 0x000000ffff047224 */ /* 0x001fe400078e00ff */
        /* <DEDUP_REMOVED lines=9> */
[----:B------:R-:W-:Y:S01]  /*09f0*/  ISETP.GE.U32.AND P1, PT, R5, R60, PT ;  /* 0x0000003c0500720c */ /* 0x000fe20003f26070 */
[----:B------:R-:W-:-:S05]  /*0a00*/  IMAD.SHL.U32 R5, R2, 0x8, RZ ;  /* 0x0000000802057824 */ /* 0x000fca00078e00ff */
        /* <DEDUP_REMOVED lines=44> */
.L_x_1372:
[----:B-----5:R0:W5:Y:S01]  /*0cd0*/  LDG.E.128.CONSTANT R20, desc[UR8][R68.64] ;  /* 0x0000000844147981 */ /* 0x020162000c1e9d00 */
[----:B------:R-:W-:Y:S01]  /*0ce0*/  ISETP.NE.AND P0, PT, R66, R55, PT ;  /* 0x000000374200720c */ /* 0x000fe20003f05270 */
[----:B------:R-:W-:-:S04]  /*0cf0*/  UPRMT UR5, UR6, 0x8880, URZ ;  /* 0x0000888006057896 */ /* 0x000fc800080000ff */
[----:B------:R-:W-:-:S04]  /*0d00*/  UISETP.NE.AND UP0, UPT, UR5, URZ, UPT ;  /* 0x000000ff0500728c */ /* 0x000fc8000bf05270 */
[----:B------:R-:W-:-:S04]  /*0d10*/  USEL UR5, URZ, 0x1, UP0 ;  /* 0x00000001ff057887 */ /* 0x000fc80008000000 */
[----:B0-----:R-:W-:Y:S08]  /*0d20*/  @P0 BRA `(.L_x_1371) ;  /* 0x0000000000700947 */ /* 0x001ff00003800000 */
[----:B------:R-:W0:Y:S01]  /*0d30*/  S2R R18, SR_TID.X ;  /* 0x0000000000127919 */ /* 0x000e220000002100 */
[----:B------:R-:W1:Y:S01]  /*0d40*/  LDC R13, c[0x0][0x3ac] ;  /* 0x0000eb00ff0d7b82 */ /* 0x000e620000000800 */
[----:B------:R-:W0:Y:S07]  /*0d50*/  S2R R17, SR_CTAID.X ;  /* 0x0000000000117919 */ /* 0x000e2e0000002500 */
[----:B------:R-:W2:Y:S08]  /*0d60*/  LDC.64 R8, c[0x0][0x390] ;  /* 0x0000e400ff087b82 */ /* 0x000eb00000000a00 */
[----:B------:R-:W3:Y:S01]  /*0d70*/  LDC.64 R14, c[0x0][0x398] ;  /* 0x0000e600ff0e7b82 */ /* 0x000ee20000000a00 */
[----:B-1----:R-:W-:-:S05]  /*0d80*/  IMAD R13, R64, R13, R13 ;  /* 0x0000000d400d7224 */ /* 0x002fca00078e020d */
[----:B------:R-:W-:-:S04]  /*0d90*/  SHF.R.S32.HI R16, RZ, 0x1f, R13 ;  /* 0x0000001fff107819 */ /* 0x000fc8000001140d */
[----:B------:R-:W-:Y:S01]  /*0da0*/  LEA.HI R16, R16, R13, RZ, 0x4 ;  /* 0x0000000d10107211 */ /* 0x000fe200078f20ff */
[----:B0-----:R-:W-:-:S05]  /*0db0*/  IMAD R24, R17, 0x80, R18 ;  /* 0x0000008011187824 */ /* 0x001fca00078e0212 */
[----:B------:R-:W-:Y:S02]  /*0dc0*/  LEA R17, R24, R13, 0x2 ;  /* 0x0000000d18117211 */ /* 0x000fe400078e10ff */
[----:B------:R-:W-:-:S03]  /*0dd0*/  LEA.HI.SX32 R13, R16, R65, 0x1c ;  /* 0x00000041100d7211 */ /* 0x000fc600078fe2ff */
[----:B---3--:R-:W-:-:S04]  /*0de0*/  IMAD.WIDE R14, R17, 0x2, R14 ;  /* 0x00000002110e7825 */ /* 0x008fc800078e020e */
[----:B--2---:R-:W-:Y:S01]  /*0df0*/  IMAD.WIDE R8, R13, 0x4, R8 ;  /* 0x000000040d087825 */ /* 0x004fe200078e0208 */
[----:B------:R0:W5:Y:S04]  /*0e00*/  LDG.E.CONSTANT R70, desc[UR8][R14.64] ;  /* 0x000000080e467981 */ /* 0x000168000c1e9900 */
[----:B------:R0:W5:Y:S04]  /*0e10*/  LDG.E.CONSTANT R73, desc[UR8][R14.64+0x4] ;  /* 0x000004080e497981 */ /* 0x000168000c1e9900 */
[----:B------:R-:W2:Y:S01]  /*0e20*/  LDG.E.CONSTANT R8, desc[UR8][R8.64] ;  /* 0x0000000808087981 */ /* 0x000ea2000c1e9900 */
        /* <DEDUP_REMOVED lines=12> */
.L_x_1371:
[----:B------:R-:W-:Y:S01]  /*0ef0*/  VIADD R9, R56, UR5 ;  /* 0x0000000538097c36 */ /* 0x000fe20008000000 */
[----:B------:R-:W-:Y:S02]  /*0f00*/  IADD3 R8, PT, PT, R59, UR5, RZ ;  /* 0x000000053b087c10 */ /* 0x000fe4000fffe0ff */
[----:B------:R-:W-:Y:S01]  /*0f10*/  IADD3 R29, PT, PT, R58, UR5, RZ ;  /* 0x000000053a1d7c10 */ /* 0x000fe2000fffe0ff */
[----:B------:R-:W0:Y:S01]  /*0f20*/  I2F.F16 R14, R9 ;  /* 0x00000009000e7306 */ /* 0x000e220000200c00 */
[----:B------:R-:W-:Y:S02]  /*0f30*/  IADD3 R26, PT, PT, R57, UR5, RZ ;  /* 0x00000005391a7c10 */ /* 0x000fe4000fffe0ff */
[----:B------:R-:W-:Y:S02]  /*0f40*/  PRMT R13, R63, 0x5410, R62 ;  /* 0x000054103f0d7816 */ /* 0x000fe4000000003e */
[----:B-----5:R-:W-:Y:S02]  /*0f50*/  LOP3.LUT R15, R22, 0x30003, RZ, 0xc0, !PT ;  /* 0x00030003160f7812 */ /* 0x020fe400078ec0ff */
[----:B------:R-:W-:Y:S01]  /*0f60*/  LOP3.LUT R32, R9, 0xe400, RZ, 0xfc, !PT ;  /* 0x0000e40009207812 */ /* 0x000fe200078efcff */
[----:B------:R-:W1:Y:S01]  /*0f70*/  I2F.F16 R24, R8 ;  /* 0x0000000800187306 */ /* 0x000e620000200c00 */
[----:B------:R-:W-:-:S02]  /*0f80*/  LOP3.LUT R35, R15, 0x64006400, RZ, 0xfc, !PT ;  /* 0x640064000f237812 */ /* 0x000fc400078efcff */
[----:B------:R-:W-:Y:S02]  /*0f90*/  LOP3.LUT R31, R26, 0xe400, RZ, 0xfc, !PT ;  /* 0x0000e4001a1f7812 */ /* 0x000fe400078efcff */
[----:B------:R-:W-:Y:S01]  /*0fa0*/  SHF.R.U32.HI R53, RZ, 0x8, R23 ;  /* 0x00000008ff357819 */ /* 0x000fe20000011617 */
[--C-:B0-----:R-:W-:Y:S02]  /*0fb0*/  HADD2 R33, R61.H0_H0, -R14.reuse.H0_H0 ;  /* 0xa000000e3d217230 */ /* 0x101fe40000000800 */
[----:B------:R-:W0:Y:S01]  /*0fc0*/  I2F.F16 R18, R29 ;  /* 0x0000001d00127306 */ /* 0x000e220000200c00 */
[C---:B------:R-:W-:Y:S01]  /*0fd0*/  HADD2 R25, R13.reuse, -R14.H0_H0 ;  /* 0xa000000e0d197230 */ /* 0x040fe20000000000 */
[----:B------:R-:W-:Y:S02]  /*0fe0*/  LOP3.LUT R14, R21, 0x30003, RZ, 0xc0, !PT ;  /* 0x00030003150e7812 */ /* 0x000fe400078ec0ff */
[----:B------:R-:W-:Y:S02]  /*0ff0*/  LOP3.LUT R54, R53, 0xc000c0, RZ, 0xc0, !PT ;  /* 0x00c000c035367812 */ /* 0x000fe400078ec0ff */
[----:B------:R-:W-:Y:S01]  /*1000*/  LOP3.LUT R28, R14, 0x64006400, RZ, 0xfc, !PT ;  /* 0x640064000e1c7812 */ /* 0x000fe200078efcff */
[--C-:B-1----:R-:W-:Y:S01]  /*1010*/  HADD2 R52, R13, -R24.reuse.H0_H0 ;  /* 0xa00000180d347230 */ /* 0x102fe20000000000 */
[----:B------:R-:W1:Y:S01]  /*1020*/  I2F.F16 R16, R26 ;  /* 0x0000001a00107306 */ /* 0x000e620000200c00 */
[----:B------:R-:W-:Y:S01]  /*1030*/  HADD2 R51, R61.H0_H0, -R24.H0_H0 ;  /* 0xa00000183d337230 */ /* 0x000fe20000000800 */
[----:B------:R-:W-:-:S02]  /*1040*/  SHF.R.U32.HI R24, RZ, 0x8, R20 ;  /* 0x00000008ff187819 */ /* 0x000fc40000011614 */
[----:B------:R-:W-:Y:S02]  /*1050*/  IADD3 R66, PT, PT, R66, 0x10, RZ ;  /* 0x0000001042427810 */ /* 0x000fe40007ffe0ff */
[----:B------:R-:W-:Y:S01]  /*1060*/  LOP3.LUT R14, R24, 0x30003, RZ, 0xc0, !PT ;  /* 0x00030003180e7812 */ /* 0x000fe200078ec0ff */
[--C-:B0-----:R-:W-:Y:S01]  /*1070*/  HADD2 R49, R61.H0_H0, -R18.reuse.H0_H0 ;  /* 0xa00000123d317230 */ /* 0x101fe20000000800 */
[----:B------:R-:W-:Y:S01]  /*1080*/  ISETP.GE.U32.AND P0, PT, R66, R67, PT ;  /* 0x000000434200720c */ /* 0x000fe20003f06070 */
[----:B------:R-:W-:Y:S01]  /*1090*/  HADD2 R17, R13, -R18.H0_H0 ;  /* 0xa00000120d117230 */ /* 0x000fe20000000000 */
[----:B------:R-:W-:Y:S02]  /*10a0*/  SHF.R.U32.HI R18, RZ, 0x8, R21 ;  /* 0x00000008ff127819 */ /* 0x000fe40000011615 */
[----:B------:R-:W-:Y:S02]  /*10b0*/  LOP3.LUT R15, R14, 0x64006400, RZ, 0xfc, !PT ;  /* 0x640064000e0f7812 */ /* 0x000fe400078efcff */
[----:B------:R-:W-:Y:S01]  /*10c0*/  LOP3.LUT R27, R18, 0x30003, RZ, 0xc0, !PT ;  /* 0x00030003121b7812 */ /* 0x000fe200078ec0ff */
[--C-:B-1----:R-:W-:Y:S01]  /*10d0*/  HADD2 R41, R61.H0_H0, -R16.reuse.H0_H0 ;  /* 0xa00000103d297230 */ /* 0x102fe20000000800 */
[----:B------:R-:W-:Y:S01]  /*10e0*/  LOP3.LUT R26, R23, 0x30003, RZ, 0xc0, !PT ;  /* 0x00030003171a7812 */ /* 0x000fe200078ec0ff */
[----:B------:R-:W-:Y:S01]  /*10f0*/  HADD2 R19, R13, -R16.H0_H0 ;  /* 0xa00000100d137230 */ /* 0x000fe20000000000 */
[----:B------:R-:W-:-:S02]  /*1100*/  SHF.R.U32.HI R16, RZ, 0x8, R22 ;  /* 0x00000008ff107819 */ /* 0x000fc40000011616 */
[----:B------:R-:W-:Y:S02]  /*1110*/  LOP3.LUT R13, R20, 0x30003, RZ, 0xc0, !PT ;  /* 0x00030003140d7812 */ /* 0x000fe400078ec0ff */
[----:B------:R-:W-:Y:S02]  /*1120*/  LOP3.LUT R30, R16, 0x30003, RZ, 0xc0, !PT ;  /* 0x00030003101e7812 */ /* 0x000fe400078ec0ff */
[----:B------:R-:W-:Y:S02]  /*1130*/  LOP3.LUT R13, R13, 0x64006400, RZ, 0xfc, !PT ;  /* 0x640064000d0d7812 */ /* 0x000fe400078efcff */
[----:B------:R-:W-:Y:S02]  /*1140*/  LOP3.LUT R14, R27, 0x64006400, RZ, 0xfc, !PT ;  /* 0x640064001b0e7812 */ /* 0x000fe400078efcff */
[----:B------:R-:W-:Y:S01]  /*1150*/  LOP3.LUT R27, R30, 0x64006400, RZ, 0xfc, !PT ;  /* 0x640064001e1b7812 */ /* 0x000fe200078efcff */
[----:B------:R-:W-:Y:S01]  /*1160*/  HADD2 R9, R13, R32.H0_H0 ;  /* 0x200000200d097230 */ /* 0x000fe20000000000 */
        /* <DEDUP_REMOVED lines=12> */
[----:B------:R-:W-:-:S02]  /*1230*/  LOP3.LUT R26, R15, 0x64006400, RZ, 0xfc, !PT ;  /* 0x640064000f1a7812 */ /* 0x000fc400078efcff */
[----:B------:R-:W-:Y:S01]  /*1240*/  LOP3.LUT R27, R20, 0x300030, RZ, 0xc0, !PT ;  /* 0x00300030141b7812 */ /* 0x000fe200078ec0ff */
[----:B------:R-:W-:Y:S01]  /*1250*/  HADD2 R29, R36, R29.H0_H0 ;  /* 0x2000001d241d7230 */ /* 0x000fe20000000000 */
[C---:B------:R-:W-:Y:S02]  /*1260*/  LOP3.LUT R28, R24.reuse, 0xc000c, RZ, 0xc0, !PT ;  /* 0x000c000c181c7812 */ /* 0x040fe400078ec0ff */
[----:B------:R-:W-:Y:S02]  /*1270*/  LOP3.LUT R15, R24, 0x300030, RZ, 0xc0, !PT ;  /* 0x00300030180f7812 */ /* 0x000fe400078ec0ff */
[----:B------:R-:W-:Y:S02]  /*1280*/  LOP3.LUT R28, R28, 0x64006400, RZ, 0xfc, !PT ;  /* 0x640064001c1c7812 */ /* 0x000fe400078efcff */
[----:B------:R-:W-:Y:S02]  /*1290*/  LOP3.LUT R40, R27, 0x64006400, RZ, 0xfc, !PT ;  /* 0x640064001b287812 */ /* 0x000fe400078efcff */
[----:B------:R-:W-:Y:S01]  /*12a0*/  LOP3.LUT R36, R15, 0x64006400, RZ, 0xfc, !PT ;  /* 0x640064000f247812 */ /* 0x000fe200078efcff */
[--C-:B------:R-:W-:Y:S01]  /*12b0*/  HFMA2 R15, R26, 0.25, 0.25, R25.reuse.H0_H0 ;  /* 0x340034001a0f7831 */ /* 0x100fe20000040019 */
[----:B------:R-:W-:Y:S01]  /*12c0*/  LOP3.LUT R20, R20, 0xc000c0, RZ, 0xc0, !PT ;  /* 0x00c000c014147812 */ /* 0x000fe200078ec0ff */
[--C-:B------:R-:W-:Y:S01]  /*12d0*/  HFMA2 R28, R28, 0.25, 0.25, R25.reuse.H0_H0 ;  /* 0x340034001c1c7831 */ /* 0x100fe20000040019 */
[C---:B------:R-:W-:Y:S01]  /*12e0*/  LOP3.LUT R26, R21.reuse, 0x300030, RZ, 0xc0, !PT ;  /* 0x00300030151a7812 */ /* 0x040fe200078ec0ff */
[--C-:B------:R-:W-:Y:S01]  /*12f0*/  HFMA2 R40, R40, 0.0625, 0.0625, R25.reuse.H1_H1 ;  /* 0x2c002c0028287831 */ /* 0x100fe20000060019 */
[----:B------:R-:W-:Y:S01]  /*1300*/  LOP3.LUT R24, R24, 0xc000c0, RZ, 0xc0, !PT ;  /* 0x00c000c018187812 */ /* 0x000fe200078ec0ff */
[----:B------:R-:W-:Y:S01]  /*1310*/  HFMA2 R36, R36, 0.0625, 0.0625, R25.H1_H1 ;  /* 0x2c002c0024247831 */ /* 0x000fe20000060019 */
[----:B------:R-:W-:-:S02]  /*1320*/  LOP3.LUT R25, R21, 0xc000c, RZ, 0xc0, !PT ;  /* 0x000c000c15197812 */ /* 0x000fc400078ec0ff */
[----:B------:R-:W-:Y:S02]  /*1330*/  LOP3.LUT R20, R20, 0x64006400, RZ, 0xfc, !PT ;  /* 0x6400640014147812 */ /* 0x000fe400078efcff */
[----:B------:R-:W-:Y:S02]  /*1340*/  LOP3.LUT R34, R25, 0x64006400, RZ, 0xfc, !PT ;  /* 0x6400640019227812 */ /* 0x000fe400078efcff */
[C---:B------:R-:W-:Y:S01]  /*1350*/  LOP3.LUT R25, R18.reuse, 0xc000c, RZ, 0xc0, !PT ;  /* 0x000c000c12197812 */ /* 0x040fe200078ec0ff */
[----:B------:R-:W-:Y:S01]  /*1360*/  HFMA2 R38, R20, 0.015625, 0.015625, R33.H0_H0 ;  /* 0x2400240014267831 */ /* 0x000fe20000040021 */
[----:B------:R-:W-:Y:S01]  /*1370*/  LOP3.LUT R27, R18, 0x300030, RZ, 0xc0, !PT ;  /* 0x00300030121b7812 */ /* 0x000fe200078ec0ff */
[----:B------:R-:W-:Y:S01]  /*1380*/  HFMA2 R34, R34, 0.25, 0.25, R19.H0_H0 ;  /* 0x3400340022227831 */ /* 0x000fe20000040013 */
[----:B------:R-:W-:Y:S02]  /*1390*/  LOP3.LUT R24, R24, 0x64006400, RZ, 0xfc, !PT ;  /* 0x6400640018187812 */ /* 0x000fe400078efcff */
[----:B------:R-:W-:-:S02]  /*13a0*/  LOP3.LUT R26, R26, 0x64006400, RZ, 0xfc, !PT ;  /* 0x640064001a1a7812 */ /* 0x000fc400078efcff */
[----:B------:R-:W-:Y:S01]  /*13b0*/  LOP3.LUT R42, R25, 0x64006400, RZ, 0xfc, !PT ;  /* 0x64006400192a7812 */ /* 0x000fe200078efcff */
[----:B------:R-:W-:Y:S01]  /*13c0*/  HFMA2 R33, R24, 0.015625, 0.015625, R33.H0_H0 ;  /* 0x2400240018217831 */ /* 0x000fe20000040021 */
[----:B------:R-:W-:Y:S01]  /*13d0*/  LOP3.LUT R44, R27, 0x64006400, RZ, 0xfc, !PT ;  /* 0x640064001b2c7812 */ /* 0x000fe200078efcff */
[--C-:B------:R-:W-:Y:S01]  /*13e0*/  HFMA2 R39, R26, 0.0625, 0.0625, R19.reuse.H1_H1 ;  /* 0x2c002c001a277831 */ /* 0x100fe20000060013 */
[----:B------:R-:W-:Y:S01]  /*13f0*/  LOP3.LUT R21, R21, 0xc000c0, RZ, 0xc0, !PT ;  /* 0x00c000c015157812 */ /* 0x000fe200078ec0ff */
[----:B------:R-:W0:Y:S01]  /*1400*/  LDS.128 R24, [UR4] ;  /* 0x00000004ff187984 */ /* 0x000e220008000c00 */
[--C-:B------:R-:W-:Y:S01]  /*1410*/  HFMA2 R37, R42, 0.25, 0.25, R19.reuse.H0_H0 ;  /* 0x340034002a257831 */ /* 0x100fe20000040013 */
[C---:B------:R-:W-:Y:S01]  /*1420*/  LOP3.LUT R20, R22.reuse, 0x300030, RZ, 0xc0, !PT ;  /* 0x0030003016147812 */ /* 0x040fe200078ec0ff */
[----:B------:R-:W-:Y:S01]  /*1430*/  HFMA2 R35, R44, 0.0625, 0.0625, R19.H1_H1 ;  /* 0x2c002c002c237831 */ /* 0x000fe20000060013 */
[----:B------:R-:W-:Y:S02]  /*1440*/  LOP3.LUT R19, R22, 0xc000c, RZ, 0xc0, !PT ;  /* 0x000c000c16137812 */ /* 0x000fe400078ec0ff */
[----:B------:R-:W-:-:S02]  /*1450*/  LOP3.LUT R18, R18, 0xc000c0, RZ, 0xc0, !PT ;  /* 0x00c000c012127812 */ /* 0x000fc400078ec0ff */
[----:B------:R-:W-:Y:S02]  /*1460*/  LOP3.LUT R46, R19, 0x64006400, RZ, 0xfc, !PT ;  /* 0x64006400132e7812 */ /* 0x000fe400078efcff */
[----:B------:R-:W-:Y:S02]  /*1470*/  LOP3.LUT R44, R21, 0x64006400, RZ, 0xfc, !PT ;  /* 0x64006400152c7812 */ /* 0x000fe400078efcff */
[C---:B------:R-:W-:Y:S01]  /*1480*/  LOP3.LUT R19, R16.reuse, 0xc000c, RZ, 0xc0, !PT ;  /* 0x000c000c10137812 */ /* 0x040fe200078ec0ff */
[----:B------:R-:W-:Y:S01]  /*1490*/  HFMA2 R46, R46, 0.25, 0.25, R17.H0_H0 ;  /* 0x340034002e2e7831 */ /* 0x000fe20000040011 */
[----:B------:R-:W-:Y:S01]  /*14a0*/  LOP3.LUT R21, R16, 0x300030, RZ, 0xc0, !PT ;  /* 0x0030003010157812 */ /* 0x000fe200078ec0ff */
[----:B------:R-:W-:Y:S01]  /*14b0*/  HFMA2 R44, R44, 0.015625, 0.015625, R41.H0_H0 ;  /* 0x240024002c2c7831 */ /* 0x000fe20000040029 */
[----:B------:R-:W-:Y:S02]  /*14c0*/  LOP3.LUT R18, R18, 0x64006400, RZ, 0xfc, !PT ;  /* 0x6400640012127812 */ /* 0x000fe400078efcff */
[----:B------:R-:W-:-:S02]  /*14d0*/  LOP3.LUT R20, R20, 0x64006400, RZ, 0xfc, !PT ;  /* 0x6400640014147812 */ /* 0x000fc400078efcff */
[----:B------:R-:W-:Y:S01]  /*14e0*/  LOP3.LUT R22, R22, 0xc000c0, RZ, 0xc0, !PT ;  /* 0x00c000c016167812 */ /* 0x000fe200078ec0ff */
[----:B------:R-:W-:Y:S01]  /*14f0*/  HFMA2 R41, R18, 0.015625, 0.015625, R41.H0_H0 ;  /* 0x2400240012297831 */ /* 0x000fe20000040029 */
[----:B------:R-:W-:Y:S01]  /*1500*/  LOP3.LUT R16, R16, 0xc000c0, RZ, 0xc0, !PT ;  /* 0x00c000c010107812 */ /* 0x000fe200078ec0ff */
[--C-:B------:R-:W-:Y:S01]  /*1510*/  HFMA2 R45, R20, 0.0625, 0.0625, R17.reuse.H1_H1 ;  /* 0x2c002c00142d7831 */ /* 0x100fe20000060011 */
[----:B------:R-:W-:Y:S02]  /*1520*/  LOP3.LUT R42, R19, 0x64006400, RZ, 0xfc, !PT ;  /* 0x64006400132a7812 */ /* 0x000fe400078efcff */
[----:B------:R-:W-:Y:S02]  /*1530*/  LOP3.LUT R48, R21, 0x64006400, RZ, 0xfc, !PT ;  /* 0x6400640015307812 */ /* 0x000fe400078efcff */
[----:B------:R-:W-:Y:S01]  /*1540*/  LOP3.LUT R22, R22, 0x64006400, RZ, 0xfc, !PT ;  /* 0x6400640016167812 */ /* 0x000fe200078efcff */
[--C-:B------:R-:W-:Y:S01]  /*1550*/  HFMA2 R43, R42, 0.25, 0.25, R17.reuse.H0_H0 ;  /* 0x340034002a2b7831 */ /* 0x100fe20000040011 */
[----:B------:R-:W-:Y:S01]  /*1560*/  LOP3.LUT R18, R53, 0xc000c, RZ, 0xc0, !PT ;  /* 0x000c000c35127812 */ /* 0x000fe200078ec0ff */
[----:B------:R-:W-:Y:S01]  /*1570*/  HFMA2 R42, R48, 0.0625, 0.0625, R17.H1_H1 ;  /* 0x2c002c00302a7831 */ /* 0x000fe20000060011 */
[----:B------:R-:W-:Y:S01]  /*1580*/  LOP3.LUT R20, R16, 0x64006400, RZ, 0xfc, !PT ;  /* 0x6400640010147812 */ /* 0x000fe200078efcff */
[----:B------:R-:W-:Y:S01]  /*1590*/  HFMA2 R50, R22, 0.015625, 0.015625, R49.H0_H0 ;  /* 0x2400240016327831 */ /* 0x000fe20000040031 */
[----:B------:R-:W-:-:S02]  /*15a0*/  LOP3.LUT R17, R23, 0xc000c, RZ, 0xc0, !PT ;  /* 0x000c000c17117812 */ /* 0x000fc400078ec0ff */
[----:B------:R-:W-:Y:S01]  /*15b0*/  LOP3.LUT R21, R18, 0x64006400, RZ, 0xfc, !PT ;  /* 0x6400640012157812 */ /* 0x000fe200078efcff */
[----:B------:R-:W-:Y:S01]  /*15c0*/  HFMA2 R49, R20, 0.015625, 0.015625, R49.H0_H0 ;  /* 0x2400240014317831 */ /* 0x000fe20000040031 */
[----:B------:R-:W-:Y:S02]  /*15d0*/  LOP3.LUT R20, R23, 0x300030, RZ, 0xc0, !PT ;  /* 0x0030003017147812 */ /* 0x000fe400078ec0ff */
[----:B------:R-:W-:Y:S01]  /*15e0*/  LOP3.LUT R22, R53, 0x300030, RZ, 0xc0, !PT ;  /* 0x0030003035167812 */ /* 0x000fe200078ec0ff */
[----:B------:R-:W-:Y:S01]  /*15f0*/  HFMA2 R48, R21, 0.25, 0.25, R52.H0_H0 ;  /* 0x3400340015307831 */ /* 0x000fe20000040034 */
[----:B------:R-:W-:Y:S02]  /*1600*/  LOP3.LUT R23, R23, 0xc000c0, RZ, 0xc0, !PT ;  /* 0x00c000c017177812 */ /* 0x000fe400078ec0ff */
[----:B------:R-:W-:Y:S02]  /*1610*/  LOP3.LUT R47, R17, 0x64006400, RZ, 0xfc, !PT ;  /* 0x64006400112f7812 */ /* 0x000fe400078efcff */
[----:B------:R-:W1:Y:S01]  /*1620*/  LDS.128 R16, [UR4+0x10] ;  /* 0x00001004ff107984 */ /* 0x000e620008000c00 */
[----:B------:R-:W-:-:S02]  /*1630*/  LOP3.LUT R21, R20, 0x64006400, RZ, 0xfc, !PT ;  /* 0x6400640014157812 */ /* 0x000fc400078efcff */
[----:B------:R-:W-:Y:S01]  /*1640*/  LOP3.LUT R53, R22, 0x64006400, RZ, 0xfc, !PT ;  /* 0x6400640016357812 */ /* 0x000fe200078efcff */
[--C-:B------:R-:W-:Y:S01]  /*1650*/  HFMA2 R47, R47, 0.25, 0.25, R52.reuse.H0_H0 ;  /* 0x340034002f2f7831 */ /* 0x100fe20000040034 */
[----:B------:R-:W-:Y:S01]  /*1660*/  LOP3.LUT R20, R23, 0x64006400, RZ, 0xfc, !PT ;  /* 0x6400640017147812 */ /* 0x000fe200078efcff */
[-C--:B0-----:R-:W-:Y:S01]  /*1670*/  HFMA2 R23, R14, R24.reuse, RZ ;  /* 0x000000180e177231 */ /* 0x081fe200000000ff */
[----:B------:R-:W-:Y:S01]  /*1680*/  LOP3.LUT R22, R54, 0x64006400, RZ, 0xfc, !PT ;  /* 0x6400640036167812 */ /* 0x000fe200078efcff */
[--C-:B------:R-:W-:Y:S01]  /*1690*/  HFMA2 R54, R21, 0.0625, 0.0625, R52.reuse.H1_H1 ;  /* 0x2c002c0015367831 */ /* 0x100fe20000060034 */
[----:B------:R-:W-:Y:S01]  /*16a0*/  IADD3 R60, PT, PT, R60, 0x10, RZ ;  /* 0x000000103c3c7810 */ /* 0x000fe20007ffe0ff */
[----:B------:R-:W-:Y:S02]  /*16b0*/  HFMA2 R52, R53, 0.0625, 0.0625, R52.H1_H1 ;  /* 0x2c002c0035347831 */ /* 0x000fe40000060034 */
[----:B------:R-:W-:Y:S02]  /*16c0*/  HFMA2 R53, R20, 0.015625, 0.015625, R51.H0_H0 ;  /* 0x2400240014357831 */ /* 0x000fe40000040033 */
[----:B------:R-:W-:-:S02]  /*16d0*/  HFMA2 R20, R9, R24, RZ ;  /* 0x0000001809147231 */ /* 0x000fc400000000ff */
[-C--:B------:R-:W-:Y:S02]  /*16e0*/  HFMA2 R21, R13, R24.reuse, RZ.H0_H0 ;  /* 0x000000180d157231 */ /* 0x080fe400000400ff */
[-C--:B------:R-:W-:Y:S02]  /*16f0*/  HFMA2 R23, R46, R25.reuse, R23 ;  /* 0x000000192e177231 */ /* 0x080fe40000000017 */
[----:B------:R-:W-:Y:S02]  /*1700*/  HFMA2 R24, R8, R24, RZ.H0_H0 ;  /* 0x0000001808187231 */ /* 0x000fe400000400ff */
[-C--:B------:R-:W-:Y:S02]  /*1710*/  HFMA2 R21, R34, R25.reuse, R21 ;  /* 0x0000001922157231 */ /* 0x080fe40000000015 */
[-C--:B------:R-:W-:Y:S02]  /*1720*/  HFMA2 R24, R47, R25.reuse, R24 ;  /* 0x000000192f187231 */ /* 0x080fe40000000018 */
[----:B------:R-:W-:-:S02]  /*1730*/  HFMA2 R20, R15, R25, R20 ;  /* 0x000000190f147231 */ /* 0x000fc40000000014 */
[----:B------:R-:W-:Y:S02]  /*1740*/  HFMA2 R51, R22, 0.015625, 0.015625, R51.H0_H0 ;  /* 0x2400240016337831 */ /* 0x000fe40000040033 */
        /* <DEDUP_REMOVED lines=8> */
[----:B------:R-:W0:Y:S01]  /*17d0*/  LDS.128 R20, [UR4+0x100] ;  /* 0x00010004ff147984 */ /* 0x000e220008000c00 */
[-C--:B-1----:R-:W-:Y:S02]  /*17e0*/  HFMA2 R26, R30, R16.reuse, R26 ;  /* 0x000000101e1a7231 */ /* 0x082fe4000000001a */
        /* <DEDUP_REMOVED lines=8> */
[-C--:B------:R-:W-:Y:S02]  /*1870*/  HFMA2 R71, R41, R19.reuse, R71 ;  /* 0x0000001329477231 */ /* 0x080fe40000000047 */
[-C--:B------:R-:W-:Y:S02]  /*1880*/  HFMA2 R16, R42, R18.reuse, R16 ;  /* 0x000000122a107231 */ /* 0x080fe40000000010 */
[-C--:B------:R-:W-:Y:S02]  /*1890*/  HFMA2 R17, R52, R18.reuse, R17 ;  /* 0x0000001234117231 */ /* 0x080fe40000000011 */
[----:B------:R-:W-:Y:S02]  /*18a0*/  HFMA2 R72, R36, R18, R24 ;  /* 0x0000001224487231 */ /* 0x000fe40000000018 */
[-C--:B------:R-:W-:Y:S01]  /*18b0*/  HFMA2 R17, R51, R19.reuse, R17 ;  /* 0x0000001333117231 */ /* 0x080fe20000000011 */
[----:B------:R-:W1:Y:S01]  /*18c0*/  LDS.128 R24, [UR4+0x110] ;  /* 0x00011004ff187984 */ /* 0x000e620008000c00 */
[----:B------:R-:W-:-:S02]  /*18d0*/  HFMA2 R16, R49, R19, R16 ;  /* 0x0000001331107231 */ /* 0x000fc40000000010 */
[----:B------:R-:W-:-:S05]  /*18e0*/  HFMA2 R72, R33, R19, R72 ;  /* 0x0000001321487231 */ /* 0x000fca0000000048 */
[C-C-:B------:R-:W-:Y:S01]  /*18f0*/  PRMT R18, R72.reuse, 0x5410, R71.reuse ;  /* 0x0000541048127816 */ /* 0x140fe20000000047 */
[----:B0-----:R-:W-:Y:S01]  /*1900*/  HFMA2 R19, R8, R20, RZ.H0_H0 ;  /* 0x0000001408137231 */ /* 0x001fe200000400ff */
[----:B------:R-:W-:-:S05]  /*1910*/  PRMT R71, R72, 0x7632, R71 ;  /* 0x0000763248477816 */ /* 0x000fca0000000047 */
[----:B------:R-:W-:Y:S01]  /*1920*/  HADD2 R72, R18, R71 ;  /* 0x0000004712487230 */ /* 0x000fe20000000000 */
[C-C-:B------:R-:W-:Y:S01]  /*1930*/  PRMT R71, R16.reuse, 0x5410, R17.reuse ;  /* 0x0000541010477816 */ /* 0x140fe20000000011 */
[-C--:B------:R-:W-:Y:S01]  /*1940*/  HFMA2 R18, R14, R20.reuse, RZ ;  /* 0x000000140e127231 */ /* 0x080fe200000000ff */
[----:B------:R-:W-:Y:S01]  /*1950*/  PRMT R17, R16, 0x7632, R17 ;  /* 0x0000763210117816 */ /* 0x000fe20000000011 */
[----:B------:R-:W-:-:S04]  /*1960*/  HFMA2 R16, R9, R20, RZ ;  /* 0x0000001409107231 */ /* 0x000fc800000000ff */
[----:B------:R-:W-:Y:S02]  /*1970*/  HFMA2 R71, R71, 1, 1, R17 ;  /* 0x3c003c0047477831 */ /* 0x000fe40000000011 */
        /* <DEDUP_REMOVED lines=11> */
[-C--:B-1----:R-:W-:Y:S02]  /*1a30*/  HFMA2 R17, R31, R24.reuse, R17 ;  /* 0x000000181f117231 */ /* 0x082fe40000000011 */
[-C--:B------:R-:W-:Y:S02]  /*1a40*/  HFMA2 R18, R50, R23.reuse, R18 ;  /* 0x0000001732127231 */ /* 0x080fe40000000012 */
[----:B------:R-:W-:Y:S02]  /*1a50*/  HFMA2 R16, R38, R23, R19 ;  /* 0x0000001726107231 */ /* 0x000fe40000000013 */
        /* <DEDUP_REMOVED lines=16> */
[----:B------:R-:W1:Y:S01]  /*1b60*/  LDS.128 R20, [UR4+0x210] ;  /* 0x00021004ff147984 */ /* 0x000e620008000c00 */
[----:B------:R-:W-:-:S02]  /*1b70*/  PRMT R74, R24, 0x5410, R25 ;  /* 0x00005410184a7816 */ /* 0x000fc40000000019 */
[----:B------:R-:W-:-:S05]  /*1b80*/  PRMT R25, R24, 0x7632, R25 ;  /* 0x0000763218197816 */ /* 0x000fca0000000019 */
[----:B------:R-:W-:Y:S01]  /*1b90*/  HADD2 R24, R74, R25 ;  /* 0x000000194a187230 */ /* 0x000fe20000000000 */
[C-C-:B------:R-:W-:Y:S02]  /*1ba0*/  PRMT R25, R26.reuse, 0x5410, R27.reuse ;  /* 0x000054101a197816 */ /* 0x140fe4000000001b */
[----:B------:R-:W-:-:S05]  /*1bb0*/  PRMT R27, R26, 0x7632, R27 ;  /* 0x000076321a1b7816 */ /* 0x000fca000000001b */
[----:B------:R-:W-:Y:S01]  /*1bc0*/  HFMA2 R26, R25, 1, 1, R27 ;  /* 0x3c003c00191a7831 */ /* 0x000fe2000000001b */
[----:B------:R-:W-:Y:S01]  /*1bd0*/  MOV R25, R70 ;  /* 0x0000004600197202 */ /* 0x000fe20000000f00 */
[----:B0-----:R-:W-:-:S04]  /*1be0*/  HFMA2 R27, R13, R16, RZ.H0_H0 ;  /* 0x000000100d1b7231 */ /* 0x001fc800000400ff */
[----:B------:R-:W-:Y:S02]  /*1bf0*/  HFMA2 R6, R24, R25, R6 ;  /* 0x0000001918067231 */ /* 0x000fe40000000006 */
[----:B------:R-:W-:Y:S02]  /*1c00*/  IMAD.MOV.U32 R24, RZ, RZ, R73 ;  /* 0x000000ffff187224 */ /* 0x000fe400078e0049 */
[----:B------:R-:W-:Y:S02]  /*1c10*/  HFMA2 R27, R34, R17, R27 ;  /* 0x00000011221b7231 */ /* 0x000fe4000000001b */
[----:B------:R-:W-:Y:S02]  /*1c20*/  HFMA2 R7, R72, R25, R7 ;  /* 0x0000001948077231 */ /* 0x000fe40000000007 */
[----:B------:R-:W-:Y:S02]  /*1c30*/  HFMA2 R4, R26, R24, R4 ;  /* 0x000000181a047231 */ /* 0x000fe40000000004 */
[----:B------:R-:W-:-:S02]  /*1c40*/  HFMA2 R26, R9, R16, RZ ;  /* 0x00000010091a7231 */ /* 0x000fc400000000ff */
[----:B------:R-:W-:Y:S02]  /*1c50*/  HFMA2 R27, R39, R18, R27 ;  /* 0x00000012271b7231 */ /* 0x000fe4000000001b */
[----:B------:R-:W-:Y:S02]  /*1c60*/  HFMA2 R5, R71, R24, R5 ;  /* 0x0000001847057231 */ /* 0x000fe40000000005 */
[-C--:B------:R-:W-:Y:S02]  /*1c70*/  HFMA2 R71, R14, R16.reuse, RZ ;  /* 0x000000100e477231 */ /* 0x080fe400000000ff */
[----:B------:R-:W-:Y:S02]  /*1c80*/  HFMA2 R16, R8, R16, RZ.H0_H0 ;  /* 0x0000001008107231 */ /* 0x000fe400000400ff */
[----:B------:R-:W-:Y:S02]  /*1c90*/  HFMA2 R27, R44, R19, R27 ;  /* 0x000000132c1b7231 */ /* 0x000fe4000000001b */
[----:B------:R-:W-:-:S02]  /*1ca0*/  HFMA2 R26, R15, R17, R26 ;  /* 0x000000110f1a7231 */ /* 0x000fc4000000001a */
[-C--:B------:R-:W-:Y:S02]  /*1cb0*/  HFMA2 R16, R47, R17.reuse, R16 ;  /* 0x000000112f107231 */ /* 0x080fe40000000010 */
[----:B-1----:R-:W-:Y:S02]  /*1cc0*/  HFMA2 R27, R31, R20, R27 ;  /* 0x000000141f1b7231 */ /* 0x002fe4000000001b */
        /* <DEDUP_REMOVED lines=11> */
[-C--:B------:R-:W-:Y:S02]  /*1d80*/  HFMA2 R16, R32, R20.reuse, R16 ;  /* 0x0000001420107231 */ /* 0x080fe40000000010 */
[-C--:B------:R-:W-:Y:S02]  /*1d90*/  HFMA2 R26, R48, R21.reuse, R18 ;  /* 0x00000015301a7231 */ /* 0x080fe40000000012 */
[----:B------:R-:W-:Y:S02]  /*1da0*/  HFMA2 R71, R30, R20, R71 ;  /* 0x000000141e477231 */ /* 0x000fe40000000047 */
[----:B------:R-:W-:Y:S02]  /*1db0*/  HFMA2 R72, R52, R22, R26 ;  /* 0x0000001634487231 */ /* 0x000fe4000000001a */
[----:B------:R-:W-:-:S02]  /*1dc0*/  HFMA2 R20, R28, R21, R16 ;  /* 0x000000151c147231 */ /* 0x000fc40000000010 */
[----:B------:R-:W-:Y:S01]  /*1dd0*/  HFMA2 R72, R51, R23, R72 ;  /* 0x0000001733487231 */ /* 0x000fe20000000048 */
[----:B------:R-:W0:Y:S01]  /*1de0*/  LDS.128 R16, [UR4+0x300] ;  /* 0x00030004ff107984 */ /* 0x000e220008000c00 */
[----:B------:R-:W-:Y:S02]  /*1df0*/  HFMA2 R71, R43, R21, R71 ;  /* 0x000000152b477231 */ /* 0x000fe40000000047 */
[-C--:B------:R-:W-:Y:S02]  /*1e00*/  HFMA2 R20, R36, R22.reuse, R20 ;  /* 0x0000001624147231 */ /* 0x080fe40000000014 */
[----:B------:R-:W-:Y:S02]  /*1e10*/  HFMA2 R71, R42, R22, R71 ;  /* 0x000000162a477231 */ /* 0x000fe40000000047 */
[-C--:B------:R-:W-:Y:S02]  /*1e20*/  HFMA2 R26, R33, R23.reuse, R20 ;  /* 0x00000017211a7231 */ /* 0x080fe40000000014 */
[----:B------:R-:W-:-:S02]  /*1e30*/  HFMA2 R71, R49, R23, R71 ;  /* 0x0000001731477231 */ /* 0x000fc40000000047 */
[----:B------:R-:W1:Y:S01]  /*1e40*/  LDS.128 R20, [UR4+0x310] ;  /* 0x00031004ff147984 */ /* 0x000e620008000c00 */
[C-C-:B------:R-:W-:Y:S02]  /*1e50*/  PRMT R74, R26.reuse, 0x5410, R27.reuse ;  /* 0x000054101a4a7816 */ /* 0x140fe4000000001b */
[----:B------:R-:W-:-:S05]  /*1e60*/  PRMT R27, R26, 0x7632, R27 ;  /* 0x000076321a1b7816 */ /* 0x000fca000000001b */
[----:B------:R-:W-:Y:S01]  /*1e70*/  HADD2 R26, R74, R27 ;  /* 0x0000001b4a1a7230 */ /* 0x000fe20000000000 */
[C-C-:B------:R-:W-:Y:S02]  /*1e80*/  PRMT R27, R71.reuse, 0x5410, R72.reuse ;  /* 0x00005410471b7816 */ /* 0x140fe40000000048 */
[----:B------:R-:W-:Y:S01]  /*1e90*/  PRMT R72, R71, 0x7632, R72 ;  /* 0x0000763247487816 */ /* 0x000fe20000000048 */
[----:B------:R-:W-:Y:S02]  /*1ea0*/  HFMA2 R3, R26, R25, R3 ;  /* 0x000000191a037231 */ /* 0x000fe40000000003 */
[-C--:B0-----:R-:W-:Y:S02]  /*1eb0*/  HFMA2 R26, R9, R16.reuse, RZ ;  /* 0x00000010091a7231 */ /* 0x081fe400000000ff */
[----:B------:R-:W-:Y:S02]  /*1ec0*/  HFMA2 R27, R27, 1, 1, R72 ;  /* 0x3c003c001b1b7831 */ /* 0x000fe40000000048 */
[----:B------:R-:W-:-:S02]  /*1ed0*/  HFMA2 R71, R14, R16, RZ ;  /* 0x000000100e477231 */ /* 0x000fc400000000ff */
[-C--:B------:R-:W-:Y:S02]  /*1ee0*/  HFMA2 R26, R15, R17.reuse, R26 ;  /* 0x000000110f1a7231 */ /* 0x080fe4000000001a */
[----:B------:R-:W-:Y:S02]  /*1ef0*/  HFMA2 R2, R27, R24, R2 ;  /* 0x000000181b027231 */ /* 0x000fe40000000002 */
[----:B------:R-:W-:Y:S02]  /*1f00*/  HFMA2 R71, R46, R17, R71 ;  /* 0x000000112e477231 */ /* 0x000fe40000000047 */
[-C--:B------:R-:W-:Y:S02]  /*1f10*/  HFMA2 R27, R13, R16.reuse, RZ.H0_H0 ;  /* 0x000000100d1b7231 */ /* 0x080fe400000400ff */
[----:B------:R-:W-:Y:S02]  /*1f20*/  HFMA2 R16, R8, R16, RZ.H0_H0 ;  /* 0x0000001008107231 */ /* 0x000fe400000400ff */
        /* <DEDUP_REMOVED lines=8> */
[-C--:B------:R-:W-:Y:S02]  /*1fb0*/  HFMA2 R18, R53, R19.reuse, R18 ;  /* 0x0000001335127231 */ /* 0x080fe40000000012 */
[----:B------:R-:W-:Y:S02]  /*1fc0*/  HFMA2 R71, R50, R19, R71 ;  /* 0x0000001332477231 */ /* 0x000fe40000000047 */
[-C--:B-1----:R-:W-:Y:S02]  /*1fd0*/  HFMA2 R27, R31, R20.reuse, R27 ;  /* 0x000000141f1b7231 */ /* 0x082fe4000000001b */
        /* <DEDUP_REMOVED lines=8> */
[-C--:B------:R-:W-:Y:S01]  /*2060*/  HFMA2 R27, R41, R23.reuse, R27 ;  /* 0x00000017291b7231 */ /* 0x080fe2000000001b */
[----:B------:R-:W0:Y:S01]  /*2070*/  LDS.128 R16, [UR4+0x400] ;  /* 0x00040004ff107984 */ /* 0x000e220008000c00 */
[----:B------:R-:W-:Y:S02]  /*2080*/  HFMA2 R72, R51, R23, R72 ;  /* 0x0000001733487231 */ /* 0x000fe40000000048 */
[----:B------:R-:W-:Y:S02]  /*2090*/  HFMA2 R71, R43, R21, R71 ;  /* 0x000000152b477231 */ /* 0x000fe40000000047 */
[-C--:B------:R-:W-:Y:S02]  /*20a0*/  HFMA2 R20, R36, R22.reuse, R20 ;  /* 0x0000001624147231 */ /* 0x080fe40000000014 */
[----:B------:R-:W-:Y:S02]  /*20b0*/  HFMA2 R71, R42, R22, R71 ;  /* 0x000000162a477231 */ /* 0x000fe40000000047 */
[----:B------:R-:W-:-:S02]  /*20c0*/  HFMA2 R26, R33, R23, R20 ;  /* 0x00000017211a7231 */ /* 0x000fc40000000014 */
[----:B------:R-:W-:Y:S02]  /*20d0*/  HFMA2 R71, R49, R23, R71 ;  /* 0x0000001731477231 */ /* 0x000fe40000000047 */
[----:B------:R-:W1:Y:S01]  /*20e0*/  LDS.128 R20, [UR4+0x410] ;  /* 0x00041004ff147984 */ /* 0x000e620008000c00 */
[----:B------:R-:W-:Y:S01]  /*20f0*/  UIADD3 UR4, UPT, UPT, UR4, 0x20, URZ ;  /* 0x0000002004047890 */ /* 0x000fe2000fffe0ff */
[C-C-:B------:R-:W-:Y:S02]  /*2100*/  PRMT R74, R26.reuse, 0x5410, R27.reuse ;  /* 0x000054101a4a7816 */ /* 0x140fe4000000001b */
[----:B------:R-:W-:Y:S02]  /*2110*/  PRMT R27, R26, 0x7632, R27 ;  /* 0x000076321a1b7816 */ /* 0x000fe4000000001b */
[C-C-:B------:R-:W-:Y:S02]  /*2120*/  PRMT R26, R71.reuse, 0x5410, R72.reuse ;  /* 0x00005410471a7816 */ /* 0x140fe40000000048 */
[----:B------:R-:W-:Y:S01]  /*2130*/  PRMT R72, R71, 0x7632, R72 ;  /* 0x0000763247487816 */ /* 0x000fe20000000048 */
[----:B------:R-:W-:-:S04]  /*2140*/  HADD2 R27, R74, R27 ;  /* 0x0000001b4a1b7230 */ /* 0x000fc80000000000 */
[----:B------:R-:W-:Y:S02]  /*2150*/  HFMA2 R26, R26, 1, 1, R72 ;  /* 0x3c003c001a1a7831 */ /* 0x000fe40000000048 */
[----:B------:R-:W-:Y:S02]  /*2160*/  HFMA2 R0, R27, R25, R0 ;  /* 0x000000191b007231 */ /* 0x000fe40000000000 */
[-C--:B0-----:R-:W-:Y:S02]  /*2170*/  HFMA2 R8, R8, R16.reuse, RZ ;  /* 0x0000001008087231 */ /* 0x081fe400000000ff */
[-C--:B------:R-:W-:Y:S02]  /*2180*/  HFMA2 R14, R14, R16.reuse, RZ.H0_H0 ;  /* 0x000000100e0e7231 */ /* 0x080fe400000400ff */
[-C--:B------:R-:W-:Y:S02]  /*2190*/  HFMA2 R13, R13, R16.reuse, RZ ;  /* 0x000000100d0d7231 */ /* 0x080fe400000000ff */
[----:B------:R-:W-:-:S02]  /*21a0*/  HFMA2 R9, R9, R16, RZ.H0_H0 ;  /* 0x0000001009097231 */ /* 0x000fc400000400ff */
[-C--:B------:R-:W-:Y:S02]  /*21b0*/  HFMA2 R14, R46, R17.reuse, R14 ;  /* 0x000000112e0e7231 */ /* 0x080fe4000000000e */
[-C--:B------:R-:W-:Y:S02]  /*21c0*/  HFMA2 R9, R15, R17.reuse, R9 ;  /* 0x000000110f097231 */ /* 0x080fe40000000009 */
[-C--:B------:R-:W-:Y:S02]  /*21d0*/  HFMA2 R27, R47, R17.reuse, R8 ;  /* 0x000000112f1b7231 */ /* 0x080fe40000000008 */
[-C--:B------:R-:W-:Y:S02]  /*21e0*/  HFMA2 R14, R45, R18.reuse, R14 ;  /* 0x000000122d0e7231 */ /* 0x080fe4000000000e */
[----:B------:R-:W-:Y:S02]  /*21f0*/  HFMA2 R13, R34, R17, R13 ;  /* 0x00000011220d7231 */ /* 0x000fe4000000000d */
[----:B------:R-:W-:Y:S01]  /*2200*/  HFMA2 R9, R40, R18, R9 ;  /* 0x0000001228097231 */ /* 0x000fe20000000009 */
[----:B------:R-:W-:Y:S01]  /*2210*/  MOV R17, R10 ;  /* 0x0000000a00117202 */ /* 0x000fe20000000f00 */
[----:B------:R-:W-:-:S02]  /*2220*/  HFMA2 R15, R50, R19, R14 ;  /* 0x00000013320f7231 */ /* 0x000fc4000000000e */
[----:B------:R-:W-:Y:S02]  /*2230*/  HFMA2 R16, R38, R19, R9 ;  /* 0x0000001326107231 */ /* 0x000fe40000000009 */
[-C--:B------:R-:W-:Y:S01]  /*2240*/  HFMA2 R27, R54, R18.reuse, R27 ;  /* 0x00000012361b7231 */ /* 0x080fe2000000001b */
[----:B------:R-:W0:Y:S01]  /*2250*/  LDC R9, c[0x0][0x3ac] ;  /* 0x0000eb00ff097b82 */ /* 0x000e220000000800 */
[----:B------:R-:W-:Y:S02]  /*2260*/  HFMA2 R13, R39, R18, R13 ;  /* 0x00000012270d7231 */ /* 0x000fe4000000000d */
[----:B------:R-:W-:Y:S02]  /*2270*/  HFMA2 R12, R26, R24, R12 ;  /* 0x000000181a0c7231 */ /* 0x000fe4000000000c */
[-C--:B-1----:R-:W-:Y:S02]  /*2280*/  HFMA2 R15, R30, R20.reuse, R15 ;  /* 0x000000141e0f7231 */ /* 0x082fe4000000000f */
        /* <DEDUP_REMOVED lines=11> */
[----:B------:R-:W-:Y:S02]  /*2340*/  HFMA2 R27, R48, R21, R27 ;  /* 0x00000015301b7231 */ /* 0x000fe4000000001b */
[----:B0-----:R-:W-:-:S04]  /*2350*/  IMAD.WIDE R68, R9, 0x4, R68 ;  /* 0x0000000409447825 */ /* 0x001fc800078e0244 */
[----:B------:R-:W-:Y:S02]  /*2360*/  HFMA2 R13, R37, R21, R13 ;  /* 0x00000015250d7231 */ /* 0x000fe4000000000d */
[-C--:B------:R-:W-:Y:S02]  /*2370*/  HFMA2 R27, R52, R22.reuse, R27 ;  /* 0x00000016341b7231 */ /* 0x080fe4000000001b */
[----:B------:R-:W-:Y:S02]  /*2380*/  HFMA2 R13, R35, R22, R13 ;  /* 0x00000016230d7231 */ /* 0x000fe4000000000d */
[-C--:B------:R-:W-:Y:S02]  /*2390*/  HFMA2 R27, R51, R23.reuse, R27 ;  /* 0x00000017331b7231 */ /* 0x080fe4000000001b */
[----:B------:R-:W-:-:S03]  /*23a0*/  HFMA2 R13, R41, R23, R13 ;  /* 0x00000017290d7231 */ /* 0x000fc6000000000d */
        /* <DEDUP_REMOVED lines=9> */
.L_x_1370:
[----:B------:R-:W0:Y:S01]  /*2440*/  S2R R8, SR_CTAID.X ;  /* 0x0000000000087919 */ /* 0x000e220000002500 */
[----:B------:R-:W1:Y:S01]  /*2450*/  S2UR UR4, SR_CTAID.Y ;  /* 0x00000000000479c3 */ /* 0x000e620000002600 */
[----:B------:R-:W0:Y:S07]  /*2460*/  S2R R13, SR_TID.X ;  /* 0x00000000000d7919 */ /* 0x000e2e0000002100 */
[----:B------:R-:W2:Y:S01]  /*2470*/  LDC.64 R14, c[0x0][0x3a0] ;  /* 0x0000e800ff0e7b82 */ /* 0x000ea20000000a00 */
[----:B0-----:R-:W-:-:S05]  /*2480*/  LEA R8, R8, R13, 0x7 ;  /* 0x0000000d08087211 */ /* 0x001fca00078e38ff */
[----:B------:R-:W-:Y:S02]  /*2490*/  IMAD.SHL.U32 R17, R8, 0x4, RZ ;  /* 0x0000000408117824 */ /* 0x000fe400078e00ff */
[----:B-1----:R-:W-:-:S04]  /*24a0*/  IMAD R8, R9, UR4, RZ ;  /* 0x0000000409087c24 */ /* 0x002fc8000f8e02ff */
[----:B------:R-:W-:Y:S01]  /*24b0*/  IMAD R17, R8, 0x5, R17 ;  /* 0x0000000508117824 */ /* 0x000fe200078e0211 */
[----:B------:R-:W-:-:S03]  /*24c0*/  MOV R8, R7 ;  /* 0x0000000700087202 */ /* 0x000fc60000000f00 */
[----:B--2---:R-:W-:-:S05]  /*24d0*/  IMAD.WIDE R16, R17, 0x2, R14 ;  /* 0x0000000211107825 */ /* 0x004fca00078e020e */
        /* <DEDUP_REMOVED lines=8> */
.L_x_1376:
[----:B------:R-:W0:Y:S02]  /*2560*/  LDS R14, [R8] ;  /* 0x00000000080e7984 */ /* 0x000e240000000800 */
[----:B0-----:R-:W-:-:S05]  /*2570*/  HADD2 R15, R14, R7 ;  /* 0x000000070e0f7230 */ /* 0x001fca0000000000 */
[----:B------:R-:W0:Y:S02]  /*2580*/  ATOMS.CAST.SPIN P0, [R8], R14, R15 ;  /* 0x0000000e0800758d */ /* 0x000e24000180000f */
[----:B0-----:R-:W-:Y:S05]  /*2590*/  @!P0 BRA `(.L_x_1376) ;  /* 0xfffffffc00f08947 */ /* 0x001fea000383ffff */
[----:B------:R-:W-:Y:S05]  /*25a0*/  BRA `(.L_x_1374) ;  /* 0x00000000000c7947 */ /* 0x000fea0003800000 */
.L_x_1375:
[----:B------:R-:W2:Y:S02]  /*25b0*/  LD.E R7, desc[UR8][R16.64] ;  /* 0x0000000810077980 */ /* 0x000ea4000c101900 */
[----:B--2---:R-:W-:-:S05]  /*25c0*/  IADD3 R7, PT, PT, R8, R7, RZ ;  /* 0x0000000708077210 */ /* 0x004fca0007ffe0ff */
[----:B------:R0:W-:Y:S02]  /*25d0*/  ST.E desc[UR8][R16.64], R7 ;  /* 0x0000000710007985 */ /* 0x0001e4000c101908 */
.L_x_1374:
[----:B------:R-:W-:Y:S05]  /*25e0*/  BSYNC.RECONVERGENT B0 ;  /* 0x0000000000007941 */ /* 0x000fea0003800200 */
.L_x_1373:
[----:B------:R1:W-:Y:S01]  /*25f0*/  ATOM.E.ADD.F16x2.RN.STRONG.GPU P0, RZ, desc[UR8][R16.64+0x4], R13 ;  /* 0x8000040d10ff79a2 */ /* 0x0003e2000c10e108 */
[----:B------:R-:W-:Y:S04]  /*2600*/  BSSY.RECONVERGENT B0, `(.L_x_1377) ;  /* 0x000000e000007945 */ /* 0x000fe80003800200 */
[----:B-1----:R-:W-:Y:S05]  /*2610*/  @P0 BRA `(.L_x_1378) ;  /* 0x0000000000300947 */ /* 0x002fea0003800000 */
[----:B------:R-:W1:Y:S02]  /*2620*/  QSPC.E.S P0, RZ, [R16+0x4] ;  /* 0x0000040010ff73aa */ /* 0x000e640000000500 */
[----:B-1----:R-:W-:Y:S05]  /*2630*/  @!P0 BRA `(.L_x_1379) ;  /* 0x00000000001c8947 */ /* 0x002fea0003800000 */
[----:B------:R-:W-:-:S05]  /*2640*/  IMAD.MOV.U32 R14, RZ, RZ, R16 ;  /* 0x000000ffff0e7224 */ /* 0x000fca00078e0010 */
[----:B0-----:R-:W-:-:S07]  /*2650*/  MOV R7, R14 ;  /* 0x0000000e00077202 */ /* 0x001fce0000000f00 */
.L_x_1380:
[----:B------:R-:W0:Y:S02]  /*2660*/  LDS R14, [R7+0x4] ;  /* 0x00000400070e7984 */ /* 0x000e240000000800 */
[----:B0-----:R-:W-:-:S05]  /*2670*/  HFMA2 R15, R14, 1, 1, R5 ;  /* 0x3c003c000e0f7831 */ /* 0x001fca0000000005 */
[----:B------:R-:W0:Y:S02]  /*2680*/  ATOMS.CAST.SPIN P0, [R7+0x4], R14, R15 ;  /* 0x0000040e0700758d */ /* 0x000e24000180000f */
[----:B0-----:R-:W-:Y:S05]  /*2690*/  @!P0 BRA `(.L_x_1380) ;  /* 0xfffffffc00f08947 */ /* 0x001fea000383ffff */
[----:B------:R-:W-:Y:S05]  /*26a0*/  BRA `(.L_x_1378) ;  /* 0x00000000000c7947 */ /* 0x000fea0003800000 */
.L_x_1379:
[----:B------:R-:W2:Y:S02]  /*26b0*/  LD.E R5, desc[UR8][R16.64+0x4] ;  /* 0x0000040810057980 */ /* 0x000ea4000c101900 */
[----:B--2---:R-:W-:-:S05]  /*26c0*/  IADD3 R5, PT, PT, R13, R5, RZ ;  /* 0x000000050d057210 */ /* 0x004fca0007ffe0ff */
[----:B------:R1:W-:Y:S02]  /*26d0*/  ST.E desc[UR8][R16.64+0x4], R5 ;  /* 0x0000040510007985 */ /* 0x0003e4000c101908 */
.L_x_1378:
[----:B------:R-:W-:Y:S05]  /*26e0*/  BSYNC.RECONVERGENT B0 ;  /* 0x0000000000007941 */ /* 0x000fea0003800200 */
.L_x_1377:
        /* <DEDUP_REMOVED lines=10> */
.L_x_1384:
[----:B------:R-:W0:Y:S02]  /*2790*/  LDS R6, [R14] ;  /* 0x000000000e067984 */ /* 0x000e240000000800 */
[----:B0-----:R-:W-:-:S05]  /*27a0*/  HADD2 R7, R6, R5 ;  /* 0x0000000506077230 */ /* 0x001fca0000000000 */
[----:B------:R-:W0:Y:S02]  /*27b0*/  ATOMS.CAST.SPIN P0, [R14], R6, R7 ;  /* 0x000000060e00758d */ /* 0x000e240001800007 */
[----:B0-----:R-:W-:Y:S05]  /*27c0*/  @!P0 BRA `(.L_x_1384) ;  /* 0xfffffffc00f08947 */ /* 0x001fea000383ffff */
[----:B------:R-:W-:Y:S05]  /*27d0*/  BRA `(.L_x_1382) ;  /* 0x00000000000c7947 */ /* 0x000fea0003800000 */
.L_x_1383:
[----:B------:R-:W2:Y:S02]  /*27e0*/  LD.E R5, desc[UR8][R16.64] ;  /* 0x0000000810057980 */ /* 0x000ea4000c101900 */
[----:B--2---:R-:W-:-:S05]  /*27f0*/  IMAD.IADD R5, R6, 0x1, R5 ;  /* 0x0000000106057824 */ /* 0x004fca00078e0205 */
[----:B------:R0:W-:Y:S02]  /*2800*/  ST.E desc[UR8][R16.64], R5 ;  /* 0x0000000510007985 */ /* 0x0001e4000c101908 */
.L_x_1382:
[----:B------:R-:W-:Y:S05]  /*2810*/  BSYNC.RECONVERGENT B0 ;  /* 0x0000000000007941 */ /* 0x000fea0003800200 */
.L_x_1381:
        /* <DEDUP_REMOVED lines=8> */
.L_x_1388:
[----:B------:R-:W0:Y:S02]  /*28a0*/  LDS R4, [R6+0x4] ;  /* 0x0000040006047984 */ /* 0x000e240000000800 */
[----:B0-----:R-:W-:-:S05]  /*28b0*/  HFMA2 R5, R4, 1, 1, R7 ;  /* 0x3c003c0004057831 */ /* 0x001fca0000000007 */
[----:B------:R-:W0:Y:S02]  /*28c0*/  ATOMS.CAST.SPIN P0, [R6+0x4], R4, R5 ;  /* 0x000004040600758d */ /* 0x000e240001800005 */
[----:B0-----:R-:W-:Y:S05]  /*28d0*/  @!P0 BRA `(.L_x_1388) ;  /* 0xfffffffc00f08947 */ /* 0x001fea000383ffff */
[----:B------:R-:W-:Y:S05]  /*28e0*/  BRA `(.L_x_1386) ;  /* 0x00000000000c7947 */ /* 0x000fea0003800000 */
.L_x_1387:
[----:B------:R-:W0:Y:S02]  /*28f0*/  LD.E R4, desc[UR8][R16.64+0x4] ;  /* 0x0000040810047980 */ /* 0x000e24000c101900 */
[----:B0-----:R-:W-:-:S05]  /*2900*/  IADD3 R5, PT, PT, R13, R4, RZ ;  /* 0x000000040d057210 */ /* 0x001fca0007ffe0ff */
[----:B------:R1:W-:Y:S02]  /*2910*/  ST.E desc[UR8][R16.64+0x4], R5 ;  /* 0x0000040510007985 */ /* 0x0003e4000c101908 */
.L_x_1386:
[----:B------:R-:W-:Y:S05]  /*2920*/  BSYNC.RECONVERGENT B0 ;  /* 0x0000000000007941 */ /* 0x000fea0003800200 */
.L_x_1385:
[----:B01----:R-:W-:Y:S01]  /*2930*/  IMAD.WIDE R16, R9, 0x2, R16 ;  /* 0x0000000209107825 */ /* 0x003fe200078e0210 */
[----:B------:R-:W-:-:S05]  /*2940*/  MOV R4, R3 ;  /* 0x0000000300047202 */ /* 0x000fca0000000f00 */
[----:B------:R0:W-:Y:S01]  /*2950*/  ATOM.E.ADD.F16x2.RN.STRONG.GPU P0, RZ, desc[UR8][R16.64], R4 ;  /* 0x8000000410ff79a2 */ /* 0x0001e2000c10e108 */
[----:B------:R-:W-:Y:S01]  /*2960*/  BSSY.RECONVERGENT B0, `(.L_x_1389) ;  /* 0x000000f000007945 */ /* 0x000fe20003800200 */
[----:B------:R-:W-:-:S03]  /*2970*/  IMAD.MOV.U32 R7, RZ, RZ, R2 ;  /* 0x000000ffff077224 */ /* 0x000fc600078e0002 */
[----:B0-----:R-:W-:Y:S05]  /*2980*/  @P0 BRA `(.L_x_1390) ;  /* 0x0000000000300947 */ /* 0x001fea0003800000 */
[----:B------:R-:W0:Y:S02]  /*2990*/  QSPC.E.S P0, RZ, [R16] ;  /* 0x0000000010ff73aa */ /* 0x000e240000000500 */
[----:B0-----:R-:W-:Y:S05]  /*29a0*/  @!P0 BRA `(.L_x_1391) ;  /* 0x00000000001c8947 */ /* 0x001fea0003800000 */
[----:B------:R-:W-:-:S04]  /*29b0*/  MOV R4, R16 ;  /* 0x0000001000047202 */ /* 0x000fc80000000f00 */
[----:B------:R-:W-:-:S07]  /*29c0*/  MOV R6, R4 ;  /* 0x0000000400067202 */ /* 0x000fce0000000f00 */
.L_x_1392:
[----:B------:R-:W0:Y:S02]  /*29d0*/  LDS R4, [R6] ;  /* 0x0000000006047984 */ /* 0x000e240000000800 */
[----:B0-----:R-:W-:-:S05]  /*29e0*/  HADD2 R5, R4, R3 ;  /* 0x0000000304057230 */ /* 0x001fca0000000000 */
[----:B------:R-:W0:Y:S02]  /*29f0*/  ATOMS.CAST.SPIN P0, [R6], R4, R5 ;  /* 0x000000040600758d */ /* 0x000e240001800005 */
[----:B0-----:R-:W-:Y:S05]  /*2a00*/  @!P0 BRA `(.L_x_1392) ;  /* 0xfffffffc00f08947 */ /* 0x001fea000383ffff */
[----:B------:R-:W-:Y:S05]  /*2a10*/  BRA `(.L_x_1390) ;  /* 0x00000000000c7947 */ /* 0x000fea0003800000 */
.L_x_1391:
[----:B------:R-:W2:Y:S02]  /*2a20*/  LD.E R3, desc[UR8][R16.64] ;  /* 0x0000000810037980 */ /* 0x000ea4000c101900 */
[----:B--2---:R-:W-:-:S05]  /*2a30*/  IADD3 R3, PT, PT, R4, R3, RZ ;  /* 0x0000000304037210 */ /* 0x004fca0007ffe0ff */
[----:B------:R0:W-:Y:S02]  /*2a40*/  ST.E desc[UR8][R16.64], R3 ;  /* 0x0000000310007985 */ /* 0x0001e4000c101908 */
.L_x_1390:
[----:B------:R-:W-:Y:S05]  /*2a50*/  BSYNC.RECONVERGENT B0 ;  /* 0x0000000000007941 */ /* 0x000fea0003800200 */
.L_x_1389:
        /* <DEDUP_REMOVED lines=8> */
.L_x_1396:
[----:B------:R-:W0:Y:S02]  /*2ae0*/  LDS R2, [R4+0x4] ;  /* 0x0000040004027984 */ /* 0x000e240000000800 */
[----:B0-----:R-:W-:-:S05]  /*2af0*/  HFMA2 R3, R2, 1, 1, R5 ;  /* 0x3c003c0002037831 */ /* 0x001fca0000000005 */
[----:B------:R-:W0:Y:S02]  /*2b00*/  ATOMS.CAST.SPIN P0, [R4+0x4], R2, R3 ;  /* 0x000004020400758d */ /* 0x000e240001800003 */
[----:B0-----:R-:W-:Y:S05]  /*2b10*/  @!P0 BRA `(.L_x_1396) ;  /* 0xfffffffc00f08947 */ /* 0x001fea000383ffff */
[----:B------:R-:W-:Y:S05]  /*2b20*/  BRA `(.L_x_1394) ;  /* 0x00000000000c7947 */ /* 0x000fea0003800000 */
.L_x_1395:
[----:B------:R-:W0:Y:S02]  /*2b30*/  LD.E R2, desc[UR8][R16.64+0x4] ;  /* 0x0000040810027980 */ /* 0x000e24000c101900 */
[----:B0-----:R-:W-:-:S05]  /*2b40*/  IMAD.IADD R3, R7, 0x1, R2 ;  /* 0x0000000107037824 */ /* 0x001fca00078e0202 */
[----:B------:R1:W-:Y:S02]  /*2b50*/  ST.E desc[UR8][R16.64+0x4], R3 ;  /* 0x0000040310007985 */ /* 0x0003e4000c101908 */
.L_x_1394:
[----:B------:R-:W-:Y:S05]  /*2b60*/  BSYNC.RECONVERGENT B0 ;  /* 0x0000000000007941 */ /* 0x000fea0003800200 */
.L_x_1393:
        /* <DEDUP_REMOVED lines=9> */
.L_x_1400:
[----:B------:R-:W0:Y:S02]  /*2c00*/  LDS R2, [R4] ;  /* 0x0000000004027984 */ /* 0x000e240000000800 */
[----:B0-----:R-:W-:-:S05]  /*2c10*/  HADD2 R3, R2, R0 ;  /* 0x0000000002037230 */ /* 0x001fca0000000000 */
[----:B------:R-:W0:Y:S02]  /*2c20*/  ATOMS.CAST.SPIN P0, [R4], R2, R3 ;  /* 0x000000020400758d */ /* 0x000e240001800003 */
[----:B0-----:R-:W-:Y:S05]  /*2c30*/  @!P0 BRA `(.L_x_1400) ;  /* 0xfffffffc00f08947 */ /* 0x001fea000383ffff */
[----:B------:R-:W-:Y:S05]  /*2c40*/  BRA `(.L_x_1398) ;  /* 0x00000000000c7947 */ /* 0x000fea0003800000 */
.L_x_1399:
[----:B------:R-:W2:Y:S02]  /*2c50*/  LD.E R0, desc[UR8][R16.64] ;  /* 0x0000000810007980 */ /* 0x000ea4000c101900 */
[----:B--2---:R-:W-:-:S05]  /*2c60*/  IADD3 R3, PT, PT, R3, R0, RZ ;  /* 0x0000000003037210 */ /* 0x004fca0007ffe0ff */
[----:B------:R0:W-:Y:S02]  /*2c70*/  ST.E desc[UR8][R16.64], R3 ;  /* 0x0000000310007985 */ /* 0x0001e4000c101908 */
.L_x_1398:
[----:B------:R-:W-:Y:S05]  /*2c80*/  BSYNC.RECONVERGENT B0 ;  /* 0x0000000000007941 */ /* 0x000fea0003800200 */
.L_x_1397:
[----:B------:R1:W-:Y:S01]  /*2c90*/  ATOM.E.ADD.F16x2.RN.STRONG.GPU P0, RZ, desc[UR8][R16.64+0x4], R12 ;  /* 0x8000040c10ff79a2 */ /* 0x0003e2000c10e108 */
[----:B------:R-:W-:Y:S04]  /*2ca0*/  BSSY.RECONVERGENT B0, `(.L_x_1401) ;  /* 0x000000e000007945 */ /* 0x000fe80003800200 */
[----:B-1----:R-:W-:Y:S05]  /*2cb0*/  @P0 BRA `(.L_x_1402) ;  /* 0x0000000000300947 */ /* 0x002fea0003800000 */
[----:B------:R-:W1:Y:S02]  /*2cc0*/  QSPC.E.S P0, RZ, [R16+0x4] ;  /* 0x0000040010ff73aa */ /* 0x000e640000000500 */
[----:B-1----:R-:W-:Y:S05]  /*2cd0*/  @!P0 BRA `(.L_x_1403) ;  /* 0x00000000001c8947 */ /* 0x002fea0003800000 */
[----:B------:R-:W-:-:S04]  /*2ce0*/  MOV R2, R16 ;  /* 0x0000001000027202 */ /* 0x000fc80000000f00 */
[----:B------:R-:W-:-:S07]  /*2cf0*/  MOV R0, R2 ;  /* 0x0000000200007202 */ /* 0x000fce0000000f00 */
.L_x_1404:
[----:B------:R-:W0:Y:S02]  /*2d00*/  LDS R2, [R0+0x4] ;  /* 0x0000040000027984 */ /* 0x000e240000000800 */
[----:B0-----:R-:W-:-:S05]  /*2d10*/  HFMA2 R3, R2, 1, 1, R12 ;  /* 0x3c003c0002037831 */ /* 0x001fca000000000c */
[----:B------:R-:W0:Y:S02]  /*2d20*/  ATOMS.CAST.SPIN P0, [R0+0x4], R2, R3 ;  /* 0x000004020000758d */ /* 0x000e240001800003 */
[----:B0-----:R-:W-:Y:S05]  /*2d30*/  @!P0 BRA `(.L_x_1404) ;  /* 0xfffffffc00f08947 */ /* 0x001fea000383ffff */
[----:B------:R-:W-:Y:S05]  /*2d40*/  BRA `(.L_x_1402) ;  /* 0x00000000000c7947 */ /* 0x000fea0003800000 */
.L_x_1403:
[----:B------:R-:W0:Y:S02]  /*2d50*/  LD.E R0, desc[UR8][R16.64+0x4] ;  /* 0x0000040810007980 */ /* 0x000e24000c101900 */
[----:B0-----:R-:W-:-:S05]  /*2d60*/  IMAD.IADD R3, R12, 0x1, R0 ;  /* 0x000000010c037824 */ /* 0x001fca00078e0200 */
[----:B------:R1:W-:Y:S02]  /*2d70*/  ST.E desc[UR8][R16.64+0x4], R3 ;  /* 0x0000040310007985 */ /* 0x0003e4000c101908 */
.L_x_1402:
[----:B------:R-:W-:Y:S05]  /*2d80*/  BSYNC.RECONVERGENT B0 ;  /* 0x0000000000007941 */ /* 0x000fea0003800200 */
.L_x_1401:
        /* <DEDUP_REMOVED lines=8> */
.L_x_1408:
[----:B------:R-:W0:Y:S02]  /*2e10*/  LDS R2, [R0] ;  /* 0x0000000000027984 */ /* 0x000e240000000800 */
[----:B0-----:R-:W-:-:S05]  /*2e20*/  HADD2 R3, R2, R10 ;  /* 0x0000000a02037230 */ /* 0x001fca0000000000 */
[----:B------:R-:W0:Y:S02]  /*2e30*/  ATOMS.CAST.SPIN P0, [R0], R2, R3 ;  /* 0x000000020000758d */ /* 0x000e240001800003 */
[----:B0-----:R-:W-:Y:S05]  /*2e40*/  @!P0 BRA `(.L_x_1408) ;  /* 0xfffffffc00f08947 */ /* 0x001fea000383ffff */
[----:B------:R-:W-:Y:S05]  /*2e50*/  BRA `(.L_x_1406) ;  /* 0x00000000000c7947 */ /* 0x000fea0003800000 */
.L_x_1407:
[----:B------:R-:W2:Y:S02]  /*2e60*/  LD.E R0, desc[UR8][R16.64] ;  /* 0x0000000810007980 */ /* 0x000ea4000c101900 */
[----:B--2---:R-:W-:-:S05]  /*2e70*/  IADD3 R3, PT, PT, R10, R0, RZ ;  /* 0x000000000a037210 */ /* 0x004fca0007ffe0ff */
[----:B------:R0:W-:Y:S02]  /*2e80*/  ST.E desc[UR8][R16.64], R3 ;  /* 0x0000000310007985 */ /* 0x0001e4000c101908 */
.L_x_1406:
[----:B------:R-:W-:Y:S05]  /*2e90*/  BSYNC.RECONVERGENT B0 ;  /* 0x0000000000007941 */ /* 0x000fea0003800200 */
.L_x_1405:
[----:B------:R1:W-:Y:S02]  /*2ea0*/  ATOM.E.ADD.F16x2.RN.STRONG.GPU P0, RZ, desc[UR8][R16.64+0x4], R11 ;  /* 0x8000040b10ff79a2 */ /* 0x0003e4000c10e108 */
[----:B-1----:R-:W-:Y:S05]  /*2eb0*/  @P0 EXIT ;  /* 0x000000000000094d */ /* 0x002fea0003800000 */
[----:B------:R-:W1:Y:S02]  /*2ec0*/  QSPC.E.S P0, RZ, [R16+0x4] ;  /* 0x0000040010ff73aa */ /* 0x000e640000000500 */
[----:B-1----:R-:W-:Y:S05]  /*2ed0*/  @!P0 BRA `(.L_x_1409) ;  /* 0x00000000001c8947 */ /* 0x002fea0003800000 */
[----:B------:R-:W-:-:S04]  /*2ee0*/  MOV R2, R16 ;  /* 0x0000001000027202 */ /* 0x000fc80000000f00 */
[----:B------:R-:W-:-:S07]  /*2ef0*/  MOV R0, R2 ;  /* 0x0000000200007202 */ /* 0x000fce0000000f00 */
.L_x_1410:
[----:B------:R-:W0:Y:S02]  /*2f00*/  LDS R2, [R0+0x4] ;  /* 0x0000040000027984 */ /* 0x000e240000000800 */
[----:B0-----:R-:W-:-:S05]  /*2f10*/  HFMA2 R3, R2, 1, 1, R11 ;  /* 0x3c003c0002037831 */ /* 0x001fca000000000b */
[----:B------:R-:W0:Y:S02]  /*2f20*/  ATOMS.CAST.SPIN P0, [R0+0x4], R2, R3 ;  /* 0x000004020000758d */ /* 0x000e240001800003 */
[----:B0-----:R-:W-:Y:S05]  /*2f30*/  @!P0 BRA `(.L_x_1410) ;  /* 0xfffffffc00f08947 */ /* 0x001fea000383ffff */
[----:B------:R-:W-:Y:S05]  /*2f40*/  EXIT ;  /* 0x000000000000794d */ /* 0x000fea0003800000 */
.L_x_1409:
[----:B------:R-:W0:Y:S02]  /*2f50*/  LD.E R0, desc[UR8][R16.64+0x4] ;  /* 0x0000040810007980 */ /* 0x000e24000c101900 */
[----:B0-----:R-:W-:-:S05]  /*2f60*/  IADD3 R3, PT, PT, R11, R0, RZ ;  /* 0x000000000b037210 */ /* 0x001fca0007ffe0ff */
[----:B------:R-:W-:Y:S01]  /*2f70*/  ST.E desc[UR8][R16.64+0x4], R3 ;  /* 0x0000040310007985 */ /* 0x000fe2000c101908 */
[----:B------:R-:W-:Y:S05]  /*2f80*/  EXIT ;  /* 0x000000000000794d */ /* 0x000fea0003800000 */
.L_x_1411:
        /* <DEDUP_REMOVED lines=15> */
.L_x_1872:


//--------------------- .text._ZN4vllm4gptq33gemm_half_q_half_gptq_8bit_kernelILb1ELi4EEEvPK6__halfPKjS6_S4_PS2_iiiibPKi --------------------------
	.section	.text._ZN4vllm4gptq33gemm_half_q_half_gptq_8bit_kernelILb1ELi4EEEvPK6__halfPKjS6_S4_PS2_iiiibPKi,"ax",@progbits
	.align	128
        .global         _ZN4vllm4gptq33gemm_half_q_half_gptq_8bit_kernelILb1ELi4EEEvPK6__halfPKjS6_S4_PS2_iiiibPKi
        .type           _ZN4vllm4gptq33gemm_half_q_half_gptq_8bit_kernelILb1ELi4EEEvPK6__halfPKjS6_S4_PS2_iiiibPKi,@function
        .size           _ZN4vllm4gptq33gemm_half_q_half_gptq_8bit_kernelILb1ELi4EEEvPK6__halfPKjS6_S4_PS2_iiiibPKi,(.L_x_1873 - _ZN4vllm4gptq33gemm_half_q_half_gptq_8bit_kernelILb1ELi4EEEvPK6__halfPKjS6_S4_PS2_iiiibPKi)
        .other          _ZN4vllm4gptq33gemm_half_q_half_gptq_8bit_kernelILb1ELi4EEEvPK6__halfPKjS6_S4_PS2_iiiibPKi,@"STO_CUDA_ENTRY STV_DEFAULT"
_ZN4vllm4gptq33gemm_half_q_half_gptq_8bit_kernelILb1ELi4EEEvPK6__halfPKjS6_S4_PS2_iiiibPKi:
.text._ZN4vllm4gptq33gemm_half_q_half_gptq_8bit_kernelILb1ELi4EEEvPK6__halfPKjS6_S4_PS2_iiiibPKi:
        /* <DEDUP_REMOVED lines=27> */
[C---:B------:R-:W-:Y:S02]  /*01b0*/  IADD3 R5, P0, PT, R7.reuse, R4, RZ ;  /* 0x0000000407057210 */ /* 0x040fe40007f1e0ff */
[CC--:B------:R-:W-:Y:S02]  /*01c0*/  IADD3 R6, PT, PT, R4.reuse, R0.reuse, RZ ;  /* 0x0000000004067210 */ /* 0x0c0fe40007ffe0ff */
[----:B------:R-:W-:Y:S02]  /*01d0*/  LEA.HI.X.SX32 R12, R4, RZ, 0x1, P0 ;  /* 0x000000ff040c7211 */ /* 0x000fe400000f0eff */
[----:B------:R-:W-:Y:S02]  /*01e0*/  IADD3 R10, PT, PT, R6, R0, RZ ;  /* 0x00000000060a7210 */ /* 0x000fe40007ffe0ff */
[C---:B------:R-:W-:Y:S02]  /*01f0*/  IADD3 R14, P1, PT, R7.reuse, R6, RZ ;  /* 0x00000006070e7210 */ /* 0x040fe40007f3e0ff */
[----:B------:R-:W-:-:S02]  /*0200*/  IADD3 R11, P2, PT, R7, R10, RZ ;  /* 0x0000000a070b7210 */ /* 0x000fc40007f5e0ff */
[C---:B0-----:R-:W-:Y:S02]  /*0210*/  LEA R4, P0, R5.reuse, UR6, 0x1 ;  /* 0x0000000605047c11 */ /* 0x041fe4000f8008ff */
[----:B------:R-:W-:Y:S02]  /*0220*/  LEA.HI.X.SX32 R15, R6, RZ, 0x1, P1 ;  /* 0x000000ff060f7211 */ /* 0x000fe400008f0eff */
[----:B------:R-:W-:Y:S02]  /*0230*/  LEA.HI.X R5, R5, UR7, R12, 0x1, P0 ;  /* 0x0000000705057c11 */ /* 0x000fe400080f0c0c */
[----:B------:R-:W-:Y:S02]  /*0240*/  IADD3 R12, PT, PT, R10, R0, RZ ;  /* 0x000000000a0c7210 */ /* 0x000fe40007ffe0ff */
[----:B------:R-:W-:Y:S01]  /*0250*/  LEA R6, P0, R14, UR6, 0x1 ;  /* 0x000000060e067c11 */ /* 0x000fe2000f8008ff */
[----:B------:R-:W2:Y:S01]  /*0260*/  LDG.E.U16.CONSTANT R4, desc[UR10][R4.64] ;  /* 0x0000000a04047981 */ /* 0x000ea2000c1e9500 */
[----:B------:R-:W-:-:S02]  /*0270*/  IADD3 R13, P3, PT, R7, R12, RZ ;  /* 0x0000000c070d7210 */ /* 0x000fc40007f7e0ff */
[----:B------:R-:W-:Y:S02]  /*0280*/  LEA.HI.X R7, R14, UR7, R15, 0x1, P0 ;  /* 0x000000070e077c11 */ /* 0x000fe400080f0c0f */
[----:B------:R-:W-:Y:S02]  /*0290*/  LEA.HI.X.SX32 R16, R10, RZ, 0x1, P2 ;  /* 0x000000ff0a107211 */ /* 0x000fe400010f0eff */
[----:B------:R-:W-:Y:S01]  /*02a0*/  LEA.HI.X.SX32 R14, R12, RZ, 0x1, P3 ;  /* 0x000000ff0c0e7211 */ /* 0x000fe200018f0eff */
[----:B------:R-:W3:Y:S01]  /*02b0*/  LDG.E.U16.CONSTANT R6, desc[UR10][R6.64] ;  /* 0x0000000a06067981 */ /* 0x000ee2000c1e9500 */
[----:B------:R-:W-:Y:S02]  /*02c0*/  LEA R10, P1, R11, UR6, 0x1 ;  /* 0x000000060b0a7c11 */ /* 0x000fe4000f8208ff */
[----:B------:R-:W-:Y:S02]  /*02d0*/  LEA R12, P0, R13, UR6, 0x1 ;  /* 0x000000060d0c7c11 */ /* 0x000fe4000f8008ff */
[----:B------:R-:W-:-:S02]  /*02e0*/  LEA.HI.X R11, R11, UR7, R16, 0x1, P1 ;  /* 0x000000070b0b7c11 */ /* 0x000fc400088f0c10 */
[----:B------:R-:W-:-:S03]  /*02f0*/  LEA.HI.X R13, R13, UR7, R14, 0x1, P0 ;  /* 0x000000070d0d7c11 */ /* 0x000fc600080f0c0e */
[----:B------:R-:W4:Y:S04]  /*0300*/  LDG.E.U16.CONSTANT R10, desc[UR10][R10.64] ;  /* 0x0000000a0a0a7981 */ /* 0x000f28000c1e9500 */
[----:B------:R-:W5:Y:S04]  /*0310*/  LDG.E.U16.CONSTANT R12, desc[UR10][R12.64] ;  /* 0x0000000a0c0c7981 */ /* 0x000f68000c1e9500 */
[----:B--2---:R0:W-:Y:S04]  /*0320*/  STS.U16 [R9], R4 ;  /* 0x0000000409007388 */ /* 0x0041e80000000400 */
[----:B---3--:R0:W-:Y:S04]  /*0330*/  STS.U16 [R9+0x100], R6 ;  /* 0x0001000609007388 */ /* 0x0081e80000000400 */
[----:B----4-:R0:W-:Y:S04]  /*0340*/  STS.U16 [R9+0x200], R10 ;  /* 0x0002000a09007388 */ /* 0x0101e80000000400 */
[----:B-----5:R0:W-:Y:S01]  /*0350*/  STS.U16 [R9+0x300], R12 ;  /* 0x0003000c09007388 */ /* 0x0201e20000000400 */
[----:B------:R-:W-:Y:S05]  /*0360*/  BRA `(.L_x_1413) ;  /* 0x0000000000847947 */ /* 0x000fea0003800000 */
.L_x_1414:
[----:B------:R-:W-:-:S04]  /*0370*/  LEA R4, P0, R7, UR12, 0x2 ;  /* 0x0000000c07047c11 */ /* 0x000fc8000f8010ff */
[----:B------:R-:W-:-:S05]  /*0380*/  LEA.HI.X R5, R7, UR13, RZ, 0x2, P0 ;  /* 0x0000000d07057c11 */ /* 0x000fca00080f14ff */
[----:B------:R-:W2:Y:S01]  /*0390*/  LDG.E.CONSTANT R4, desc[UR10][R4.64] ;  /* 0x0000000a04047981 */ /* 0x000ea2000c1e9900 */
[----:B------:R-:W-:Y:S01]  /*03a0*/  IMAD R15, R0, UR4, RZ ;  /* 0x00000004000f7c24 */ /* 0x000fe2000f8e02ff */
[----:B------:R-:W0:Y:S04]  /*03b0*/  LDCU.64 UR4, c[0x0][0x380] ;  /* 0x00007000ff0477ac */ /* 0x000e280008000a00 */
[----:B------:R-:W-:-:S04]  /*03c0*/  IADD3 R17, PT, PT, R15, R0, RZ ;  /* 0x000000000f117210 */ /* 0x000fc80007ffe0ff */
[----:B------:R-:W-:-:S04]  /*03d0*/  IADD3 R19, PT, PT, R17, R0, RZ ;  /* 0x0000000011137210 */ /* 0x000fc80007ffe0ff */
[----:B------:R-:W-:Y:S02]  /*03e0*/  IADD3 R21, PT, PT, R19, R0, RZ ;  /* 0x0000000013157210 */ /* 0x000fe40007ffe0ff */
[----:B--2---:R-:W-:Y:S02]  /*03f0*/  SHF.R.S32.HI R6, RZ, 0x1f, R4 ;  /* 0x0000001fff067819 */ /* 0x004fe40000011404 */
[-C--:B------:R-:W-:Y:S02]  /*0400*/  IADD3 R10, P3, PT, R15, R4.reuse, RZ ;  /* 0x000000040f0a7210 */ /* 0x080fe40007f7e0ff */
[-C--:B------:R-:W-:Y:S02]  /*0410*/  IADD3 R7, P2, PT, R17, R4.reuse, RZ ;  /* 0x0000000411077210 */ /* 0x080fe40007f5e0ff */
[-C--:B------:R-:W-:Y:S02]  /*0420*/  IADD3 R11, P1, PT, R19, R4.reuse, RZ ;  /* 0x00000004130b7210 */ /* 0x080fe40007f3e0ff */
[----:B------:R-:W-:-:S02]  /*0430*/  IADD3 R13, P0, PT, R21, R4, RZ ;  /* 0x00000004150d7210 */ /* 0x000fc40007f1e0ff */
[-C--:B------:R-:W-:Y:S02]  /*0440*/  LEA.HI.X.SX32 R5, R15, R6.reuse, 0x1, P3 ;  /* 0x000000060f057211 */ /* 0x080fe400018f0eff */
[C---:B0-----:R-:W-:Y:S02]  /*0450*/  LEA R4, P3, R10.reuse, UR4, 0x1 ;  /* 0x000000040a047c11 */ /* 0x041fe4000f8608ff */
[-C--:B------:R-:W-:Y:S02]  /*0460*/  LEA.HI.X.SX32 R18, R17, R6.reuse, 0x1, P2 ;  /* 0x0000000611127211 */ /* 0x080fe400010f0eff */
[-C--:B------:R-:W-:Y:S02]  /*0470*/  LEA.HI.X.SX32 R16, R19, R6.reuse, 0x1, P1 ;  /* 0x0000000613107211 */ /* 0x080fe400008f0eff */
[----:B------:R-:W-:Y:S02]  /*0480*/  LEA.HI.X.SX32 R14, R21, R6, 0x1, P0 ;  /* 0x00000006150e7211 */ /* 0x000fe400000f0eff */
[----:B------:R-:W-:-:S02]  /*0490*/  LEA.HI.X R5, R10, UR5, R5, 0x1, P3 ;  /* 0x000000050a057c11 */ /* 0x000fc400098f0c05 */
[----:B------:R-:W-:Y:S02]  /*04a0*/  LEA R6, P0, R7, UR4, 0x1 ;  /* 0x0000000407067c11 */ /* 0x000fe4000f8008ff */
[----:B------:R-:W-:Y:S01]  /*04b0*/  LEA R10, P1, R11, UR4, 0x1 ;  /* 0x000000040b0a7c11 */ /* 0x000fe2000f8208ff */
[----:B------:R-:W2:Y:S01]  /*04c0*/  LDG.E.U16.CONSTANT R4, desc[UR10][R4.64] ;  /* 0x0000000a04047981 */ /* 0x000ea2000c1e9500 */
[----:B------:R-:W-:Y:S02]  /*04d0*/  LEA R12, P2, R13, UR4, 0x1 ;  /* 0x000000040d0c7c11 */ /* 0x000fe4000f8408ff */
[----:B------:R-:W-:Y:S02]  /*04e0*/  LEA.HI.X R7, R7, UR5, R18, 0x1, P0 ;  /* 0x0000000507077c11 */ /* 0x000fe400080f0c12 */
[----:B------:R-:W-:Y:S02]  /*04f0*/  LEA.HI.X R11, R11, UR5, R16, 0x1, P1 ;  /* 0x000000050b0b7c11 */ /* 0x000fe400088f0c10 */
[----:B------:R-:W-:Y:S01]  /*0500*/  LEA.HI.X R13, R13, UR5, R14, 0x1, P2 ;  /* 0x000000050d0d7c11 */ /* 0x000fe200090f0c0e */
[----:B------:R-:W3:Y:S04]  /*0510*/  LDG.E.U16.CONSTANT R6, desc[UR10][R6.64] ;  /* 0x0000000a06067981 */ /* 0x000ee8000c1e9500 */
[----:B------:R-:W4:Y:S04]  /*0520*/  LDG.E.U16.CONSTANT R10, desc[UR10][R10.64] ;  /* 0x0000000a0a0a7981 */ /* 0x000f28000c1e9500 */
[----:B------:R-:W5:Y:S04]  /*0530*/  LDG.E.U16.CONSTANT R12, desc[UR10][R12.64] ;  /* 0x0000000a0c0c7981 */ /* 0x000f68000c1e9500 */
[----:B--2---:R1:W-:Y:S04]  /*0540*/  STS.U16 [R9], R4 ;  /* 0x0000000409007388 */ /* 0x0043e80000000400 */
[----:B---3--:R1:W-:Y:S04]  /*0550*/  STS.U16 [R9+0x100], R6 ;  /* 0x0001000609007388 */ /* 0x0083e80000000400 */
[----:B----4-:R1:W-:Y:S04]  /*0560*/  STS.U16 [R9+0x200], R10 ;  /* 0x0002000a09007388 */ /* 0x0103e80000000400 */
[----:B-----5:R1:W-:Y:S02]  /*0570*/  STS.U16 [R9+0x300], R12 ;  /* 0x0003000c09007388 */ /* 0x0203e40000000400 */
.L_x_1413:
[----:B------:R-:W-:Y:S05]  /*0580*/  BSYNC.RECONVERGENT B0 ;  /* 0x0000000000007941 */ /* 0x000fea0003800200 */
.L_x_1412:
[----:B------:R-:W2:Y:S02]  /*0590*/  LDCU UR8, c[0x0][0x3ac] ;  /* 0x00007580ff0877ac */ /* 0x000ea40008000800 */
[----:B--2---:R-:W-:-:S13]  /*05a0*/  ISETP.GE.AND P0, PT, R2, UR8, PT ;  /* 0x0000000802007c0c */ /* 0x004fda000bf06270 */
[----:B------:R-:W-:Y:S05]  /*05b0*/  @P0 EXIT ;  /* 0x000000000000094d */ /* 0x000fea0003800000 */
[----:B01----:R-:W0:Y:S01]  /*05c0*/  LDC R9, c[0x0][0x3b4] ;  /* 0x0000ed00ff097b82 */ /* 0x003e220000000800 */
[----:B------:R-:W-:Y:S01]  /*05d0*/  IMAD R3, R3, UR8, RZ ;  /* 0x0000000803037c24 */ /* 0x000fe2000f8e02ff */
[----:B------:R-:W1:Y:S01]  /*05e0*/  LDCU.64 UR6, c[0x0][0x388] ;  /* 0x00007100ff0677ac */ /* 0x000e620008000a00 */
[----:B------:R-:W-:Y:S02]  /*05f0*/  PRMT R30, RZ, 0x5410, RZ ;  /* 0x00005410ff1e7816 */ /* 0x000fe400000000ff */
[----:B------:R-:W-:Y:S02]  /*0600*/  PRMT R31, RZ, 0x5410, RZ ;  /* 0x00005410ff1f7816 */ /* 0x000fe400000000ff */
[----:B------:R-:W-:Y:S01]  /*0610*/  SHF.L.U32 R3, R3, 0x5, RZ ;  /* 0x0000000503037819 */ /* 0x000fe200000006ff */
[----:B------:R-:W2:Y:S01]  /*0620*/  LDC.64 R12, c[0x0][0x390] ;  /* 0x0000e400ff0c7b82 */ /* 0x000ea20000000a00 */
[----:B------:R-:W-:-:S07]  /*0630*/  PRMT R39, RZ, 0x5410, RZ ;  /* 0x00005410ff277816 */ /* 0x000fce00000000ff */
[----:B------:R-:W3:Y:S01]  /*0640*/  LDC.64 R14, c[0x0][0x398] ;  /* 0x0000e600ff0e7b82 */ /* 0x000ee20000000a00 */
[----:B0-----:R-:W-:-:S07]  /*0650*/  IABS R7, R9 ;  /* 0x0000000900077213 */ /* 0x001fce0000000000 */
[----:B------:R-:W-:Y:S01]  /*0660*/  BAR.SYNC.DEFER_BLOCKING 0x0 ;  /* 0x0000000000007b1d */ /* 0x000fe20000010000 */
[----:B------:R-:W-:-:S05]  /*0670*/  ISETP.NE.AND P1, PT, R9, RZ, PT ;  /* 0x000000ff0900720c */ /* 0x000fca0003f25270 */
        /* <DEDUP_REMOVED lines=9> */
[-C--:B------:R-:W-:Y:S02]  /*0710*/  LOP3.LUT R4, R0, R9.reuse, RZ, 0x3c, !PT ;  /* 0x0000000900047212 */ /* 0x080fe400078e3cff */
[----:B------:R-:W-:Y:S02]  /*0720*/  @!P1 LOP3.LUT R9, RZ, R9, RZ, 0x33, !PT ;  /* 0x00000009ff099212 */ /* 0x000fe400078e33ff */
[----:B------:R-:W-:Y:S01]  /*0730*/  ISETP.GE.AND P3, PT, R4, RZ, PT ;  /* 0x000000ff0400720c */ /* 0x000fe20003f66270 */
[----:B------:R-:W-:-:S05]  /*0740*/  IMAD.HI.U32 R5, R5, R10, RZ ;  /* 0x0000000a05057227 */ /* 0x000fca00078e00ff */
        /* <DEDUP_REMOVED lines=15> */
[----:B0-----:R-:W-:Y:S02]  /*0840*/  IADD3 R4, PT, PT, R6, 0xffffffe, RZ ;  /* 0x0ffffffe06047810 */ /* 0x001fe40007ffe0ff */
[----:B------:R-:W-:-:S04]  /*0850*/  SHF.R.S32.HI R6, RZ, 0x1f, R2 ;  /* 0x0000001fff067819 */ /* 0x000fc80000011402 */
[----:B------:R0:W4:Y:S02]  /*0860*/  F2I.FTZ.U32.TRUNC.NTZ R5, R4 ;  /* 0x0000000400057305 */ /* 0x000124000021f000 */
[----:B0-----:R-:W-:Y:S01]  /*0870*/  MOV R4, RZ ;  /* 0x000000ff00047202 */ /* 0x001fe20000000f00 */
[----:B----4-:R-:W-:-:S04]  /*0880*/  IMAD R7, R7, R5, RZ ;  /* 0x0000000507077224 */ /* 0x010fc800078e02ff */
[----:B------:R-:W-:Y:S01]  /*0890*/  IMAD.HI.U32 R5, R5, R7, R4 ;  /* 0x0000000705057227 */ /* 0x000fe200078e0004 */
[----:B------:R-:W-:-:S05]  /*08a0*/  SHF.R.S32.HI R7, RZ, 0x2, R2 ;  /* 0x00000002ff077819 */ /* 0x000fca0000011402 */
[----:B------:R-:W-:-:S05]  /*08b0*/  IMAD.HI.U32 R11, R5, UR9, RZ ;  /* 0x00000009050b7c27 */ /* 0x000fca000f8e00ff */
[----:B------:R-:W-:-:S05]  /*08c0*/  IADD3 R5, PT, PT, RZ, -R11, RZ ;  /* 0x8000000bff057210 */ /* 0x000fca0007ffe0ff */
[----:B------:R-:W-:-:S05]  /*08d0*/  IMAD R5, R10, R5, UR9 ;  /* 0x000000090a057e24 */ /* 0x000fca000f8e0205 */
[----:B------:R-:W-:-:S13]  /*08e0*/  ISETP.GE.U32.AND P0, PT, R5, UR4, PT ;  /* 0x0000000405007c0c */ /* 0x000fda000bf06070 */
[----:B------:R-:W-:Y:S02]  /*08f0*/  @P0 IADD3 R5, PT, PT, R5, -UR4, RZ ;  /* 0x8000000405050c10 */ /* 0x000fe4000fffe0ff */
[----:B------:R-:W-:Y:S02]  /*0900*/  @P0 IADD3 R11, PT, PT, R11, 0x1, RZ ;  /* 0x000000010b0b0810 */ /* 0x000fe40007ffe0ff */
[----:B------:R-:W-:Y:S02]  /*0910*/  ISETP.GE.U32.AND P1, PT, R5, UR4, PT ;  /* 0x0000000405007c0c */ /* 0x000fe4000bf26070 */
[----:B------:R-:W-:-:S04]  /*0920*/  IADD3 R37, P0, PT, R2, R3, RZ ;  /* 0x0000000302257210 */ /* 0x000fc80007f1e0ff */
[----:B------:R-:W-:Y:S02]  /*0930*/  LEA.HI.X.SX32 R6, R3, R6, 0x1, P0 ;  /* 0x0000000603067211 */ /* 0x000fe400000f0eff */
[----:B------:R-:W-:Y:S02]  /*0940*/  ISETP.LE.U32.AND P0, PT, R0, UR9, PT ;  /* 0x0000000900007c0c */ /* 0x000fe4000bf03070 */
[----:B------:R-:W-:Y:S02]  /*0950*/  PRMT R0, RZ, 0x5410, RZ ;  /* 0x00005410ff007816 */ /* 0x000fe400000000ff */
[----:B------:R-:W-:Y:S02]  /*0960*/  PRMT R3, RZ, 0x5410, RZ ;  /* 0x00005410ff037816 */ /* 0x000fe400000000ff */
[----:B------:R-:W-:Y:S02]  /*0970*/  @P1 IADD3 R11, PT, PT, R11, 0x1, RZ ;  /* 0x000000010b0b1810 */ /* 0x000fe40007ffe0ff */
[----:B------:R-:W-:-:S02]  /*0980*/  @!P2 LOP3.LUT R11, RZ, UR4, RZ, 0x33, !PT ;  /* 0x00000004ff0bac12 */ /* 0x000fc4000f8e33ff */
[----:B-1----:R-:W-:-:S03]  /*0990*/  LEA R36, P1, R37, UR6, 0x2 ;  /* 0x0000000625247c11 */ /* 0x002fc6000f8210ff */
[----:B------:R-:W-:Y:S01]  /*09a0*/  IMAD R5, R11, UR8, RZ ;  /* 0x000000080b057c24 */ /* 0x000fe2000f8e02ff */
[----:B------:R-:W-:-:S04]  /*09b0*/  LEA.HI.X R37, R37, UR7, R6, 0x2, P1 ;  /* 0x0000000725257c11 */ /* 0x000fc800088f1406 */
[----:B------:R-:W-:-:S04]  /*09c0*/  SHF.R.S32.HI R4, RZ, 0x1f, R5 ;  /* 0x0000001fff047819 */ /* 0x000fc80000011405 */
[-C--:B------:R-:W-:Y:S02]  /*09d0*/  LEA.HI R4, R4, R5.reuse, RZ, 0x2 ;  /* 0x0000000504047211 */ /* 0x080fe400078f10ff */
[----:B------:R-:W-:Y:S02]  /*09e0*/  IADD3 R5, PT, PT, R2, R5, RZ ;  /* 0x0000000502057210 */ /* 0x000fe40007ffe0ff */
[----:B------:R-:W-:Y:S02]  /*09f0*/  LEA.HI.SX32 R7, R4, R7, 0x1e ;  /* 0x0000000704077211 */ /* 0x000fe400078ff2ff */
[----:B------:R-:W-:Y:S01]  /*0a00*/  PRMT R2, RZ, 0x5410, RZ ;  /* 0x00005410ff027816 */ /* 0x000fe200000000ff */
[----:B---3--:R-:W-:Y:S01]  /*0a10*/  IMAD.WIDE R14, R5, 0x2, R14 ;  /* 0x00000002050e7825 */ /* 0x008fe200078e020e */
[----:B------:R-:W-:-:S03]  /*0a20*/  PRMT R5, RZ, 0x5410, RZ ;  /* 0x00005410ff057816 */ /* 0x000fc600000000ff */
[----:B--2---:R-:W-:Y:S01]  /*0a30*/  IMAD.WIDE R12, R7, 0x4, R12 ;  /* 0x00000004070c7825 */ /* 0x004fe200078e020c */
[----:B------:R-:W-:Y:S01]  /*0a40*/  PRMT R7, RZ, 0x5410, RZ ;  /* 0x00005410ff077816 */ /* 0x000fe200000000ff */
[----:B------:R-:W-:Y:S06]  /*0a50*/  @P0 BRA `(.L_x_1415) ;  /* 0x0000005c00580947 */ /* 0x000fec0003800000 */
[----:B------:R-:W2:Y:S04]  /*0a60*/  LDG.E.CONSTANT R13, desc[UR10][R12.64] ;  /* 0x0000000a0c0d7981 */ /* 0x000ea8000c1e9900 */
[----:B------:R0:W5:Y:S04]  /*0a70*/  LDG.E.CONSTANT R4, desc[UR10][R14.64] ;  /* 0x0000000a0e047981 */ /* 0x000168000c1e9900 */
[----:B------:R0:W5:Y:S01]  /*0a80*/  LDG.E.CONSTANT R6, desc[UR10][R14.64+0x4] ;  /* 0x0000040a0e067981 */ /* 0x000162000c1e9900 */
[----:B------:R-:W1:Y:S01]  /*0a90*/  S2UR UR6, SR_CgaCtaId ;  /* 0x00000000000679c3 */ /* 0x000e620000008800 */
[----:B------:R-:W-:Y:S01]  /*0aa0*/  UIADD3 UR4, UPT, UPT, UR9, UR4, URZ ;  /* 0x0000000409047290 */ /* 0x000fe2000fffe0ff */
[----:B------:R-:W-:Y:S01]  /*0ab0*/  PRMT R30, RZ, 0x7610, R30 ;  /* 0x00007610ff1e7816 */ /* 0x000fe2000000001e */
        /* <DEDUP_REMOVED lines=11> */
.L_x_1417:
[----:B------:R-:W-:Y:S01]  /*0b70*/  MOV R15, UR8 ;  /* 0x00000008000f7c02 */ /* 0x000fe20008000f00 */
[----:B------:R0:W2:Y:S04]  /*0b80*/  LDG.E.128.CONSTANT R16, desc[UR10][R36.64] ;  /* 0x0000000a24107981 */ /* 0x0000a8000c1e9d00 */
        /* <DEDUP_REMOVED lines=34> */
.L_x_1416:
[----:B------:R-:W-:Y:S02]  /*0db0*/  LOP3.LUT R15, R19, 0xff, RZ, 0xc0, !PT ;  /* 0x000000ff130f7812 */ /* 0x000fe400078ec0ff */
[----:B------:R-:W-:Y:S02]  /*0dc0*/  IADD3 R14, PT, PT, R12, UR7, RZ ;  /* 0x000000070c0e7c10 */ /* 0x000fe4000fffe0ff */
[----:B------:R-:W-:Y:S02]  /*0dd0*/  IADD3 R20, PT, PT, R9, UR7, RZ ;  /* 0x0000000709147c10 */ /* 0x000fe4000fffe0ff */
[----:B------:R-:W-:Y:S02]  /*0de0*/  IADD3 R28, PT, PT, -R14, R15, RZ ;  /* 0x0000000f0e1c7210 */ /* 0x000fe40007ffe1ff */
[----:B------:R-:W-:Y:S02]  /*0df0*/  SHF.R.U32.HI R15, RZ, 0x8, R16 ;  /* 0x00000008ff0f7819 */ /* 0x000fe40000011610 */
[----:B------:R-:W-:-:S02]  /*0e00*/  IADD3 R23, PT, PT, -R20, R23, RZ ;  /* 0x0000001714177210 */ /* 0x000fc40007ffe1ff */
[----:B------:R-:W-:Y:S01]  /*0e10*/  LOP3.LUT R24, R15, 0xff, RZ, 0xc0, !PT ;  /* 0x000000ff0f187812 */ /* 0x000fe200078ec0ff */
[----:B------:R-:W-:Y:S01]  /*0e20*/  I2F.F16 R28, R28 ;  /* 0x0000001c001c7306 */ /* 0x000fe20000200c00 */
[----:B------:R-:W-:Y:S02]  /*0e30*/  LOP3.LUT R22, R16, 0xff, RZ, 0xc0, !PT ;  /* 0x000000ff10167812 */ /* 0x000fe400078ec0ff */
[----:B------:R-:W-:Y:S02]  /*0e40*/  IADD3 R21, PT, PT, R13, UR7, RZ ;  /* 0x000000070d157c10 */ /* 0x000fe4000fffe0ff */
[----:B------:R-:W-:Y:S02]  /*0e50*/  SHF.R.U32.HI R15, RZ, 0x8, R17 ;  /* 0x00000008ff0f7819 */ /* 0x000fe40000011611 */
[----:B------:R-:W-:Y:S01]  /*0e60*/  IADD3 R22, PT, PT, -R21, R22, RZ ;  /* 0x0000001615167210 */ /* 0x000fe20007ffe1ff */
[----:B------:R0:W1:Y:S01]  /*0e70*/  I2F.F16 R29, R23 ;  /* 0x00000017001d7306 */ /* 0x0000620000200c00 */
[----:B------:R-:W-:-:S02]  /*0e80*/  LOP3.LUT R15, R15, 0xff, RZ, 0xc0, !PT ;  /* 0x000000ff0f0f7812 */ /* 0x000fc400078ec0ff */
[----:B------:R-:W-:Y:S02]  /*0e90*/  LOP3.LUT R26, R18, 0xff, RZ, 0xc0, !PT ;  /* 0x000000ff121a7812 */ /* 0x000fe400078ec0ff */
[----:B------:R-:W-:Y:S02]  /*0ea0*/  IADD3 R59, PT, PT, -R20, R15, RZ ;  /* 0x0000000f143b7210 */ /* 0x000fe40007ffe1ff */
[----:B------:R-:W-:Y:S01]  /*0eb0*/  IADD3 R15, PT, PT, R10, UR7, RZ ;  /* 0x000000070a0f7c10 */ /* 0x000fe2000fffe0ff */
[----:B------:R2:W-:Y:S01]  /*0ec0*/  I2F.F16 R38, R22 ;  /* 0x0000001600267306 */ /* 0x0005e20000200c00 */
[----:B0-----:R-:W-:Y:S02]  /*0ed0*/  SHF.R.U32.HI R23, RZ, 0x8, R18 ;  /* 0x00000008ff177819 */ /* 0x001fe40000011612 */
[----:B------:R-:W-:Y:S02]  /*0ee0*/  MOV R25, UR8 ;  /* 0x0000000800197c02 */ /* 0x000fe40008000f00 */
[----:B------:R-:W-:-:S02]  /*0ef0*/  IADD3 R24, PT, PT, -R21, R24, RZ ;  /* 0x0000001815187210 */ /* 0x000fc40007ffe1ff */
[----:B------:R-:W-:Y:S01]  /*0f00*/  IADD3 R26, PT, PT, -R15, R26, RZ ;  /* 0x0000001a0f1a7210 */ /* 0x000fe20007ffe1ff */
[----:B------:R-:W-:Y:S01]  /*0f10*/  IMAD.WIDE R36, R25, 0x4, R36 ;  /* 0x0000000419247825 */ /* 0x000fe200078e0224 */
[----:B--2---:R-:W-:Y:S01]  /*0f20*/  LOP3.LUT R22, R23, 0xff, RZ, 0xc0, !PT ;  /* 0x000000ff17167812 */ /* 0x004fe200078ec0ff */
[----:B------:R-:W-:Y:S01]  /*0f30*/  I2F.F16 R64, R24 ;  /* 0x0000001800407306 */ /* 0x000fe20000200c00 */
[----:B------:R-:W-:Y:S02]  /*0f40*/  SHF.R.U32.HI R23, RZ, 0x8, R19 ;  /* 0x00000008ff177819 */ /* 0x000fe40000011613 */
[----:B------:R-:W-:Y:S02]  /*0f50*/  IADD3 R60, PT, PT, -R15, R22, RZ ;  /* 0x000000160f3c7210 */ /* 0x000fe40007ffe1ff */
[----:B------:R-:W-:Y:S02]  /*0f60*/  LOP3.LUT R23, R23, 0xff, RZ, 0xc0, !PT ;  /* 0x000000ff17177812 */ /* 0x000fe400078ec0ff */
[----:B------:R-:W-:Y:S01]  /*0f70*/  SHF.R.U32.HI R22, RZ, 0x10, R16 ;  /* 0x00000010ff167819 */ /* 0x000fe20000011610 */
[----:B------:R0:W2:Y:S01]  /*0f80*/  I2F.F16 R40, R26 ;  /* 0x0000001a00287306 */ /* 0x0000a20000200c00 */
[----:B------:R-:W-:-:S02]  /*0f90*/  IADD3 R48, PT, PT, -R14, R23, RZ ;  /* 0x000000170e307210 */ /* 0x000fc40007ffe1ff */
[----:B------:R-:W-:Y:S02]  /*0fa0*/  LOP3.LUT R42, R22, 0xff, RZ, 0xc0, !PT ;  /* 0x000000ff162a7812 */ /* 0x000fe400078ec0ff */
[----:B------:R-:W3:Y:S01]  /*0fb0*/  LDS.64 R22, [UR5+0x100] ;  /* 0x00010005ff167984 */ /* 0x000ee20008000a00 */
[----:B------:R-:W-:Y:S02]  /*0fc0*/  LEA.HI R43, R16, -R21, RZ, 0x8 ;  /* 0x80000015102b7211 */ /* 0x000fe400078f40ff */
[----:B------:R-:W-:Y:S01]  /*0fd0*/  SHF.R.U32.HI R41, RZ, 0x10, R17 ;  /* 0x00000010ff297819 */ /* 0x000fe20000011611 */
[----:B0-----:R0:W4:Y:S01]  /*0fe0*/  LDG.E.128.CONSTANT R24, desc[UR10][R36.64] ;  /* 0x0000000a24187981 */ /* 0x001122000c1e9d00 */
[----:B------:R-:W-:Y:S01]  /*0ff0*/  SHF.R.U32.HI R16, RZ, 0x10, R18 ;  /* 0x00000010ff107819 */ /* 0x000fe20000011612 */
[----:B------:R-:W0:Y:S01]  /*1000*/  I2F.F16 R60, R60 ;  /* 0x0000003c003c7306 */ /* 0x000e220000200c00 */
[----:B------:R-:W-:Y:S02]  /*1010*/  LEA.HI R44, R17, -R20, RZ, 0x8 ;  /* 0x80000014112c7211 */ /* 0x000fe400078f40ff */
[----:B------:R-:W-:-:S02]  /*1020*/  LOP3.LUT R41, R41, 0xff, RZ, 0xc0, !PT ;  /* 0x000000ff29297812 */ /* 0x000fc400078ec0ff */
[----:B------:R-:W-:Y:S02]  /*1030*/  LOP3.LUT R16, R16, 0xff, RZ, 0xc0, !PT ;  /* 0x000000ff10107812 */ /* 0x000fe400078ec0ff */
[----:B------:R-:W-:Y:S01]  /*1040*/  SHF.R.U32.HI R17, RZ, 0x10, R19 ;  /* 0x00000010ff117819 */ /* 0x000fe20000011613 */
[----:B------:R-:W0:Y:S01]  /*1050*/  I2F.F16 R59, R59 ;  /* 0x0000003b003b7306 */ /* 0x000e220000200c00 */
[----:B------:R-:W-:Y:S02]  /*1060*/  IADD3 R41, PT, PT, -R20, R41, RZ ;  /* 0x0000002914297210 */ /* 0x000fe40007ffe1ff */
[----:B------:R-:W-:Y:S02]  /*1070*/  IADD3 R16, PT, PT, -R15, R16, RZ ;  /* 0x000000100f107210 */ /* 0x000fe40007ffe1ff */
[----:B------:R-:W-:Y:S02]  /*1080*/  LOP3.LUT R17, R17, 0xff, RZ, 0xc0, !PT ;  /* 0x000000ff11117812 */ /* 0x000fe400078ec0ff */
[----:B------:R-:W-:Y:S01]  /*1090*/  IADD3 R42, PT, PT, -R21, R42, RZ ;  /* 0x0000002a152a7210 */ /* 0x000fe20007ffe1ff */
[----:B------:R1:W-:Y:S08]  /*10a0*/  I2F.F16 R71, R41 ;  /* 0x0000002900477306 */ /* 0x0003f00000200c00 */
[----:B------:R-:W0:Y:S01]  /*10b0*/  I2F.F16 R48, R48 ;  /* 0x0000003000307306 */ /* 0x000e220000200c00 */
[----:B-1----:R-:W-:-:S07]  /*10c0*/  IADD3 R41, PT, PT, -R14, R17, RZ ;  /* 0x000000110e297210 */ /* 0x002fce0007ffe1ff */
[----:B------:R1:W-:Y:S01]  /*10d0*/  I2F.F16 R47, R16 ;  /* 0x00000010002f7306 */ /* 0x0003e20000200c00 */
[----:B---3--:R-:W-:-:S07]  /*10e0*/  HADD2.F32 R46, -RZ, R22.H0_H0 ;  /* 0x20000016ff2e7230 */ /* 0x008fce0000004100 */
[----:B------:R3:W0:Y:S01]  /*10f0*/  I2F.F16 R66, R42 ;  /* 0x0000002a00427306 */ /* 0x0006220000200c00 */
[----:B-1----:R-:W1:Y:S01]  /*1100*/  LDS.64 R16, [UR5] ;  /* 0x00000005ff107984 */ /* 0x002e620008000a00 */
[----:B------:R-:W-:Y:S02]  /*1110*/  LEA.HI R45, R18, -R15, RZ, 0x8 ;  /* 0x8000000f122d7211 */ /* 0x000fe400078f40ff */
[----:B---3--:R-:W-:Y:S01]  /*1120*/  LEA.HI R42, R19, -R14, RZ, 0x8 ;  /* 0x8000000e132a7211 */ /* 0x008fe200078f40ff */
[----:B------:R-:W-:-:S03]  /*1130*/  HADD2.F32 R19, -RZ, R29.H0_H0 ;  /* 0x2000001dff137230 */ /* 0x000fc60000004100 */
[----:B------:R3:W1:Y:S01]  /*1140*/  I2F.F16 R63, R41 ;  /* 0x00000029003f7306 */ /* 0x0006620000200c00 */
[----:B--2---:R-:W-:Y:S02]  /*1150*/  HADD2.F32 R29, -RZ, R40.H0_H0 ;  /* 0x20000028ff1d7230 */ /* 0x004fe40000004100 */
[----:B------:R-:W-:Y:S02]  /*1160*/  HADD2.F32 R49, -RZ, R22.H1_H1 ;  /* 0x30000016ff317230 */ /* 0x000fe40000004100 */
[----:B------:R-:W-:Y:S02]  /*1170*/  HADD2.F32 R18, -RZ, R28.H0_H0 ;  /* 0x2000001cff127230 */ /* 0x000fe40000004100 */
[----:B0-----:R-:W-:Y:S02]  /*1180*/  HADD2.F32 R60, -RZ, R60.H0_H0 ;  /* 0x2000003cff3c7230 */ /* 0x001fe40000004100 */
[----:B---3--:R-:W-:Y:S01]  /*1190*/  FFMA.FTZ R41, R29, R46, RZ ;  /* 0x0000002e1d297223 */ /* 0x008fe200000100ff */
[----:B------:R-:W-:-:S02]  /*11a0*/  HADD2.F32 R28, -RZ, R38.H0_H0 ;  /* 0x20000026ff1c7230 */ /* 0x000fc40000004100 */
[--C-:B------:R-:W-:Y:S02]  /*11b0*/  HADD2.F32 R22, -RZ, R23.reuse.H0_H0 ;  /* 0x20000017ff167230 */ /* 0x100fe40000004100 */
[----:B------:R-:W-:Y:S01]  /*11c0*/  FFMA.FTZ R52, R60, R49, R41 ;  /* 0x000000313c347223 */ /* 0x000fe20000010029 */
[----:B------:R-:W-:Y:S02]  /*11d0*/  HADD2.F32 R58, -RZ, R23.H1_H1 ;  /* 0x30000017ff3a7230 */ /* 0x000fe40000004100 */
[-C--:B------:R-:W-:Y:S01]  /*11e0*/  FFMA.FTZ R23, R28, R46.reuse, RZ ;  /* 0x0000002e1c177223 */ /* 0x080fe200000100ff */
[----:B------:R-:W-:Y:S01]  /*11f0*/  HADD2.F32 R64, -RZ, R64.H0_H0 ;  /* 0x20000040ff407230 */ /* 0x000fe20000004100 */
[----:B------:R-:W0:Y:S01]  /*1200*/  LDS.64 R40, [UR5+0x200] ;  /* 0x00020005ff287984 */ /* 0x000e220008000a00 */
[----:B------:R-:W-:Y:S02]  /*1210*/  HADD2.F32 R59, -RZ, R59.H0_H0 ;  /* 0x2000003bff3b7230 */ /* 0x000fe40000004100 */
[----:B------:R-:W-:Y:S01]  /*1220*/  FFMA.FTZ R38, R19, R46, RZ ;  /* 0x0000002e13267223 */ /* 0x000fe200000100ff */
[----:B------:R-:W-:-:S02]  /*1230*/  HADD2.F32 R48, -RZ, R48.H0_H0 ;  /* 0x20000030ff307230 */ /* 0x000fc40000004100 */
[----:B------:R-:W-:Y:S01]  /*1240*/  FFMA.FTZ R51, R18, R46, RZ ;  /* 0x0000002e12337223 */ /* 0x000fe200000100ff */
[-C--:B------:R-:W-:Y:S01]  /*1250*/  FFMA.FTZ R23, R64, R49.reuse, R23 ;  /* 0x0000003140177223 */ /* 0x080fe20000010017 */
[----:B------:R-:W-:Y:S02]  /*1260*/  HADD2.F32 R66, -RZ, R66.H0_H0 ;  /* 0x20000042ff427230 */ /* 0x000fe40000004100 */
[-C--:B------:R-:W-:Y:S01]  /*1270*/  FFMA.FTZ R46, R59, R49.reuse, R38 ;  /* 0x000000313b2e7223 */ /* 0x080fe20000010026 */
[----:B------:R-:W-:Y:S02]  /*1280*/  HADD2.F32 R71, -RZ, R71.H0_H0 ;  /* 0x20000047ff477230 */ /* 0x000fe40000004100 */
[----:B------:R-:W-:Y:S01]  /*1290*/  FFMA.FTZ R56, R48, R49, R51 ;  /* 0x0000003130387223 */ /* 0x000fe20000010033 */
[----:B------:R-:W-:Y:S02]  /*12a0*/  HADD2.F32 R47, -RZ, R47.H0_H0 ;  /* 0x2000002fff2f7230 */ /* 0x000fe40000004100 */
[----:B-1----:R-:W-:Y:S01]  /*12b0*/  HADD2.F32 R63, -RZ, R63.H0_H0 ;  /* 0x2000003fff3f7230 */ /* 0x002fe20000004100 */
[----:B------:R-:W1:Y:S01]  /*12c0*/  I2F.F16 R43, R43 ;  /* 0x0000002b002b7306 */ /* 0x000e620000200c00 */
[-C--:B------:R-:W-:Y:S01]  /*12d0*/  FFMA.FTZ R50, R66, R22.reuse, R23 ;  /* 0x0000001642327223 */ /* 0x080fe20000010017 */
[-C--:B------:R-:W-:Y:S01]  /*12e0*/  FFMA.FTZ R51, R71, R22.reuse, R46 ;  /* 0x0000001647337223 */ /* 0x080fe2000001002e */
[-C--:B------:R-:W-:Y:S01]  /*12f0*/  FFMA.FTZ R54, R47, R22.reuse, R52 ;  /* 0x000000162f367223 */ /* 0x080fe20000010034 */
[----:B------:R-:W-:-:S02]  /*1300*/  FFMA.FTZ R53, R63, R22, R56 ;  /* 0x000000163f357223 */ /* 0x000fc40000010038 */
[----:B------:R-:W2:Y:S02]  /*1310*/  LDS.64 R22, [UR5+0x300] ;  /* 0x00030005ff167984 */ /* 0x000ea40008000a00 */
[----:B------:R-:W3:Y:S08]  /*1320*/  I2F.F16 R44, R44 ;  /* 0x0000002c002c7306 */ /* 0x000ef00000200c00 */
[----:B------:R-:W0:Y:S08]  /*1330*/  I2F.F16 R45, R45 ;  /* 0x0000002d002d7306 */ /* 0x000e300000200c00 */
[----:B------:R-:W2:Y:S01]  /*1340*/  I2F.F16 R42, R42 ;  /* 0x0000002a002a7306 */ /* 0x000ea20000200c00 */
[----:B-----5:R-:W-:Y:S01]  /*1350*/  LOP3.LUT R38, R32, 0xff, RZ, 0xc0, !PT ;  /* 0x000000ff20267812 */ /* 0x020fe200078ec0ff */
[----:B-1----:R-:W-:-:S02]  /*1360*/  HADD2.F32 R43, -RZ, R43.H0_H0 ;  /* 0x2000002bff2b7230 */ /* 0x002fc40000004100 */
[----:B---3--:R-:W-:Y:S01]  /*1370*/  HADD2.F32 R44, -RZ, R44.H0_H0 ;  /* 0x2000002cff2c7230 */ /* 0x008fe20000004100 */
[----:B------:R-:W-:Y:S01]  /*1380*/  IADD3 R52, PT, PT, -R21, R38, RZ ;  /* 0x0000002615347210 */ /* 0x000fe20007ffe1ff */
[----:B0-----:R-:W-:Y:S02]  /*1390*/  HADD2.F32 R45, -RZ, R45.H0_H0 ;  /* 0x2000002dff2d7230 */ /* 0x001fe40000004100 */
[----:B------:R-:W-:Y:S02]  /*13a0*/  HADD2.F32 R38, -RZ, R16.H0_H0 ;  /* 0x20000010ff267230 */ /* 0x000fe40000004100 */
[-C--:B------:R-:W-:Y:S01]  /*13b0*/  FFMA.FTZ R57, R43, R58.reuse, R50 ;  /* 0x0000003a2b397223 */ /* 0x080fe20000010032 */
[----:B--2---:R-:W-:Y:S02]  /*13c0*/  HADD2.F32 R46, -RZ, R42.H0_H0 ;  /* 0x2000002aff2e7230 */ /* 0x004fe40000004100 */
[-C--:B------:R-:W-:Y:S01]  /*13d0*/  FFMA.FTZ R42, R44, R58.reuse, R51 ;  /* 0x0000003a2c2a7223 */ /* 0x080fe20000010033 */
[-C--:B------:R-:W-:Y:S01]  /*13e0*/  FFMA.FTZ R55, R45, R58.reuse, R54 ;  /* 0x0000003a2d377223 */ /* 0x080fe20000010036 */
[----:B------:R-:W-:Y:S01]  /*13f0*/  LOP3.LUT R49, R33, 0xff, RZ, 0xc0, !PT ;  /* 0x000000ff21317812 */ /* 0x000fe200078ec0ff */
[----:B------:R-:W-:Y:S01]  /*1400*/  FFMA.FTZ R58, R46, R58, R53 ;  /* 0x0000003a2e3a7223 */ /* 0x000fe20000010035 */
[----:B------:R-:W-:Y:S01]  /*1410*/  LOP3.LUT R50, R34, 0xff, RZ, 0xc0, !PT ;  /* 0x000000ff22327812 */ /* 0x000fe200078ec0ff */
[----:B------:R-:W-:-:S02]  /*1420*/  HADD2.F32 R53, -RZ, R16.H1_H1 ;  /* 0x30000010ff357230 */ /* 0x000fc40000004100 */
[----:B------:R-:W-:Y:S01]  /*1430*/  FFMA.FTZ R61, R28, R38, RZ ;  /* 0x000000261c3d7223 */ /* 0x000fe200000100ff */
[C---:B------:R-:W-:Y:S01]  /*1440*/  FFMA.FTZ R16, R38.reuse, R19, RZ ;  /* 0x0000001326107223 */ /* 0x040fe200000100ff */
[C---:B------:R-:W-:Y:S01]  /*1450*/  FFMA.FTZ R67, R38.reuse, R29, RZ ;  /* 0x0000001d26437223 */ /* 0x040fe200000100ff */
[----:B------:R-:W-:Y:S01]  /*1460*/  FFMA.FTZ R69, R38, R18, RZ ;  /* 0x0000001226457223 */ /* 0x000fe200000100ff */
[----:B------:R-:W-:Y:S01]  /*1470*/  IADD3 R49, PT, PT, -R20, R49, RZ ;  /* 0x0000003114317210 */ /* 0x000fe20007ffe1ff */
[----:B------:R-:W-:Y:S01]  /*1480*/  HADD2.F32 R56, -RZ, R17.H0_H0 ;  /* 0x20000011ff387230 */ /* 0x000fe20000004100 */
[----:B------:R-:W-:Y:S01]  /*1490*/  IADD3 R54, PT, PT, -R15, R50, RZ ;  /* 0x000000320f367210 */ /* 0x000fe20007ffe1ff */
[----:B------:R-:W-:Y:S01]  /*14a0*/  FFMA.FTZ R61, R64, R53, R61 ;  /* 0x00000035403d7223 */ /* 0x000fe2000001003d */
[C---:B------:R-:W-:Y:S01]  /*14b0*/  FFMA.FTZ R65, R53.reuse, R59, R16 ;  /* 0x0000003b35417223 */ /* 0x040fe20000010010 */
[C---:B------:R-:W-:Y:S01]  /*14c0*/  FFMA.FTZ R50, R53.reuse, R60, R67 ;  /* 0x0000003c35327223 */ /* 0x040fe20000010043 */
[----:B------:R-:W-:Y:S01]  /*14d0*/  FFMA.FTZ R38, R53, R48, R69 ;  /* 0x0000003035267223 */ /* 0x000fe20000010045 */
[----:B------:R0:W-:Y:S01]  /*14e0*/  I2F.F16 R51, R49 ;  /* 0x0000003100337306 */ /* 0x0001e20000200c00 */
[----:B------:R-:W-:Y:S01]  /*14f0*/  FFMA.FTZ R16, R66, R56, R61 ;  /* 0x0000003842107223 */ /* 0x000fe2000001003d */
[C---:B------:R-:W-:Y:S01]  /*1500*/  FFMA.FTZ R50, R56.reuse, R47, R50 ;  /* 0x0000002f38327223 */ /* 0x040fe20000010032 */
[----:B------:R-:W-:Y:S01]  /*1510*/  FFMA.FTZ R73, R56, R63, R38 ;  /* 0x0000003f38497223 */ /* 0x000fe20000010026 */
[----:B------:R-:W-:-:S02]  /*1520*/  HADD2.F32 R61, -RZ, R40.H1_H1 ;  /* 0x30000028ff3d7230 */ /* 0x000fc40000004100 */
[----:B0-----:R-:W-:Y:S01]  /*1530*/  FFMA.FTZ R49, R56, R71, R65 ;  /* 0x0000004738317223 */ /* 0x001fe20000010041 */
[----:B------:R-:W-:-:S05]  /*1540*/  HADD2.F32 R56, -RZ, R40.H0_H0 ;  /* 0x20000028ff387230 */ /* 0x000fca0000004100 */
[-C--:B------:R-:W-:Y:S01]  /*1550*/  FFMA.FTZ R40, R19, R56.reuse, RZ ;  /* 0x0000003813287223 */ /* 0x080fe200000100ff */
[-C--:B------:R-:W-:Y:S01]  /*1560*/  FFMA.FTZ R67, R28, R56.reuse, RZ ;  /* 0x000000381c437223 */ /* 0x080fe200000100ff */
[-C--:B------:R-:W-:Y:S01]  /*1570*/  FFMA.FTZ R69, R29, R56.reuse, RZ ;  /* 0x000000381d457223 */ /* 0x080fe200000100ff */
[----:B------:R-:W-:Y:S01]  /*1580*/  FFMA.FTZ R75, R18, R56, RZ ;  /* 0x00000038124b7223 */ /* 0x000fe200000100ff */
[-C--:B------:R-:W-:Y:S01]  /*1590*/  FFMA.FTZ R56, R59, R61.reuse, R40 ;  /* 0x0000003d3b387223 */ /* 0x080fe20000010028 */
[--C-:B------:R-:W-:Y:S02]  /*15a0*/  HADD2.F32 R40, -RZ, R22.reuse.H0_H0 ;  /* 0x20000016ff287230 */ /* 0x100fe40000004100 */
[-C--:B------:R-:W-:Y:S01]  /*15b0*/  FFMA.FTZ R70, R48, R61.reuse, R75 ;  /* 0x0000003d30467223 */ /* 0x080fe2000001004b */
[----:B------:R-:W-:Y:S02]  /*15c0*/  HADD2.F32 R75, -RZ, R22.H1_H1 ;  /* 0x30000016ff4b7230 */ /* 0x000fe40000004100 */
[----:B------:R-:W-:Y:S01]  /*15d0*/  FFMA.FTZ R67, R64, R61, R67 ;  /* 0x0000003d40437223 */ /* 0x000fe20000010043 */
[----:B------:R-:W-:-:S02]  /*15e0*/  HADD2.F32 R38, -RZ, R41.H0_H0 ;  /* 0x20000029ff267230 */ /* 0x000fc40000004100 */
[-C--:B------:R-:W-:Y:S01]  /*15f0*/  FFMA.FTZ R22, R19, R40.reuse, RZ ;  /* 0x0000002813167223 */ /* 0x080fe200000100ff */
[----:B------:R-:W-:Y:S01]  /*1600*/  FFMA.FTZ R68, R60, R61, R69 ;  /* 0x0000003d3c447223 */ /* 0x000fe20000010045 */
[-C--:B------:R-:W-:Y:S01]  /*1610*/  FFMA.FTZ R19, R18, R40.reuse, RZ ;  /* 0x0000002812137223 */ /* 0x080fe200000100ff */
[-C--:B------:R-:W-:Y:S01]  /*1620*/  FFMA.FTZ R61, R29, R40.reuse, RZ ;  /* 0x000000281d3d7223 */ /* 0x080fe200000100ff */
[----:B------:R-:W-:Y:S01]  /*1630*/  SHF.R.U32.HI R18, RZ, 0x8, R32 ;  /* 0x00000008ff127819 */ /* 0x000fe20000011620 */
[----:B------:R-:W-:Y:S01]  /*1640*/  FFMA.FTZ R77, R28, R40, RZ ;  /* 0x000000281c4d7223 */ /* 0x000fe200000100ff */
[-C--:B------:R-:W-:Y:S01]  /*1650*/  FFMA.FTZ R69, R71, R38.reuse, R56 ;  /* 0x0000002647457223 */ /* 0x080fe20000010038 */
[----:B------:R-:W-:Y:S01]  /*1660*/  FFMA.FTZ R56, R47, R38, R68 ;  /* 0x000000262f387223 */ /* 0x000fe20000010044 */
[----:B------:R-:W-:Y:S01]  /*1670*/  LOP3.LUT R18, R18, 0xff, RZ, 0xc0, !PT ;  /* 0x000000ff12127812 */ /* 0x000fe200078ec0ff */
[----:B------:R-:W-:Y:S01]  /*1680*/  FFMA.FTZ R28, R60, R75, R61 ;  /* 0x0000004b3c1c7223 */ /* 0x000fe2000001003d */
[----:B------:R-:W-:Y:S01]  /*1690*/  LEA.HI R68, R33, -R20, RZ, 0x8 ;  /* 0x8000001421447211 */ /* 0x000fe200078f40ff */
[----:B------:R-:W-:-:S02]  /*16a0*/  HADD2.F32 R60, -RZ, R17.H1_H1 ;  /* 0x30000011ff3c7230 */ /* 0x000fc40000004100 */
[-C--:B------:R-:W-:Y:S01]  /*16b0*/  FFMA.FTZ R29, R64, R75.reuse, R77 ;  /* 0x0000004b401d7223 */ /* 0x080fe2000001004d */
[----:B------:R-:W-:Y:S02]  /*16c0*/  SHF.R.U32.HI R17, RZ, 0x8, R34 ;  /* 0x00000008ff117819 */ /* 0x000fe40000011622 */
[----:B------:R-:W-:Y:S01]  /*16d0*/  MOV R77, UR8 ;  /* 0x00000008004d7c02 */ /* 0x000fe20008000f00 */
[----:B------:R0:W-:Y:S01]  /*16e0*/  I2F.F16 R40, R68 ;  /* 0x0000004400287306 */ /* 0x0001e20000200c00 */
[----:B------:R-:W-:Y:S01]  /*16f0*/  IADD3 R64, PT, PT, -R21, R18, RZ ;  /* 0x0000001215407210 */ /* 0x000fe20007ffe1ff */
[----:B------:R-:W-:Y:S02]  /*1700*/  HADD2.F32 R18, -RZ, R23.H0_H0 ;  /* 0x20000017ff127230 */ /* 0x000fe40000004100 */
[----:B------:R-:W-:Y:S01]  /*1710*/  FFMA.FTZ R22, R59, R75, R22 ;  /* 0x0000004b3b167223 */ /* 0x000fe20000010016 */
[----:B------:R-:W-:-:S04]  /*1720*/  IMAD.WIDE R36, R77, 0x4, R36 ;  /* 0x000000044d247825 */ /* 0x000fc800078e0224 */
[----:B------:R-:W-:Y:S01]  /*1730*/  FFMA.FTZ R48, R48, R75, R19 ;  /* 0x0000004b30307223 */ /* 0x000fe20000010013 */
[----:B0-----:R-:W-:Y:S02]  /*1740*/  LOP3.LUT R68, R17, 0xff, RZ, 0xc0, !PT ;  /* 0x000000ff11447812 */ /* 0x001fe400078ec0ff */
[----:B------:R-:W-:Y:S01]  /*1750*/  SHF.R.U32.HI R17, RZ, 0x8, R35 ;  /* 0x00000008ff117819 */ /* 0x000fe20000011623 */
[C---:B------:R-:W-:Y:S01]  /*1760*/  FFMA.FTZ R62, R66.reuse, R38, R67 ;  /* 0x00000026423e7223 */ /* 0x040fe20000010043 */
[----:B------:R-:W-:Y:S01]  /*1770*/  FFMA.FTZ R71, R71, R18, R22 ;  /* 0x0000001247477223 */ /* 0x000fe20000010016 */
[----:B------:R-:W-:Y:S01]  /*1780*/  FFMA.FTZ R67, R63, R38, R70 ;  /* 0x000000263f437223 */ /* 0x000fe20000010046 */
[-C--:B------:R-:W-:Y:S01]  /*1790*/  FFMA.FTZ R22, R47, R18.reuse, R28 ;  /* 0x000000122f167223 */ /* 0x080fe2000001001c */
[-C--:B------:R-:W-:Y:S01]  /*17a0*/  FFMA.FTZ R66, R66, R18.reuse, R29 ;  /* 0x0000001242427223 */ /* 0x080fe2000001001d */
[----:B------:R-:W-:Y:S01]  /*17b0*/  FFMA.FTZ R63, R63, R18, R48 ;  /* 0x000000123f3f7223 */ /* 0x000fe20000010030 */
[----:B------:R-:W-:Y:S01]  /*17c0*/  LOP3.LUT R75, R17, 0xff, RZ, 0xc0, !PT ;  /* 0x000000ff114b7812 */ /* 0x000fe200078ec0ff */
[----:B------:R-:W-:Y:S01]  /*17d0*/  FFMA.FTZ R47, R43, R60, R16 ;  /* 0x0000003c2b2f7223 */ /* 0x000fe20000010010 */
[----:B------:R-:W0:Y:S04]  /*17e0*/  LDS.64 R28, [UR5+0x108] ;  /* 0x00010805ff1c7984 */ /* 0x000e280008000a00 */
[----:B------:R-:W2:Y:S01]  /*17f0*/  LDG.E.128.CONSTANT R16, desc[UR10][R36.64] ;  /* 0x0000000a24107981 */ /* 0x000ea2000c1e9d00 */
[----:B------:R-:W-:Y:S01]  /*1800*/  HADD2.F32 R72, -RZ, R41.H1_H1 ;  /* 0x30000029ff487230 */ /* 0x000fe20000004100 */
[----:B------:R-:W-:-:S02]  /*1810*/  LEA.HI R65, R32, -R21, RZ, 0x8 ;  /* 0x8000001520417211 */ /* 0x000fc400078f40ff */
[----:B------:R-:W-:Y:S02]  /*1820*/  SHF.R.U32.HI R32, RZ, 0x10, R32 ;  /* 0x00000010ff207819 */ /* 0x000fe40000011620 */
[-C--:B------:R-:W-:Y:S01]  /*1830*/  FFMA.FTZ R41, R45, R72.reuse, R56 ;  /* 0x000000482d297223 */ /* 0x080fe20000010038 */
[----:B------:R-:W-:Y:S01]  /*1840*/  FFMA.FTZ R56, R46, R72, R67 ;  /* 0x000000482e387223 */ /* 0x000fe20000010043 */
[----:B------:R-:W-:Y:S01]  /*1850*/  LOP3.LUT R32, R32, 0xff, RZ, 0xc0, !PT ;  /* 0x000000ff20207812 */ /* 0x000fe200078ec0ff */
[----:B------:R-:W-:Y:S01]  /*1860*/  HADD2.F32 R67, -RZ, R23.H1_H1 ;  /* 0x30000017ff437230 */ /* 0x000fe20000004100 */
[----:B------:R1:W-:Y:S01]  /*1870*/  I2F.F16 R61, R64 ;  /* 0x00000040003d7306 */ /* 0x0003e20000200c00 */
[----:B------:R-:W-:Y:S02]  /*1880*/  SHF.R.U32.HI R70, RZ, 0x10, R33 ;  /* 0x00000010ff467819 */ /* 0x000fe40000011621 */
[----:B------:R-:W-:Y:S01]  /*1890*/  SHF.R.U32.HI R23, RZ, 0x10, R34 ;  /* 0x00000010ff177819 */ /* 0x000fe20000011622 */
[C---:B------:R-:W-:Y:S01]  /*18a0*/  FFMA.FTZ R48, R60.reuse, R44, R49 ;  /* 0x0000002c3c307223 */ /* 0x040fe20000010031 */
[----:B------:R-:W-:Y:S01]  /*18b0*/  LOP3.LUT R53, R35, 0xff, RZ, 0xc0, !PT ;  /* 0x000000ff23357812 */ /* 0x000fe200078ec0ff */
[----:B------:R-:W-:Y:S01]  /*18c0*/  FFMA.FTZ R49, R60, R45, R50 ;  /* 0x0000002d3c317223 */ /* 0x000fe20000010032 */
[----:B-1----:R-:W-:-:S02]  /*18d0*/  IADD3 R64, PT, PT, -R15, R68, RZ ;  /* 0x000000440f407210 */ /* 0x002fc40007ffe1ff */
[----:B------:R-:W-:Y:S01]  /*18e0*/  IADD3 R68, PT, PT, -R21, R32, RZ ;  /* 0x0000002015447210 */ /* 0x000fe20007ffe1ff */
[----:B------:R-:W-:Y:S01]  /*18f0*/  FFMA.FTZ R32, R44, R72, R69 ;  /* 0x000000482c207223 */ /* 0x000fe20000010045 */
[----:B------:R-:W-:Y:S01]  /*1900*/  LOP3.LUT R69, R70, 0xff, RZ, 0xc0, !PT ;  /* 0x000000ff46457812 */ /* 0x000fe200078ec0ff */
[----:B------:R-:W-:Y:S01]  /*1910*/  FFMA.FTZ R45, R45, R67, R22 ;  /* 0x000000432d2d7223 */ /* 0x000fe20000010016 */
[----:B------:R-:W-:Y:S02]  /*1920*/  LOP3.LUT R70, R23, 0xff, RZ, 0xc0, !PT ;  /* 0x000000ff17467812 */ /* 0x000fe400078ec0ff */
[----:B------:R-:W-:Y:S01]  /*1930*/  SHF.R.U32.HI R59, RZ, 0x8, R33 ;  /* 0x00000008ff3b7819 */ /* 0x000fe20000011621 */
[----:B------:R-:W1:Y:S01]  /*1940*/  LDS.64 R22, [UR5+0x208] ;  /* 0x00020805ff167984 */ /* 0x000e620008000a00 */
[----:B------:R-:W-:Y:S02]  /*1950*/  IADD3 R53, PT, PT, -R14, R53, RZ ;  /* 0x000000350e357210 */ /* 0x000fe40007ffe1ff */
[----:B------:R-:W-:-:S02]  /*1960*/  LEA.HI R38, R34, -R15, RZ, 0x8 ;  /* 0x8000000f22267211 */ /* 0x000fc400078f40ff */
[----:B------:R-:W-:Y:S02]  /*1970*/  LOP3.LUT R59, R59, 0xff, RZ, 0xc0, !PT ;  /* 0x000000ff3b3b7812 */ /* 0x000fe400078ec0ff */
[----:B------:R-:W-:Y:S01]  /*1980*/  IADD3 R34, PT, PT, -R20, R69, RZ ;  /* 0x0000004514227210 */ /* 0x000fe20007ffe1ff */
[----:B------:R-:W3:Y:S01]  /*1990*/  I2F.F16 R52, R52 ;  /* 0x0000003400347306 */ /* 0x000ee20000200c00 */
[----:B------:R-:W-:Y:S01]  /*19a0*/  SHF.R.U32.HI R69, RZ, 0x10, R35 ;  /* 0x00000010ff457819 */ /* 0x000fe20000011623 */
[----:B------:R-:W-:Y:S01]  /*19b0*/  FFMA.FTZ R50, R60, R46, R73 ;  /* 0x0000002e3c327223 */ /* 0x000fe20000010049 */
[----:B------:R-:W-:Y:S01]  /*19c0*/  IADD3 R59, PT, PT, -R20, R59, RZ ;  /* 0x0000003b143b7210 */ /* 0x000fe20007ffe1ff */
[----:B------:R-:W-:Y:S01]  /*19d0*/  FFMA.FTZ R44, R44, R67, R71 ;  /* 0x000000432c2c7223 */ /* 0x000fe20000010047 */
[----:B------:R-:W-:-:S03]  /*19e0*/  IADD3 R60, PT, PT, -R14, R75, RZ ;  /* 0x0000004b0e3c7210 */ /* 0x000fc60007ffe1ff */
[----:B------:R-:W1:Y:S01]  /*19f0*/  I2F.F16 R54, R54 ;  /* 0x0000003600367306 */ /* 0x000e620000200c00 */
[----:B------:R-:W-:Y:S02]  /*1a00*/  LOP3.LUT R71, R69, 0xff, RZ, 0xc0, !PT ;  /* 0x000000ff45477812 */ /* 0x000fe400078ec0ff */
[----:B------:R-:W-:-:S05]  /*1a10*/  LEA.HI R69, R35, -R14, RZ, 0x8 ;  /* 0x8000000e23457211 */ /* 0x000fca00078f40ff */
[----:B------:R-:W1:Y:S01]  /*1a20*/  I2F.F16 R53, R53 ;  /* 0x0000003500357306 */ /* 0x000e620000200c00 */
[----:B------:R-:W-:Y:S01]  /*1a30*/  IADD3 R35, PT, PT, -R14, R71, RZ ;  /* 0x000000470e237210 */ /* 0x000fe20007ffe1ff */
[----:B------:R-:W-:Y:S01]  /*1a40*/  FFMA.FTZ R33, R43, R72, R62 ;  /* 0x000000482b217223 */ /* 0x000fe2000001003e */
[----:B------:R-:W-:Y:S01]  /*1a50*/  IADD3 R70, PT, PT, -R15, R70, RZ ;  /* 0x000000460f467210 */ /* 0x000fe20007ffe1ff */
[----:B------:R-:W-:-:S04]  /*1a60*/  FFMA.FTZ R43, R43, R67, R66 ;  /* 0x000000432b2b7223 */ /* 0x000fc80000010042 */
[----:B------:R-:W4:Y:S01]  /*1a70*/  I2F.F16 R59, R59 ;  /* 0x0000003b003b7306 */ /* 0x000f220000200c00 */
[----:B------:R-:W-:Y:S01]  /*1a80*/  FFMA.FTZ R46, R46, R67, R63 ;  /* 0x000000432e2e7223 */ /* 0x000fe2000001003f */
[----:B0-----:R-:W-:-:S06]  /*1a90*/  HADD2.F32 R67, -RZ, R28.H0_H0 ;  /* 0x2000001cff437230 */ /* 0x001fcc0000004100 */
[----:B------:R-:W0:Y:S01]  /*1aa0*/  I2F.F16 R64, R64 ;  /* 0x0000004000407306 */ /* 0x000e220000200c00 */
[----:B---3--:R-:W-:-:S07]  /*1ab0*/  HADD2.F32 R52, -RZ, R52.H0_H0 ;  /* 0x20000034ff347230 */ /* 0x008fce0000004100 */
[----:B------:R-:W3:Y:S01]  /*1ac0*/  I2F.F16 R60, R60 ;  /* 0x0000003c003c7306 */ /* 0x000ee20000200c00 */
[----:B------:R-:W-:Y:S02]  /*1ad0*/  HADD2.F32 R51, -RZ, R51.H0_H0 ;  /* 0x20000033ff337230 */ /* 0x000fe40000004100 */
[----:B-1----:R-:W-:-:S05]  /*1ae0*/  HADD2.F32 R54, -RZ, R54.H0_H0 ;  /* 0x20000036ff367230 */ /* 0x002fca0000004100 */
[----:B------:R1:W3:Y:S01]  /*1af0*/  I2F.F16 R62, R68 ;  /* 0x00000044003e7306 */ /* 0x0002e20000200c00 */
[----:B------:R-:W-:-:S07]  /*1b00*/  HADD2.F32 R53, -RZ, R53.H0_H0 ;  /* 0x20000035ff357230 */ /* 0x000fce0000004100 */
[----:B------:R-:W3:Y:S01]  /*1b10*/  I2F.F16 R66, R34 ;  /* 0x0000002200427306 */ /* 0x000ee20000200c00 */
[----:B-1----:R-:W-:-:S07]  /*1b20*/  FFMA.FTZ R68, R52, R67, R57 ;  /* 0x0000004334447223 */ /* 0x002fce0000010039 */
[----:B------:R1:W3:Y:S08]  /*1b30*/  I2F.F16 R63, R70 ;  /* 0x00000046003f7306 */ /* 0x0002f00000200c00 */
[----:B------:R-:W3:Y:S01]  /*1b40*/  I2F.F16 R35, R35 ;  /* 0x0000002300237306 */ /* 0x000ee20000200c00 */
[-C--:B------:R-:W-:Y:S01]  /*1b50*/  FFMA.FTZ R57, R51, R67.reuse, R42 ;  /* 0x0000004333397223 */ /* 0x080fe2000001002a */
[-C--:B-1----:R-:W-:Y:S01]  /*1b60*/  FFMA.FTZ R70, R54, R67.reuse, R55 ;  /* 0x0000004336467223 */ /* 0x082fe20000010037 */
[----:B------:R-:W-:Y:S01]  /*1b70*/  FFMA.FTZ R67, R53, R67, R58 ;  /* 0x0000004335437223 */ /* 0x000fe2000001003a */
[----:B------:R-:W-:-:S02]  /*1b80*/  HADD2.F32 R34, -RZ, R28.H1_H1 ;  /* 0x3000001cff227230 */ /* 0x000fc40000004100 */
[----:B----4-:R-:W-:Y:S02]  /*1b90*/  HADD2.F32 R58, -RZ, R59.H0_H0 ;  /* 0x2000003bff3a7230 */ /* 0x010fe40000004100 */
[----:B------:R-:W-:Y:S02]  /*1ba0*/  HADD2.F32 R55, -RZ, R61.H0_H0 ;  /* 0x2000003dff377230 */ /* 0x000fe40000004100 */
[----:B0-----:R-:W-:Y:S02]  /*1bb0*/  HADD2.F32 R59, -RZ, R64.H0_H0 ;  /* 0x20000040ff3b7230 */ /* 0x001fe40000004100 */
[----:B---3--:R-:W-:Y:S02]  /*1bc0*/  HADD2.F32 R60, -RZ, R60.H0_H0 ;  /* 0x2000003cff3c7230 */ /* 0x008fe40000004100 */
[----:B------:R-:W-:Y:S02]  /*1bd0*/  HADD2.F32 R61, -RZ, R62.H0_H0 ;  /* 0x2000003eff3d7230 */ /* 0x000fe40000004100 */
[----:B------:R-:W-:Y:S01]  /*1be0*/  FFMA.FTZ R57, R58, R34, R57 ;  /* 0x000000223a397223 */ /* 0x000fe20000010039 */
[----:B------:R-:W-:-:S02]  /*1bf0*/  HADD2.F32 R28, -RZ, R29.H0_H0 ;  /* 0x2000001dff1c7230 */ /* 0x000fc40000004100 */
[----:B------:R-:W-:Y:S01]  /*1c00*/  HADD2.F32 R62, -RZ, R66.H0_H0 ;  /* 0x20000042ff3e7230 */ /* 0x000fe20000004100 */
[----:B------:R-:W0:Y:S01]  /*1c10*/  I2F.F16 R38, R38 ;  /* 0x0000002600267306 */ /* 0x000e220000200c00 */
[----:B------:R-:W-:Y:S02]  /*1c20*/  HADD2.F32 R63, -RZ, R63.H0_H0 ;  /* 0x2000003fff3f7230 */ /* 0x000fe40000004100 */
[-C--:B------:R-:W-:Y:S01]  /*1c30*/  FFMA.FTZ R68, R55, R34.reuse, R68 ;  /* 0x0000002237447223 */ /* 0x080fe20000010044 */
[----:B------:R-:W-:Y:S02]  /*1c40*/  HADD2.F32 R64, -RZ, R35.H0_H0 ;  /* 0x20000023ff407230 */ /* 0x000fe40000004100 */
[-C--:B------:R-:W-:Y:S01]  /*1c50*/  FFMA.FTZ R70, R59, R34.reuse, R70 ;  /* 0x000000223b467223 */ /* 0x080fe20000010046 */
[----:B------:R-:W-:Y:S01]  /*1c60*/  FFMA.FTZ R67, R60, R34, R67 ;  /* 0x000000223c437223 */ /* 0x000fe20000010043 */
[-C--:B------:R-:W-:Y:S01]  /*1c70*/  FFMA.FTZ R34, R62, R28.reuse, R57 ;  /* 0x0000001c3e227223 */ /* 0x080fe20000010039 */
[----:B------:R-:W1:Y:S01]  /*1c80*/  I2F.F16 R65, R65 ;  /* 0x0000004100417306 */ /* 0x000e620000200c00 */
[-C--:B------:R-:W-:Y:S01]  /*1c90*/  FFMA.FTZ R68, R61, R28.reuse, R68 ;  /* 0x0000001c3d447223 */ /* 0x080fe20000010044 */
[----:B------:R-:W-:-:S06]  /*1ca0*/  FFMA.FTZ R57, R63, R28, R70 ;  /* 0x0000001c3f397223 */ /* 0x000fcc0000010046 */
[----:B------:R3:W4:Y:S01]  /*1cb0*/  I2F.F16 R42, R69 ;  /* 0x00000045002a7306 */ /* 0x0007220000200c00 */
[----:B------:R-:W-:Y:S02]  /*1cc0*/  HADD2.F32 R35, -RZ, R40.H0_H0 ;  /* 0x20000028ff237230 */ /* 0x000fe40000004100 */
[--C-:B------:R-:W-:Y:S02]  /*1cd0*/  HADD2.F32 R40, -RZ, R22.reuse.H1_H1 ;  /* 0x30000016ff287230 */ /* 0x100fe40000004100 */
[----:B---3--:R-:W-:Y:S01]  /*1ce0*/  FFMA.FTZ R69, R64, R28, R67 ;  /* 0x0000001c40457223 */ /* 0x008fe20000010043 */
[----:B------:R-:W-:Y:S02]  /*1cf0*/  HADD2.F32 R28, -RZ, R22.H0_H0 ;  /* 0x20000016ff1c7230 */ /* 0x000fe40000004100 */
[--C-:B------:R-:W-:Y:S02]  /*1d00*/  HADD2.F32 R22, -RZ, R23.reuse.H0_H0 ;  /* 0x20000017ff167230 */ /* 0x100fe40000004100 */
[----:B------:R-:W-:-:S02]  /*1d10*/  HADD2.F32 R66, -RZ, R23.H1_H1 ;  /* 0x30000017ff427230 */ /* 0x000fc40000004100 */
[-C--:B------:R-:W-:Y:S01]  /*1d20*/  FFMA.FTZ R70, R52, R28.reuse, R33 ;  /* 0x0000001c34467223 */ /* 0x080fe20000010021 */
[-C--:B------:R-:W-:Y:S01]  /*1d30*/  FFMA.FTZ R23, R51, R28.reuse, R32 ;  /* 0x0000001c33177223 */ /* 0x080fe20000010020 */
[-C--:B------:R-:W-:Y:S01]  /*1d40*/  FFMA.FTZ R72, R54, R28.reuse, R41 ;  /* 0x0000001c36487223 */ /* 0x080fe20000010029 */
[----:B------:R-:W-:Y:S01]  /*1d50*/  FFMA.FTZ R33, R53, R28, R56 ;  /* 0x0000001c35217223 */ /* 0x000fe20000010038 */
[----:B------:R-:W-:Y:S02]  /*1d60*/  HADD2.F32 R29, -RZ, R29.H1_H1 ;  /* 0x3000001dff1d7230 */ /* 0x000fe40000004100 */
[-C--:B------:R-:W-:Y:S01]  /*1d70*/  FFMA.FTZ R32, R55, R40.reuse, R70 ;  /* 0x0000002837207223 */ /* 0x080fe20000010046 */
[----:B0-----:R-:W-:Y:S02]  /*1d80*/  HADD2.F32 R38, -RZ, R38.H0_H0 ;  /* 0x20000026ff267230 */ /* 0x001fe40000004100 */
[-C--:B------:R-:W-:Y:S01]  /*1d90*/  FFMA.FTZ R23, R58, R40.reuse, R23 ;  /* 0x000000283a177223 */ /* 0x080fe20000010017 */
[-C--:B------:R-:W-:Y:S01]  /*1da0*/  FFMA.FTZ R72, R59, R40.reuse, R72 ;  /* 0x000000283b487223 */ /* 0x080fe20000010048 */
[----:B------:R-:W-:Y:S01]  /*1db0*/  FFMA.FTZ R33, R60, R40, R33 ;  /* 0x000000283c217223 */ /* 0x000fe20000010021 */
[----:B-1----:R-:W-:Y:S01]  /*1dc0*/  HADD2.F32 R65, -RZ, R65.H0_H0 ;  /* 0x20000041ff417230 */ /* 0x002fe20000004100 */
[----:B------:R-:W0:Y:S01]  /*1dd0*/  LDS.64 R40, [UR5+0x8] ;  /* 0x00000805ff287984 */ /* 0x000e220008000a00 */
[----:B----4-:R-:W-:-:S02]  /*1de0*/  HADD2.F32 R42, -RZ, R42.H0_H0 ;  /* 0x2000002aff2a7230 */ /* 0x010fc40000004100 */
[-C--:B------:R-:W-:Y:S01]  /*1df0*/  FFMA.FTZ R67, R35, R29.reuse, R34 ;  /* 0x0000001d23437223 */ /* 0x080fe20000010022 */
[-C--:B------:R-:W-:Y:S01]  /*1e00*/  FFMA.FTZ R34, R38, R29.reuse, R57 ;  /* 0x0000001d26227223 */ /* 0x080fe20000010039 */
[-C--:B------:R-:W-:Y:S01]  /*1e10*/  FFMA.FTZ R68, R65, R29.reuse, R68 ;  /* 0x0000001d41447223 */ /* 0x080fe20000010044 */
[--C-:B------:R-:W-:Y:S02]  /*1e20*/  HADD2.F32 R28, -RZ, R4.reuse.H1_H1 ;  /* 0x30000004ff1c7230 */ /* 0x100fe40000004100 */
[----:B------:R-:W-:Y:S01]  /*1e30*/  FFMA.FTZ R57, R42, R29, R69 ;  /* 0x0000001d2a397223 */ /* 0x000fe20000010045 */
[----:B------:R-:W-:Y:S02]  /*1e40*/  HADD2.F32 R29, -RZ, R4.H0_H0 ;  /* 0x20000004ff1d7230 */ /* 0x000fe40000004100 */
[----:B------:R-:W-:-:S03]  /*1e50*/  FMUL.FTZ R67, R28, R67 ;  /* 0x000000431c437220 */ /* 0x000fc60000410000 */
[----:B------:R-:W-:Y:S01]  /*1e60*/  FMUL.FTZ R68, R29, R68 ;  /* 0x000000441d447220 */ /* 0x000fe20000410000 */
[-C--:B------:R-:W-:Y:S01]  /*1e70*/  FFMA.FTZ R70, R62, R22.reuse, R23 ;  /* 0x000000163e467223 */ /* 0x080fe20000010017 */
[-C--:B------:R-:W-:Y:S01]  /*1e80*/  FFMA.FTZ R32, R61, R22.reuse, R32 ;  /* 0x000000163d207223 */ /* 0x080fe20000010020 */
[----:B------:R-:W-:Y:S01]  /*1e90*/  F2FP.F16.F32.PACK_AB R69, RZ, R67 ;  /* 0x00000043ff45723e */ /* 0x000fe200000000ff */
[----:B------:R-:W-:Y:S01]  /*1ea0*/  FFMA.FTZ R71, R63, R22, R72 ;  /* 0x000000163f477223 */ /* 0x000fe20000010048 */
[----:B------:R-:W-:Y:S01]  /*1eb0*/  F2FP.F16.F32.PACK_AB R56, RZ, R68 ;  /* 0x00000044ff38723e */ /* 0x000fe200000000ff */
[----:B------:R-:W-:Y:S01]  /*1ec0*/  FFMA.FTZ R33, R64, R22, R33 ;  /* 0x0000001640217223 */ /* 0x000fe20000010021 */
[--C-:B------:R-:W-:Y:S02]  /*1ed0*/  HADD2.F32 R23, -RZ, R6.reuse.H0_H0 ;  /* 0x20000006ff177230 */ /* 0x100fe40000004100 */
[----:B------:R-:W-:Y:S01]  /*1ee0*/  FFMA.FTZ R67, R35, R66, R70 ;  /* 0x0000004223437223 */ /* 0x000fe20000010046 */
[----:B------:R-:W-:-:S02]  /*1ef0*/  HADD2.F32 R22, -RZ, R6.H1_H1 ;  /* 0x30000006ff167230 */ /* 0x000fc40000004100 */
[-C--:B------:R-:W-:Y:S01]  /*1f00*/  FFMA.FTZ R68, R65, R66.reuse, R32 ;  /* 0x0000004241447223 */ /* 0x080fe20000010020 */
[----:B------:R-:W-:Y:S01]  /*1f10*/  PRMT R70, R56, 0x5410, R69 ;  /* 0x0000541038467816 */ /* 0x000fe20000000045 */
[-C--:B------:R-:W-:Y:S01]  /*1f20*/  FFMA.FTZ R32, R38, R66.reuse, R71 ;  /* 0x0000004226207223 */ /* 0x080fe20000010047 */
[----:B------:R-:W-:Y:S01]  /*1f30*/  FFMA.FTZ R69, R42, R66, R33 ;  /* 0x000000422a457223 */ /* 0x000fe20000010021 */
[----:B------:R-:W-:Y:S01]  /*1f40*/  FMUL.FTZ R34, R23, R34 ;  /* 0x0000002217227220 */ /* 0x000fe20000410000 */
[----:B------:R-:W-:Y:S01]  /*1f50*/  FMUL.FTZ R57, R22, R57 ;  /* 0x0000003916397220 */ /* 0x000fe20000410000 */
[----:B------:R-:W-:Y:S01]  /*1f60*/  FMUL.FTZ R68, R29, R68 ;  /* 0x000000441d447220 */ /* 0x000fe20000410000 */
[----:B------:R-:W-:Y:S01]  /*1f70*/  FMUL.FTZ R67, R28, R67 ;  /* 0x000000431c437220 */ /* 0x000fe20000410000 */
[----:B------:R-:W-:Y:S01]  /*1f80*/  FMUL.FTZ R32, R23, R32 ;  /* 0x0000002017207220 */ /* 0x000fe20000410000 */
[----:B------:R-:W-:Y:S01]  /*1f90*/  FMUL.FTZ R69, R22, R69 ;  /* 0x0000004516457220 */ /* 0x000fe20000410000 */
[----:B------:R-:W-:-:S02]  /*1fa0*/  MOV R56, R31 ;  /* 0x0000001f00387202 */ /* 0x000fc40000000f00 */
[----:B------:R-:W-:Y:S02]  /*1fb0*/  F2FP.F16.F32.PACK_AB R31, RZ, R34 ;  /* 0x00000022ff1f723e */ /* 0x000fe400000000ff */
[----:B------:R-:W-:Y:S02]  /*1fc0*/  F2FP.F16.F32.PACK_AB R33, RZ, R57 ;  /* 0x00000039ff21723e */ /* 0x000fe400000000ff */
[----:B------:R-:W-:Y:S02]  /*1fd0*/  F2FP.F16.F32.PACK_AB R68, RZ, R68 ;  /* 0x00000044ff44723e */ /* 0x000fe400000000ff */
[----:B------:R-:W-:Y:S02]  /*1fe0*/  F2FP.F16.F32.PACK_AB R67, RZ, R67 ;  /* 0x00000043ff43723e */ /* 0x000fe400000000ff */
[----:B------:R-:W-:Y:S02]  /*1ff0*/  F2FP.F16.F32.PACK_AB R32, RZ, R32 ;  /* 0x00000020ff20723e */ /* 0x000fe400000000ff */
[----:B------:R-:W-:-:S02]  /*2000*/  F2FP.F16.F32.PACK_AB R69, RZ, R69 ;  /* 0x00000045ff45723e */ /* 0x000fc400000000ff */
[----:B------:R-:W-:Y:S02]  /*2010*/  PRMT R31, R31, 0x5410, R33 ;  /* 0x000054101f1f7816 */ /* 0x000fe40000000021 */
[----:B------:R-:W-:Y:S02]  /*2020*/  PRMT R68, R68, 0x5410, R67 ;  /* 0x0000541044447816 */ /* 0x000fe40000000043 */
[----:B------:R-:W-:Y:S01]  /*2030*/  PRMT R33, R32, 0x5410, R69 ;  /* 0x0000541020217816 */ /* 0x000fe20000000045 */
[----:B------:R-:W-:Y:S02]  /*2040*/  HADD2 R32, R31, R7 ;  /* 0x000000071f207230 */ /* 0x000fe40000000000 */
[----:B0-----:R-:W-:Y:S02]  /*2050*/  HADD2.F32 R31, -RZ, R40.H0_H0 ;  /* 0x20000028ff1f7230 */ /* 0x001fe40000004100 */
[----:B------:R-:W-:Y:S02]  /*2060*/  HFMA2 R34, R68, 1, 1, R39 ;  /* 0x3c003c0044227831 */ /* 0x000fe40000000027 */
[----:B------:R-:W-:-:S02]  /*2070*/  HADD2 R33, R33, R5 ;  /* 0x0000000521217230 */ /* 0x000fc40000000000 */
[----:B------:R-:W-:Y:S02]  /*2080*/  HADD2.F32 R39, -RZ, R40.H1_H1 ;  /* 0x30000028ff277230 */ /* 0x000fe40000004100 */
[--C-:B------:R-:W-:Y:S02]  /*2090*/  HADD2.F32 R7, -RZ, R41.reuse.H0_H0 ;  /* 0x20000029ff077230 */ /* 0x100fe40000004100 */
[----:B------:R-:W-:Y:S02]  /*20a0*/  HADD2.F32 R5, -RZ, R41.H1_H1 ;  /* 0x30000029ff057230 */ /* 0x000fe40000004100 */
[----:B------:R-:W0:Y:S01]  /*20b0*/  LDS.64 R40, [UR5+0x308] ;  /* 0x00030805ff287984 */ /* 0x000e220008000a00 */
        /* <DEDUP_REMOVED lines=20> */
[----:B------:R-:W-:-:S02]  /*2200*/  LEA.HI R57, R24, -R21, RZ, 0x8 ;  /* 0x8000001518397211 */ /* 0x000fc400078f40ff */
[----:B------:R-:W-:Y:S02]  /*2210*/  F2FP.F16.F32.PACK_AB R66, RZ, R66 ;  /* 0x00000042ff42723e */ /* 0x000fe400000000ff */
[----:B------:R-:W-:Y:S02]  /*2220*/  F2FP.F16.F32.PACK_AB R7, RZ, R7 ;  /* 0x00000007ff07723e */ /* 0x000fe400000000ff */
[----:B------:R-:W-:Y:S02]  /*2230*/  F2FP.F16.F32.PACK_AB R50, RZ, R50 ;  /* 0x00000032ff32723e */ /* 0x000fe400000000ff */
[----:B------:R-:W-:Y:S02]  /*2240*/  F2FP.F16.F32.PACK_AB R39, RZ, R39 ;  /* 0x00000027ff27723e */ /* 0x000fe400000000ff */
[----:B------:R-:W-:Y:S01]  /*2250*/  LOP3.LUT R5, R25, 0xff, RZ, 0xc0, !PT ;  /* 0x000000ff19057812 */ /* 0x000fe200078ec0ff */
[----:B------:R1:W-:Y:S01]  /*2260*/  I2F.F16 R49, R57 ;  /* 0x0000003900317306 */ /* 0x0003e20000200c00 */
[----:B------:R-:W-:-:S02]  /*2270*/  PRMT R66, R66, 0x5410, R7 ;  /* 0x0000541042427816 */ /* 0x000fc40000000007 */
[----:B------:R-:W-:Y:S02]  /*2280*/  PRMT R7, R50, 0x5410, R39 ;  /* 0x0000541032077816 */ /* 0x000fe40000000027 */
[----:B------:R-:W-:Y:S02]  /*2290*/  IADD3 R67, PT, PT, -R20, R5, RZ ;  /* 0x0000000514437210 */ /* 0x000fe40007ffe1ff */
[----:B------:R-:W-:Y:S01]  /*22a0*/  LOP3.LUT R5, R27, 0xff, RZ, 0xc0, !PT ;  /* 0x000000ff1b057812 */ /* 0x000fe200078ec0ff */
[----:B0-----:R-:W-:Y:S01]  /*22b0*/  HADD2.F32 R39, -RZ, R40.H0_H0 ;  /* 0x20000028ff277230 */ /* 0x001fe20000004100 */
[----:B-1----:R-:W-:Y:S01]  /*22c0*/  LEA.HI R57, R26, -R15, RZ, 0x8 ;  /* 0x8000000f1a397211 */ /* 0x002fe200078f40ff */
[----:B------:R-:W-:Y:S01]  /*22d0*/  HADD2 R7, R7, R0 ;  /* 0x0000000007077230 */ /* 0x000fe20000000000 */
[----:B------:R-:W-:Y:S01]  /*22e0*/  IADD3 R0, PT, PT, -R14, R5, RZ ;  /* 0x000000050e007210 */ /* 0x000fe20007ffe1ff */
[----:B------:R-:W-:Y:S01]  /*22f0*/  HADD2.F32 R40, -RZ, R40.H1_H1 ;  /* 0x30000028ff287230 */ /* 0x000fe20000004100 */
[----:B------:R0:W-:Y:S01]  /*2300*/  I2F.F16 R48, R57 ;  /* 0x0000003900307306 */ /* 0x0001e20000200c00 */
[-C--:B------:R-:W-:Y:S01]  /*2310*/  FFMA.FTZ R52, R52, R39.reuse, R43 ;  /* 0x0000002734347223 */ /* 0x080fe2000001002b */
[-C--:B------:R-:W-:Y:S01]  /*2320*/  FFMA.FTZ R51, R51, R39.reuse, R44 ;  /* 0x0000002733337223 */ /* 0x080fe2000001002c */
[----:B------:R-:W-:Y:S01]  /*2330*/  FFMA.FTZ R54, R54, R39, R45 ;  /* 0x0000002736367223 */ /* 0x000fe2000001002d */
[----:B------:R-:W-:-:S02]  /*2340*/  HADD2.F32 R5, -RZ, R41.H1_H1 ;  /* 0x30000029ff057230 */ /* 0x000fc40000004100 */
[----:B------:R-:W-:Y:S01]  /*2350*/  FFMA.FTZ R39, R53, R39, R46 ;  /* 0x0000002735277223 */ /* 0x000fe2000001002e */
[----:B0-----:R-:W-:Y:S02]  /*2360*/  HFMA2 R57, R66, 1, 1, R30 ;  /* 0x3c003c0042397831 */ /* 0x001fe4000000001e */
[----:B------:R-:W-:Y:S01]  /*2370*/  HADD2.F32 R30, -RZ, R41.H0_H0 ;  /* 0x20000029ff1e7230 */ /* 0x000fe20000004100 */
[----:B------:R-:W-:Y:S01]  /*2380*/  SHF.R.U32.HI R41, RZ, 0x8, R24 ;  /* 0x00000008ff297819 */ /* 0x000fe20000011618 */
[-C--:B------:R-:W-:Y:S01]  /*2390*/  FFMA.FTZ R52, R55, R40.reuse, R52 ;  /* 0x0000002837347223 */ /* 0x080fe20000010034 */
[-C--:B------:R-:W-:Y:S01]  /*23a0*/  FFMA.FTZ R51, R58, R40.reuse, R51 ;  /* 0x000000283a337223 */ /* 0x080fe20000010033 */
[-C--:B------:R-:W-:Y:S01]  /*23b0*/  FFMA.FTZ R54, R59, R40.reuse, R54 ;  /* 0x000000283b367223 */ /* 0x080fe20000010036 */
[----:B------:R-:W-:Y:S01]  /*23c0*/  FFMA.FTZ R39, R60, R40, R39 ;  /* 0x000000283c277223 */ /* 0x000fe20000010027 */
[----:B------:R-:W-:Y:S02]  /*23d0*/  LOP3.LUT R40, R41, 0xff, RZ, 0xc0, !PT ;  /* 0x000000ff29287812 */ /* 0x000fe400078ec0ff */
[----:B------:R-:W-:Y:S01]  /*23e0*/  SHF.R.U32.HI R41, RZ, 0x8, R25 ;  /* 0x00000008ff297819 */ /* 0x000fe20000011619 */
[-C--:B------:R-:W-:Y:S01]  /*23f0*/  FFMA.FTZ R62, R62, R30.reuse, R51 ;  /* 0x0000001e3e3e7223 */ /* 0x080fe20000010033 */
[----:B------:R-:W-:Y:S01]  /*2400*/  FFMA.FTZ R51, R64, R30, R39 ;  /* 0x0000001e40337223 */ /* 0x000fe20000010027 */
[----:B------:R-:W-:-:S02]  /*2410*/  IADD3 R45, PT, PT, -R21, R40, RZ ;  /* 0x00000028152d7210 */ /* 0x000fc40007ffe1ff */
[----:B------:R-:W-:Y:S02]  /*2420*/  LOP3.LUT R39, R41, 0xff, RZ, 0xc0, !PT ;  /* 0x000000ff29277812 */ /* 0x000fe400078ec0ff */
[----:B------:R-:W0:Y:S01]  /*2430*/  LDS.64 R40, [UR5+0x110] ;  /* 0x00011005ff287984 */ /* 0x000e220008000a00 */
[-C--:B------:R-:W-:Y:S01]  /*2440*/  FFMA.FTZ R52, R61, R30.reuse, R52 ;  /* 0x0000001e3d347223 */ /* 0x080fe20000010034 */
[----:B------:R-:W-:Y:S01]  /*2450*/  LOP3.LUT R66, R24, 0xff, RZ, 0xc0, !PT ;  /* 0x000000ff18427812 */ /* 0x000fe200078ec0ff */
[----:B------:R-:W-:Y:S01]  /*2460*/  FFMA.FTZ R63, R63, R30, R54 ;  /* 0x0000001e3f3f7223 */ /* 0x000fe20000010036 */
[----:B------:R-:W-:Y:S01]  /*2470*/  IADD3 R30, PT, PT, -R20, R39, RZ ;  /* 0x00000027141e7210 */ /* 0x000fe20007ffe1ff */
[-C--:B------:R-:W-:Y:S01]  /*2480*/  FFMA.FTZ R52, R65, R5.reuse, R52 ;  /* 0x0000000541347223 */ /* 0x080fe20000010034 */
[-C--:B------:R-:W-:Y:S01]  /*2490*/  FFMA.FTZ R39, R35, R5.reuse, R62 ;  /* 0x0000000523277223 */ /* 0x080fe2000001003e */
[----:B------:R-:W-:Y:S01]  /*24a0*/  IADD3 R43, PT, PT, -R21, R66, RZ ;  /* 0x00000042152b7210 */ /* 0x000fe20007ffe1ff */
[-C--:B------:R-:W-:Y:S01]  /*24b0*/  FFMA.FTZ R38, R38, R5.reuse, R63 ;  /* 0x0000000526267223 */ /* 0x080fe2000001003f */
[----:B------:R-:W-:Y:S01]  /*24c0*/  FFMA.FTZ R51, R42, R5, R51 ;  /* 0x000000052a337223 */ /* 0x000fe20000010033 */
[----:B------:R-:W-:Y:S01]  /*24d0*/  FMUL.FTZ R52, R29, R52 ;  /* 0x000000341d347220 */ /* 0x000fe20000410000 */
[----:B------:R-:W-:Y:S01]  /*24e0*/  FMUL.FTZ R39, R28, R39 ;  /* 0x000000271c277220 */ /* 0x000fe20000410000 */
[----:B------:R-:W-:Y:S01]  /*24f0*/  SHF.R.U32.HI R24, RZ, 0x10, R24 ;  /* 0x00000010ff187819 */ /* 0x000fe20000011618 */
[----:B------:R-:W1:Y:S01]  /*2500*/  I2F.F16 R50, R67 ;  /* 0x0000004300327306 */ /* 0x000e620000200c00 */
[----:B------:R-:W-:Y:S01]  /*2510*/  LOP3.LUT R44, R26, 0xff, RZ, 0xc0, !PT ;  /* 0x000000ff1a2c7812 */ /* 0x000fe200078ec0ff */
[----:B------:R-:W-:Y:S01]  /*2520*/  FMUL.FTZ R38, R23, R38 ;  /* 0x0000002617267220 */ /* 0x000fe20000410000 */
[----:B------:R-:W-:Y:S01]  /*2530*/  LEA.HI R47, R25, -R20, RZ, 0x8 ;  /* 0x80000014192f7211 */ /* 0x000fe200078f40ff */
[----:B------:R-:W-:Y:S01]  /*2540*/  FMUL.FTZ R51, R22, R51 ;  /* 0x0000003316337220 */ /* 0x000fe20000410000 */
[----:B------:R-:W-:-:S02]  /*2550*/  LOP3.LUT R24, R24, 0xff, RZ, 0xc0, !PT ;  /* 0x000000ff18187812 */ /* 0x000fc400078ec0ff */
[----:B------:R-:W-:Y:S01]  /*2560*/  SHF.R.U32.HI R25, RZ, 0x10, R25 ;  /* 0x00000010ff197819 */ /* 0x000fe20000011619 */
[----:B------:R-:W3:Y:S01]  /*2570*/  I2F.F16 R43, R43 ;  /* 0x0000002b002b7306 */ /* 0x000ee20000200c00 */
[----:B------:R-:W-:Y:S02]  /*2580*/  F2FP.F16.F32.PACK_AB R52, RZ, R52 ;  /* 0x00000034ff34723e */ /* 0x000fe400000000ff */
[----:B------:R-:W-:Y:S02]  /*2590*/  F2FP.F16.F32.PACK_AB R39, RZ, R39 ;  /* 0x00000027ff27723e */ /* 0x000fe400000000ff */
[----:B------:R-:W-:Y:S02]  /*25a0*/  IADD3 R44, PT, PT, -R15, R44, RZ ;  /* 0x0000002c0f2c7210 */ /* 0x000fe40007ffe1ff */
[----:B------:R-:W-:Y:S01]  /*25b0*/  F2FP.F16.F32.PACK_AB R38, RZ, R38 ;  /* 0x00000026ff26723e */ /* 0x000fe200000000ff */
[----:B------:R-:W4:Y:S01]  /*25c0*/  I2F.F16 R45, R45 ;  /* 0x0000002d002d7306 */ /* 0x000f220000200c00 */
[----:B------:R-:W-:-:S02]  /*25d0*/  F2FP.F16.F32.PACK_AB R51, RZ, R51 ;  /* 0x00000033ff33723e */ /* 0x000fc400000000ff */
[----:B------:R-:W-:Y:S02]  /*25e0*/  IADD3 R24, PT, PT, -R21, R24, RZ ;  /* 0x0000001815187210 */ /* 0x000fe40007ffe1ff */
[----:B------:R-:W-:Y:S02]  /*25f0*/  LOP3.LUT R25, R25, 0xff, RZ, 0xc0, !PT ;  /* 0x000000ff19197812 */ /* 0x000fe400078ec0ff */
[--C-:B------:R-:W-:Y:S02]  /*2600*/  SHF.R.U32.HI R46, RZ, 0x8, R26.reuse ;  /* 0x00000008ff2e7819 */ /* 0x100fe4000001161a */
[----:B------:R-:W-:Y:S02]  /*2610*/  SHF.R.U32.HI R5, RZ, 0x8, R27 ;  /* 0x00000008ff057819 */ /* 0x000fe4000001161b */
[----:B------:R-:W-:Y:S01]  /*2620*/  PRMT R52, R52, 0x5410, R39 ;  /* 0x0000541034347816 */ /* 0x000fe20000000027 */
[----:B------:R-:W2:Y:S01]  /*2630*/  I2F.F16 R0, R0 ;  /* 0x0000000000007306 */ /* 0x000ea20000200c00 */
[----:B------:R-:W-:-:S02]  /*2640*/  SHF.R.U32.HI R26, RZ, 0x10, R26 ;  /* 0x00000010ff1a7819 */ /* 0x000fc4000001161a */
[----:B------:R-:W-:Y:S02]  /*2650*/  PRMT R38, R38, 0x5410, R51 ;  /* 0x0000541026267816 */ /* 0x000fe40000000033 */
[----:B------:R-:W-:Y:S02]  /*2660*/  LOP3.LUT R5, R5, 0xff, RZ, 0xc0, !PT ;  /* 0x000000ff05057812 */ /* 0x000fe400078ec0ff */
[----:B------:R-:W-:Y:S01]  /*2670*/  IADD3 R51, PT, PT, -R20, R25, RZ ;  /* 0x0000001914337210 */ /* 0x000fe20007ffe1ff */
[----:B------:R-:W2:Y:S01]  /*2680*/  I2F.F16 R44, R44 ;  /* 0x0000002c002c7306 */ /* 0x000ea20000200c00 */
[----:B------:R-:W-:Y:S02]  /*2690*/  LEA.HI R31, R27, -R14, RZ, 0x8 ;  /* 0x8000000e1b1f7211 */ /* 0x000fe400078f40ff */
[----:B------:R-:W-:Y:S02]  /*26a0*/  LOP3.LUT R26, R26, 0xff, RZ, 0xc0, !PT ;  /* 0x000000ff1a1a7812 */ /* 0x000fe400078ec0ff */
[----:B------:R-:W-:-:S03]  /*26b0*/  SHF.R.U32.HI R27, RZ, 0x10, R27 ;  /* 0x00000010ff1b7819 */ /* 0x000fc6000001161b */
[----:B------:R1:W-:Y:S01]  /*26c0*/  I2F.F16 R53, R24 ;  /* 0x0000001800357306 */ /* 0x0003e20000200c00 */
[----:B------:R-:W-:Y:S02]  /*26d0*/  IADD3 R5, PT, PT, -R14, R5, RZ ;  /* 0x000000050e057210 */ /* 0x000fe40007ffe1ff */
[----:B------:R-:W-:-:S05]  /*26e0*/  IADD3 R26, PT, PT, -R15, R26, RZ ;  /* 0x0000001a0f1a7210 */ /* 0x000fca0007ffe1ff */
[----:B------:R3:W2:Y:S01]  /*26f0*/  I2F.F16 R35, R30 ;  /* 0x0000001e00237306 */ /* 0x0006a20000200c00 */
[----:B-1----:R-:W1:Y:S01]  /*2700*/  LDS.64 R24, [UR5+0x210] ;  /* 0x00021005ff187984 */ /* 0x002e620008000a00 */
[----:B------:R-:W-:Y:S02]  /*2710*/  LOP3.LUT R27, R27, 0xff, RZ, 0xc0, !PT ;  /* 0x000000ff1b1b7812 */ /* 0x000fe400078ec0ff */
[----:B------:R-:W-:Y:S01]  /*2720*/  LOP3.LUT R46, R46, 0xff, RZ, 0xc0, !PT ;  /* 0x000000ff2e2e7812 */ /* 0x000fe200078ec0ff */
[----:B---3--:R-:W-:Y:S02]  /*2730*/  HFMA2 R30, R52, 1, 1, R3 ;  /* 0x3c003c00341e7831 */ /* 0x008fe40000000003 */
[--C-:B0-----:R-:W-:Y:S02]  /*2740*/  HADD2.F32 R3, -RZ, R40.reuse.H0_H0 ;  /* 0x20000028ff037230 */ /* 0x101fe40000004100 */
[----:B------:R-:W-:Y:S02]  /*2750*/  HADD2.F32 R52, -RZ, R40.H1_H1 ;  /* 0x30000028ff347230 */ /* 0x000fe40000004100 */
[----:B------:R-:W-:-:S02]  /*2760*/  HADD2.F32 R40, -RZ, R50.H0_H0 ;  /* 0x20000032ff287230 */ /* 0x000fc40000004100 */
[----:B------:R-:W-:Y:S01]  /*2770*/  HADD2.F32 R50, -RZ, R43.H0_H0 ;  /* 0x2000002bff327230 */ /* 0x000fe20000004100 */
[----:B------:R0:W-:Y:S01]  /*2780*/  I2F.F16 R68, R5 ;  /* 0x0000000500447306 */ /* 0x0001e20000200c00 */
[----:B------:R-:W-:Y:S01]  /*2790*/  IADD3 R27, PT, PT, -R14, R27, RZ ;  /* 0x0000001b0e1b7210 */ /* 0x000fe20007ffe1ff */
[----:B----4-:R-:W-:Y:S01]  /*27a0*/  HADD2.F32 R45, -RZ, R45.H0_H0 ;  /* 0x2000002dff2d7230 */ /* 0x010fe20000004100 */
[----:B------:R-:W-:-:S05]  /*27b0*/  IADD3 R46, PT, PT, -R15, R46, RZ ;  /* 0x0000002e0f2e7210 */ /* 0x000fca0007ffe1ff */
[----:B------:R3:W-:Y:S01]  /*27c0*/  I2F.F16 R59, R26 ;  /* 0x0000001a003b7306 */ /* 0x0007e20000200c00 */
[----:B0-----:R-:W-:Y:S02]  /*27d0*/  HADD2 R5, R38, R2 ;  /* 0x0000000226057230 */ /* 0x001fe40000000000 */
[----:B------:R-:W0:Y:S01]  /*27e0*/  LDS.64 R38, [UR5+0x10] ;  /* 0x00001005ff267984 */ /* 0x000e220008000a00 */
[----:B--2---:R-:W-:Y:S02]  /*27f0*/  HADD2.F32 R2, -RZ, R0.H0_H0 ;  /* 0x20000000ff027230 */ /* 0x004fe40000004100 */
[----:B---3--:R-:W-:Y:S01]  /*2800*/  FFMA.FTZ R26, R50, R3, RZ ;  /* 0x00000003321a7223 */ /* 0x008fe200000100ff */
[----:B------:R-:W-:Y:S01]  /*2810*/  HADD2.F32 R0, -RZ, R44.H0_H0 ;  /* 0x2000002cff007230 */ /* 0x000fe20000004100 */
[----:B------:R-:W2:Y:S02]  /*2820*/  I2F.F16 R67, R46 ;  /* 0x0000002e00437306 */ /* 0x000ea40000200c00 */
[----:B------:R-:W-:-:S06]  /*2830*/  FFMA.FTZ R44, R45, R52, R26 ;  /* 0x000000342d2c7223 */ /* 0x000fcc000001001a */
[----:B------:R3:W-:Y:S02]  /*2840*/  I2F.F16 R60, R27 ;  /* 0x0000001b003c7306 */ /* 0x0007e40000200c00 */
[----:B---3--:R-:W3:Y:S06]  /*2850*/  LDS.64 R26, [UR5+0x310] ;  /* 0x00031005ff1a7984 */ /* 0x008eec0008000a00 */
[----:B------:R-:W4:Y:S01]  /*2860*/  I2F.F16 R51, R51 ;  /* 0x0000003300337306 */ /* 0x000f220000200c00 */
[----:B------:R-:W-:-:S07]  /*2870*/  HADD2.F32 R35, -RZ, R35.H0_H0 ;  /* 0x20000023ff237230 */ /* 0x000fce0000004100 */
[----:B------:R-:W1:Y:S01]  /*2880*/  I2F.F16 R47, R47 ;  /* 0x0000002f002f7306 */ /* 0x000e620000200c00 */
[----:B--2---:R-:W-:-:S07]  /*2890*/  HADD2.F32 R67, -RZ, R67.H0_H0 ;  /* 0x20000043ff437230 */ /* 0x004fce0000004100 */
[----:B------:R-:W2:Y:S01]  /*28a0*/  I2F.F16 R31, R31 ;  /* 0x0000001f001f7306 */ /* 0x000ea20000200c00 */
[----:B------:R-:W-:Y:S02]  /*28b0*/  HADD2.F32 R68, -RZ, R68.H0_H0 ;  /* 0x20000044ff447230 */ /* 0x000fe40000004100 */
[-C--:B------:R-:W-:Y:S01]  /*28c0*/  FFMA.FTZ R54, R40, R3.reuse, RZ ;  /* 0x0000000328367223 */ /* 0x080fe200000100ff */
[-C--:B------:R-:W-:Y:S01]  /*28d0*/  FFMA.FTZ R62, R0, R3.reuse, RZ ;  /* 0x00000003003e7223 */ /* 0x080fe200000100ff */
[----:B------:R-:W-:Y:S01]  /*28e0*/  FFMA.FTZ R3, R2, R3, RZ ;  /* 0x0000000302037223 */ /* 0x000fe200000100ff */
[----:B------:R-:W-:Y:S02]  /*28f0*/  HADD2.F32 R42, -RZ, R41.H0_H0 ;  /* 0x20000029ff2a7230 */ /* 0x000fe40000004100 */
[-C--:B------:R-:W-:Y:S01]  /*2900*/  FFMA.FTZ R58, R35, R52.reuse, R54 ;  /* 0x00000034233a7223 */ /* 0x080fe20000010036 */
[----:B------:R-:W-:Y:S02]  /*2910*/  HADD2.F32 R53, -RZ, R53.H0_H0 ;  /* 0x20000035ff357230 */ /* 0x000fe40000004100 */
[----:B------:R-:W-:Y:S01]  /*2920*/  FFMA.FTZ R62, R67, R52, R62 ;  /* 0x00000034433e7223 */ /* 0x000fe2000001003e */
[----:B----4-:R-:W-:-:S02]  /*2930*/  HADD2.F32 R51, -RZ, R51.H0_H0 ;  /* 0x20000033ff337230 */ /* 0x010fc40000004100 */
[----:B------:R-:W-:Y:S02]  /*2940*/  HADD2.F32 R59, -RZ, R59.H0_H0 ;  /* 0x2000003bff3b7230 */ /* 0x000fe40000004100 */
[----:B------:R-:W-:Y:S01]  /*2950*/  FFMA.FTZ R43, R68, R52, R3 ;  /* 0x00000034442b7223 */ /* 0x000fe20000010003 */
[----:B------:R-:W-:Y:S02]  /*2960*/  HADD2.F32 R60, -RZ, R60.H0_H0 ;  /* 0x2000003cff3c7230 */ /* 0x000fe40000004100 */
[----:B------:R-:W-:Y:S02]  /*2970*/  HADD2.F32 R46, -RZ, R41.H1_H1 ;  /* 0x30000029ff2e7230 */ /* 0x000fe40000004100 */
[-C--:B------:R-:W-:Y:S01]  /*2980*/  FFMA.FTZ R44, R53, R42.reuse, R44 ;  /* 0x0000002a352c7223 */ /* 0x080fe2000001002c */
[----:B------:R-:W-:Y:S02]  /*2990*/  HADD2.F32 R49, -RZ, R49.H0_H0 ;  /* 0x20000031ff317230 */ /* 0x000fe40000004100 */
[----:B------:R-:W-:Y:S01]  /*29a0*/  FFMA.FTZ R58, R51, R42, R58 ;  /* 0x0000002a333a7223 */ /* 0x000fe2000001003a */
[----:B-1----:R-:W-:-:S02]  /*29b0*/  HADD2.F32 R41, -RZ, R47.H0_H0 ;  /* 0x2000002fff297230 */ /* 0x002fc40000004100 */
[-C--:B------:R-:W-:Y:S01]  /*29c0*/  FFMA.FTZ R3, R59, R42.reuse, R62 ;  /* 0x0000002a3b037223 */ /* 0x080fe2000001003e */
[----:B------:R-:W-:Y:S02]  /*29d0*/  HADD2.F32 R54, -RZ, R48.H0_H0 ;  /* 0x20000030ff367230 */ /* 0x000fe40000004100 */
[----:B------:R-:W-:Y:S01]  /*29e0*/  FFMA.FTZ R42, R60, R42, R43 ;  /* 0x0000002a3c2a7223 */ /* 0x000fe2000001002b */
[----:B--2---:R-:W-:Y:S02]  /*29f0*/  HADD2.F32 R55, -RZ, R31.H0_H0 ;  /* 0x2000001fff377230 */ /* 0x004fe40000004100 */
        /* <DEDUP_REMOVED lines=10> */
[----:B------:R-:W-:Y:S02]  /*2aa0*/  HADD2.F32 R24, -RZ, R25.H0_H0 ;  /* 0x20000019ff187230 */ /* 0x000fe40000004100 */
[-C--:B------:R-:W-:Y:S01]  /*2ab0*/  FFMA.FTZ R44, R45, R42.reuse, R44 ;  /* 0x0000002a2d2c7223 */ /* 0x080fe2000001002c */
[--C-:B0-----:R-:W-:Y:S02]  /*2ac0*/  HADD2.F32 R66, -RZ, R39.reuse.H0_H0 ;  /* 0x20000027ff427230 */ /* 0x101fe40000004100 */
[----:B------:R-:W-:Y:S01]  /*2ad0*/  FFMA.FTZ R64, R67, R42, R64 ;  /* 0x0000002a43407223 */ /* 0x000fe20000010040 */
[----:B------:R-:W-:-:S02]  /*2ae0*/  HADD2.F32 R58, -RZ, R39.H1_H1 ;  /* 0x30000027ff3a7230 */ /* 0x000fc40000004100 */
[-C--:B------:R-:W-:Y:S01]  /*2af0*/  FFMA.FTZ R62, R35, R42.reuse, R52 ;  /* 0x0000002a233e7223 */ /* 0x080fe20000010034 */
[----:B------:R-:W-:Y:S01]  /*2b00*/  FFMA.FTZ R39, R68, R42, R31 ;  /* 0x0000002a44277223 */ /* 0x000fe2000001001f */
[--C-:B------:R-:W-:Y:S02]  /*2b10*/  HADD2.F32 R3, -RZ, R38.reuse.H0_H0 ;  /* 0x20000026ff037230 */ /* 0x100fe40000004100 */
[-C--:B------:R-:W-:Y:S01]  /*2b20*/  FFMA.FTZ R31, R59, R24.reuse, R64 ;  /* 0x000000183b1f7223 */ /* 0x080fe20000010040 */
[----:B------:R-:W-:Y:S01]  /*2b30*/  HADD2.F32 R71, -RZ, R38.H1_H1 ;  /* 0x30000026ff477230 */ /* 0x000fe20000004100 */
[----:B------:R-:W-:Y:S01]  /*2b40*/  LOP3.LUT R38, R16, 0xff, RZ, 0xc0, !PT ;  /* 0x000000ff10267812 */ /* 0x000fe200078ec0ff */
[----:B------:R-:W-:Y:S02]  /*2b50*/  HADD2.F32 R72, -RZ, R25.H1_H1 ;  /* 0x30000019ff487230 */ /* 0x000fe40000004100 */
[-C--:B------:R-:W-:Y:S01]  /*2b60*/  FFMA.FTZ R52, R53, R24.reuse, R44 ;  /* 0x0000001835347223 */ /* 0x080fe2000001002c */
[-C--:B------:R-:W-:Y:S01]  /*2b70*/  FFMA.FTZ R62, R51, R24.reuse, R62 ;  /* 0x00000018333e7223 */ /* 0x080fe2000001003e */
[----:B------:R-:W-:Y:S01]  /*2b80*/  FFMA.FTZ R64, R60, R24, R39 ;  /* 0x000000183c407223 */ /* 0x000fe20000010027 */
[----:B------:R-:W-:Y:S01]  /*2b90*/  LOP3.LUT R25, R17, 0xff, RZ, 0xc0, !PT ;  /* 0x000000ff11197812 */ /* 0x000fe200078ec0ff */
[--C-:B---3--:R-:W-:Y:S01]  /*2ba0*/  HADD2.F32 R79, -RZ, R26.reuse.H0_H0 ;  /* 0x2000001aff4f7230 */ /* 0x108fe20000004100 */
[----:B------:R-:W-:Y:S01]  /*2bb0*/  LOP3.LUT R24, R18, 0xff, RZ, 0xc0, !PT ;  /* 0x000000ff12187812 */ /* 0x000fe200078ec0ff */
[----:B------:R-:W-:Y:S01]  /*2bc0*/  HADD2.F32 R78, -RZ, R26.H1_H1 ;  /* 0x3000001aff4e7230 */ /* 0x000fe20000004100 */
[----:B------:R-:W-:-:S02]  /*2bd0*/  SHF.R.U32.HI R26, RZ, 0x8, R16 ;  /* 0x00000008ff1a7819 */ /* 0x000fc40000011610 */
[----:B------:R-:W-:Y:S01]  /*2be0*/  IADD3 R38, PT, PT, -R21, R38, RZ ;  /* 0x0000002615267210 */ /* 0x000fe20007ffe1ff */
[----:B------:R-:W-:Y:S01]  /*2bf0*/  FFMA.FTZ R80, R54, R72, R31 ;  /* 0x0000004836507223 */ /* 0x000fe2000001001f */
[----:B------:R-:W-:Y:S01]  /*2c00*/  IADD3 R25, PT, PT, -R20, R25, RZ ;  /* 0x0000001914197210 */ /* 0x000fe20007ffe1ff */
[C---:B------:R-:W-:Y:S01]  /*2c10*/  FFMA.FTZ R39, R50.reuse, R79, RZ ;  /* 0x0000004f32277223 */ /* 0x040fe200000100ff */
[----:B------:R-:W-:Y:S01]  /*2c20*/  IADD3 R43, PT, PT, -R15, R24, RZ ;  /* 0x000000180f2b7210 */ /* 0x000fe20007ffe1ff */
[----:B------:R-:W-:Y:S01]  /*2c30*/  FFMA.FTZ R24, R50, R3, RZ ;  /* 0x0000000332187223 */ /* 0x000fe200000100ff */
[----:B------:R-:W-:Y:S01]  /*2c40*/  LOP3.LUT R26, R26, 0xff, RZ, 0xc0, !PT ;  /* 0x000000ff1a1a7812 */ /* 0x000fe200078ec0ff */
[----:B------:R0:W1:Y:S01]  /*2c50*/  I2F.F16 R42, R38 ;  /* 0x00000026002a7306 */ /* 0x0000620000200c00 */
[----:B------:R-:W-:Y:S01]  /*2c60*/  LOP3.LUT R31, R19, 0xff, RZ, 0xc0, !PT ;  /* 0x000000ff131f7812 */ /* 0x000fe200078ec0ff */
[----:B------:R-:W-:Y:S01]  /*2c70*/  FFMA.FTZ R24, R45, R71, R24 ;  /* 0x000000472d187223 */ /* 0x000fe20000010018 */
[----:B------:R-:W-:Y:S01]  /*2c80*/  IADD3 R65, PT, PT, -R21, R26, RZ ;  /* 0x0000001a15417210 */ /* 0x000fe20007ffe1ff */
[----:B------:R-:W-:-:S04]  /*2c90*/  HADD2.F32 R26, -RZ, R27.H0_H0 ;  /* 0x2000001bff1a7230 */ /* 0x000fc80000004100 */
[----:B------:R2:W3:Y:S01]  /*2ca0*/  I2F.F16 R44, R25 ;  /* 0x00000019002c7306 */ /* 0x0004e20000200c00 */
[----:B0-----:R-:W-:Y:S01]  /*2cb0*/  FFMA.FTZ R38, R3, R40, RZ ;  /* 0x0000002803267223 */ /* 0x001fe200000100ff */
[----:B------:R-:W-:Y:S01]  /*2cc0*/  FFMA.FTZ R40, R40, R79, RZ ;  /* 0x0000004f28287223 */ /* 0x000fe200000100ff */
[----:B------:R-:W-:Y:S01]  /*2cd0*/  FFMA.FTZ R75, R49, R72, R52 ;  /* 0x00000048314b7223 */ /* 0x000fe20000010034 */
[-C--:B--2---:R-:W-:Y:S01]  /*2ce0*/  FFMA.FTZ R25, R45, R78.reuse, R39 ;  /* 0x0000004e2d197223 */ /* 0x084fe20000010027 */
[----:B------:R-:W-:Y:S01]  /*2cf0*/  IADD3 R45, PT, PT, -R14, R31, RZ ;  /* 0x0000001f0e2d7210 */ /* 0x000fe20007ffe1ff */
[----:B------:R-:W-:Y:S01]  /*2d00*/  FFMA.FTZ R31, R71, R35, R38 ;  /* 0x00000023471f7223 */ /* 0x000fe20000010026 */
[----:B------:R-:W-:Y:S01]  /*2d10*/  FFMA.FTZ R38, R35, R78, R40 ;  /* 0x0000004e23267223 */ /* 0x000fe20000010028 */
[----:B------:R-:W-:Y:S01]  /*2d20*/  SHF.R.U32.HI R35, RZ, 0x10, R16 ;  /* 0x00000010ff237819 */ /* 0x000fe20000011610 */
[C---:B------:R-:W-:Y:S01]  /*2d30*/  FFMA.FTZ R40, R53.reuse, R66, R24 ;  /* 0x0000004235287223 */ /* 0x040fe20000010018 */
[----:B------:R-:W-:Y:S01]  /*2d40*/  FFMA.FTZ R52, R53, R26, R25 ;  /* 0x0000001a35347223 */ /* 0x000fe20000010019 */
[----:B------:R-:W-:Y:S01]  /*2d50*/  HADD2.F32 R61, -RZ, R27.H1_H1 ;  /* 0x3000001bff3d7230 */ /* 0x000fe20000004100 */
[----:B------:R-:W0:Y:S01]  /*2d60*/  LDS.64 R24, [UR5+0x118] ;  /* 0x00011805ff187984 */ /* 0x000e220008000a00 */
[----:B------:R-:W-:Y:S01]  /*2d70*/  LOP3.LUT R50, R35, 0xff, RZ, 0xc0, !PT ;  /* 0x000000ff23327812 */ /* 0x000fe200078ec0ff */
[----:B------:R-:W-:Y:S01]  /*2d80*/  FFMA.FTZ R27, R66, R51, R31 ;  /* 0x00000033421b7223 */ /* 0x000fe2000001001f */
[--C-:B------:R-:W-:Y:S01]  /*2d90*/  SHF.R.U32.HI R35, RZ, 0x8, R17.reuse ;  /* 0x00000008ff237819 */ /* 0x100fe20000011611 */
[----:B------:R-:W-:Y:S01]  /*2da0*/  FFMA.FTZ R31, R49, R58, R40 ;  /* 0x0000003a311f7223 */ /* 0x000fe20000010028 */
[----:B------:R-:W-:-:S02]  /*2db0*/  SHF.R.U32.HI R40, RZ, 0x10, R17 ;  /* 0x00000010ff287819 */ /* 0x000fc40000011611 */
[----:B------:R-:W-:Y:S01]  /*2dc0*/  LOP3.LUT R39, R35, 0xff, RZ, 0xc0, !PT ;  /* 0x000000ff23277812 */ /* 0x000fe200078ec0ff */
[----:B------:R-:W-:Y:S01]  /*2dd0*/  FFMA.FTZ R35, R49, R61, R52 ;  /* 0x0000003d31237223 */ /* 0x000fe20000010034 */
[----:B------:R-:W-:Y:S01]  /*2de0*/  LOP3.LUT R49, R40, 0xff, RZ, 0xc0, !PT ;  /* 0x000000ff28317812 */ /* 0x000fe200078ec0ff */
[----:B------:R-:W-:Y:S01]  /*2df0*/  FFMA.FTZ R38, R51, R26, R38 ;  /* 0x0000001a33267223 */ /* 0x000fe20000010026 */
[----:B------:R-:W-:Y:S01]  /*2e00*/  FFMA.FTZ R40, R58, R41, R27 ;  /* 0x000000293a287223 */ /* 0x000fe2000001001b */
[----:B------:R-:W-:Y:S01]  /*2e10*/  SHF.R.U32.HI R27, RZ, 0x8, R18 ;  /* 0x00000008ff1b7819 */ /* 0x000fe20000011612 */
[C---:B------:R-:W-:Y:S01]  /*2e20*/  FFMA.FTZ R73, R41.reuse, R72, R62 ;  /* 0x0000004829497223 */ /* 0x040fe2000001003e */
[----:B------:R-:W-:Y:S02]  /*2e30*/  FFMA.FTZ R41, R41, R61, R38 ;  /* 0x0000003d29297223 */ /* 0x000fe40000010026 */
[----:B------:R-:W-:Y:S02]  /*2e40*/  LOP3.LUT R38, R27, 0xff, RZ, 0xc0, !PT ;  /* 0x000000ff1b267812 */ /* 0x000fe400078ec0ff */
[----:B------:R-:W-:-:S02]  /*2e50*/  SHF.R.U32.HI R27, RZ, 0x8, R19 ;  /* 0x00000008ff1b7819 */ /* 0x000fc40000011613 */
[C---:B------:R-:W-:Y:S02]  /*2e60*/  IADD3 R39, PT, PT, -R20.reuse, R39, RZ ;  /* 0x0000002714277210 */ /* 0x040fe40007ffe1ff */
[----:B------:R-:W-:Y:S01]  /*2e70*/  LOP3.LUT R27, R27, 0xff, RZ, 0xc0, !PT ;  /* 0x000000ff1b1b7812 */ /* 0x000fe200078ec0ff */
[----:B------:R-:W-:Y:S01]  /*2e80*/  FFMA.FTZ R72, R55, R72, R64 ;  /* 0x0000004837487223 */ /* 0x000fe20000010040 */
[----:B------:R-:W-:Y:S01]  /*2e90*/  IADD3 R51, PT, PT, -R20, R49, RZ ;  /* 0x0000003114337210 */ /* 0x000fe20007ffe1ff */
[----:B------:R2:W-:Y:S01]  /*2ea0*/  I2F.F16 R64, R39 ;  /* 0x0000002700407306 */ /* 0x0005e20000200c00 */
[----:B------:R-:W-:Y:S02]  /*2eb0*/  IADD3 R49, PT, PT, -R14, R27, RZ ;  /* 0x0000001b0e317210 */ /* 0x000fe40007ffe1ff */
[----:B------:R-:W-:Y:S02]  /*2ec0*/  SHF.R.U32.HI R27, RZ, 0x10, R18 ;  /* 0x00000010ff1b7819 */ /* 0x000fe40000011612 */
[----:B------:R-:W-:-:S03]  /*2ed0*/  IADD3 R63, PT, PT, -R15, R38, RZ ;  /* 0x000000260f3f7210 */ /* 0x000fc60007ffe1ff */
[----:B------:R-:W4:Y:S01]  /*2ee0*/  I2F.F16 R43, R43 ;  /* 0x0000002b002b7306 */ /* 0x000f220000200c00 */
[----:B--2---:R-:W-:Y:S02]  /*2ef0*/  SHF.R.U32.HI R39, RZ, 0x10, R19 ;  /* 0x00000010ff277819 */ /* 0x004fe40000011613 */
[----:B------:R-:W-:Y:S02]  /*2f00*/  LOP3.LUT R52, R27, 0xff, RZ, 0xc0, !PT ;  /* 0x000000ff1b347812 */ /* 0x000fe400078ec0ff */
[----:B------:R-:W-:-:S03]  /*2f10*/  LOP3.LUT R39, R39, 0xff, RZ, 0xc0, !PT ;  /* 0x000000ff27277812 */ /* 0x000fc600078ec0ff */
[----:B------:R-:W2:Y:S01]  /*2f20*/  I2F.F16 R45, R45 ;  /* 0x0000002d002d7306 */ /* 0x000ea20000200c00 */
[----:B------:R-:W-:Y:S02]  /*2f30*/  IADD3 R50, PT, PT, -R21, R50, RZ ;  /* 0x0000003215327210 */ /* 0x000fe40007ffe1ff */
[----:B------:R-:W-:Y:S02]  /*2f40*/  IADD3 R52, PT, PT, -R15, R52, RZ ;  /* 0x000000340f347210 */ /* 0x000fe40007ffe1ff */
[----:B------:R-:W-:-:S03]  /*2f50*/  IADD3 R53, PT, PT, -R14, R39, RZ ;  /* 0x000000270e357210 */ /* 0x000fc60007ffe1ff */
[----:B------:R-:W2:Y:S08]  /*2f60*/  I2F.F16 R65, R65 ;  /* 0x0000004100417306 */ /* 0x000eb00000200c00 */
[----:B------:R-:W2:Y:S08]  /*2f70*/  I2F.F16 R63, R63 ;  /* 0x0000003f003f7306 */ /* 0x000eb00000200c00 */
[----:B------:R-:W2:Y:S01]  /*2f80*/  I2F.F16 R49, R49 ;  /* 0x0000003100317306 */ /* 0x000ea20000200c00 */
[----:B-1----:R-:W-:-:S02]  /*2f90*/  HADD2.F32 R42, -RZ, R42.H0_H0 ;  /* 0x2000002aff2a7230 */ /* 0x002fc40000004100 */
[----:B---3--:R-:W-:Y:S02]  /*2fa0*/  HADD2.F32 R44, -RZ, R44.H0_H0 ;  /* 0x2000002cff2c7230 */ /* 0x008fe40000004100 */
[----:B0-----:R-:W-:-:S03]  /*2fb0*/  HADD2.F32 R38, -RZ, R24.H0_H0 ;  /* 0x20000018ff267230 */ /* 0x001fc60000004100 */
[----:B------:R-:W0:Y:S01]  /*2fc0*/  I2F.F16 R50, R50 ;  /* 0x0000003200327306 */ /* 0x000e220000200c00 */
[----:B----4-:R-:W-:Y:S02]  /*2fd0*/  HADD2.F32 R43, -RZ, R43.H0_H0 ;  /* 0x2000002bff2b7230 */ /* 0x010fe40000004100 */
[----:B--2---:R-:W-:-:S05]  /*2fe0*/  HADD2.F32 R45, -RZ, R45.H0_H0 ;  /* 0x2000002dff2d7230 */ /* 0x004fca0000004100 */
[----:B------:R-:W1:Y:S01]  /*2ff0*/  I2F.F16 R51, R51 ;  /* 0x0000003300337306 */ /* 0x000e620000200c00 */
[----:B------:R-:W-:-:S07]  /*3000*/  FFMA.FTZ R69, R42, R38, R69 ;  /* 0x000000262a457223 */ /* 0x000fce0000010045 */
[----:B------:R-:W2:Y:S01]  /*3010*/  I2F.F16 R52, R52 ;  /* 0x0000003400347306 */ /* 0x000ea20000200c00 */
[----:B------:R-:W-:-:S07]  /*3020*/  FFMA.FTZ R62, R44, R38, R47 ;  /* 0x000000262c3e7223 */ /* 0x000fce000001002f */
[----:B------:R-:W3:Y:S01]  /*3030*/  I2F.F16 R53, R53 ;  /* 0x0000003500357306 */ /* 0x000ee20000200c00 */
[-C--:B------:R-:W-:Y:S01]  /*3040*/  FFMA.FTZ R27, R43, R38.reuse, R48 ;  /* 0x000000262b1b7223 */ /* 0x080fe20000010030 */
[----:B------:R-:W-:Y:S01]  /*3050*/  FFMA.FTZ R38, R45, R38, R46 ;  /* 0x000000262d267223 */ /* 0x000fe2000001002e */
[----:B------:R-:W-:Y:S02]  /*3060*/  HADD2.F32 R39, -RZ, R24.H1_H1 ;  /* 0x30000018ff277230 */ /* 0x000fe40000004100 */
[----:B------:R-:W-:Y:S02]  /*3070*/  HADD2.F32 R46, -RZ, R65.H0_H0 ;  /* 0x20000041ff2e7230 */ /* 0x000fe40000004100 */
[----:B------:R-:W-:Y:S02]  /*3080*/  HADD2.F32 R47, -RZ, R64.H0_H0 ;  /* 0x20000040ff2f7230 */ /* 0x000fe40000004100 */
[----:B------:R-:W-:Y:S02]  /*3090*/  HADD2.F32 R48, -RZ, R63.H0_H0 ;  /* 0x2000003fff307230 */ /* 0x000fe40000004100 */
[----:B------:R-:W-:-:S02]  /*30a0*/  HADD2.F32 R49, -RZ, R49.H0_H0 ;  /* 0x20000031ff317230 */ /* 0x000fc40000004100 */
[-C--:B------:R-:W-:Y:S01]  /*30b0*/  FFMA.FTZ R69, R46, R39.reuse, R69 ;  /* 0x000000272e457223 */ /* 0x080fe20000010045 */
[-C--:B------:R-:W-:Y:S01]  /*30c0*/  FFMA.FTZ R24, R47, R39.reuse, R62 ;  /* 0x000000272f187223 */ /* 0x080fe2000001003e */
[-C--:B------:R-:W-:Y:S01]  /*30d0*/  FFMA.FTZ R27, R48, R39.reuse, R27 ;  /* 0x00000027301b7223 */ /* 0x080fe2000001001b */
[----:B0-----:R-:W-:Y:S02]  /*30e0*/  HADD2.F32 R50, -RZ, R50.H0_H0 ;  /* 0x20000032ff327230 */ /* 0x001fe40000004100 */
[----:B------:R-:W-:Y:S01]  /*30f0*/  FFMA.FTZ R38, R49, R39, R38 ;  /* 0x0000002731267223 */ /* 0x000fe20000010026 */
[----:B-1----:R-:W-:Y:S02]  /*3100*/  HADD2.F32 R51, -RZ, R51.H0_H0 ;  /* 0x20000033ff337230 */ /* 0x002fe40000004100 */
[----:B------:R-:W-:Y:S02]  /*3110*/  HADD2.F32 R39, -RZ, R25.H0_H0 ;  /* 0x20000019ff277230 */ /* 0x000fe40000004100 */
[----:B--2---:R-:W-:-:S02]  /*3120*/  HADD2.F32 R52, -RZ, R52.H0_H0 ;  /* 0x20000034ff347230 */ /* 0x004fc40000004100 */
[----:B---3--:R-:W-:Y:S02]  /*3130*/  HADD2.F32 R53, -RZ, R53.H0_H0 ;  /* 0x20000035ff357230 */ /* 0x008fe40000004100 */
[----:B------:R-:W-:Y:S01]  /*3140*/  HFMA2 R56, R70, 1, 1, R56 ;  /* 0x3c003c0046387831 */ /* 0x000fe20000000038 */
[----:B------:R-:W-:Y:S01]  /*3150*/  LEA.HI R70, R16, -R21, RZ, 0x8 ;  /* 0x8000001510467211 */ /* 0x000fe200078f40ff */
[-C--:B------:R-:W-:Y:S01]  /*3160*/  FFMA.FTZ R69, R50, R39.reuse, R69 ;  /* 0x0000002732457223 */ /* 0x080fe20000010045 */
[-C--:B------:R-:W-:Y:S01]  /*3170*/  FFMA.FTZ R24, R51, R39.reuse, R24 ;  /* 0x0000002733187223 */ /* 0x080fe20000010018 */
[-C--:B------:R-:W-:Y:S01]  /*3180*/  FFMA.FTZ R27, R52, R39.reuse, R27 ;  /* 0x00000027341b7223 */ /* 0x080fe2000001001b */
[----:B------:R-:W-:Y:S02]  /*3190*/  FFMA.FTZ R16, R53, R39, R38 ;  /* 0x0000002735107223 */ /* 0x000fe40000010026 */
[----:B------:R-:W0:Y:S01]  /*31a0*/  LDS.64 R38, [UR5+0x218] ;  /* 0x00021805ff267984 */ /* 0x000e220008000a00 */
[----:B------:R-:W-:Y:S01]  /*31b0*/  LEA.HI R19, R19, -R14, RZ, 0x8 ;  /* 0x8000000e13137211 */ /* 0x000fe200078f40ff */
[----:B------:R-:W1:Y:S08]  /*31c0*/  I2F.F16 R62, R70 ;  /* 0x00000046003e7306 */ /* 0x000e700000200c00 */
[----:B------:R-:W2:Y:S01]  /*31d0*/  I2F.F16 R65, R19 ;  /* 0x0000001300417306 */ /* 0x000ea20000200c00 */
[----:B------:R-:W-:-:S02]  /*31e0*/  HADD2.F32 R25, -RZ, R25.H1_H1 ;  /* 0x30000019ff197230 */ /* 0x000fc40000004100 */
[----:B-1----:R-:W-:Y:S02]  /*31f0*/  HADD2.F32 R62, -RZ, R62.H0_H0 ;  /* 0x2000003eff3e7230 */ /* 0x002fe40000004100 */
[----:B--2---:R-:W-:-:S03]  /*3200*/  HADD2.F32 R65, -RZ, R65.H0_H0 ;  /* 0x20000041ff417230 */ /* 0x004fc60000004100 */
[-C--:B------:R-:W-:Y:S01]  /*3210*/  FFMA.FTZ R76, R62, R25.reuse, R69 ;  /* 0x000000193e4c7223 */ /* 0x080fe20000010045 */
[----:B------:R-:W-:Y:S01]  /*3220*/  LEA.HI R17, R17, -R20, RZ, 0x8 ;  /* 0x8000001411117211 */ /* 0x000fe200078f40ff */
[----:B------:R-:W-:-:S03]  /*3230*/  FFMA.FTZ R69, R65, R25, R16 ;  /* 0x0000001941457223 */ /* 0x000fc60000010010 */
[----:B------:R1:W2:Y:S01]  /*3240*/  I2F.F16 R63, R17 ;  /* 0x00000011003f7306 */ /* 0x0002a20000200c00 */
[----:B0-----:R-:W-:Y:S02]  /*3250*/  HADD2.F32 R16, -RZ, R38.H0_H0 ;  /* 0x20000026ff107230 */ /* 0x001fe40000004100 */
[----:B-1----:R-:W-:-:S03]  /*3260*/  FFMA.FTZ R17, R3, R2, RZ ;  /* 0x0000000203117223 */ /* 0x002fc600000100ff */
[-C--:B------:R-:W-:Y:S01]  /*3270*/  FFMA.FTZ R74, R44, R16.reuse, R73 ;  /* 0x000000102c4a7223 */ /* 0x080fe20000010049 */
[-C--:B------:R-:W-:Y:S01]  /*3280*/  FFMA.FTZ R75, R42, R16.reuse, R75 ;  /* 0x000000102a4b7223 */ /* 0x080fe2000001004b */
[-C--:B------:R-:W-:Y:S01]  /*3290*/  FFMA.FTZ R73, R43, R16.reuse, R80 ;  /* 0x000000102b497223 */ /* 0x080fe20000010050 */
[----:B------:R-:W-:Y:S01]  /*32a0*/  FFMA.FTZ R72, R45, R16, R72 ;  /* 0x000000102d487223 */ /* 0x000fe20000010048 */
[----:B------:R-:W-:Y:S01]  /*32b0*/  FFMA.FTZ R16, R3, R0, RZ ;  /* 0x0000000003107223 */ /* 0x000fe200000100ff */
[----:B------:R-:W-:Y:S02]  /*32c0*/  MOV R3, UR8 ;  /* 0x0000000800037c02 */ /* 0x000fe40008000f00 */
[----:B------:R-:W-:-:S03]  /*32d0*/  LEA.HI R18, R18, -R15, RZ, 0x8 ;  /* 0x8000000f12127211 */ /* 0x000fc600078f40ff */
[----:B------:R-:W-:-:S04]  /*32e0*/  IMAD.WIDE R36, R3, 0x4, R36 ;  /* 0x0000000403247825 */ /* 0x000fc800078e0224 */
[C---:B------:R-:W-:Y:S01]  /*32f0*/  FFMA.FTZ R3, R71.reuse, R67, R16 ;  /* 0x0000004347037223 */ /* 0x040fe20000010010 */
[----:B------:R0:W1:Y:S01]  /*3300*/  I2F.F16 R64, R18 ;  /* 0x0000001200407306 */ /* 0x0000620000200c00 */
[----:B------:R-:W-:Y:S02]  /*3310*/  FFMA.FTZ R71, R71, R68, R17 ;  /* 0x0000004447477223 */ /* 0x000fe40000010011 */
[----:B0-----:R0:W3:Y:S01]  /*3320*/  LDG.E.128.CONSTANT R16, desc[UR10][R36.64] ;  /* 0x0000000a24107981 */ /* 0x0010e2000c1e9d00 */
[-C--:B------:R-:W-:Y:S01]  /*3330*/  FFMA.FTZ R0, R0, R79.reuse, RZ ;  /* 0x0000004f00007223 */ /* 0x080fe200000100ff */
[----:B------:R-:W-:Y:S01]  /*3340*/  MOV R83, UR8 ;  /* 0x0000000800537c02 */ /* 0x000fe20008000f00 */
[----:B------:R-:W-:Y:S01]  /*3350*/  FFMA.FTZ R79, R2, R79, RZ ;  /* 0x0000004f024f7223 */ /* 0x000fe200000100ff */
[----:B--2---:R-:W-:Y:S02]  /*3360*/  HADD2.F32 R63, -RZ, R63.H0_H0 ;  /* 0x2000003fff3f7230 */ /* 0x004fe40000004100 */
[----:B------:R-:W-:Y:S01]  /*3370*/  FFMA.FTZ R0, R67, R78, R0 ;  /* 0x0000004e43007223 */ /* 0x000fe20000010000 */
[----:B-1----:R-:W-:-:S02]  /*3380*/  HADD2.F32 R64, -RZ, R64.H0_H0 ;  /* 0x20000040ff407230 */ /* 0x002fc40000004100 */
[----:B------:R-:W-:Y:S01]  /*3390*/  FFMA.FTZ R79, R68, R78, R79 ;  /* 0x0000004e444f7223 */ /* 0x000fe2000001004f */
[----:B------:R-:W-:-:S04]  /*33a0*/  IMAD.WIDE R82, R83, 0x4, R36 ;  /* 0x0000000453527825 */ /* 0x000fc800078e0224 */
[C---:B------:R-:W-:Y:S01]  /*33b0*/  FFMA.FTZ R3, R66.reuse, R59, R3 ;  /* 0x0000003b42037223 */ /* 0x040fe20000010003 */
[----:B------:R-:W-:Y:S01]  /*33c0*/  FFMA.FTZ R66, R66, R60, R71 ;  /* 0x0000003c42427223 */ /* 0x000fe20000010047 */
[-C--:B------:R-:W-:Y:S01]  /*33d0*/  FFMA.FTZ R77, R63, R25.reuse, R24 ;  /* 0x000000193f4d7223 */ /* 0x080fe20000010018 */
[----:B------:R-:W-:Y:S01]  /*33e0*/  FFMA.FTZ R70, R64, R25, R27 ;  /* 0x0000001940467223 */ /* 0x000fe2000001001b */
[-C--:B------:R-:W-:Y:S01]  /*33f0*/  FFMA.FTZ R59, R59, R26.reuse, R0 ;  /* 0x0000001a3b3b7223 */ /* 0x080fe20000010000 */
[----:B------:R-:W-:Y:S02]  /*3400*/  FFMA.FTZ R60, R60, R26, R79 ;  /* 0x0000001a3c3c7223 */ /* 0x000fe4000001004f */
[----:B------:R-:W2:Y:S01]  /*3410*/  LDG.E.128.CONSTANT R24, desc[UR10][R82.64] ;  /* 0x0000000a52187981 */ /* 0x000ea2000c1e9d00 */
[----:B------:R-:W-:Y:S01]  /*3420*/  FFMA.FTZ R0, R58, R54, R3 ;  /* 0x000000363a007223 */ /* 0x000fe20000010003 */
[----:B------:R-:W-:Y:S02]  /*3430*/  HADD2.F32 R3, -RZ, R38.H1_H1 ;  /* 0x30000026ff037230 */ /* 0x000fe40000004100 */
[----:B------:R-:W-:-:S03]  /*3440*/  HADD2.F32 R2, -RZ, R39.H0_H0 ;  /* 0x20000027ff027230 */ /* 0x000fc60000004100 */
[-C--:B0-----:R-:W-:Y:S01]  /*3450*/  FFMA.FTZ R37, R46, R3.reuse, R75 ;  /* 0x000000032e257223 */ /* 0x081fe2000001004b */
[-C--:B------:R-:W-:Y:S01]  /*3460*/  FFMA.FTZ R36, R47, R3.reuse, R74 ;  /* 0x000000032f247223 */ /* 0x080fe2000001004a */
[-C--:B------:R-:W-:Y:S01]  /*3470*/  FFMA.FTZ R71, R48, R3.reuse, R73 ;  /* 0x0000000330477223 */ /* 0x080fe20000010049 */
[----:B------:R-:W-:Y:S01]  /*3480*/  FFMA.FTZ R68, R49, R3, R72 ;  /* 0x0000000331447223 */ /* 0x000fe20000010048 */
[-C--:B------:R-:W-:Y:S01]  /*3490*/  FFMA.FTZ R37, R50, R2.reuse, R37 ;  /* 0x0000000232257223 */ /* 0x080fe20000010025 */
[-C--:B------:R-:W-:Y:S01]  /*34a0*/  FFMA.FTZ R36, R51, R2.reuse, R36 ;  /* 0x0000000233247223 */ /* 0x080fe20000010024 */
[-C--:B------:R-:W-:Y:S01]  /*34b0*/  FFMA.FTZ R71, R52, R2.reuse, R71 ;  /* 0x0000000234477223 */ /* 0x080fe20000010047 */
[----:B------:R-:W-:Y:S02]  /*34c0*/  FFMA.FTZ R68, R53, R2, R68 ;  /* 0x0000000235447223 */ /* 0x000fe40000010044 */
[----:B------:R-:W0:Y:S01]  /*34d0*/  LDS.64 R2, [UR5+0x18] ;  /* 0x00001805ff027984 */ /* 0x000e220008000a00 */
[----:B------:R-:W-:-:S02]  /*34e0*/  HADD2.F32 R39, -RZ, R39.H1_H1 ;  /* 0x30000027ff277230 */ /* 0x000fc40000004100 */
[----:B------:R-:W-:Y:S01]  /*34f0*/  FFMA.FTZ R58, R58, R55, R66 ;  /* 0x000000373a3a7223 */ /* 0x000fe20000010042 */
[----:B------:R-:W-:Y:S02]  /*3500*/  FFMA.FTZ R66, R54, R61, R59 ;  /* 0x0000003d36427223 */ /* 0x000fe4000001003b */
[-C--:B------:R-:W-:Y:S01]  /*3510*/  FFMA.FTZ R54, R62, R39.reuse, R37 ;  /* 0x000000273e367223 */ /* 0x080fe20000010025 */
[-C--:B------:R-:W-:Y:S01]  /*3520*/  FFMA.FTZ R37, R63, R39.reuse, R36 ;  /* 0x000000273f257223 */ /* 0x080fe20000010024 */
[----:B------:R-:W-:Y:S01]  /*3530*/  FFMA.FTZ R36, R64, R39, R71 ;  /* 0x0000002740247223 */ /* 0x000fe20000010047 */
[----:B------:R-:W-:Y:S01]  /*3540*/  FFMA.FTZ R60, R55, R61, R60 ;  /* 0x0000003d373c7223 */ /* 0x000fe2000001003c */
[----:B------:R-:W-:Y:S01]  /*3550*/  FMUL.FTZ R55, R22, R69 ;  /* 0x0000004516377220 */ /* 0x000fe20000410000 */
[----:B------:R-:W-:Y:S01]  /*3560*/  FFMA.FTZ R69, R65, R39, R68 ;  /* 0x0000002741457223 */ /* 0x000fe20000010044 */
[----:B------:R-:W-:Y:S01]  /*3570*/  FMUL.FTZ R61, R28, R37 ;  /* 0x000000251c3d7220 */ /* 0x000fe20000410000 */
[----:B------:R-:W-:-:S02]  /*3580*/  FMUL.FTZ R68, R23, R36 ;  /* 0x0000002417447220 */ /* 0x000fc40000410000 */
[----:B------:R-:W1:Y:S01]  /*3590*/  LDS.64 R36, [UR5+0x318] ;  /* 0x00031805ff247984 */ /* 0x000e620008000a00 */
[C---:B------:R-:W-:Y:S01]  /*35a0*/  FMUL.FTZ R59, R29.reuse, R54 ;  /* 0x000000361d3b7220 */ /* 0x040fe20000410000 */
[----:B------:R-:W-:Y:S01]  /*35b0*/  FMUL.FTZ R76, R29, R76 ;  /* 0x0000004c1d4c7220 */ /* 0x000fe20000410000 */
[----:B------:R-:W-:Y:S01]  /*35c0*/  FMUL.FTZ R67, R28, R77 ;  /* 0x0000004d1c437220 */ /* 0x000fe20000410000 */
[----:B------:R-:W-:Y:S01]  /*35d0*/  F2FP.F16.F32.PACK_AB R61, RZ, R61 ;  /* 0x0000003dff3d723e */ /* 0x000fe200000000ff */
[----:B------:R-:W-:Y:S01]  /*35e0*/  FMUL.FTZ R70, R23, R70 ;  /* 0x0000004617467220 */ /* 0x000fe20000410000 */
[----:B------:R-:W-:Y:S02]  /*35f0*/  F2FP.F16.F32.PACK_AB R59, RZ, R59 ;  /* 0x0000003bff3b723e */ /* 0x000fe400000000ff */
[----:B------:R-:W-:Y:S02]  /*3600*/  F2FP.F16.F32.PACK_AB R38, RZ, R76 ;  /* 0x0000004cff26723e */ /* 0x000fe400000000ff */
[----:B------:R-:W-:-:S02]  /*3610*/  F2FP.F16.F32.PACK_AB R67, RZ, R67 ;  /* 0x00000043ff43723e */ /* 0x000fc400000000ff */
[----:B------:R-:W-:Y:S02]  /*3620*/  PRMT R59, R59, 0x5410, R61 ;  /* 0x000054103b3b7816 */ /* 0x000fe4000000003d */
[----:B------:R-:W-:Y:S02]  /*3630*/  F2FP.F16.F32.PACK_AB R39, RZ, R70 ;  /* 0x00000046ff27723e */ /* 0x000fe400000000ff */
[----:B------:R-:W-:Y:S02]  /*3640*/  F2FP.F16.F32.PACK_AB R55, RZ, R55 ;  /* 0x00000037ff37723e */ /* 0x000fe400000000ff */
[----:B------:R-:W-:Y:S01]  /*3650*/  PRMT R38, R38, 0x5410, R67 ;  /* 0x0000541026267816 */ /* 0x000fe20000000043 */
[----:B------:R-:W-:Y:S01]  /*3660*/  HFMA2 R34, R59, 1, 1, R34 ;  /* 0x3c003c003b227831 */ /* 0x000fe20000000022 */
[----:B------:R-:W-:Y:S01]  /*3670*/  PRMT R39, R39, 0x5410, R55 ;  /* 0x0000541027277816 */ /* 0x000fe20000000037 */
[----:B0-----:R-:W-:Y:S02]  /*3680*/  HADD2.F32 R59, -RZ, R2.H0_H0 ;  /* 0x20000002ff3b7230 */ /* 0x001fe40000004100 */
[----:B------:R-:W-:-:S02]  /*3690*/  HFMA2 R56, R38, 1, 1, R56 ;  /* 0x3c003c0026387831 */ /* 0x000fc40000000038 */
[----:B------:R-:W-:Y:S02]  /*36a0*/  HADD2 R32, R39, R32 ;  /* 0x0000002027207230 */ /* 0x000fe40000000000 */
[----:B------:R-:W-:Y:S02]  /*36b0*/  HADD2.F32 R38, -RZ, R2.H1_H1 ;  /* 0x30000002ff267230 */ /* 0x000fe40000004100 */
[--C-:B------:R-:W-:Y:S02]  /*36c0*/  HADD2.F32 R2, -RZ, R3.reuse.H0_H0 ;  /* 0x20000003ff027230 */ /* 0x100fe40000004100 */
[----:B------:R-:W-:Y:S01]  /*36d0*/  FFMA.FTZ R31, R42, R59, R31 ;  /* 0x0000003b2a1f7223 */ /* 0x000fe2000001001f */
[----:B------:R-:W-:Y:S02]  /*36e0*/  HADD2.F32 R39, -RZ, R3.H1_H1 ;  /* 0x30000003ff277230 */ /* 0x000fe40000004100 */
        /* <DEDUP_REMOVED lines=11> */
[----:B-1----:R-:W-:-:S02]  /*37a0*/  HADD2.F32 R59, -RZ, R36.H0_H0 ;  /* 0x20000024ff3b7230 */ /* 0x002fc40000004100 */
[----:B------:R-:W-:Y:S01]  /*37b0*/  FFMA.FTZ R38, R62, R39, R3 ;  /* 0x000000273e267223 */ /* 0x000fe20000010003 */
[C---:B------:R-:W-:Y:S01]  /*37c0*/  FFMA.FTZ R3, R39.reuse, R63, R0 ;  /* 0x0000003f27037223 */ /* 0x040fe20000010000 */
[C---:B------:R-:W-:Y:S01]  /*37d0*/  FFMA.FTZ R2, R39.reuse, R64, R61 ;  /* 0x0000004027027223 */ /* 0x040fe2000001003d */
[----:B------:R-:W-:Y:S01]  /*37e0*/  FFMA.FTZ R39, R39, R65, R58 ;  /* 0x0000004127277223 */ /* 0x000fe2000001003a */
[----:B------:R-:W-:Y:S02]  /*37f0*/  HADD2.F32 R58, -RZ, R36.H1_H1 ;  /* 0x30000024ff3a7230 */ /* 0x000fe40000004100 */
[-C--:B------:R-:W-:Y:S01]  /*3800*/  FFMA.FTZ R61, R42, R59.reuse, R35 ;  /* 0x0000003b2a3d7223 */ /* 0x080fe20000010023 */
[-C--:B------:R-:W-:Y:S01]  /*3810*/  FFMA.FTZ R43, R43, R59.reuse, R66 ;  /* 0x0000003b2b2b7223 */ /* 0x080fe20000010042 */
[--C-:B------:R-:W-:Y:S02]  /*3820*/  HADD2.F32 R36, -RZ, R37.reuse.H0_H0 ;  /* 0x20000025ff247230 */ /* 0x100fe40000004100 */
[-C--:B------:R-:W-:Y:S01]  /*3830*/  FFMA.FTZ R44, R44, R59.reuse, R41 ;  /* 0x0000003b2c2c7223 */ /* 0x080fe20000010029 */
[-C--:B------:R-:W-:Y:S01]  /*3840*/  FFMA.FTZ R61, R46, R58.reuse, R61 ;  /* 0x0000003a2e3d7223 */ /* 0x080fe2000001003d */
[----:B------:R-:W-:Y:S01]  /*3850*/  FFMA.FTZ R43, R48, R58, R43 ;  /* 0x0000003a302b7223 */ /* 0x000fe2000001002b */
[----:B------:R-:W-:Y:S01]  /*3860*/  FFMA.FTZ R60, R45, R59, R60 ;  /* 0x0000003b2d3c7223 */ /* 0x000fe2000001003c */
[----:B------:R-:W-:-:S02]  /*3870*/  HADD2.F32 R37, -RZ, R37.H1_H1 ;  /* 0x30000025ff257230 */ /* 0x000fc40000004100 */
[----:B------:R-:W-:Y:S01]  /*3880*/  FMUL.FTZ R38, R29, R38 ;  /* 0x000000261d267220 */ /* 0x000fe20000410000 */
[----:B------:R-:W-:Y:S01]  /*3890*/  FFMA.FTZ R43, R52, R36, R43 ;  /* 0x00000024342b7223 */ /* 0x000fe2000001002b */
[----:B------:R-:W-:Y:S01]  /*38a0*/  FMUL.FTZ R3, R28, R3 ;  /* 0x000000031c037220 */ /* 0x000fe20000410000 */
[----:B------:R-:W-:Y:S01]  /*38b0*/  FMUL.FTZ R2, R23, R2 ;  /* 0x0000000217027220 */ /* 0x000fe20000410000 */
[----:B------:R-:W-:Y:S01]  /*38c0*/  FFMA.FTZ R61, R50, R36, R61 ;  /* 0x00000024323d7223 */ /* 0x000fe2000001003d */
[----:B------:R-:W-:Y:S01]  /*38d0*/  FFMA.FTZ R64, R64, R37, R43 ;  /* 0x0000002540407223 */ /* 0x000fe2000001002b */
[-C--:B------:R-:W-:Y:S01]  /*38e0*/  FFMA.FTZ R44, R47, R58.reuse, R44 ;  /* 0x0000003a2f2c7223 */ /* 0x080fe2000001002c */
[C---:B------:R-:W-:Y:S01]  /*38f0*/  FMUL.FTZ R69, R22.reuse, R69 ;  /* 0x0000004516457220 */ /* 0x040fe20000410000 */
[----:B------:R-:W-:Y:S01]  /*3900*/  FMUL.FTZ R39, R22, R39 ;  /* 0x0000002716277220 */ /* 0x000fe20000410000 */
[----:B------:R-:W-:Y:S01]  /*3910*/  FFMA.FTZ R60, R49, R58, R60 ;  /* 0x0000003a313c7223 */ /* 0x000fe2000001003c */
[----:B------:R-:W-:Y:S01]  /*3920*/  FFMA.FTZ R44, R51, R36, R44 ;  /* 0x00000024332c7223 */ /* 0x000fe2000001002c */
[----:B------:R-:W-:-:S02]  /*3930*/  F2FP.F16.F32.PACK_AB R68, RZ, R68 ;  /* 0x00000044ff44723e */ /* 0x000fc400000000ff */
[----:B------:R-:W-:Y:S01]  /*3940*/  F2FP.F16.F32.PACK_AB R69, RZ, R69 ;  /* 0x00000045ff45723e */ /* 0x000fe200000000ff */
[----:B------:R-:W-:Y:S01]  /*3950*/  FFMA.FTZ R60, R53, R36, R60 ;  /* 0x00000024353c7223 */ /* 0x000fe2000001003c */
[----:B------:R-:W-:Y:S01]  /*3960*/  F2FP.F16.F32.PACK_AB R39, RZ, R39 ;  /* 0x00000027ff27723e */ /* 0x000fe200000000ff */
[----:B------:R-:W-:Y:S01]  /*3970*/  FFMA.FTZ R63, R63, R37, R44 ;  /* 0x000000253f3f7223 */ /* 0x000fe2000001002c */
[----:B------:R-:W-:-:S05]  /*3980*/  PRMT R68, R68, 0x5410, R69 ;  /* 0x0000541044447816 */ /* 0x000fca0000000045 */
[----:B------:R-:W-:Y:S02]  /*3990*/  HADD2 R33, R68, R33 ;  /* 0x0000002144217230 */ /* 0x000fe40000000000 */
[-C--:B------:R-:W-:Y:S01]  /*39a0*/  FFMA.FTZ R62, R62, R37.reuse, R61 ;  /* 0x000000253e3e7223 */ /* 0x080fe2000001003d */
[----:B------:R-:W-:Y:S01]  /*39b0*/  FFMA.FTZ R65, R65, R37, R60 ;  /* 0x0000002541417223 */ /* 0x000fe2000001003c */
[----:B------:R-:W-:-:S03]  /*39c0*/  FMUL.FTZ R64, R23, R64 ;  /* 0x0000004017407220 */ /* 0x000fc60000410000 */
[----:B------:R-:W-:Y:S01]  /*39d0*/  FMUL.FTZ R65, R22, R65 ;  /* 0x0000004116417220 */ /* 0x000fe20000410000 */
[----:B------:R-:W-:Y:S01]  /*39e0*/  FMUL.FTZ R62, R29, R62 ;  /* 0x0000003e1d3e7220 */ /* 0x000fe20000410000 */
[----:B------:R-:W-:Y:S01]  /*39f0*/  FMUL.FTZ R63, R28, R63 ;  /* 0x0000003f1c3f7220 */ /* 0x000fe20000410000 */
[----:B------:R-:W-:Y:S02]  /*3a00*/  F2FP.F16.F32.PACK_AB R64, RZ, R64 ;  /* 0x00000040ff40723e */ /* 0x000fe400000000ff */
[----:B------:R-:W-:Y:S02]  /*3a10*/  F2FP.F16.F32.PACK_AB R65, RZ, R65 ;  /* 0x00000041ff41723e */ /* 0x000fe400000000ff */
[----:B------:R-:W-:Y:S02]  /*3a20*/  F2FP.F16.F32.PACK_AB R62, RZ, R62 ;  /* 0x0000003eff3e723e */ /* 0x000fe400000000ff */
[----:B------:R-:W-:Y:S02]  /*3a30*/  PRMT R64, R64, 0x5410, R65 ;  /* 0x0000541040407816 */ /* 0x000fe40000000041 */
[----:B------:R-:W-:-:S03]  /*3a40*/  F2FP.F16.F32.PACK_AB R63, RZ, R63 ;  /* 0x0000003fff3f723e */ /* 0x000fc600000000ff */
[----:B------:R-:W-:Y:S01]  /*3a50*/  HADD2 R5, R64, R5 ;  /* 0x0000000540057230 */ /* 0x000fe20000000000 */
[----:B------:R-:W-:-:S05]  /*3a60*/  PRMT R62, R62, 0x5410, R63 ;  /* 0x000054103e3e7816 */ /* 0x000fca000000003f */
[----:B------:R-:W-:Y:S01]  /*3a70*/  HFMA2 R30, R62, 1, 1, R30 ;  /* 0x3c003c003e1e7831 */ /* 0x000fe2000000001e */
[----:B---3--:R-:W-:Y:S02]  /*3a80*/  LOP3.LUT R46, R18, 0xff, RZ, 0xc0, !PT ;  /* 0x000000ff122e7812 */ /* 0x008fe400078ec0ff */
[----:B------:R-:W-:Y:S02]  /*3a90*/  SHF.R.U32.HI R41, RZ, 0x8, R16 ;  /* 0x00000008ff297819 */ /* 0x000fe40000011610 */
[----:B------:R-:W-:Y:S02]  /*3aa0*/  LOP3.LUT R42, R16, 0xff, RZ, 0xc0, !PT ;  /* 0x000000ff102a7812 */ /* 0x000fe400078ec0ff */
[----:B------:R-:W-:Y:S02]  /*3ab0*/  IADD3 R45, PT, PT, -R15, R46, RZ ;  /* 0x0000002e0f2d7210 */ /* 0x000fe40007ffe1ff */
[----:B------:R-:W-:Y:S02]  /*3ac0*/  LOP3.LUT R46, R41, 0xff, RZ, 0xc0, !PT ;  /* 0x000000ff292e7812 */ /* 0x000fe400078ec0ff */
[----:B------:R-:W-:-:S02]  /*3ad0*/  SHF.R.U32.HI R41, RZ, 0x8, R17 ;  /* 0x00000008ff297819 */ /* 0x000fc40000011611 */
[----:B------:R-:W-:Y:S02]  /*3ae0*/  IADD3 R42, PT, PT, -R21, R42, RZ ;  /* 0x0000002a152a7210 */ /* 0x000fe40007ffe1ff */
[----:B------:R-:W-:Y:S02]  /*3af0*/  LOP3.LUT R43, R41, 0xff, RZ, 0xc0, !PT ;  /* 0x000000ff292b7812 */ /* 0x000fe400078ec0ff */
[----:B------:R0:W-:Y:S01]  /*3b00*/  I2F.F16 R50, R42 ;  /* 0x0000002a00327306 */ /* 0x0001e20000200c00 */
[----:B------:R-:W-:Y:S02]  /*3b10*/  F2FP.F16.F32.PACK_AB R41, RZ, R38 ;  /* 0x00000026ff29723e */ /* 0x000fe400000000ff */
[----:B------:R-:W-:Y:S02]  /*3b20*/  F2FP.F16.F32.PACK_AB R38, RZ, R2 ;  /* 0x00000002ff26723e */ /* 0x000fe400000000ff */
[----:B0-----:R-:W-:Y:S02]  /*3b30*/  F2FP.F16.F32.PACK_AB R42, RZ, R3 ;  /* 0x00000003ff2a723e */ /* 0x001fe400000000ff */
[----:B------:R-:W0:Y:S01]  /*3b40*/  LDS.64 R2, [UR5+0x120] ;  /* 0x00012005ff027984 */ /* 0x000e220008000a00 */
[----:B------:R-:W-:-:S02]  /*3b50*/  LOP3.LUT R67, R17, 0xff, RZ, 0xc0, !PT ;  /* 0x000000ff11437812 */ /* 0x000fc400078ec0ff */
[----:B------:R-:W-:Y:S02]  /*3b60*/  LEA.HI R54, R16, -R21, RZ, 0x8 ;  /* 0x8000001510367211 */ /* 0x000fe400078f40ff */
[----:B------:R-:W-:Y:S02]  /*3b70*/  IADD3 R0, PT, PT, -R20, R67, RZ ;  /* 0x0000004314007210 */ /* 0x000fe40007ffe1ff */
[----:B------:R-:W-:Y:S01]  /*3b80*/  LOP3.LUT R67, R19, 0xff, RZ, 0xc0, !PT ;  /* 0x000000ff13437812 */ /* 0x000fe200078ec0ff */
[----:B------:R1:W-:Y:S01]  /*3b90*/  I2F.F16 R36, R45 ;  /* 0x0000002d00247306 */ /* 0x0003e20000200c00 */
[----:B------:R-:W-:Y:S02]  /*3ba0*/  SHF.R.U32.HI R16, RZ, 0x10, R16 ;  /* 0x00000010ff107819 */ /* 0x000fe40000011610 */
[----:B------:R-:W-:Y:S02]  /*3bb0*/  SHF.R.U32.HI R44, RZ, 0x8, R18 ;  /* 0x00000008ff2c7819 */ /* 0x000fe40000011612 */
[----:B------:R-:W-:-:S02]  /*3bc0*/  LEA.HI R55, R17, -R20, RZ, 0x8 ;  /* 0x8000001411377211 */ /* 0x000fc400078f40ff */
[----:B------:R-:W-:Y:S02]  /*3bd0*/  IADD3 R35, PT, PT, -R14, R67, RZ ;  /* 0x000000430e237210 */ /* 0x000fe40007ffe1ff */
[----:B-1----:R-:W-:Y:S02]  /*3be0*/  SHF.R.U32.HI R45, RZ, 0x8, R19 ;  /* 0x00000008ff2d7819 */ /* 0x002fe40000011613 */
[----:B------:R-:W-:Y:S02]  /*3bf0*/  PRMT R38, R38, 0x5410, R39 ;  /* 0x0000541026267816 */ /* 0x000fe40000000027 */
[----:B------:R-:W-:Y:S02]  /*3c00*/  LOP3.LUT R16, R16, 0xff, RZ, 0xc0, !PT ;  /* 0x000000ff10107812 */ /* 0x000fe400078ec0ff */
[----:B------:R-:W-:Y:S02]  /*3c10*/  SHF.R.U32.HI R17, RZ, 0x10, R17 ;  /* 0x00000010ff117819 */ /* 0x000fe40000011611 */
[----:B------:R-:W-:-:S02]  /*3c20*/  LOP3.LUT R44, R44, 0xff, RZ, 0xc0, !PT ;  /* 0x000000ff2c2c7812 */ /* 0x000fc400078ec0ff */
[----:B------:R-:W-:Y:S01]  /*3c30*/  LOP3.LUT R45, R45, 0xff, RZ, 0xc0, !PT ;  /* 0x000000ff2d2d7812 */ /* 0x000fe200078ec0ff */
[----:B------:R-:W1:Y:S01]  /*3c40*/  I2F.F16 R0, R0 ;  /* 0x0000000000007306 */ /* 0x000e620000200c00 */
[----:B------:R-:W-:Y:S01]  /*3c50*/  LEA.HI R69, R19, -R14, RZ, 0x8 ;  /* 0x8000000e13457211 */ /* 0x000fe200078f40ff */
[----:B------:R-:W-:Y:S01]  /*3c60*/  HADD2 R7, R38, R7 ;  /* 0x0000000726077230 */ /* 0x000fe20000000000 */
[----:B------:R-:W-:Y:S02]  /*3c70*/  LEA.HI R68, R18, -R15, RZ, 0x8 ;  /* 0x8000000f12447211 */ /* 0x000fe400078f40ff */
[----:B------:R-:W-:Y:S02]  /*3c80*/  IADD3 R16, PT, PT, -R21, R16, RZ ;  /* 0x0000001015107210 */ /* 0x000fe40007ffe1ff */
[----:B------:R-:W-:Y:S01]  /*3c90*/  LOP3.LUT R17, R17, 0xff, RZ, 0xc0, !PT ;  /* 0x000000ff11117812 */ /* 0x000fe200078ec0ff */
[----:B------:R-:W3:Y:S01]  /*3ca0*/  I2F.F16 R35, R35 ;  /* 0x0000002300237306 */ /* 0x000ee20000200c00 */
[----:B------:R-:W-:-:S02]  /*3cb0*/  IADD3 R46, PT, PT, -R21, R46, RZ ;  /* 0x0000002e152e7210 */ /* 0x000fc40007ffe1ff */
[----:B------:R-:W-:Y:S02]  /*3cc0*/  IADD3 R44, PT, PT, -R15, R44, RZ ;  /* 0x0000002c0f2c7210 */ /* 0x000fe40007ffe1ff */
[----:B------:R-:W-:Y:S02]  /*3cd0*/  SHF.R.U32.HI R38, RZ, 0x10, R18 ;  /* 0x00000010ff267819 */ /* 0x000fe40000011612 */
[----:B------:R-:W-:Y:S01]  /*3ce0*/  IADD3 R45, PT, PT, -R14, R45, RZ ;  /* 0x0000002d0e2d7210 */ /* 0x000fe20007ffe1ff */
[----:B------:R-:W-:Y:S01]  /*3cf0*/  I2F.F16 R31, R69 ;  /* 0x00000045001f7306 */ /* 0x000fe20000200c00 */
[----:B------:R-:W-:Y:S02]  /*3d00*/  PRMT R41, R41, 0x5410, R42 ;  /* 0x0000541029297816 */ /* 0x000fe4000000002a */
[----:B------:R-:W-:Y:S02]  /*3d10*/  IADD3 R18, PT, PT, -R20, R17, RZ ;  /* 0x0000001114127210 */ /* 0x000fe40007ffe1ff */
[----:B------:R-:W-:-:S03]  /*3d20*/  SHF.R.U32.HI R17, RZ, 0x10, R19 ;  /* 0x00000010ff117819 */ /* 0x000fc60000011613 */
[----:B------:R4:W-:Y:S01]  /*3d30*/  I2F.F16 R51, R16 ;  /* 0x0000001000337306 */ /* 0x0009e20000200c00 */
[----:B------:R-:W-:Y:S01]  /*3d40*/  HFMA2 R57, R41, 1, 1, R57 ;  /* 0x3c003c0029397831 */ /* 0x000fe20000000039 */
[----:B------:R-:W-:-:S06]  /*3d50*/  LOP3.LUT R41, R17, 0xff, RZ, 0xc0, !PT ;  /* 0x000000ff11297812 */ /* 0x000fcc00078ec0ff */
[----:B------:R-:W-:Y:S01]  /*3d60*/  I2F.F16 R40, R68 ;  /* 0x0000004400287306 */ /* 0x000fe20000200c00 */
[----:B----4-:R-:W-:Y:S02]  /*3d70*/  LOP3.LUT R16, R38, 0xff, RZ, 0xc0, !PT ;  /* 0x000000ff26107812 */ /* 0x010fe400078ec0ff */
[----:B------:R-:W4:Y:S05]  /*3d80*/  LDS.64 R38, [UR5+0x20] ;  /* 0x00002005ff267984 */ /* 0x000f2a0008000a00 */
[----:B------:R1:W2:Y:S01]  /*3d90*/  I2F.F16 R37, R46 ;  /* 0x0000002e00257306 */ /* 0x0002a20000200c00 */
[----:B------:R-:W-:Y:S02]  /*3da0*/  IADD3 R19, PT, PT, -R15, R16, RZ ;  /* 0x000000100f137210 */ /* 0x000fe40007ffe1ff */
[----:B------:R-:W4:Y:S05]  /*3db0*/  LDS.64 R16, [UR5+0x220] ;  /* 0x00022005ff107984 */ /* 0x000f2a0008000a00 */
[----:B------:R-:W2:Y:S08]  /*3dc0*/  I2F.F16 R69, R44 ;  /* 0x0000002c00457306 */ /* 0x000eb00000200c00 */
[----:B------:R3:W2:Y:S01]  /*3dd0*/  I2F.F16 R68, R45 ;  /* 0x0000002d00447306 */ /* 0x0006a20000200c00 */
[----:B------:R-:W-:Y:S01]  /*3de0*/  IADD3 R43, PT, PT, -R20, R43, RZ ;  /* 0x0000002b142b7210 */ /* 0x000fe20007ffe1ff */
[----:B0-----:R-:W-:-:S02]  /*3df0*/  HADD2.F32 R42, -RZ, R2.H1_H1 ;  /* 0x30000002ff2a7230 */ /* 0x001fc40000004100 */
[----:B-1----:R-:W-:Y:S02]  /*3e00*/  HADD2.F32 R46, -RZ, R0.H0_H0 ;  /* 0x20000000ff2e7230 */ /* 0x002fe40000004100 */
[----:B------:R-:W-:Y:S02]  /*3e10*/  HADD2.F32 R50, -RZ, R50.H0_H0 ;  /* 0x20000032ff327230 */ /* 0x000fe40000004100 */
[----:B------:R-:W-:Y:S02]  /*3e20*/  HADD2.F32 R0, -RZ, R36.H0_H0 ;  /* 0x20000024ff007230 */ /* 0x000fe40000004100 */
[----:B---3--:R-:W-:Y:S02]  /*3e30*/  HADD2.F32 R45, -RZ, R2.H0_H0 ;  /* 0x20000002ff2d7230 */ /* 0x008fe40000004100 */
[----:B------:R-:W-:Y:S01]  /*3e40*/  HADD2.F32 R2, -RZ, R35.H0_H0 ;  /* 0x20000023ff027230 */ /* 0x000fe20000004100 */
[----:B------:R-:W0:Y:S01]  /*3e50*/  I2F.F16 R49, R43 ;  /* 0x0000002b00317306 */ /* 0x000e220000200c00 */
[----:B--2---:R-:W-:-:S02]  /*3e60*/  HADD2.F32 R35, -RZ, R37.H0_H0 ;  /* 0x20000025ff237230 */ /* 0x004fc40000004100 */
[-C--:B------:R-:W-:Y:S01]  /*3e70*/  FFMA.FTZ R36, R50, R45.reuse, RZ ;  /* 0x0000002d32247223 */ /* 0x080fe200000100ff */
[----:B------:R-:W-:Y:S02]  /*3e80*/  HADD2.F32 R69, -RZ, R69.H0_H0 ;  /* 0x20000045ff457230 */ /* 0x000fe40000004100 */
[-C--:B------:R-:W-:Y:S01]  /*3e90*/  FFMA.FTZ R58, R0, R45.reuse, RZ ;  /* 0x0000002d003a7223 */ /* 0x080fe200000100ff */
[----:B------:R-:W-:Y:S02]  /*3ea0*/  HADD2.F32 R68, -RZ, R68.H0_H0 ;  /* 0x20000044ff447230 */ /* 0x000fe40000004100 */
[----:B------:R-:W-:Y:S01]  /*3eb0*/  FFMA.FTZ R37, R2, R45, RZ ;  /* 0x0000002d02257223 */ /* 0x000fe200000100ff */
[----:B------:R-:W-:Y:S01]  /*3ec0*/  IADD3 R41, PT, PT, -R14, R41, RZ ;  /* 0x000000290e297210 */ /* 0x000fe20007ffe1ff */
[----:B------:R-:W1:Y:S01]  /*3ed0*/  I2F.F16 R55, R55 ;  /* 0x0000003700377306 */ /* 0x000e620000200c00 */
[-C--:B------:R-:W-:Y:S01]  /*3ee0*/  FFMA.FTZ R47, R69, R42.reuse, R58 ;  /* 0x0000002a452f7223 */ /* 0x080fe2000001003a */
[-C--:B------:R-:W-:Y:S01]  /*3ef0*/  FFMA.FTZ R48, R35, R42.reuse, R36 ;  /* 0x0000002a23307223 */ /* 0x080fe20000010024 */
[----:B------:R-:W-:-:S02]  /*3f00*/  FFMA.FTZ R58, R68, R42, R37 ;  /* 0x0000002a443a7223 */ /* 0x000fc40000010025 */
[----:B------:R-:W2:Y:S03]  /*3f10*/  LDS.64 R36, [UR5+0x320] ;  /* 0x00032005ff247984 */ /* 0x000ea60008000a00 */
[----:B------:R-:W3:Y:S01]  /*3f20*/  I2F.F16 R18, R18 ;  /* 0x0000001200127306 */ /* 0x000ee20000200c00 */
[----:B0-----:R-:W-:-:S07]  /*3f30*/  HADD2.F32 R49, -RZ, R49.H0_H0 ;  /* 0x20000031ff317230 */ /* 0x001fce0000004100 */
[----:B------:R-:W0:Y:S01]  /*3f40*/  I2F.F16 R19, R19 ;  /* 0x0000001300137306 */ /* 0x000e220000200c00 */
[----:B------:R-:W-:-:S07]  /*3f50*/  FFMA.FTZ R52, R46, R45, RZ ;  /* 0x0000002d2e347223 */ /* 0x000fce00000100ff */
[----:B------:R-:W4:Y:S01]  /*3f60*/  I2F.F16 R44, R41 ;  /* 0x00000029002c7306 */ /* 0x000f220000200c00 */
[----:B------:R-:W-:Y:S01]  /*3f70*/  FFMA.FTZ R45, R49, R42, R52 ;  /* 0x0000002a312d7223 */ /* 0x000fe20000010034 */
[----:B-1----:R-:W-:Y:S02]  /*3f80*/  HADD2.F32 R42, -RZ, R55.H0_H0 ;  /* 0x20000037ff2a7230 */ /* 0x002fe40000004100 */
[----:B------:R-:W-:-:S04]  /*3f90*/  HADD2.F32 R55, -RZ, R40.H0_H0 ;  /* 0x20000028ff377230 */ /* 0x000fc80000004100 */
[----:B------:R-:W1:Y:S01]  /*3fa0*/  I2F.F16 R54, R54 ;  /* 0x0000003600367306 */ /* 0x000e620000200c00 */
[----:B---3--:R-:W-:Y:S02]  /*3fb0*/  HADD2.F32 R40, -RZ, R18.H0_H0 ;  /* 0x20000012ff287230 */ /* 0x008fe40000004100 */
[----:B------:R-:W-:Y:S02]  /*3fc0*/  HADD2.F32 R43, -RZ, R3.H0_H0 ;  /* 0x20000003ff2b7230 */ /* 0x000fe40000004100 */
[----:B------:R-:W-:Y:S02]  /*3fd0*/  HADD2.F32 R51, -RZ, R51.H0_H0 ;  /* 0x20000033ff337230 */ /* 0x000fe40000004100 */
[----:B0-----:R-:W-:Y:S02]  /*3fe0*/  HADD2.F32 R18, -RZ, R19.H0_H0 ;  /* 0x20000013ff127230 */ /* 0x001fe40000004100 */
[----:B----4-:R-:W-:Y:S02]  /*3ff0*/  HADD2.F32 R19, -RZ, R44.H0_H0 ;  /* 0x2000002cff137230 */ /* 0x010fe40000004100 */
[-C--:B------:R-:W-:Y:S01]  /*4000*/  FFMA.FTZ R48, R51, R43.reuse, R48 ;  /* 0x0000002b33307223 */ /* 0x080fe20000010030 */
[-C--:B------:R-:W-:Y:S01]  /*4010*/  FFMA.FTZ R45, R40, R43.reuse, R45 ;  /* 0x0000002b282d7223 */ /* 0x080fe2000001002d */
[----:B------:R-:W-:Y:S01]  /*4020*/  FFMA.FTZ R52, R18, R43, R47 ;  /* 0x0000002b12347223 */ /* 0x000fe2000001002f */
[----:B------:R-:W-:-:S02]  /*4030*/  HADD2.F32 R64, -RZ, R39.H0_H0 ;  /* 0x20000027ff407230 */ /* 0x000fc40000004100 */
[----:B------:R-:W-:Y:S01]  /*4040*/  FFMA.FTZ R43, R19, R43, R58 ;  /* 0x0000002b132b7223 */ /* 0x000fe2000001003a */
[----:B------:R-:W-:Y:S02]  /*4050*/  HADD2.F32 R58, -RZ, R39.H1_H1 ;  /* 0x30000027ff3a7230 */ /* 0x000fe40000004100 */
[----:B------:R-:W-:Y:S02]  /*4060*/  HADD2.F32 R3, -RZ, R3.H1_H1 ;  /* 0x30000003ff037230 */ /* 0x000fe40000004100 */
[----:B------:R-:W-:Y:S02]  /*4070*/  HADD2.F32 R39, -RZ, R16.H0_H0 ;  /* 0x20000010ff277230 */ /* 0x000fe40000004100 */
[----:B-1----:R-:W-:Y:S02]  /*4080*/  HADD2.F32 R41, -RZ, R54.H0_H0 ;  /* 0x20000036ff297230 */ /* 0x002fe40000004100 */
[----:B------:R-:W-:Y:S02]  /*4090*/  HADD2.F32 R54, -RZ, R31.H0_H0 ;  /* 0x2000001fff367230 */ /* 0x000fe40000004100 */
        /* <DEDUP_REMOVED lines=10> */
[-C--:B------:R-:W-:Y:S01]  /*4140*/  FFMA.FTZ R39, R49, R44.reuse, R62 ;  /* 0x0000002c31277223 */ /* 0x080fe2000001003e */
[-C--:B------:R-:W-:Y:S01]  /*4150*/  FFMA.FTZ R43, R69, R44.reuse, R66 ;  /* 0x0000002c452b7223 */ /* 0x080fe20000010042 */
[----:B------:R-:W-:Y:S01]  /*4160*/  FFMA.FTZ R44, R68, R44, R45 ;  /* 0x0000002c442c7223 */ /* 0x000fe2000001002d */
[----:B------:R-:W-:Y:S01]  /*4170*/  FFMA.FTZ R52, R55, R3, R52 ;  /* 0x0000000337347223 */ /* 0x000fe20000010034 */
[-C--:B------:R-:W-:Y:S01]  /*4180*/  FFMA.FTZ R60, R51, R16.reuse, R60 ;  /* 0x00000010333c7223 */ /* 0x080fe2000001003c */
[-C--:B------:R-:W-:Y:S01]  /*4190*/  FFMA.FTZ R80, R18, R16.reuse, R43 ;  /* 0x0000001012507223 */ /* 0x080fe2000001002b */
[-C--:B------:R-:W-:Y:S01]  /*41a0*/  FFMA.FTZ R39, R40, R16.reuse, R39 ;  /* 0x0000001028277223 */ /* 0x080fe20000010027 */
[----:B------:R-:W-:Y:S01]  /*41b0*/  FFMA.FTZ R43, R19, R16, R44 ;  /* 0x00000010132b7223 */ /* 0x000fe2000001002c */
[----:B------:R-:W-:Y:S01]  /*41c0*/  HADD2.F32 R3, -RZ, R38.H0_H0 ;  /* 0x20000026ff037230 */ /* 0x000fe20000004100 */
[----:B------:R-:W-:Y:S01]  /*41d0*/  LOP3.LUT R16, R26, 0xff, RZ, 0xc0, !PT ;  /* 0x000000ff1a107812 */ /* 0x000fe200078ec0ff */
[----:B------:R-:W-:-:S02]  /*41e0*/  HADD2.F32 R17, -RZ, R17.H1_H1 ;  /* 0x30000011ff117230 */ /* 0x000fc40000004100 */
[----:B--2---:R-:W-:Y:S01]  /*41f0*/  HADD2.F32 R75, -RZ, R36.H0_H0 ;  /* 0x20000024ff4b7230 */ /* 0x004fe20000004100 */
[----:B------:R-:W-:Y:S01]  /*4200*/  LOP3.LUT R31, R25, 0xff, RZ, 0xc0, !PT ;  /* 0x000000ff191f7812 */ /* 0x000fe200078ec0ff */
[----:B------:R-:W-:Y:S01]  /*4210*/  HADD2.F32 R70, -RZ, R38.H1_H1 ;  /* 0x30000026ff467230 */ /* 0x000fe20000004100 */
[----:B------:R-:W-:Y:S01]  /*4220*/  IADD3 R45, PT, PT, -R15, R16, RZ ;  /* 0x000000100f2d7210 */ /* 0x000fe20007ffe1ff */
[-C--:B------:R-:W-:Y:S01]  /*4230*/  FFMA.FTZ R77, R41, R17.reuse, R60 ;  /* 0x00000011294d7223 */ /* 0x080fe2000001003c */
[-C--:B------:R-:W-:Y:S01]  /*4240*/  FFMA.FTZ R71, R42, R17.reuse, R39 ;  /* 0x000000112a477223 */ /* 0x080fe20000010027 */
[-C--:B------:R-:W-:Y:S01]  /*4250*/  FFMA.FTZ R80, R55, R17.reuse, R80 ;  /* 0x0000001137507223 */ /* 0x080fe20000010050 */
[----:B------:R-:W-:Y:S01]  /*4260*/  FFMA.FTZ R74, R54, R17, R43 ;  /* 0x00000011364a7223 */ /* 0x000fe2000001002b */
[----:B------:R-:W-:Y:S02]  /*4270*/  HADD2.F32 R36, -RZ, R36.H1_H1 ;  /* 0x30000024ff247230 */ /* 0x000fe40000004100 */
[C---:B------:R-:W-:Y:S01]  /*4280*/  FFMA.FTZ R16, R50.reuse, R3, RZ ;  /* 0x0000000332107223 */ /* 0x040fe200000100ff */
[----:B------:R-:W-:Y:S01]  /*4290*/  FFMA.FTZ R17, R50, R75, RZ ;  /* 0x0000004b32117223 */ /* 0x000fe200000100ff */
[----:B------:R-:W-:-:S02]  /*42a0*/  IADD3 R31, PT, PT, -R20, R31, RZ ;  /* 0x0000001f141f7210 */ /* 0x000fc40007ffe1ff */
[C---:B------:R-:W-:Y:S01]  /*42b0*/  FFMA.FTZ R50, R35.reuse, R70, R16 ;  /* 0x0000004623327223 */ /* 0x040fe20000010010 */
[----:B------:R-:W-:Y:S01]  /*42c0*/  FFMA.FTZ R16, R35, R36, R17 ;  /* 0x0000002423107223 */ /* 0x000fe20000010011 */
[----:B------:R0:W-:Y:S01]  /*42d0*/  I2F.F16 R44, R31 ;  /* 0x0000001f002c7306 */ /* 0x0001e20000200c00 */
[----:B------:R-:W-:Y:S01]  /*42e0*/  SHF.R.U32.HI R17, RZ, 0x8, R24 ;  /* 0x00000008ff117819 */ /* 0x000fe20000011618 */
[----:B------:R-:W-:Y:S01]  /*42f0*/  FFMA.FTZ R60, R46, R75, RZ ;  /* 0x0000004b2e3c7223 */ /* 0x000fe200000100ff */
[----:B------:R-:W-:Y:S02]  /*4300*/  HADD2.F32 R65, -RZ, R37.H0_H0 ;  /* 0x20000025ff417230 */ /* 0x000fe40000004100 */
[----:B0-----:R-:W-:Y:S01]  /*4310*/  FFMA.FTZ R31, R3, R46, RZ ;  /* 0x0000002e031f7223 */ /* 0x001fe200000100ff */
[----:B------:R-:W-:-:S03]  /*4320*/  LOP3.LUT R46, R17, 0xff, RZ, 0xc0, !PT ;  /* 0x000000ff112e7812 */ /* 0x000fc600078ec0ff */
[----:B------:R-:W-:Y:S01]  /*4330*/  FFMA.FTZ R17, R70, R49, R31 ;  /* 0x0000003146117223 */ /* 0x000fe2000001001f */
[----:B------:R-:W-:Y:S01]  /*4340*/  SHF.R.U32.HI R31, RZ, 0x10, R24 ;  /* 0x00000010ff1f7819 */ /* 0x000fe20000011618 */
[----:B------:R-:W-:Y:S01]  /*4350*/  FFMA.FTZ R49, R49, R36, R60 ;  /* 0x0000002431317223 */ /* 0x000fe2000001003c */
[----:B------:R-:W-:Y:S02]  /*4360*/  FFMA.FTZ R60, R51, R65, R16 ;  /* 0x00000041333c7223 */ /* 0x000fe40000010010 */
[----:B------:R-:W-:Y:S01]  /*4370*/  LOP3.LUT R62, R31, 0xff, RZ, 0xc0, !PT ;  /* 0x000000ff1f3e7812 */ /* 0x000fe200078ec0ff */
[----:B------:R-:W-:Y:S02]  /*4380*/  FFMA.FTZ R31, R64, R40, R17 ;  /* 0x00000028401f7223 */ /* 0x000fe40000010011 */
[----:B------:R-:W0:Y:S01]  /*4390*/  LDS.64 R16, [UR5+0x128] ;  /* 0x00012805ff107984 */ /* 0x000e220008000a00 */
[----:B------:R-:W-:Y:S01]  /*43a0*/  LOP3.LUT R38, R24, 0xff, RZ, 0xc0, !PT ;  /* 0x000000ff18267812 */ /* 0x000fe200078ec0ff */
[----:B------:R-:W-:-:S02]  /*43b0*/  HADD2.F32 R59, -RZ, R37.H1_H1 ;  /* 0x30000025ff3b7230 */ /* 0x000fc40000004100 */
[----:B------:R-:W-:Y:S01]  /*43c0*/  FFMA.FTZ R49, R40, R65, R49 ;  /* 0x0000004128317223 */ /* 0x000fe20000010031 */
[----:B------:R-:W-:Y:S01]  /*43d0*/  LOP3.LUT R39, R27, 0xff, RZ, 0xc0, !PT ;  /* 0x000000ff1b277812 */ /* 0x000fe200078ec0ff */
[----:B------:R-:W-:Y:S01]  /*43e0*/  FFMA.FTZ R40, R58, R42, R31 ;  /* 0x0000002a3a287223 */ /* 0x000fe2000001001f */
[C---:B------:R-:W-:Y:S01]  /*43f0*/  IADD3 R38, PT, PT, -R21.reuse, R38, RZ ;  /* 0x0000002615267210 */ /* 0x040fe20007ffe1ff */
[----:B------:R-:W-:Y:S01]  /*4400*/  FFMA.FTZ R31, R42, R59, R49 ;  /* 0x0000003b2a1f7223 */ /* 0x000fe20000010031 */
[----:B------:R-:W-:Y:S02]  /*4410*/  SHF.R.U32.HI R42, RZ, 0x8, R26 ;  /* 0x00000008ff2a7819 */ /* 0x000fe4000001161a */
[----:B------:R-:W-:Y:S02]  /*4420*/  IADD3 R39, PT, PT, -R14, R39, RZ ;  /* 0x000000270e277210 */ /* 0x000fe40007ffe1ff */
[----:B------:R-:W-:Y:S01]  /*4430*/  IADD3 R63, PT, PT, -R21, R46, RZ ;  /* 0x0000002e153f7210 */ /* 0x000fe20007ffe1ff */
[----:B------:R-:W-:Y:S01]  /*4440*/  FFMA.FTZ R46, R51, R64, R50 ;  /* 0x00000040332e7223 */ /* 0x000fe20000010032 */
[----:B------:R-:W-:Y:S01]  /*4450*/  SHF.R.U32.HI R35, RZ, 0x8, R25 ;  /* 0x00000008ff237819 */ /* 0x000fe20000011619 */
[----:B------:R-:W1:Y:S01]  /*4460*/  I2F.F16 R38, R38 ;  /* 0x0000002600267306 */ /* 0x000e620000200c00 */
[----:B------:R-:W-:-:S02]  /*4470*/  LOP3.LUT R42, R42, 0xff, RZ, 0xc0, !PT ;  /* 0x000000ff2a2a7812 */ /* 0x000fc400078ec0ff */
[----:B------:R-:W-:Y:S01]  /*4480*/  LOP3.LUT R37, R35, 0xff, RZ, 0xc0, !PT ;  /* 0x000000ff23257812 */ /* 0x000fe200078ec0ff */
[C---:B------:R-:W-:Y:S01]  /*4490*/  FFMA.FTZ R35, R41.reuse, R58, R46 ;  /* 0x0000003a29237223 */ /* 0x040fe2000001002e */
[----:B------:R-:W-:-:S03]  /*44a0*/  FFMA.FTZ R41, R41, R59, R60 ;  /* 0x0000003b29297223 */ /* 0x000fc6000001003c */
[----:B------:R-:W2:Y:S01]  /*44b0*/  I2F.F16 R45, R45 ;  /* 0x0000002d002d7306 */ /* 0x000ea20000200c00 */
[----:B------:R-:W-:Y:S02]  /*44c0*/  SHF.R.U32.HI R49, RZ, 0x8, R27 ;  /* 0x00000008ff317819 */ /* 0x000fe4000001161b */
[----:B------:R-:W-:-:S05]  /*44d0*/  IADD3 R60, PT, PT, -R15, R42, RZ ;  /* 0x0000002a0f3c7210 */ /* 0x000fca0007ffe1ff */
[----:B------:R3:W4:Y:S01]  /*44e0*/  I2F.F16 R43, R39 ;  /* 0x00000027002b7306 */ /* 0x0007220000200c00 */
[----:B------:R-:W-:Y:S02]  /*44f0*/  SHF.R.U32.HI R42, RZ, 0x10, R26 ;  /* 0x00000010ff2a7819 */ /* 0x000fe4000001161a */
[----:B------:R-:W-:Y:S02]  /*4500*/  LOP3.LUT R49, R49, 0xff, RZ, 0xc0, !PT ;  /* 0x000000ff31317812 */ /* 0x000fe400078ec0ff */
[----:B------:R-:W-:Y:S02]  /*4510*/  LOP3.LUT R42, R42, 0xff, RZ, 0xc0, !PT ;  /* 0x000000ff2a2a7812 */ /* 0x000fe400078ec0ff */
[----:B---3--:R-:W-:Y:S02]  /*4520*/  SHF.R.U32.HI R39, RZ, 0x10, R25 ;  /* 0x00000010ff277819 */ /* 0x008fe40000011619 */
[----:B------:R-:W-:Y:S02]  /*4530*/  IADD3 R51, PT, PT, -R14, R49, RZ ;  /* 0x000000310e337210 */ /* 0x000fe40007ffe1ff */
[----:B------:R-:W-:-:S02]  /*4540*/  LOP3.LUT R39, R39, 0xff, RZ, 0xc0, !PT ;  /* 0x000000ff27277812 */ /* 0x000fc400078ec0ff */
[----:B------:R-:W-:Y:S01]  /*4550*/  IADD3 R49, PT, PT, -R15, R42, RZ ;  /* 0x0000002a0f317210 */ /* 0x000fe20007ffe1ff */
[----:B-1----:R-:W-:Y:S01]  /*4560*/  HADD2.F32 R42, -RZ, R38.H0_H0 ;  /* 0x20000026ff2a7230 */ /* 0x002fe20000004100 */
[----:B------:R-:W-:Y:S01]  /*4570*/  SHF.R.U32.HI R67, RZ, 0x10, R27 ;  /* 0x00000010ff437819 */ /* 0x000fe2000001161b */
[----:B------:R-:W-:Y:S01]  /*4580*/  HADD2.F32 R44, -RZ, R44.H0_H0 ;  /* 0x2000002cff2c7230 */ /* 0x000fe20000004100 */
[C---:B------:R-:W-:Y:S01]  /*4590*/  IADD3 R39, PT, PT, -R20.reuse, R39, RZ ;  /* 0x0000002714277210 */ /* 0x040fe20007ffe1ff */
[----:B0-----:R-:W-:Y:S02]  /*45a0*/  HADD2.F32 R38, -RZ, R16.H0_H0 ;  /* 0x20000010ff267230 */ /* 0x001fe40000004100 */
[----:B--2---:R-:W-:Y:S01]  /*45b0*/  HADD2.F32 R45, -RZ, R45.H0_H0 ;  /* 0x2000002dff2d7230 */ /* 0x004fe20000004100 */
[----:B------:R-:W-:Y:S01]  /*45c0*/  IADD3 R37, PT, PT, -R20, R37, RZ ;  /* 0x0000002514257210 */ /* 0x000fe20007ffe1ff */
[----:B----4-:R-:W-:Y:S01]  /*45d0*/  HADD2.F32 R43, -RZ, R43.H0_H0 ;  /* 0x2000002bff2b7230 */ /* 0x010fe20000004100 */
[----:B------:R-:W-:Y:S01]  /*45e0*/  LOP3.LUT R67, R67, 0xff, RZ, 0xc0, !PT ;  /* 0x000000ff43437812 */ /* 0x000fe200078ec0ff */
[----:B------:R0:W-:Y:S01]  /*45f0*/  I2F.F16 R46, R39 ;  /* 0x00000027002e7306 */ /* 0x0001e20000200c00 */
[----:B------:R-:W-:Y:S01]  /*4600*/  IADD3 R50, PT, PT, -R21, R62, RZ ;  /* 0x0000003e15327210 */ /* 0x000fe20007ffe1ff */
[-C--:B------:R-:W-:Y:S01]  /*4610*/  FFMA.FTZ R66, R42, R38.reuse, R61 ;  /* 0x000000262a427223 */ /* 0x080fe2000001003d */
[-C--:B------:R-:W-:Y:S01]  /*4620*/  FFMA.FTZ R62, R44, R38.reuse, R47 ;  /* 0x000000262c3e7223 */ /* 0x080fe2000001002f */
[-C--:B0-----:R-:W-:Y:S01]  /*4630*/  FFMA.FTZ R39, R45, R38.reuse, R52 ;  /* 0x000000262d277223 */ /* 0x081fe20000010034 */
[----:B------:R-:W-:-:S03]  /*4640*/  FFMA.FTZ R38, R43, R38, R48 ;  /* 0x000000262b267223 */ /* 0x000fc60000010030 */
[----:B------:R-:W0:Y:S01]  /*4650*/  I2F.F16 R63, R63 ;  /* 0x0000003f003f7306 */ /* 0x000e220000200c00 */
[----:B------:R-:W-:-:S07]  /*4660*/  IADD3 R48, PT, PT, -R14, R67, RZ ;  /* 0x000000430e307210 */ /* 0x000fce0007ffe1ff */
[----:B------:R-:W-:Y:S08]  /*4670*/  I2F.F16 R53, R37 ;  /* 0x0000002500357306 */ /* 0x000ff00000200c00 */
[----:B------:R1:W2:Y:S08]  /*4680*/  I2F.F16 R37, R60 ;  /* 0x0000003c00257306 */ /* 0x0002b00000200c00 */
[----:B------:R-:W3:Y:S08]  /*4690*/  I2F.F16 R51, R51 ;  /* 0x0000003300337306 */ /* 0x000ef00000200c00 */
[----:B------:R-:W4:Y:S08]  /*46a0*/  I2F.F16 R50, R50 ;  /* 0x0000003200327306 */ /* 0x000f300000200c00 */
[----:B------:R-:W4:Y:S08]  /*46b0*/  I2F.F16 R49, R49 ;  /* 0x0000003100317306 */ /* 0x000f300000200c00 */
[----:B------:R-:W4:Y:S01]  /*46c0*/  I2F.F16 R48, R48 ;  /* 0x0000003000307306 */ /* 0x000f220000200c00 */
[----:B-1----:R-:W-:-:S02]  /*46d0*/  HADD2.F32 R60, -RZ, R16.H1_H1 ;  /* 0x30000010ff3c7230 */ /* 0x002fc40000004100 */
[----:B0-----:R-:W-:Y:S02]  /*46e0*/  HADD2.F32 R47, -RZ, R63.H0_H0 ;  /* 0x2000003fff2f7230 */ /* 0x001fe40000004100 */
[----:B--2---:R-:W-:Y:S02]  /*46f0*/  HADD2.F32 R52, -RZ, R37.H0_H0 ;  /* 0x20000025ff347230 */ /* 0x004fe40000004100 */
[----:B------:R-:W-:Y:S02]  /*4700*/  HADD2.F32 R53, -RZ, R53.H0_H0 ;  /* 0x20000035ff357230 */ /* 0x000fe40000004100 */
[----:B---3--:R-:W-:Y:S02]  /*4710*/  HADD2.F32 R51, -RZ, R51.H0_H0 ;  /* 0x20000033ff337230 */ /* 0x008fe40000004100 */
[----:B------:R-:W-:Y:S01]  /*4720*/  FFMA.FTZ R37, R47, R60, R66 ;  /* 0x0000003c2f257223 */ /* 0x000fe20000010042 */
[----:B----4-:R-:W-:Y:S02]  /*4730*/  HADD2.F32 R50, -RZ, R50.H0_H0 ;  /* 0x20000032ff327230 */ /* 0x010fe40000004100 */
[----:B------:R-:W-:-:S02]  /*4740*/  HADD2.F32 R61, -RZ, R17.H0_H0 ;  /* 0x20000011ff3d7230 */ /* 0x000fc40000004100 */
[-C--:B------:R-:W-:Y:S01]  /*4750*/  FFMA.FTZ R16, R52, R60.reuse, R39 ;  /* 0x0000003c34107223 */ /* 0x080fe20000010027 */
[----:B------:R-:W-:Y:S02]  /*4760*/  HADD2.F32 R49, -RZ, R49.H0_H0 ;  /* 0x20000031ff317230 */ /* 0x000fe40000004100 */
[-C--:B------:R-:W-:Y:S01]  /*4770*/  FFMA.FTZ R73, R53, R60.reuse, R62 ;  /* 0x0000003c35497223 */ /* 0x080fe2000001003e */
[----:B------:R-:W-:Y:S02]  /*4780*/  HADD2.F32 R46, -RZ, R46.H0_H0 ;  /* 0x2000002eff2e7230 */ /* 0x000fe40000004100 */
[----:B------:R-:W-:Y:S01]  /*4790*/  FFMA.FTZ R39, R51, R60, R38 ;  /* 0x0000003c33277223 */ /* 0x000fe20000010026 */
[----:B------:R-:W-:Y:S01]  /*47a0*/  HADD2.F32 R48, -RZ, R48.H0_H0 ;  /* 0x20000030ff307230 */ /* 0x000fe20000004100 */
[----:B------:R-:W-:Y:S01]  /*47b0*/  LEA.HI R24, R24, -R21, RZ, 0x8 ;  /* 0x8000001518187211 */ /* 0x000fe200078f40ff */
[----:B------:R-:W-:Y:S01]  /*47c0*/  FFMA.FTZ R78, R50, R61, R37 ;  /* 0x0000003d324e7223 */ /* 0x000fe20000010025 */
[----:B------:R-:W-:-:S02]  /*47d0*/  LEA.HI R25, R25, -R20, RZ, 0x8 ;  /* 0x8000001419197211 */ /* 0x000fc400078f40ff */
[----:B------:R-:W-:Y:S02]  /*47e0*/  LEA.HI R26, R26, -R15, RZ, 0x8 ;  /* 0x8000000f1a1a7211 */ /* 0x000fe400078f40ff */
[----:B------:R-:W-:Y:S01]  /*47f0*/  LEA.HI R27, R27, -R14, RZ, 0x8 ;  /* 0x8000000e1b1b7211 */ /* 0x000fe200078f40ff */
[-C--:B------:R-:W-:Y:S01]  /*4800*/  FFMA.FTZ R37, R49, R61.reuse, R16 ;  /* 0x0000003d31257223 */ /* 0x080fe20000010010 */
[-C--:B------:R-:W-:Y:S01]  /*4810*/  FFMA.FTZ R73, R46, R61.reuse, R73 ;  /* 0x0000003d2e497223 */ /* 0x080fe20000010049 */
[----:B------:R-:W-:Y:S01]  /*4820*/  FFMA.FTZ R16, R48, R61, R39 ;  /* 0x0000003d30107223 */ /* 0x000fe20000010027 */
[----:B------:R-:W0:Y:S01]  /*4830*/  I2F.F16 R63, R24 ;  /* 0x00000018003f7306 */ /* 0x000e220000200c00 */
[----:B------:R-:W-:Y:S01]  /*4840*/  HADD2.F32 R17, -RZ, R17.H1_H1 ;  /* 0x30000011ff117230 */ /* 0x000fe20000004100 */
[----:B------:R-:W1:Y:S06]  /*4850*/  LDS.64 R38, [UR5+0x228] ;  /* 0x00022805ff267984 */ /* 0x000e6c0008000a00 */
[----:B------:R-:W2:Y:S08]  /*4860*/  I2F.F16 R62, R25 ;  /* 0x00000019003e7306 */ /* 0x000eb00000200c00 */
[----:B------:R-:W3:Y:S08]  /*4870*/  I2F.F16 R60, R26 ;  /* 0x0000001a003c7306 */ /* 0x000ef00000200c00 */
[----:B------:R-:W4:Y:S01]  /*4880*/  I2F.F16 R61, R27 ;  /* 0x0000001b003d7306 */ /* 0x000f220000200c00 */
[----:B0-----:R-:W-:-:S02]  /*4890*/  HADD2.F32 R63, -RZ, R63.H0_H0 ;  /* 0x2000003fff3f7230 */ /* 0x001fc40000004100 */
[----:B--2---:R-:W-:Y:S02]  /*48a0*/  HADD2.F32 R62, -RZ, R62.H0_H0 ;  /* 0x2000003eff3e7230 */ /* 0x004fe40000004100 */
[----:B---3--:R-:W-:Y:S02]  /*48b0*/  HADD2.F32 R60, -RZ, R60.H0_H0 ;  /* 0x2000003cff3c7230 */ /* 0x008fe40000004100 */
[-C--:B------:R-:W-:Y:S01]  /*48c0*/  FFMA.FTZ R78, R63, R17.reuse, R78 ;  /* 0x000000113f4e7223 */ /* 0x080fe2000001004e */
[-C--:B------:R-:W-:Y:S01]  /*48d0*/  FFMA.FTZ R73, R62, R17.reuse, R73 ;  /* 0x000000113e497223 */ /* 0x080fe20000010049 */
[----:B----4-:R-:W-:Y:S02]  /*48e0*/  HADD2.F32 R61, -RZ, R61.H0_H0 ;  /* 0x2000003dff3d7230 */ /* 0x010fe40000004100 */
[-C--:B------:R-:W-:Y:S01]  /*48f0*/  FFMA.FTZ R66, R60, R17.reuse, R37 ;  /* 0x000000113c427223 */ /* 0x080fe20000010025 */
[----:B------:R-:W-:Y:S02]  /*4900*/  FFMA.FTZ R25, R3, R0, RZ ;  /* 0x0000000003197223 */ /* 0x000fe400000100ff */
[----:B------:R-:W-:Y:S01]  /*4910*/  FFMA.FTZ R67, R61, R17, R16 ;  /* 0x000000113d437223 */ /* 0x000fe20000010010 */
[----:B------:R-:W-:Y:S01]  /*4920*/  FFMA.FTZ R17, R3, R2, RZ ;  /* 0x0000000203117223 */ /* 0x000fe200000100ff */
[----:B------:R-:W-:-:S05]  /*4930*/  MOV R3, UR8 ;  /* 0x0000000800037c02 */ /* 0x000fca0008000f00 */
[----:B------:R-:W-:-:S04]  /*4940*/  IMAD.WIDE R82, R3, 0x4, R82 ;  /* 0x0000000403527825 */ /* 0x000fc800078e0252 */
[----:B------:R-:W-:Y:S02]  /*4950*/  FFMA.FTZ R3, R70, R69, R25 ;  /* 0x0000004546037223 */ /* 0x000fe40000010019 */
[----:B------:R-:W2:Y:S01]  /*4960*/  LDG.E.128.CONSTANT R24, desc[UR10][R82.64] ;  /* 0x0000000a52187981 */ /* 0x000ea2000c1e9d00 */
[-C--:B------:R-:W-:Y:S01]  /*4970*/  FFMA.FTZ R0, R0, R75.reuse, RZ ;  /* 0x0000004b00007223 */ /* 0x080fe200000100ff */
[----:B------:R-:W-:Y:S01]  /*4980*/  FFMA.FTZ R75, R2, R75, RZ ;  /* 0x0000004b024b7223 */ /* 0x000fe200000100ff */
[----:B------:R-:W-:Y:S01]  /*4990*/  MOV R37, UR8 ;  /* 0x0000000800257c02 */ /* 0x000fe20008000f00 */
[----:B-1----:R-:W-:Y:S02]  /*49a0*/  HADD2.F32 R16, -RZ, R38.H0_H0 ;  /* 0x20000026ff107230 */ /* 0x002fe40000004100 */
[----:B------:R-:W-:Y:S01]  /*49b0*/  FFMA.FTZ R70, R70, R68, R17 ;  /* 0x0000004446467223 */ /* 0x000fe20000010011 */
[-C--:B------:R-:W-:Y:S01]  /*49c0*/  FFMA.FTZ R17, R69, R36.reuse, R0 ;  /* 0x0000002445117223 */ /* 0x080fe20000010000 */
[----:B------:R-:W-:Y:S01]  /*49d0*/  FFMA.FTZ R68, R68, R36, R75 ;  /* 0x0000002444447223 */ /* 0x000fe2000001004b */
[----:B------:R-:W-:-:S04]  /*49e0*/  IMAD.WIDE R36, R37, 0x4, R82 ;  /* 0x0000000425247825 */ /* 0x000fc800078e0252 */
[C---:B------:R-:W-:Y:S01]  /*49f0*/  FFMA.FTZ R3, R64.reuse, R18, R3 ;  /* 0x0000001240037223 */ /* 0x040fe20000010003 */
[----:B------:R-:W-:Y:S01]  /*4a00*/  FFMA.FTZ R69, R64, R19, R70 ;  /* 0x0000001340457223 */ /* 0x000fe20000010046 */
[-C--:B------:R-:W-:Y:S01]  /*4a10*/  FFMA.FTZ R72, R44, R16.reuse, R71 ;  /* 0x000000102c487223 */ /* 0x080fe20000010047 */
[-C--:B------:R-:W-:Y:S01]  /*4a20*/  FFMA.FTZ R64, R18, R65.reuse, R17 ;  /* 0x0000004112407223 */ /* 0x080fe20000010011 */
[-C--:B------:R-:W-:Y:S01]  /*4a30*/  FFMA.FTZ R76, R42, R16.reuse, R77 ;  /* 0x000000102a4c7223 */ /* 0x080fe2000001004d */
[-C--:B------:R-:W-:Y:S01]  /*4a40*/  FFMA.FTZ R71, R45, R16.reuse, R80 ;  /* 0x000000102d477223 */ /* 0x080fe20000010050 */
[----:B------:R-:W-:Y:S01]  /*4a50*/  FFMA.FTZ R74, R43, R16, R74 ;  /* 0x000000102b4a7223 */ /* 0x000fe2000001004a */
[----:B------:R-:W-:Y:S02]  /*4a60*/  FFMA.FTZ R65, R19, R65, R68 ;  /* 0x0000004113417223 */ /* 0x000fe40000010044 */
[----:B------:R-:W3:Y:S01]  /*4a70*/  LDG.E.128.CONSTANT R16, desc[UR10][R36.64] ;  /* 0x0000000a24107981 */ /* 0x000ee2000c1e9d00 */
[----:B------:R-:W-:-:S02]  /*4a80*/  HADD2.F32 R38, -RZ, R38.H1_H1 ;  /* 0x30000026ff267230 */ /* 0x000fc40000004100 */
[C---:B------:R-:W-:Y:S01]  /*4a90*/  FFMA.FTZ R0, R58.reuse, R55, R3 ;  /* 0x000000373a007223 */ /* 0x040fe20000010003 */
[----:B------:R-:W-:Y:S01]  /*4aa0*/  FFMA.FTZ R58, R58, R54, R69 ;  /* 0x000000363a3a7223 */ /* 0x000fe20000010045 */
[----:B------:R-:W-:Y:S02]  /*4ab0*/  HADD2.F32 R3, -RZ, R39.H0_H0 ;  /* 0x20000027ff037230 */ /* 0x000fe40000004100 */
        /* <DEDUP_REMOVED lines=8> */
[----:B------:R-:W-:-:S02]  /*4b40*/  FFMA.FTZ R70, R48, R3, R77 ;  /* 0x0000000330467223 */ /* 0x000fc4000001004d */
[----:B------:R-:W0:Y:S01]  /*4b50*/  LDS.64 R2, [UR5+0x28] ;  /* 0x00002805ff027984 */ /* 0x000e220008000a00 */
[----:B------:R-:W-:Y:S02]  /*4b60*/  HADD2.F32 R39, -RZ, R39.H1_H1 ;  /* 0x30000027ff277230 */ /* 0x000fe40000004100 */
[----:B------:R-:W-:Y:S01]  /*4b70*/  FFMA.FTZ R64, R55, R59, R64 ;  /* 0x0000003b37407223 */ /* 0x000fe20000010040 */
[----:B------:R-:W-:Y:S02]  /*4b80*/  FMUL.FTZ R55, R23, R66 ;  /* 0x0000004217377220 */ /* 0x000fe40000410000 */
[-C--:B------:R-:W-:Y:S01]  /*4b90*/  FFMA.FTZ R38, R63, R39.reuse, R38 ;  /* 0x000000273f267223 */ /* 0x080fe20000010026 */
[-C--:B------:R-:W-:Y:S01]  /*4ba0*/  FFMA.FTZ R73, R62, R39.reuse, R73 ;  /* 0x000000273e497223 */ /* 0x080fe20000010049 */
[-C--:B------:R-:W-:Y:S01]  /*4bb0*/  FFMA.FTZ R66, R60, R39.reuse, R71 ;  /* 0x000000273c427223 */ /* 0x080fe20000010047 */
[----:B------:R-:W-:Y:S01]  /*4bc0*/  FFMA.FTZ R39, R61, R39, R70 ;  /* 0x000000273d277223 */ /* 0x000fe20000010046 */
[----:B------:R-:W-:Y:S01]  /*4bd0*/  FMUL.FTZ R38, R29, R38 ;  /* 0x000000261d267220 */ /* 0x000fe20000410000 */
[----:B------:R-:W-:Y:S01]  /*4be0*/  FFMA.FTZ R54, R54, R59, R65 ;  /* 0x0000003b36367223 */ /* 0x000fe20000010041 */
[C---:B------:R-:W-:Y:S01]  /*4bf0*/  FMUL.FTZ R59, R22.reuse, R67 ;  /* 0x00000043163b7220 */ /* 0x040fe20000410000 */
[----:B------:R-:W-:-:S02]  /*4c00*/  FMUL.FTZ R67, R22, R39 ;  /* 0x0000002716437220 */ /* 0x000fc40000410000 */
[----:B------:R-:W-:Y:S02]  /*4c10*/  F2FP.F16.F32.PACK_AB R65, RZ, R38 ;  /* 0x00000026ff41723e */ /* 0x000fe400000000ff */
[----:B------:R-:W1:Y:S01]  /*4c20*/  LDS.64 R38, [UR5+0x328] ;  /* 0x00032805ff267984 */ /* 0x000e620008000a00 */
[----:B------:R-:W-:Y:S01]  /*4c30*/  FMUL.FTZ R66, R23, R66 ;  /* 0x0000004217427220 */ /* 0x000fe20000410000 */
[----:B------:R-:W-:Y:S01]  /*4c40*/  FMUL.FTZ R68, R29, R78 ;  /* 0x0000004e1d447220 */ /* 0x000fe20000410000 */
[----:B------:R-:W-:Y:S02]  /*4c50*/  F2FP.F16.F32.PACK_AB R55, RZ, R55 ;  /* 0x00000037ff37723e */ /* 0x000fe400000000ff */
[----:B------:R-:W-:Y:S02]  /*4c60*/  F2FP.F16.F32.PACK_AB R59, RZ, R59 ;  /* 0x0000003bff3b723e */ /* 0x000fe400000000ff */
[----:B------:R-:W-:Y:S02]  /*4c70*/  F2FP.F16.F32.PACK_AB R66, RZ, R66 ;  /* 0x00000042ff42723e */ /* 0x000fe400000000ff */
[----:B------:R-:W-:-:S02]  /*4c80*/  F2FP.F16.F32.PACK_AB R67, RZ, R67 ;  /* 0x00000043ff43723e */ /* 0x000fc400000000ff */
[----:B------:R-:W-:Y:S02]  /*4c90*/  PRMT R55, R55, 0x5410, R59 ;  /* 0x0000541037377816 */ /* 0x000fe4000000003b */
[----:B------:R-:W-:Y:S02]  /*4ca0*/  F2FP.F16.F32.PACK_AB R68, RZ, R68 ;  /* 0x00000044ff44723e */ /* 0x000fe400000000ff */
[----:B------:R-:W-:Y:S02]  /*4cb0*/  F2FP.F16.F32.PACK_AB R69, RZ, R72 ;  /* 0x00000048ff45723e */ /* 0x000fe400000000ff */
[----:B------:R-:W-:Y:S01]  /*4cc0*/  PRMT R59, R66, 0x5410, R67 ;  /* 0x00005410423b7816 */ /* 0x000fe20000000043 */
[----:B------:R-:W-:Y:S01]  /*4cd0*/  FMUL.FTZ R73, R28, R73 ;  /* 0x000000491c497220 */ /* 0x000fe20000410000 */
[----:B------:R-:W-:-:S03]  /*4ce0*/  PRMT R68, R68, 0x5410, R69 ;  /* 0x0000541044447816 */ /* 0x000fc60000000045 */
[----:B------:R-:W-:Y:S02]  /*4cf0*/  HADD2 R33, R59, R33 ;  /* 0x000000213b217230 */ /* 0x000fe40000000000 */
[----:B0-----:R-:W-:Y:S01]  /*4d00*/  HADD2.F32 R59, -RZ, R2.H0_H0 ;  /* 0x20000002ff3b7230 */ /* 0x001fe20000004100 */
[----:B------:R-:W-:Y:S01]  /*4d10*/  F2FP.F16.F32.PACK_AB R73, RZ, R73 ;  /* 0x00000049ff49723e */ /* 0x000fe200000000ff */
[----:B------:R-:W-:Y:S02]  /*4d20*/  HFMA2 R56, R68, 1, 1, R56 ;  /* 0x3c003c0044387831 */ /* 0x000fe40000000038 */
[----:B------:R-:W-:Y:S01]  /*4d30*/  HADD2.F32 R2, -RZ, R2.H1_H1 ;  /* 0x30000002ff027230 */ /* 0x000fe20000004100 */
[----:B------:R-:W-:Y:S01]  /*4d40*/  PRMT R65, R65, 0x5410, R73 ;  /* 0x0000541041417816 */ /* 0x000fe20000000049 */
[----:B------:R-:W-:Y:S01]  /*4d50*/  FFMA.FTZ R68, R42, R59, R35 ;  /* 0x0000003b2a447223 */ /* 0x000fe20000010023 */
[----:B------:R-:W-:Y:S01]  /*4d60*/  FFMA.FTZ R35, R59, R44, R40 ;  /* 0x0000002c3b237223 */ /* 0x000fe20000010028 */
[----:B------:R-:W-:-:S02]  /*4d70*/  HADD2 R32, R55, R32 ;  /* 0x0000002037207230 */ /* 0x000fc40000000000 */
[--C-:B------:R-:W-:Y:S02]  /*4d80*/  HADD2.F32 R55, -RZ, R3.reuse.H0_H0 ;  /* 0x20000003ff377230 */ /* 0x100fe40000004100 */
[C---:B------:R-:W-:Y:S01]  /*4d90*/  FFMA.FTZ R67, R59.reuse, R45, R0 ;  /* 0x0000002d3b437223 */ /* 0x040fe20000010000 */
[C---:B------:R-:W-:Y:S01]  /*4da0*/  FFMA.FTZ R0, R2.reuse, R53, R35 ;  /* 0x0000003502007223 */ /* 0x040fe20000010023 */
[----:B------:R-:W-:Y:S02]  /*4db0*/  HFMA2 R34, R65, 1, 1, R34 ;  /* 0x3c003c0041227831 */ /* 0x000fe40000000022 */
[----:B------:R-:W-:Y:S02]  /*4dc0*/  HADD2.F32 R65, -RZ, R3.H1_H1 ;  /* 0x30000003ff417230 */ /* 0x000fe40000004100 */
[----:B------:R-:W-:Y:S01]  /*4dd0*/  FFMA.FTZ R40, R59, R43, R58 ;  /* 0x0000002b3b287223 */ /* 0x000fe2000001003a */
[----:B------:R-:W-:Y:S01]  /*4de0*/  FFMA.FTZ R3, R47, R2, R68 ;  /* 0x000000022f037223 */ /* 0x000fe20000010044 */
[----:B------:R-:W-:Y:S01]  /*4df0*/  FFMA.FTZ R0, R55, R46, R0 ;  /* 0x0000002e37007223 */ /* 0x000fe20000010000 */
[C---:B------:R-:W-:Y:S01]  /*4e00*/  FFMA.FTZ R58, R2.reuse, R52, R67 ;  /* 0x00000034023a7223 */ /* 0x040fe20000010043 */
[----:B------:R-:W-:Y:S01]  /*4e10*/  FFMA.FTZ R67, R2, R51, R40 ;  /* 0x0000003302437223 */ /* 0x000fe20000010028 */
[----:B------:R-:W-:Y:S01]  /*4e20*/  FFMA.FTZ R40, R50, R55, R3 ;  /* 0x0000003732287223 */ /* 0x000fe20000010003 */
[----:B------:R-:W-:Y:S01]  /*4e30*/  FFMA.FTZ R3, R65, R62, R0 ;  /* 0x0000003e41037223 */ /* 0x000fe20000010000 */
[----:B-1----:R-:W-:-:S02]  /*4e40*/  HADD2.F32 R0, -RZ, R38.H0_H0 ;  /* 0x20000026ff007230 */ /* 0x002fc40000004100 */
[C---:B------:R-:W-:Y:S01]  /*4e50*/  FFMA.FTZ R35, R55.reuse, R49, R58 ;  /* 0x0000003137237223 */ /* 0x040fe2000001003a */
[----:B------:R-:W-:Y:S02]  /*4e60*/  HADD2.F32 R38, -RZ, R38.H1_H1 ;  /* 0x30000026ff267230 */ /* 0x000fe40000004100 */
[----:B------:R-:W-:Y:S01]  /*4e70*/  FFMA.FTZ R68, R55, R48, R67 ;  /* 0x0000003037447223 */ /* 0x000fe20000010043 */
[----:B------:R-:W-:Y:S01]  /*4e80*/  FFMA.FTZ R2, R65, R60, R35 ;  /* 0x0000003c41027223 */ /* 0x000fe20000010023 */
        /* <DEDUP_REMOVED lines=9> */
[----:B------:R-:W-:Y:S01]  /*4f20*/  FFMA.FTZ R40, R63, R65, R40 ;  /* 0x000000413f287223 */ /* 0x000fe20000010028 */
[----:B------:R-:W-:-:S02]  /*4f30*/  HADD2.F32 R39, -RZ, R39.H1_H1 ;  /* 0x30000027ff277230 */ /* 0x000fc40000004100 */
[-C--:B------:R-:W-:Y:S01]  /*4f40*/  FFMA.FTZ R38, R50, R67.reuse, R47 ;  /* 0x0000004332267223 */ /* 0x080fe2000001002f */
[-C--:B------:R-:W-:Y:S01]  /*4f50*/  FFMA.FTZ R49, R49, R67.reuse, R52 ;  /* 0x0000004331317223 */ /* 0x080fe20000010034 */
[----:B------:R-:W-:Y:S01]  /*4f60*/  FFMA.FTZ R48, R48, R67, R51 ;  /* 0x0000004330307223 */ /* 0x000fe20000010033 */
[----:B------:R-:W-:Y:S01]  /*4f70*/  FMUL.FTZ R40, R29, R40 ;  /* 0x000000281d287220 */ /* 0x000fe20000410000 */
[----:B------:R-:W-:Y:S01]  /*4f80*/  FMUL.FTZ R3, R28, R3 ;  /* 0x000000031c037220 */ /* 0x000fe20000410000 */
[----:B------:R-:W-:Y:S01]  /*4f90*/  FFMA.FTZ R65, R65, R61, R68 ;  /* 0x0000003d41417223 */ /* 0x000fe20000010044 */
[-C--:B------:R-:W-:Y:S01]  /*4fa0*/  FFMA.FTZ R38, R63, R39.reuse, R38 ;  /* 0x000000273f267223 */ /* 0x080fe20000010026 */
[----:B------:R-:W-:Y:S01]  /*4fb0*/  FFMA.FTZ R60, R60, R39, R49 ;  /* 0x000000273c3c7223 */ /* 0x000fe20000010031 */
[----:B------:R-:W-:Y:S01]  /*4fc0*/  FMUL.FTZ R2, R23, R2 ;  /* 0x0000000217027220 */ /* 0x000fe20000410000 */
[----:B------:R-:W-:Y:S01]  /*4fd0*/  F2FP.F16.F32.PACK_AB R40, RZ, R40 ;  /* 0x00000028ff28723e */ /* 0x000fe200000000ff */
[----:B------:R-:W-:Y:S01]  /*4fe0*/  FMUL.FTZ R65, R22, R65 ;  /* 0x0000004116417220 */ /* 0x000fe20000410000 */
[----:B------:R-:W-:-:S05]  /*4ff0*/  FMUL.FTZ R38, R29, R38 ;  /* 0x000000261d267220 */ /* 0x000fca0000410000 */
[----:B------:R-:W-:Y:S01]  /*5000*/  F2FP.F16.F32.PACK_AB R38, RZ, R38 ;  /* 0x00000026ff26723e */ /* 0x000fe200000000ff */
[----:B------:R-:W-:-:S05]  /*5010*/  FMUL.FTZ R60, R23, R60 ;  /* 0x0000003c173c7220 */ /* 0x000fca0000410000 */
[----:B------:R-:W-:Y:S02]  /*5020*/  F2FP.F16.F32.PACK_AB R60, RZ, R60 ;  /* 0x0000003cff3c723e */ /* 0x000fe400000000ff */
[----:B--2---:R-:W-:Y:S02]  /*5030*/  LOP3.LUT R35, R25, 0xff, RZ, 0xc0, !PT ;  /* 0x000000ff19237812 */ /* 0x004fe400078ec0ff */
[----:B------:R-:W-:Y:S02]  /*5040*/  LOP3.LUT R31, R27, 0xff, RZ, 0xc0, !PT ;  /* 0x000000ff1b1f7812 */ /* 0x000fe400078ec0ff */
[----:B------:R-:W-:Y:S02]  /*5050*/  IADD3 R41, PT, PT, -R20, R35, RZ ;  /* 0x0000002314297210 */ /* 0x000fe40007ffe1ff */
[----:B------:R-:W-:Y:S01]  /*5060*/  IADD3 R35, PT, PT, -R14, R31, RZ ;  /* 0x0000001f0e237210 */ /* 0x000fe20007ffe1ff */
[----:B------:R-:W-:Y:S01]  /*5070*/  FFMA.FTZ R31, R46, R67, R53 ;  /* 0x000000432e1f7223 */ /* 0x000fe20000010035 */
[----:B------:R0:W-:Y:S01]  /*5080*/  I2F.F16 R0, R41 ;  /* 0x0000002900007306 */ /* 0x0001e20000200c00 */
[----:B------:R-:W-:-:S02]  /*5090*/  SHF.R.U32.HI R43, RZ, 0x10, R24 ;  /* 0x00000010ff2b7819 */ /* 0x000fc40000011618 */
[-C--:B------:R-:W-:Y:S01]  /*50a0*/  FFMA.FTZ R31, R62, R39.reuse, R31 ;  /* 0x000000273e1f7223 */ /* 0x080fe2000001001f */
[----:B------:R-:W-:Y:S01]  /*50b0*/  FFMA.FTZ R39, R61, R39, R48 ;  /* 0x000000273d277223 */ /* 0x000fe20000010030 */
[----:B------:R-:W-:Y:S02]  /*50c0*/  LOP3.LUT R48, R43, 0xff, RZ, 0xc0, !PT ;  /* 0x000000ff2b307812 */ /* 0x000fe400078ec0ff */
[----:B0-----:R-:W-:Y:S02]  /*50d0*/  SHF.R.U32.HI R41, RZ, 0x8, R24 ;  /* 0x00000008ff297819 */ /* 0x001fe40000011618 */
[----:B------:R-:W-:Y:S02]  /*50e0*/  LEA.HI R69, R25, -R20, RZ, 0x8 ;  /* 0x8000001419457211 */ /* 0x000fe400078f40ff */
[----:B------:R-:W-:Y:S02]  /*50f0*/  LOP3.LUT R46, R41, 0xff, RZ, 0xc0, !PT ;  /* 0x000000ff292e7812 */ /* 0x000fe400078ec0ff */
[----:B------:R-:W-:-:S02]  /*5100*/  F2FP.F16.F32.PACK_AB R41, RZ, R3 ;  /* 0x00000003ff29723e */ /* 0x000fc400000000ff */
[--C-:B------:R-:W-:Y:S02]  /*5110*/  SHF.R.U32.HI R43, RZ, 0x8, R25.reuse ;  /* 0x00000008ff2b7819 */ /* 0x100fe40000011619 */
[----:B------:R-:W-:Y:S01]  /*5120*/  SHF.R.U32.HI R25, RZ, 0x10, R25 ;  /* 0x00000010ff197819 */ /* 0x000fe20000011619 */
[----:B------:R-:W-:Y:S01]  /*5130*/  FMUL.FTZ R31, R28, R31 ;  /* 0x0000001f1c1f7220 */ /* 0x000fe20000410000 */
[C---:B------:R-:W-:Y:S02]  /*5140*/  LEA.HI R66, R24.reuse, -R21, RZ, 0x8 ;  /* 0x8000001518427211 */ /* 0x040fe400078f40ff */
[----:B------:R-:W-:Y:S02]  /*5150*/  LOP3.LUT R42, R24, 0xff, RZ, 0xc0, !PT ;  /* 0x000000ff182a7812 */ /* 0x000fe400078ec0ff */
[----:B------:R-:W-:Y:S02]  /*5160*/  F2FP.F16.F32.PACK_AB R24, RZ, R2 ;  /* 0x00000002ff18723e */ /* 0x000fe400000000ff */
[----:B------:R-:W0:Y:S01]  /*5170*/  LDS.64 R2, [UR5+0x30] ;  /* 0x00003005ff027984 */ /* 0x000e220008000a00 */
[----:B------:R-:W-:-:S02]  /*5180*/  PRMT R47, R40, 0x5410, R41 ;  /* 0x00005410282f7816 */ /* 0x000fc40000000029 */
[----:B------:R-:W-:Y:S02]  /*5190*/  F2FP.F16.F32.PACK_AB R40, RZ, R65 ;  /* 0x00000041ff28723e */ /* 0x000fe400000000ff */
[----:B------:R-:W-:Y:S02]  /*51a0*/  LOP3.LUT R25, R25, 0xff, RZ, 0xc0, !PT ;  /* 0x000000ff19197812 */ /* 0x000fe400078ec0ff */
[----:B------:R-:W-:Y:S02]  /*51b0*/  F2FP.F16.F32.PACK_AB R31, RZ, R31 ;  /* 0x0000001fff1f723e */ /* 0x000fe400000000ff */
[----:B------:R-:W-:Y:S02]  /*51c0*/  IADD3 R25, PT, PT, -R20, R25, RZ ;  /* 0x0000001914197210 */ /* 0x000fe40007ffe1ff */
[----:B------:R-:W-:Y:S01]  /*51d0*/  PRMT R24, R24, 0x5410, R40 ;  /* 0x0000541018187816 */ /* 0x000fe20000000028 */
[----:B------:R-:W-:Y:S01]  /*51e0*/  FMUL.FTZ R39, R22, R39 ;  /* 0x0000002716277220 */ /* 0x000fe20000410000 */
[----:B------:R-:W-:Y:S01]  /*51f0*/  PRMT R38, R38, 0x5410, R31 ;  /* 0x0000541026267816 */ /* 0x000fe2000000001f */
[----:B------:R1:W-:Y:S01]  /*5200*/  I2F.F16 R53, R25 ;  /* 0x0000001900357306 */ /* 0x0003e20000200c00 */
[----:B------:R-:W-:-:S02]  /*5210*/  IADD3 R46, PT, PT, -R21, R46, RZ ;  /* 0x0000002e152e7210 */ /* 0x000fc40007ffe1ff */
[--C-:B------:R-:W-:Y:S02]  /*5220*/  SHF.R.U32.HI R41, RZ, 0x8, R26.reuse ;  /* 0x00000008ff297819 */ /* 0x100fe4000001161a */
[----:B------:R-:W-:Y:S01]  /*5230*/  F2FP.F16.F32.PACK_AB R39, RZ, R39 ;  /* 0x00000027ff27723e */ /* 0x000fe200000000ff */
[----:B-1----:R-:W-:Y:S01]  /*5240*/  HADD2 R25, R24, R7 ;  /* 0x0000000718197230 */ /* 0x002fe20000000000 */
[----:B------:R-:W-:Y:S01]  /*5250*/  SHF.R.U32.HI R7, RZ, 0x10, R26 ;  /* 0x00000010ff077819 */ /* 0x000fe2000001161a */
[----:B------:R-:W-:Y:S01]  /*5260*/  HFMA2 R24, R38, 1, 1, R30 ;  /* 0x3c003c0026187831 */ /* 0x000fe2000000001e */
[----:B------:R-:W-:Y:S01]  /*5270*/  IADD3 R44, PT, PT, -R21, R42, RZ ;  /* 0x0000002a152c7210 */ /* 0x000fe20007ffe1ff */
[----:B------:R-:W-:Y:S01]  /*5280*/  HFMA2 R57, R47, 1, 1, R57 ;  /* 0x3c003c002f397831 */ /* 0x000fe20000000039 */
[----:B------:R-:W-:Y:S02]  /*5290*/  LOP3.LUT R30, R7, 0xff, RZ, 0xc0, !PT ;  /* 0x000000ff071e7812 */ /* 0x000fe400078ec0ff */
[----:B------:R-:W-:Y:S01]  /*52a0*/  LOP3.LUT R42, R26, 0xff, RZ, 0xc0, !PT ;  /* 0x000000ff1a2a7812 */ /* 0x000fe200078ec0ff */
[----:B------:R1:W-:Y:S01]  /*52b0*/  I2F.F16 R61, R46 ;  /* 0x0000002e003d7306 */ /* 0x0003e20000200c00 */
[----:B------:R-:W-:-:S02]  /*52c0*/  SHF.R.U32.HI R47, RZ, 0x8, R27 ;  /* 0x00000008ff2f7819 */ /* 0x000fc4000001161b */
[----:B------:R-:W-:Y:S02]  /*52d0*/  PRMT R60, R60, 0x5410, R39 ;  /* 0x000054103c3c7816 */ /* 0x000fe40000000027 */
[C---:B------:R-:W-:Y:S01]  /*52e0*/  IADD3 R42, PT, PT, -R15.reuse, R42, RZ ;  /* 0x0000002a0f2a7210 */ /* 0x040fe20007ffe1ff */
[----:B------:R-:W-:Y:S01]  /*52f0*/  LDS.64 R38, [UR5+0x230] ;  /* 0x00023005ff267984 */ /* 0x000fe20008000a00 */
[----:B------:R-:W-:Y:S02]  /*5300*/  IADD3 R52, PT, PT, -R15, R30, RZ ;  /* 0x0000001e0f347210 */ /* 0x000fe40007ffe1ff */
[----:B-1----:R-:W-:Y:S01]  /*5310*/  LOP3.LUT R46, R41, 0xff, RZ, 0xc0, !PT ;  /* 0x000000ff292e7812 */ /* 0x002fe200078ec0ff */
[----:B------:R-:W-:Y:S01]  /*5320*/  LDS.64 R30, [UR5+0x330] ;  /* 0x00033005ff1e7984 */ /* 0x000fe20008000a00 */
[----:B------:R-:W-:-:S03]  /*5330*/  LOP3.LUT R47, R47, 0xff, RZ, 0xc0, !PT ;  /* 0x000000ff2f2f7812 */ /* 0x000fc600078ec0ff */
[----:B------:R-:W1:Y:S01]  /*5340*/  LDS.64 R40, [UR5+0x130] ;  /* 0x00013005ff287984 */ /* 0x000e620008000a00 */
[----:B------:R-:W-:Y:S02]  /*5350*/  LEA.HI R55, R27, -R14, RZ, 0x8 ;  /* 0x8000000e1b377211 */ /* 0x000fe400078f40ff */
[----:B------:R-:W-:Y:S02]  /*5360*/  LOP3.LUT R43, R43, 0xff, RZ, 0xc0, !PT ;  /* 0x000000ff2b2b7812 */ /* 0x000fe400078ec0ff */
[----:B------:R-:W-:Y:S01]  /*5370*/  SHF.R.U32.HI R27, RZ, 0x10, R27 ;  /* 0x00000010ff1b7819 */ /* 0x000fe2000001161b */
[----:B------:R-:W2:Y:S01]  /*5380*/  I2F.F16 R44, R44 ;  /* 0x0000002c002c7306 */ /* 0x000ea20000200c00 */
[----:B------:R-:W-:Y:S02]  /*5390*/  IADD3 R46, PT, PT, -R15, R46, RZ ;  /* 0x0000002e0f2e7210 */ /* 0x000fe40007ffe1ff */
[----:B------:R-:W-:Y:S02]  /*53a0*/  IADD3 R47, PT, PT, -R14, R47, RZ ;  /* 0x0000002f0e2f7210 */ /* 0x000fe40007ffe1ff */
[----:B------:R-:W-:-:S02]  /*53b0*/  IADD3 R43, PT, PT, -R20, R43, RZ ;  /* 0x0000002b142b7210 */ /* 0x000fc40007ffe1ff */
[----:B------:R-:W-:Y:S01]  /*53c0*/  IADD3 R45, PT, PT, -R21, R48, RZ ;  /* 0x00000030152d7210 */ /* 0x000fe20007ffe1ff */
[----:B------:R-:W4:Y:S01]  /*53d0*/  I2F.F16 R42, R42 ;  /* 0x0000002a002a7306 */ /* 0x000f220000200c00 */
[----:B------:R-:W-:-:S07]  /*53e0*/  LOP3.LUT R27, R27, 0xff, RZ, 0xc0, !PT ;  /* 0x000000ff1b1b7812 */ /* 0x000fce00078ec0ff */
[----:B------:R-:W3:Y:S01]  /*53f0*/  I2F.F16 R35, R35 ;  /* 0x0000002300237306 */ /* 0x000ee20000200c00 */
[----:B------:R-:W-:-:S07]  /*5400*/  IADD3 R49, PT, PT, -R14, R27, RZ ;  /* 0x0000001b0e317210 */ /* 0x000fce0007ffe1ff */
[----:B------:R-:W1:Y:S01]  /*5410*/  I2F.F16 R46, R46 ;  /* 0x0000002e002e7306 */ /* 0x000e620000200c00 */
[----:B------:R-:W-:-:S07]  /*5420*/  LEA.HI R70, R26, -R15, RZ, 0x8 ;  /* 0x8000000f1a467211 */ /* 0x000fce00078f40ff */
[----:B------:R-:W1:Y:S01]  /*5430*/  I2F.F16 R47, R47 ;  /* 0x0000002f002f7306 */ /* 0x000e620000200c00 */
[----:B------:R-:W-:-:S07]  /*5440*/  HADD2 R26, R60, R5 ;  /* 0x000000053c1a7230 */ /* 0x000fce0000000000 */
[----:B------:R-:W1:Y:S01]  /*5450*/  I2F.F16 R43, R43 ;  /* 0x0000002b002b7306 */ /* 0x000e620000200c00 */
[----:B0-----:R-:W-:-:S07]  /*5460*/  HADD2.F32 R5, -RZ, R2.H0_H0 ;  /* 0x20000002ff057230 */ /* 0x001fce0000004100 */
[----:B------:R-:W0:Y:S01]  /*5470*/  I2F.F16 R45, R45 ;  /* 0x0000002d002d7306 */ /* 0x000e220000200c00 */
[----:B------:R-:W-:-:S07]  /*5480*/  HADD2.F32 R48, -RZ, R2.H1_H1 ;  /* 0x30000002ff307230 */ /* 0x000fce0000004100 */
[----:B------:R-:W0:Y:S01]  /*5490*/  I2F.F16 R52, R52 ;  /* 0x0000003400347306 */ /* 0x000e220000200c00 */
[----:B--2---:R-:W-:-:S07]  /*54a0*/  HADD2.F32 R44, -RZ, R44.H0_H0 ;  /* 0x2000002cff2c7230 */ /* 0x004fce0000004100 */
[----:B------:R-:W2:Y:S01]  /*54b0*/  I2F.F16 R51, R49 ;  /* 0x0000003100337306 */ /* 0x000ea20000200c00 */
[--C-:B------:R-:W-:Y:S02]  /*54c0*/  HADD2.F32 R60, -RZ, R3.reuse.H0_H0 ;  /* 0x20000003ff3c7230 */ /* 0x100fe40000004100 */
[----:B------:R-:W-:Y:S02]  /*54d0*/  HADD2.F32 R7, -RZ, R3.H1_H1 ;  /* 0x30000003ff077230 */ /* 0x000fe40000004100 */
[----:B----4-:R-:W-:-:S03]  /*54e0*/  HADD2.F32 R2, -RZ, R42.H0_H0 ;  /* 0x2000002aff027230 */ /* 0x010fc60000004100 */
[----:B------:R-:W4:Y:S01]  /*54f0*/  I2F.F16 R55, R55 ;  /* 0x0000003700377306 */ /* 0x000f220000200c00 */
[----:B---3--:R-:W-:Y:S02]  /*5500*/  HADD2.F32 R3, -RZ, R35.H0_H0 ;  /* 0x20000023ff037230 */ /* 0x008fe40000004100 */
[----:B------:R-:W-:-:S05]  /*5510*/  HADD2.F32 R0, -RZ, R0.H0_H0 ;  /* 0x20000000ff007230 */ /* 0x000fca0000004100 */
[----:B------:R-:W3:Y:S01]  /*5520*/  I2F.F16 R66, R66 ;  /* 0x0000004200427306 */ /* 0x000ee20000200c00 */
[----:B------:R-:W-:Y:S02]  /*5530*/  HADD2.F32 R61, -RZ, R61.H0_H0 ;  /* 0x2000003dff3d7230 */ /* 0x000fe40000004100 */
[----:B------:R-:W-:Y:S01]  /*5540*/  FFMA.FTZ R42, R44, R5, RZ ;  /* 0x000000052c2a7223 */ /* 0x000fe200000100ff */
[----:B-1----:R-:W-:-:S04]  /*5550*/  HADD2.F32 R35, -RZ, R46.H0_H0 ;  /* 0x2000002eff237230 */ /* 0x002fc80000004100 */
[----:B------:R-:W1:Y:S01]  /*5560*/  I2F.F16 R59, R69 ;  /* 0x00000045003b7306 */ /* 0x000e620000200c00 */
[----:B------:R-:W-:Y:S02]  /*5570*/  HADD2.F32 R54, -RZ, R47.H0_H0 ;  /* 0x2000002fff367230 */ /* 0x000fe40000004100 */
[----:B------:R-:W-:-:S05]  /*5580*/  FFMA.FTZ R46, R5, R2, RZ ;  /* 0x00000002052e7223 */ /* 0x000fca00000100ff */
[----:B------:R-:W1:Y:S01]  /*5590*/  I2F.F16 R58, R70 ;  /* 0x00000046003a7306 */ /* 0x000e620000200c00 */
[----:B------:R-:W-:Y:S02]  /*55a0*/  HADD2.F32 R27, -RZ, R43.H0_H0 ;  /* 0x2000002bff1b7230 */ /* 0x000fe40000004100 */
[C---:B------:R-:W-:Y:S01]  /*55b0*/  FFMA.FTZ R47, R5.reuse, R3, RZ ;  /* 0x00000003052f7223 */ /* 0x040fe200000100ff */
[----:B------:R-:W-:Y:S01]  /*55c0*/  FFMA.FTZ R43, R5, R0, RZ ;  /* 0x00000000052b7223 */ /* 0x000fe200000100ff */
[----:B0-----:R-:W-:Y:S02]  /*55d0*/  HADD2.F32 R45, -RZ, R45.H0_H0 ;  /* 0x2000002dff2d7230 */ /* 0x001fe40000004100 */
[----:B------:R-:W-:Y:S01]  /*55e0*/  FFMA.FTZ R42, R61, R48, R42 ;  /* 0x000000303d2a7223 */ /* 0x000fe2000001002a */
[----:B------:R-:W-:Y:S02]  /*55f0*/  HADD2.F32 R52, -RZ, R52.H0_H0 ;  /* 0x20000034ff347230 */ /* 0x000fe40000004100 */
[----:B------:R-:W-:Y:S01]  /*5600*/  FFMA.FTZ R5, R48, R35, R46 ;  /* 0x0000002330057223 */ /* 0x000fe2000001002e */
[----:B--2---:R-:W-:-:S02]  /*5610*/  HADD2.F32 R51, -RZ, R51.H0_H0 ;  /* 0x20000033ff337230 */ /* 0x004fc40000004100 */
[C---:B------:R-:W-:Y:S01]  /*5620*/  FFMA.FTZ R46, R48.reuse, R54, R47 ;  /* 0x00000036302e7223 */ /* 0x040fe2000001002f */
[----:B------:R-:W-:Y:S02]  /*5630*/  HADD2.F32 R53, -RZ, R53.H0_H0 ;  /* 0x20000035ff357230 */ /* 0x000fe40000004100 */
[----:B------:R-:W-:Y:S01]  /*5640*/  FFMA.FTZ R43, R48, R27, R43 ;  /* 0x0000001b302b7223 */ /* 0x000fe2000001002b */
[----:B------:R-:W-:Y:S01]  /*5650*/  FFMA.FTZ R67, R45, R60, R42 ;  /* 0x0000003c2d437223 */ /* 0x000fe2000001002a */
[----:B----4-:R-:W-:Y:S02]  /*5660*/  HADD2.F32 R48, -RZ, R55.H0_H0 ;  /* 0x20000037ff307230 */ /* 0x010fe40000004100 */
[C---:B------:R-:W-:Y:S01]  /*5670*/  FFMA.FTZ R42, R60.reuse, R52, R5 ;  /* 0x000000343c2a7223 */ /* 0x040fe20000010005 */
[----:B---3--:R-:W-:Y:S02]  /*5680*/  HADD2.F32 R66, -RZ, R66.H0_H0 ;  /* 0x20000042ff427230 */ /* 0x008fe40000004100 */
[----:B------:R-:W-:Y:S01]  /*5690*/  FFMA.FTZ R5, R60, R51, R46 ;  /* 0x000000333c057223 */ /* 0x000fe2000001002e */
[----:B-1----:R-:W-:-:S02]  /*56a0*/  HADD2.F32 R50, -RZ, R59.H0_H0 ;  /* 0x2000003bff327230 */ /* 0x002fc40000004100 */
[----:B------:R-:W-:Y:S01]  /*56b0*/  FFMA.FTZ R72, R60, R53, R43 ;  /* 0x000000353c487223 */ /* 0x000fe2000001002b */
[----:B------:R-:W-:Y:S01]  /*56c0*/  HADD2.F32 R49, -RZ, R58.H0_H0 ;  /* 0x2000003aff317230 */ /* 0x000fe20000004100 */
[C---:B------:R-:W-:Y:S01]  /*56d0*/  LOP3.LUT R58, R16.reuse, 0xff, RZ, 0xc0, !PT ;  /* 0x000000ff103a7812 */ /* 0x040fe200078ec0ff */
[C---:B------:R-:W-:Y:S01]  /*56e0*/  FFMA.FTZ R46, R7.reuse, R48, R5 ;  /* 0x00000030072e7223 */ /* 0x040fe20000010005 */
[----:B------:R-:W-:Y:S02]  /*56f0*/  LEA.HI R75, R16, -R21, RZ, 0x8 ;  /* 0x80000015104b7211 */ /* 0x000fe400078f40ff */
[--C-:B------:R-:W-:Y:S01]  /*5700*/  SHF.R.U32.HI R59, RZ, 0x8, R16.reuse ;  /* 0x00000008ff3b7819 */ /* 0x100fe20000011610 */
[----:B------:R-:W-:Y:S01]  /*5710*/  FFMA.FTZ R67, R66, R7, R67 ;  /* 0x0000000742437223 */ /* 0x000fe20000010043 */
[----:B------:R-:W-:Y:S01]  /*5720*/  SHF.R.U32.HI R16, RZ, 0x10, R16 ;  /* 0x00000010ff107819 */ /* 0x000fe20000011610 */
[C---:B------:R-:W-:Y:S01]  /*5730*/  FFMA.FTZ R72, R7.reuse, R50, R72 ;  /* 0x0000003207487223 */ /* 0x040fe20000010048 */
[----:B------:R-:W-:Y:S01]  /*5740*/  FFMA.FTZ R55, R7, R49, R42 ;  /* 0x0000003107377223 */ /* 0x000fe2000001002a */
[----:B------:R-:W-:Y:S01]  /*5750*/  HADD2.F32 R47, -RZ, R40.H0_H0 ;  /* 0x20000028ff2f7230 */ /* 0x000fe20000004100 */
[----:B------:R-:W-:Y:S01]  /*5760*/  IADD3 R76, PT, PT, -R21, R58, RZ ;  /* 0x0000003a154c7210 */ /* 0x000fe20007ffe1ff */
[----:B------:R-:W-:Y:S01]  /*5770*/  HADD2.F32 R5, -RZ, R38.H0_H0 ;  /* 0x20000026ff057230 */ /* 0x000fe20000004100 */
[----:B------:R-:W0:Y:S01]  /*5780*/  LDS.64 R42, [UR5+0x38] ;  /* 0x00003805ff2a7984 */ /* 0x000e220008000a00 */
[--C-:B------:R-:W-:Y:S01]  /*5790*/  HADD2.F32 R7, -RZ, R30.reuse.H0_H0 ;  /* 0x2000001eff077230 */ /* 0x100fe20000004100 */
[----:B------:R-:W-:Y:S01]  /*57a0*/  LOP3.LUT R63, R17, 0xff, RZ, 0xc0, !PT ;  /* 0x000000ff113f7812 */ /* 0x000fe200078ec0ff */
[----:B------:R-:W-:Y:S01]  /*57b0*/  HADD2.F32 R58, -RZ, R30.H1_H1 ;  /* 0x3000001eff3a7230 */ /* 0x000fe20000004100 */
[----:B------:R-:W-:Y:S01]  /*57c0*/  LOP3.LUT R30, R59, 0xff, RZ, 0xc0, !PT ;  /* 0x000000ff3b1e7812 */ /* 0x000fe200078ec0ff */
[----:B------:R-:W-:Y:S01]  /*57d0*/  HADD2.F32 R40, -RZ, R40.H1_H1 ;  /* 0x30000028ff287230 */ /* 0x000fe20000004100 */
[----:B------:R-:W-:Y:S01]  /*57e0*/  LOP3.LUT R60, R16, 0xff, RZ, 0xc0, !PT ;  /* 0x000000ff103c7812 */ /* 0x000fe200078ec0ff */
[----:B------:R-:W-:-:S02]  /*57f0*/  HADD2.F32 R38, -RZ, R38.H1_H1 ;  /* 0x30000026ff267230 */ /* 0x000fc40000004100 */
[C---:B------:R-:W-:Y:S01]  /*5800*/  FFMA.FTZ R16, R44.reuse, R47, RZ ;  /* 0x0000002f2c107223 */ /* 0x040fe200000100ff */
[C---:B------:R-:W-:Y:S01]  /*5810*/  FFMA.FTZ R59, R44.reuse, R5, RZ ;  /* 0x000000052c3b7223 */ /* 0x040fe200000100ff */
[----:B------:R-:W-:Y:S01]  /*5820*/  FFMA.FTZ R65, R44, R7, RZ ;  /* 0x000000072c417223 */ /* 0x000fe200000100ff */
[----:B------:R-:W-:Y:S01]  /*5830*/  IADD3 R63, PT, PT, -R20, R63, RZ ;  /* 0x0000003f143f7210 */ /* 0x000fe20007ffe1ff */
[----:B------:R-:W-:Y:S01]  /*5840*/  HADD2.F32 R62, -RZ, R41.H0_H0 ;  /* 0x20000029ff3e7230 */ /* 0x000fe20000004100 */
[C---:B------:R-:W-:Y:S02]  /*5850*/  IADD3 R77, PT, PT, -R21.reuse, R30, RZ ;  /* 0x0000001e154d7210 */ /* 0x040fe40007ffe1ff */
[----:B------:R-:W-:Y:S01]  /*5860*/  IADD3 R73, PT, PT, -R21, R60, RZ ;  /* 0x0000003c15497210 */ /* 0x000fe20007ffe1ff */
[C---:B------:R-:W-:Y:S01]  /*5870*/  FFMA.FTZ R16, R61.reuse, R40, R16 ;  /* 0x000000283d107223 */ /* 0x040fe20000010010 */
[----:B------:R-:W-:Y:S01]  /*5880*/  SHF.R.U32.HI R21, RZ, 0x8, R17 ;  /* 0x00000008ff157819 */ /* 0x000fe20000011611 */
[----:B------:R-:W-:Y:S01]  /*5890*/  FFMA.FTZ R59, R61, R38, R59 ;  /* 0x000000263d3b7223 */ /* 0x000fe2000001003b */
[----:B------:R-:W-:-:S02]  /*58a0*/  HADD2.F32 R60, -RZ, R39.H0_H0 ;  /* 0x20000027ff3c7230 */ /* 0x000fc40000004100 */
[----:B------:R-:W-:Y:S01]  /*58b0*/  FFMA.FTZ R61, R61, R58, R65 ;  /* 0x0000003a3d3d7223 */ /* 0x000fe20000010041 */
[----:B------:R-:W-:Y:S01]  /*58c0*/  HADD2.F32 R64, -RZ, R31.H0_H0 ;  /* 0x2000001fff407230 */ /* 0x000fe20000004100 */
[----:B------:R1:W-:Y:S04]  /*58d0*/  I2F.F16 R68, R63 ;  /* 0x0000003f00447306 */ /* 0x0003e80000200c00 */
[----:B------:R-:W-:Y:S01]  /*58e0*/  FFMA.FTZ R30, R45, R64, R61 ;  /* 0x000000402d1e7223 */ /* 0x000fe2000001003d */
[----:B-1----:R-:W-:Y:S01]  /*58f0*/  LOP3.LUT R63, R21, 0xff, RZ, 0xc0, !PT ;  /* 0x000000ff153f7812 */ /* 0x002fe200078ec0ff */
[C---:B------:R-:W-:Y:S01]  /*5900*/  FFMA.FTZ R21, R45.reuse, R62, R16 ;  /* 0x0000003e2d157223 */ /* 0x040fe20000010010 */
[----:B------:R-:W-:Y:S02]  /*5910*/  FFMA.FTZ R16, R45, R60, R59 ;  /* 0x0000003c2d107223 */ /* 0x000fe4000001003b */
[----:B------:R-:W1:Y:S01]  /*5920*/  LDS.64 R44, [UR5+0x138] ;  /* 0x00013805ff2c7984 */ /* 0x000e620008000a00 */
[----:B------:R-:W2:Y:S01]  /*5930*/  I2F.F16 R76, R76 ;  /* 0x0000004c004c7306 */ /* 0x000ea20000200c00 */
[----:B------:R-:W-:-:S02]  /*5940*/  IADD3 R69, PT, PT, -R20, R63, RZ ;  /* 0x0000003f14457210 */ /* 0x000fc40007ffe1ff */
[----:B------:R-:W-:-:S05]  /*5950*/  SHF.R.U32.HI R59, RZ, 0x10, R17 ;  /* 0x00000010ff3b7819 */ /* 0x000fca0000011611 */
[----:B------:R-:W3:Y:S01]  /*5960*/  I2F.F16 R77, R77 ;  /* 0x0000004d004d7306 */ /* 0x000ee20000200c00 */
[----:B------:R-:W-:Y:S01]  /*5970*/  LOP3.LUT R63, R59, 0xff, RZ, 0xc0, !PT ;  /* 0x000000ff3b3f7812 */ /* 0x000fe200078ec0ff */
[----:B------:R-:W-:-:S06]  /*5980*/  HADD2.F32 R59, -RZ, R39.H1_H1 ;  /* 0x30000027ff3b7230 */ /* 0x000fcc0000004100 */
[----:B------:R-:W4:Y:S01]  /*5990*/  I2F.F16 R69, R69 ;  /* 0x0000004500457306 */ /* 0x000f220000200c00 */
[----:B------:R-:W-:Y:S01]  /*59a0*/  HADD2.F32 R61, -RZ, R31.H1_H1 ;  /* 0x3000001fff3d7230 */ /* 0x000fe20000004100 */
[----:B------:R-:W-:Y:S01]  /*59b0*/  IADD3 R31, PT, PT, -R20, R63, RZ ;  /* 0x0000003f141f7210 */ /* 0x000fe20007ffe1ff */
[----:B------:R-:W-:-:S05]  /*59c0*/  HADD2.F32 R41, -RZ, R41.H1_H1 ;  /* 0x30000029ff297230 */ /* 0x000fca0000004100 */
[----:B------:R-:W1:Y:S01]  /*59d0*/  I2F.F16 R73, R73 ;  /* 0x0000004900497306 */ /* 0x000e620000200c00 */
[----:B------:R-:W-:Y:S01]  /*59e0*/  LEA.HI R17, R17, -R20, RZ, 0x8 ;  /* 0x8000001411117211 */ /* 0x000fe200078f40ff */
[----:B0-----:R-:W-:Y:S02]  /*59f0*/  HADD2.F32 R65, -RZ, R42.H0_H0 ;  /* 0x2000002aff417230 */ /* 0x001fe40000004100 */
[----:B------:R-:W-:Y:S01]  /*5a00*/  FFMA.FTZ R20, R0, R47, RZ ;  /* 0x0000002f00147223 */ /* 0x000fe200000100ff */
[----:B--2---:R-:W-:-:S03]  /*5a10*/  HADD2.F32 R76, -RZ, R76.H0_H0 ;  /* 0x2000004cff4c7230 */ /* 0x004fc60000004100 */
[----:B------:R-:W0:Y:S01]  /*5a20*/  I2F.F16 R75, R75 ;  /* 0x0000004b004b7306 */ /* 0x000e220000200c00 */
[C---:B------:R-:W-:Y:S01]  /*5a30*/  FFMA.FTZ R63, R66.reuse, R59, R16 ;  /* 0x0000003b423f7223 */ /* 0x040fe20000010010 */
[----:B------:R-:W-:Y:S02]  /*5a40*/  HADD2.F32 R68, -RZ, R68.H0_H0 ;  /* 0x20000044ff447230 */ /* 0x000fe40000004100 */
[C---:B------:R-:W-:Y:S01]  /*5a50*/  FFMA.FTZ R21, R66.reuse, R41, R21 ;  /* 0x0000002942157223 */ /* 0x040fe20000010015 */
[----:B------:R-:W-:Y:S01]  /*5a60*/  FFMA.FTZ R39, R66, R61, R30 ;  /* 0x0000003d42277223 */ /* 0x000fe2000001001e */
[----:B------:R-:W-:Y:S02]  /*5a70*/  HADD2.F32 R66, -RZ, R42.H1_H1 ;  /* 0x3000002aff427230 */ /* 0x000fe40000004100 */
[----:B------:R-:W-:Y:S01]  /*5a80*/  FFMA.FTZ R20, R27, R40, R20 ;  /* 0x000000281b147223 */ /* 0x000fe20000010014 */
[----:B------:R2:W0:Y:S01]  /*5a90*/  I2F.F16 R16, R31 ;  /* 0x0000001f00107306 */ /* 0x0004220000200c00 */
[----:B---3--:R-:W-:-:S02]  /*5aa0*/  HADD2.F32 R77, -RZ, R77.H0_H0 ;  /* 0x2000004dff4d7230 */ /* 0x008fc40000004100 */
[----:B------:R-:W-:Y:S01]  /*5ab0*/  FFMA.FTZ R30, R76, R65, R67 ;  /* 0x000000414c1e7223 */ /* 0x000fe20000010043 */
[----:B----4-:R-:W-:Y:S02]  /*5ac0*/  HADD2.F32 R69, -RZ, R69.H0_H0 ;  /* 0x20000045ff457230 */ /* 0x010fe40000004100 */
[----:B------:R-:W-:Y:S01]  /*5ad0*/  FFMA.FTZ R71, R53, R62, R20 ;  /* 0x0000003e35477223 */ /* 0x000fe20000010014 */
[----:B------:R-:W-:Y:S02]  /*5ae0*/  HADD2.F32 R42, -RZ, R43.H0_H0 ;  /* 0x2000002bff2a7230 */ /* 0x000fe40000004100 */
[----:B------:R-:W-:Y:S01]  /*5af0*/  FFMA.FTZ R30, R77, R66, R30 ;  /* 0x000000424d1e7223 */ /* 0x000fe2000001001e */
[----:B-1----:R-:W-:Y:S02]  /*5b00*/  HADD2.F32 R73, -RZ, R73.H0_H0 ;  /* 0x20000049ff497230 */ /* 0x002fe40000004100 */
[----:B--2---:R-:W-:Y:S01]  /*5b10*/  FFMA.FTZ R31, R65, R68, R72 ;  /* 0x00000044411f7223 */ /* 0x004fe20000010048 */
[----:B------:R-:W-:-:S02]  /*5b20*/  HADD2.F32 R70, -RZ, R43.H1_H1 ;  /* 0x3000002bff467230 */ /* 0x000fc40000004100 */
[----:B------:R1:W2:Y:S01]  /*5b30*/  I2F.F16 R43, R17 ;  /* 0x00000011002b7306 */ /* 0x0002a20000200c00 */
[----:B0-----:R-:W-:Y:S02]  /*5b40*/  HADD2.F32 R75, -RZ, R75.H0_H0 ;  /* 0x2000004bff4b7230 */ /* 0x001fe40000004100 */
[----:B------:R-:W-:Y:S01]  /*5b50*/  FFMA.FTZ R30, R73, R42, R30 ;  /* 0x0000002a491e7223 */ /* 0x000fe2000001001e */
[----:B------:R-:W-:Y:S02]  /*5b60*/  HADD2.F32 R67, -RZ, R16.H0_H0 ;  /* 0x20000010ff437230 */ /* 0x000fe40000004100 */
[----:B-1----:R-:W-:Y:S01]  /*5b70*/  FFMA.FTZ R17, R66, R69, R31 ;  /* 0x0000004542117223 */ /* 0x002fe2000001001f */
[----:B------:R-:W-:Y:S01]  /*5b80*/  FFMA.FTZ R31, R50, R41, R71 ;  /* 0x00000029321f7223 */ /* 0x000fe20000010047 */
[--C-:B------:R-:W-:Y:S02]  /*5b90*/  HADD2.F32 R71, -RZ, R44.reuse.H0_H0 ;  /* 0x2000002cff477230 */ /* 0x100fe40000004100 */
[----:B------:R-:W-:Y:S01]  /*5ba0*/  FFMA.FTZ R20, R75, R70, R30 ;  /* 0x000000464b147223 */ /* 0x000fe2000001001e */
[----:B------:R-:W-:-:S02]  /*5bb0*/  HADD2.F32 R72, -RZ, R44.H1_H1 ;  /* 0x3000002cff487230 */ /* 0x000fc40000004100 */
[-C--:B------:R-:W-:Y:S01]  /*5bc0*/  FFMA.FTZ R30, R76, R71.reuse, R21 ;  /* 0x000000474c1e7223 */ /* 0x080fe20000010015 */
[----:B------:R-:W-:Y:S01]  /*5bd0*/  FFMA.FTZ R16, R68, R71, R31 ;  /* 0x0000004744107223 */ /* 0x000fe2000001001f */
[----:B------:R-:W-:Y:S02]  /*5be0*/  HADD2.F32 R44, -RZ, R45.H0_H0 ;  /* 0x2000002dff2c7230 */ /* 0x000fe40000004100 */
[-C--:B------:R-:W-:Y:S01]  /*5bf0*/  FFMA.FTZ R30, R77, R72.reuse, R30 ;  /* 0x000000484d1e7223 */ /* 0x080fe2000001001e */
[----:B------:R-:W-:Y:S01]  /*5c00*/  FFMA.FTZ R16, R69, R72, R16 ;  /* 0x0000004845107223 */ /* 0x000fe20000010010 */
[----:B--2---:R-:W-:Y:S02]  /*5c10*/  HADD2.F32 R43, -RZ, R43.H0_H0 ;  /* 0x2000002bff2b7230 */ /* 0x004fe40000004100 */
[----:B------:R-:W-:Y:S01]  /*5c20*/  FFMA.FTZ R17, R42, R67, R17 ;  /* 0x000000432a117223 */ /* 0x000fe20000010011 */
[----:B------:R-:W-:Y:S02]  /*5c30*/  HADD2.F32 R74, -RZ, R45.H1_H1 ;  /* 0x3000002dff4a7230 */ /* 0x000fe40000004100 */
[-C--:B------:R-:W-:Y:S01]  /*5c40*/  FFMA.FTZ R30, R73, R44.reuse, R30 ;  /* 0x0000002c491e7223 */ /* 0x080fe2000001001e */
[----:B------:R-:W-:Y:S01]  /*5c50*/  FFMA.FTZ R16, R67, R44, R16 ;  /* 0x0000002c43107223 */ /* 0x000fe20000010010 */
[----:B------:R-:W-:-:S02]  /*5c60*/  FFMA.FTZ R17, R70, R43, R17 ;  /* 0x0000002b46117223 */ /* 0x000fc40000010011 */
[-C--:B------:R-:W-:Y:S01]  /*5c70*/  FFMA.FTZ R30, R75, R74.reuse, R30 ;  /* 0x0000004a4b1e7223 */ /* 0x080fe2000001001e */
[----:B------:R-:W-:Y:S01]  /*5c80*/  FFMA.FTZ R21, R43, R74, R16 ;  /* 0x0000004a2b157223 */ /* 0x000fe20000010010 */
[C---:B------:R-:W-:Y:S01]  /*5c90*/  FMUL.FTZ R20, R29.reuse, R20 ;  /* 0x000000141d147220 */ /* 0x040fe20000410000 */
[C---:B------:R-:W-:Y:S01]  /*5ca0*/  FMUL.FTZ R17, R28.reuse, R17 ;  /* 0x000000111c117220 */ /* 0x040fe20000410000 */
[----:B------:R-:W-:Y:S01]  /*5cb0*/  FMUL.FTZ R16, R29, R30 ;  /* 0x0000001e1d107220 */ /* 0x000fe20000410000 */
[----:B------:R-:W-:Y:S02]  /*5cc0*/  FMUL.FTZ R21, R28, R21 ;  /* 0x000000151c157220 */ /* 0x000fe40000410000 */
[----:B------:R-:W-:Y:S02]  /*5cd0*/  F2FP.F16.F32.PACK_AB R20, RZ, R20 ;  /* 0x00000014ff14723e */ /* 0x000fe400000000ff */
[----:B------:R-:W-:Y:S02]  /*5ce0*/  F2FP.F16.F32.PACK_AB R17, RZ, R17 ;  /* 0x00000011ff11723e */ /* 0x000fe400000000ff */
[----:B------:R-:W-:-:S02]  /*5cf0*/  F2FP.F16.F32.PACK_AB R16, RZ, R16 ;  /* 0x00000010ff10723e */ /* 0x000fc400000000ff */
[----:B------:R-:W-:Y:S02]  /*5d00*/  F2FP.F16.F32.PACK_AB R21, RZ, R21 ;  /* 0x00000015ff15723e */ /* 0x000fe400000000ff */
[----:B------:R-:W-:Y:S02]  /*5d10*/  PRMT R20, R20, 0x5410, R17 ;  /* 0x0000541014147816 */ /* 0x000fe40000000011 */
[----:B------:R-:W-:-:S03]  /*5d20*/  PRMT R16, R16, 0x5410, R21 ;  /* 0x0000541010107816 */ /* 0x000fc60000000015 */
[----:B------:R-:W-:Y:S02]  /*5d30*/  HFMA2 R30, R20, 1, 1, R57 ;  /* 0x3c003c00141e7831 */ /* 0x000fe40000000039 */
[----:B------:R-:W-:Y:S01]  /*5d40*/  HADD2 R31, R16, R56 ;  /* 0x00000038101f7230 */ /* 0x000fe20000000000 */
[----:B------:R-:W0:Y:S04]  /*5d50*/  LDS.64 R20, [UR5+0x338] ;  /* 0x00033805ff147984 */ /* 0x000e280008000a00 */
[----:B------:R-:W1:Y:S01]  /*5d60*/  LDS.64 R16, [UR5+0x238] ;  /* 0x00023805ff107984 */ /* 0x000e620008000a00 */
[----:B------:R-:W-:-:S04]  /*5d70*/  SHF.R.U32.HI R80, RZ, 0x8, R18 ;  /* 0x00000008ff507819 */ /* 0x000fc80000011612 */
[----:B------:R-:W-:Y:S01]  /*5d80*/  LOP3.LUT R80, R80, 0xff, RZ, 0xc0, !PT ;  /* 0x000000ff50507812 */ /* 0x000fe200078ec0ff */
[----:B0-----:R-:W-:Y:S02]  /*5d90*/  HADD2.F32 R56, -RZ, R20.H0_H0 ;  /* 0x20000014ff387230 */ /* 0x001fe40000004100 */
[--C-:B-1----:R-:W-:Y:S02]  /*5da0*/  HADD2.F32 R45, -RZ, R16.reuse.H0_H0 ;  /* 0x20000010ff2d7230 */ /* 0x102fe40000004100 */
[----:B------:R-:W-:Y:S02]  /*5db0*/  HADD2.F32 R16, -RZ, R16.H1_H1 ;  /* 0x30000010ff107230 */ /* 0x000fe40000004100 */
[----:B------:R-:W-:Y:S02]  /*5dc0*/  HADD2.F32 R57, -RZ, R20.H1_H1 ;  /* 0x30000014ff397230 */ /* 0x000fe40000004100 */
[C---:B------:R-:W-:Y:S01]  /*5dd0*/  FFMA.FTZ R78, R76.reuse, R45, R63 ;  /* 0x0000002d4c4e7223 */ /* 0x040fe2000001003f */
[----:B------:R-:W-:-:S03]  /*5de0*/  FFMA.FTZ R76, R76, R56, R39 ;  /* 0x000000384c4c7223 */ /* 0x000fc60000010027 */
[C---:B------:R-:W-:Y:S01]  /*5df0*/  FFMA.FTZ R78, R77.reuse, R16, R78 ;  /* 0x000000104d4e7223 */ /* 0x040fe2000001004e */
[----:B------:R-:W-:Y:S01]  /*5e00*/  FFMA.FTZ R77, R77, R57, R76 ;  /* 0x000000394d4d7223 */ /* 0x000fe2000001004c */
[----:B------:R-:W-:-:S05]  /*5e10*/  HADD2.F32 R76, -RZ, R17.H0_H0 ;  /* 0x20000011ff4c7230 */ /* 0x000fca0000004100 */
[----:B------:R-:W-:Y:S01]  /*5e20*/  FFMA.FTZ R39, R73, R76, R78 ;  /* 0x0000004c49277223 */ /* 0x000fe2000001004e */
[----:B------:R-:W-:-:S04]  /*5e30*/  LOP3.LUT R78, R18, 0xff, RZ, 0xc0, !PT ;  /* 0x000000ff124e7812 */ /* 0x000fc800078ec0ff */
[----:B------:R-:W-:Y:S02]  /*5e40*/  IADD3 R81, PT, PT, -R15, R78, RZ ;  /* 0x0000004e0f517210 */ /* 0x000fe40007ffe1ff */
[----:B------:R-:W-:Y:S01]  /*5e50*/  SHF.R.U32.HI R78, RZ, 0x10, R18 ;  /* 0x00000010ff4e7819 */ /* 0x000fe20000011612 */
[----:B------:R-:W-:-:S03]  /*5e60*/  HADD2.F32 R20, -RZ, R21.H0_H0 ;  /* 0x20000015ff147230 */ /* 0x000fc60000004100 */
[----:B------:R-:W-:-:S04]  /*5e70*/  LOP3.LUT R78, R78, 0xff, RZ, 0xc0, !PT ;  /* 0x000000ff4e4e7812 */ /* 0x000fc800078ec0ff */
[----:B------:R-:W-:Y:S01]  /*5e80*/  IADD3 R78, PT, PT, -R15, R78, RZ ;  /* 0x0000004e0f4e7210 */ /* 0x000fe20007ffe1ff */
[----:B------:R-:W-:Y:S01]  /*5e90*/  FFMA.FTZ R73, R73, R20, R77 ;  /* 0x0000001449497223 */ /* 0x000fe2000001004d */
[----:B------:R-:W-:Y:S02]  /*5ea0*/  IADD3 R80, PT, PT, -R15, R80, RZ ;  /* 0x000000500f507210 */ /* 0x000fe40007ffe1ff */
[----:B------:R0:W-:Y:S01]  /*5eb0*/  I2F.F16 R77, R78 ;  /* 0x0000004e004d7306 */ /* 0x0001e20000200c00 */
[----:B------:R-:W-:Y:S01]  /*5ec0*/  LEA.HI R79, R18, -R15, RZ, 0x8 ;  /* 0x8000000f124f7211 */ /* 0x000fe200078f40ff */
[----:B0-----:R-:W-:-:S06]  /*5ed0*/  HADD2.F32 R78, -RZ, R17.H1_H1 ;  /* 0x30000011ff4e7230 */ /* 0x001fcc0000004100 */
[----:B------:R0:W-:Y:S02]  /*5ee0*/  I2F.F16 R15, R80 ;  /* 0x00000050000f7306 */ /* 0x0001e40000200c00 */
[----:B0-----:R-:W-:-:S04]  /*5ef0*/  FFMA.FTZ R80, R75, R78, R39 ;  /* 0x0000004e4b507223 */ /* 0x001fc80000010027 */
[----:B------:R-:W-:Y:S01]  /*5f00*/  FMUL.FTZ R17, R29, R80 ;  /* 0x000000501d117220 */ /* 0x000fe20000410000 */
[----:B------:R-:W-:-:S05]  /*5f10*/  HADD2.F32 R80, -RZ, R21.H1_H1 ;  /* 0x30000015ff507230 */ /* 0x000fca0000004100 */
[----:B------:R-:W-:-:S04]  /*5f20*/  FFMA.FTZ R82, R75, R80, R73 ;  /* 0x000000504b527223 */ /* 0x000fc80000010049 */
[----:B------:R-:W-:Y:S01]  /*5f30*/  FMUL.FTZ R21, R29, R82 ;  /* 0x000000521d157220 */ /* 0x000fe20000410000 */
[----:B------:R-:W-:-:S04]  /*5f40*/  FFMA.FTZ R82, R0, R5, RZ ;  /* 0x0000000500527223 */ /* 0x000fc800000100ff */
        /* <DEDUP_REMOVED lines=8> */
[----:B------:R-:W-:-:S04]  /*5fd0*/  F2FP.F16.F32.PACK_AB R17, RZ, R17 ;  /* 0x00000011ff11723e */ /* 0x000fc800000000ff */
[----:B------:R-:W-:-:S04]  /*5fe0*/  F2FP.F16.F32.PACK_AB R29, RZ, R29 ;  /* 0x0000001dff1d723e */ /* 0x000fc800000000ff */
[----:B------:R-:W-:-:S05]  /*5ff0*/  PRMT R17, R17, 0x5410, R29 ;  /* 0x0000541011117816 */ /* 0x000fca000000001d */
[----:B------:R-:W-:Y:S02]  /*6000*/  HFMA2 R39, R17, 1, 1, R34 ;  /* 0x3c003c0011277831 */ /* 0x000fe40000000022 */
[-C--:B------:R-:W-:Y:S01]  /*6010*/  FFMA.FTZ R34, R2, R47.reuse, RZ ;  /* 0x0000002f02227223 */ /* 0x080fe200000100ff */
[----:B------:R-:W-:Y:S01]  /*6020*/  FFMA.FTZ R47, R3, R47, RZ ;  /* 0x0000002f032f7223 */ /* 0x000fe200000100ff */
[----:B------:R-:W-:Y:S02]  /*6030*/  FFMA.FTZ R0, R0, R7, RZ ;  /* 0x0000000700007223 */ /* 0x000fe400000100ff */
[-C--:B------:R-:W-:Y:S01]  /*6040*/  FFMA.FTZ R17, R35, R40.reuse, R34 ;  /* 0x0000002823117223 */ /* 0x080fe20000010022 */
[----:B------:R-:W-:Y:S01]  /*6050*/  FFMA.FTZ R40, R54, R40, R47 ;  /* 0x0000002836287223 */ /* 0x000fe2000001002f */
[----:B------:R-:W-:Y:S02]  /*6060*/  FFMA.FTZ R0, R27, R58, R0 ;  /* 0x0000003a1b007223 */ /* 0x000fe40000010000 */
[-C--:B------:R-:W-:Y:S01]  /*6070*/  FFMA.FTZ R34, R52, R62.reuse, R17 ;  /* 0x0000003e34227223 */ /* 0x080fe20000010011 */
[----:B------:R-:W-:Y:S01]  /*6080*/  FFMA.FTZ R17, R51, R62, R40 ;  /* 0x0000003e33117223 */ /* 0x000fe20000010028 */
[-C--:B------:R-:W-:Y:S01]  /*6090*/  FFMA.FTZ R40, R2, R5.reuse, RZ ;  /* 0x0000000502287223 */ /* 0x080fe200000100ff */
[----:B------:R-:W-:Y:S01]  /*60a0*/  FFMA.FTZ R27, R3, R5, RZ ;  /* 0x00000005031b7223 */ /* 0x000fe200000100ff */
[----:B------:R-:W-:-:S02]  /*60b0*/  MOV R29, UR8 ;  /* 0x00000008001d7c02 */ /* 0x000fc40008000f00 */
[-C--:B------:R-:W-:Y:S01]  /*60c0*/  FFMA.FTZ R5, R35, R38.reuse, R40 ;  /* 0x0000002623057223 */ /* 0x080fe20000010028 */
[----:B------:R-:W-:Y:S01]  /*60d0*/  FFMA.FTZ R62, R54, R38, R27 ;  /* 0x00000026363e7223 */ /* 0x000fe2000001001b */
[----:B------:R-:W-:Y:S01]  /*60e0*/  FFMA.FTZ R38, R48, R41, R17 ;  /* 0x0000002930267223 */ /* 0x000fe20000010011 */
[----:B------:R-:W-:Y:S02]  /*60f0*/  LOP3.LUT R17, R19, 0xff, RZ, 0xc0, !PT ;  /* 0x000000ff13117812 */ /* 0x000fe400078ec0ff */
[----:B------:R-:W-:Y:S01]  /*6100*/  SHF.R.U32.HI R27, RZ, 0x8, R19 ;  /* 0x00000008ff1b7819 */ /* 0x000fe20000011613 */
[----:B------:R-:W-:Y:S01]  /*6110*/  IMAD.WIDE R36, R29, 0x4, R36 ;  /* 0x000000041d247825 */ /* 0x000fe200078e0224 */
[C---:B------:R-:W-:Y:S02]  /*6120*/  IADD3 R17, PT, PT, -R14.reuse, R17, RZ ;  /* 0x000000110e117210 */ /* 0x040fe40007ffe1ff */
[----:B------:R-:W-:Y:S02]  /*6130*/  LOP3.LUT R27, R27, 0xff, RZ, 0xc0, !PT ;  /* 0x000000ff1b1b7812 */ /* 0x000fe400078ec0ff */
[----:B------:R-:W-:Y:S01]  /*6140*/  SHF.R.U32.HI R29, RZ, 0x10, R19 ;  /* 0x00000010ff1d7819 */ /* 0x000fe20000011613 */
[----:B------:R-:W0:Y:S01]  /*6150*/  I2F.F16 R63, R81 ;  /* 0x00000051003f7306 */ /* 0x000e220000200c00 */
[----:B------:R-:W-:-:S02]  /*6160*/  IADD3 R27, PT, PT, -R14, R27, RZ ;  /* 0x0000001b0e1b7210 */ /* 0x000fc40007ffe1ff */
[----:B------:R-:W-:Y:S01]  /*6170*/  LOP3.LUT R29, R29, 0xff, RZ, 0xc0, !PT ;  /* 0x000000ff1d1d7812 */ /* 0x000fe200078ec0ff */
[----:B------:R-:W-:-:S04]  /*6180*/  FFMA.FTZ R2, R2, R7, RZ ;  /* 0x0000000702027223 */ /* 0x000fc800000100ff */
[----:B------:R-:W1:Y:S01]  /*6190*/  I2F.F16 R17, R17 ;  /* 0x0000001100117306 */ /* 0x000e620000200c00 */
[----:B------:R-:W-:Y:S01]  /*61a0*/  IADD3 R29, PT, PT, -R14, R29, RZ ;  /* 0x0000001d0e1d7210 */ /* 0x000fe20007ffe1ff */
[----:B------:R-:W-:Y:S01]  /*61b0*/  FFMA.FTZ R7, R3, R7, RZ ;  /* 0x0000000703077223 */ /* 0x000fe200000100ff */
[-C--:B------:R-:W-:Y:S01]  /*61c0*/  FFMA.FTZ R40, R52, R60.reuse, R5 ;  /* 0x0000003c34287223 */ /* 0x080fe20000010005 */
[----:B------:R-:W-:-:S04]  /*61d0*/  FFMA.FTZ R5, R51, R60, R62 ;  /* 0x0000003c33057223 */ /* 0x000fc8000001003e */
[----:B------:R-:W2:Y:S01]  /*61e0*/  I2F.F16 R27, R27 ;  /* 0x0000001b001b7306 */ /* 0x000ea20000200c00 */
[----:B------:R-:W-:Y:S01]  /*61f0*/  LEA.HI R19, R19, -R14, RZ, 0x8 ;  /* 0x8000000e13137211 */ /* 0x000fe200078f40ff */
[-C--:B------:R-:W-:Y:S01]  /*6200*/  FFMA.FTZ R35, R35, R58.reuse, R2 ;  /* 0x0000003a23237223 */ /* 0x080fe20000010002 */
[----:B------:R-:W-:Y:S01]  /*6210*/  FFMA.FTZ R54, R54, R58, R7 ;  /* 0x0000003a36367223 */ /* 0x000fe20000010007 */
[----:B------:R-:W-:-:S04]  /*6220*/  FFMA.FTZ R14, R48, R59, R5 ;  /* 0x0000003b300e7223 */ /* 0x000fc80000010005 */
[----:B------:R-:W3:Y:S01]  /*6230*/  I2F.F16 R3, R29 ;  /* 0x0000001d00037306 */ /* 0x000ee20000200c00 */
[-C--:B------:R-:W-:Y:S01]  /*6240*/  FFMA.FTZ R5, R53, R64.reuse, R0 ;  /* 0x0000004035057223 */ /* 0x080fe20000010000 */
[-C--:B------:R-:W-:Y:S01]  /*6250*/  FFMA.FTZ R52, R52, R64.reuse, R35 ;  /* 0x0000004034347223 */ /* 0x080fe20000010023 */
[----:B------:R-:W-:Y:S01]  /*6260*/  FFMA.FTZ R51, R51, R64, R54 ;  /* 0x0000004033337223 */ /* 0x000fe20000010036 */
[----:B0-----:R-:W-:Y:S02]  /*6270*/  HADD2.F32 R63, -RZ, R63.H0_H0 ;  /* 0x2000003fff3f7230 */ /* 0x001fe40000004100 */
[C---:B------:R-:W-:Y:S02]  /*6280*/  FFMA.FTZ R34, R49.reuse, R41, R34 ;  /* 0x0000002931227223 */ /* 0x040fe40000010022 */
[----:B------:R-:W0:Y:S01]  /*6290*/  I2F.F16 R2, R19 ;  /* 0x0000001300027306 */ /* 0x000e220000200c00 */
[----:B------:R-:W-:Y:S01]  /*62a0*/  FFMA.FTZ R40, R49, R59, R40 ;  /* 0x0000003b31287223 */ /* 0x000fe20000010028 */
[----:B-1----:R-:W-:-:S02]  /*62b0*/  HADD2.F32 R17, -RZ, R17.H0_H0 ;  /* 0x20000011ff117230 */ /* 0x002fc40000004100 */
[-C--:B------:R-:W-:Y:S01]  /*62c0*/  FFMA.FTZ R5, R50, R61.reuse, R5 ;  /* 0x0000003d32057223 */ /* 0x080fe20000010005 */
[----:B------:R-:W-:-:S03]  /*62d0*/  FFMA.FTZ R49, R49, R61, R52 ;  /* 0x0000003d31317223 */ /* 0x000fc60000010034 */
[----:B------:R-:W1:Y:S01]  /*62e0*/  I2F.F16 R18, R79 ;  /* 0x0000004f00127306 */ /* 0x000e620000200c00 */
[----:B------:R-:W-:Y:S01]  /*62f0*/  FFMA.FTZ R51, R48, R61, R51 ;  /* 0x0000003d30337223 */ /* 0x000fe20000010033 */
[C---:B------:R-:W-:Y:S01]  /*6300*/  FFMA.FTZ R55, R65.reuse, R63, R55 ;  /* 0x0000003f41377223 */ /* 0x040fe20000010037 */
[----:B--2---:R-:W-:Y:S02]  /*6310*/  HADD2.F32 R27, -RZ, R27.H0_H0 ;  /* 0x2000001bff1b7230 */ /* 0x004fe40000004100 */
[----:B------:R-:W-:Y:S01]  /*6320*/  FFMA.FTZ R65, R65, R17, R46 ;  /* 0x0000001141417223 */ /* 0x000fe2000001002e */
[----:B------:R-:W-:Y:S02]  /*6330*/  HADD2.F32 R15, -RZ, R15.H0_H0 ;  /* 0x2000000fff0f7230 */ /* 0x000fe40000004100 */
[C---:B------:R-:W-:Y:S01]  /*6340*/  FFMA.FTZ R38, R17.reuse, R71, R38 ;  /* 0x0000004711267223 */ /* 0x040fe20000010026 */
[-C--:B------:R-:W-:Y:S01]  /*6350*/  FFMA.FTZ R68, R68, R56.reuse, R5 ;  /* 0x0000003844447223 */ /* 0x080fe20000010005 */
[-C--:B------:R-:W-:Y:S01]  /*6360*/  FFMA.FTZ R14, R17, R45.reuse, R14 ;  /* 0x0000002d110e7223 */ /* 0x080fe2000001000e */
[CC--:B------:R-:W-:Y:S01]  /*6370*/  FFMA.FTZ R0, R63.reuse, R56.reuse, R49 ;  /* 0x000000383f007223 */ /* 0x0c0fe20000010031 */
[----:B------:R-:W-:Y:S01]  /*6380*/  FFMA.FTZ R40, R63, R45, R40 ;  /* 0x0000002d3f287223 */ /* 0x000fe20000010028 */
[----:B------:R-:W-:Y:S01]  /*6390*/  FFMA.FTZ R56, R17, R56, R51 ;  /* 0x0000003811387223 */ /* 0x000fe20000010033 */
[----:B---3--:R-:W-:-:S02]  /*63a0*/  HADD2.F32 R3, -RZ, R3.H0_H0 ;  /* 0x20000003ff037230 */ /* 0x008fc40000004100 */
[----:B------:R-:W-:Y:S01]  /*63b0*/  FFMA.FTZ R34, R63, R71, R34 ;  /* 0x000000473f227223 */ /* 0x000fe20000010022 */
[----:B------:R-:W-:Y:S02]  /*63c0*/  HADD2.F32 R77, -RZ, R77.H0_H0 ;  /* 0x2000004dff4d7230 */ /* 0x000fe40000004100 */
[C---:B------:R-:W-:Y:S01]  /*63d0*/  FFMA.FTZ R65, R66.reuse, R27, R65 ;  /* 0x0000001b42417223 */ /* 0x040fe20000010041 */
[C---:B------:R-:W-:Y:S01]  /*63e0*/  FFMA.FTZ R38, R27.reuse, R72, R38 ;  /* 0x000000481b267223 */ /* 0x040fe20000010026 */
[-C--:B------:R-:W-:Y:S01]  /*63f0*/  FFMA.FTZ R14, R27, R16.reuse, R14 ;  /* 0x000000101b0e7223 */ /* 0x080fe2000001000e */
[----:B------:R-:W-:Y:S01]  /*6400*/  FFMA.FTZ R83, R66, R15, R55 ;  /* 0x0000000f42537223 */ /* 0x000fe20000010037 */
[C---:B------:R-:W-:Y:S01]  /*6410*/  FFMA.FTZ R40, R15.reuse, R16, R40 ;  /* 0x000000100f287223 */ /* 0x040fe20000010028 */
[-C--:B------:R-:W-:Y:S01]  /*6420*/  FFMA.FTZ R0, R15, R57.reuse, R0 ;  /* 0x000000390f007223 */ /* 0x080fe20000010000 */
[----:B------:R-:W-:Y:S01]  /*6430*/  FFMA.FTZ R56, R27, R57, R56 ;  /* 0x000000391b387223 */ /* 0x000fe20000010038 */
[----:B0-----:R-:W-:-:S02]  /*6440*/  HADD2.F32 R7, -RZ, R2.H0_H0 ;  /* 0x20000002ff077230 */ /* 0x001fc40000004100 */
[----:B------:R-:W-:Y:S01]  /*6450*/  FFMA.FTZ R34, R15, R72, R34 ;  /* 0x000000480f227223 */ /* 0x000fe20000010022 */
[----:B-1----:R-:W-:Y:S02]  /*6460*/  HADD2.F32 R55, -RZ, R18.H0_H0 ;  /* 0x20000012ff377230 */ /* 0x002fe40000004100 */
[C---:B------:R-:W-:Y:S01]  /*6470*/  FFMA.FTZ R65, R42.reuse, R3, R65 ;  /* 0x000000032a417223 */ /* 0x040fe20000010041 */
[----:B------:R-:W-:Y:S01]  /*6480*/  FFMA.FTZ R38, R3, R44, R38 ;  /* 0x0000002c03267223 */ /* 0x000fe20000010026 */
[----:B------:R-:W-:Y:S01]  /*6490*/  FFMA.FTZ R68, R69, R57, R68 ;  /* 0x0000003945447223 */ /* 0x000fe20000010044 */
[-C--:B------:R-:W-:Y:S01]  /*64a0*/  FFMA.FTZ R14, R3, R76.reuse, R14 ;  /* 0x0000004c030e7223 */ /* 0x080fe2000001000e */
[----:B------:R-:W-:Y:S01]  /*64b0*/  FFMA.FTZ R83, R42, R77, R83 ;  /* 0x0000004d2a537223 */ /* 0x000fe20000010053 */
[C---:B------:R-:W-:Y:S01]  /*64c0*/  FFMA.FTZ R40, R77.reuse, R76, R40 ;  /* 0x0000004c4d287223 */ /* 0x040fe20000010028 */
[-C--:B------:R-:W-:Y:S01]  /*64d0*/  FFMA.FTZ R0, R77, R20.reuse, R0 ;  /* 0x000000144d007223 */ /* 0x080fe20000010000 */
[----:B------:R-:W-:Y:S01]  /*64e0*/  FFMA.FTZ R56, R3, R20, R56 ;  /* 0x0000001403387223 */ /* 0x000fe20000010038 */
[----:B------:R-:W-:Y:S01]  /*64f0*/  FFMA.FTZ R34, R77, R44, R34 ;  /* 0x0000002c4d227223 */ /* 0x000fe20000010022 */
        /* <DEDUP_REMOVED lines=8> */
[----:B------:R-:W-:Y:S01]  /*6580*/  UIADD3 UR9, UPT, UPT, UR9, 0x20, URZ ;  /* 0x0000002009097890 */ /* 0x000fe2000fffe0ff */
[----:B------:R-:W-:Y:S01]  /*6590*/  FFMA.FTZ R34, R55, R74, R34 ;  /* 0x0000004a37227223 */ /* 0x000fe20000010022 */
[----:B------:R-:W-:Y:S01]  /*65a0*/  FFMA.FTZ R43, R43, R80, R68 ;  /* 0x000000502b2b7223 */ /* 0x000fe20000010044 */
[C---:B------:R-:W-:Y:S01]  /*65b0*/  FMUL.FTZ R18, R23.reuse, R18 ;  /* 0x0000001217127220 */ /* 0x040fe20000410000 */
[C---:B------:R-:W-:Y:S01]  /*65c0*/  FMUL.FTZ R65, R22.reuse, R65 ;  /* 0x0000004116417220 */ /* 0x040fe20000410000 */
[C---:B------:R-:W-:Y:S01]  /*65d0*/  FMUL.FTZ R40, R23.reuse, R40 ;  /* 0x0000002817287220 */ /* 0x040fe20000410000 */
[C---:B------:R-:W-:Y:S01]  /*65e0*/  FMUL.FTZ R0, R23.reuse, R0 ;  /* 0x0000000017007220 */ /* 0x040fe20000410000 */
[C---:B------:R-:W-:Y:S01]  /*65f0*/  FMUL.FTZ R3, R22.reuse, R3 ;  /* 0x0000000316037220 */ /* 0x040fe20000410000 */
[----:B------:R-:W-:Y:S01]  /*6600*/  FMUL.FTZ R7, R22, R7 ;  /* 0x0000000716077220 */ /* 0x000fe20000410000 */
[----:B------:R-:W-:Y:S01]  /*6610*/  ISETP.LE.U32.AND P0, PT, R8, UR9, PT ;  /* 0x0000000908007c0c */ /* 0x000fe2000bf03070 */
        /* <DEDUP_REMOVED lines=15> */
[----:B------:R-:W-:-:S02]  /*6710*/  PRMT R2, R0, 0x5410, R7 ;  /* 0x0000541000027816 */ /* 0x000fc40000000007 */
[----:B------:R-:W-:Y:S02]  /*6720*/  PRMT R34, R34, 0x5410, R19 ;  /* 0x0000541022227816 */ /* 0x000fe40000000013 */
[----:B------:R-:W-:Y:S01]  /*6730*/  PRMT R21, R21, 0x5410, R43 ;  /* 0x0000541015157816 */ /* 0x000fe2000000002b */
[----:B------:R-:W-:Y:S01]  /*6740*/  UIADD3 UR5, UPT, UPT, UR5, 0x40, URZ ;  /* 0x0000004005057890 */ /* 0x000fe2000fffe0ff */
[----:B------:R-:W-:Y:S01]  /*6750*/  HFMA2 R0, R18, 1, 1, R25 ;  /* 0x3c003c0012007831 */ /* 0x000fe20000000019 */
[----:B------:R-:W-:Y:S01]  /*6760*/  UIADD3 UR4, UPT, UPT, UR4, 0x20, URZ ;  /* 0x0000002004047890 */ /* 0x000fe2000fffe0ff */
[----:B------:R-:W-:Y:S02]  /*6770*/  HFMA2 R5, R40, 1, 1, R33 ;  /* 0x3c003c0028057831 */ /* 0x000fe40000000021 */
[----:B------:R-:W-:Y:S02]  /*6780*/  HFMA2 R2, R2, 1, 1, R26 ;  /* 0x3c003c0002027831 */ /* 0x000fe4000000001a */
[----:B------:R-:W-:-:S02]  /*6790*/  HADD2 R7, R34, R32 ;  /* 0x0000002022077230 */ /* 0x000fc40000000000 */
[----:B------:R-:W-:Y:S01]  /*67a0*/  HADD2 R3, R21, R24 ;  /* 0x0000001815037230 */ /* 0x000fe20000000000 */
[----:B------:R-:W-:Y:S06]  /*67b0*/  @!P0 BRA `(.L_x_1417) ;  /* 0xffffffa000ec8947 */ /* 0x000fec000383ffff */
.L_x_1415:
[----:B------:R-:W0:Y:S01]  /*67c0*/  S2R R4, SR_CTAID.X ;  /* 0x0000000000047919 */ /* 0x000e220000002500 */
[----:B------:R-:W1:Y:S01]  /*67d0*/  LDC.64 R8, c[0x0][0x3a0] ;  /* 0x0000e800ff087b82 */ /* 0x000e620000000a00 */
[----:B------:R-:W0:Y:S01]  /*67e0*/  S2R R11, SR_TID.X ;  /* 0x00000000000b7919 */ /* 0x000e220000002100 */
[----:B------:R-:W2:Y:S01]  /*67f0*/  S2R R6, SR_CTAID.Y ;  /* 0x0000000000067919 */ /* 0x000ea20000002600 */
[----:B0-----:R-:W-:-:S05]  /*6800*/  LEA R11, R4, R11, 0x7 ;  /* 0x0000000b040b7211 */ /* 0x001fca00078e38ff */
[----:B--2---:R-:W-:-:S05]  /*6810*/  IMAD R11, R6, UR8, R11 ;  /* 0x00000008060b7c24 */ /* 0x004fca000f8e020b */
[----:B------:R-:W-:-:S05]  /*6820*/  SHF.L.U32 R11, R11, 0x2, RZ ;  /* 0x000000020b0b7819 */ /* 0x000fca00000006ff */
[----:B-1----:R-:W-:-:S05]  /*6830*/  IMAD.WIDE R10, R11, 0x2, R8 ;  /* 0x000000020b0a7825 */ /* 0x002fca00078e0208 */
        /* <DEDUP_REMOVED lines=8> */
.L_x_1421:
[----:B------:R-:W0:Y:S02]  /*68c0*/  LDS R8, [R4] ;  /* 0x0000000004087984 */ /* 0x000e240000000800 */
[----:B0-----:R-:W-:-:S05]  /*68d0*/  HADD2 R9, R8, R30 ;  /* 0x0000001e08097230 */ /* 0x001fca0000000000 */
[----:B------:R-:W0:Y:S02]  /*68e0*/  ATOMS.CAST.SPIN P0, [R4], R8, R9 ;  /* 0x000000080400758d */ /* 0x000e240001800009 */
[----:B0-----:R-:W-:Y:S05]  /*68f0*/  @!P0 BRA `(.L_x_1421) ;  /* 0xfffffffc00f08947 */ /* 0x001fea000383ffff */
[----:B------:R-:W-:Y:S05]  /*6900*/  BRA `(.L_x_1419) ;  /* 0x00000000000c7947 */ /* 0x000fea0003800000 */
.L_x_1420:
[----:B------:R-:W2:Y:S02]  /*6910*/  LD.E R4, desc[UR10][R10.64] ;  /* 0x0000000a0a047980 */ /* 0x000ea4000c101900 */
[----:B--2---:R-:W-:-:S05]  /*6920*/  IADD3 R9, PT, PT, R30, R4, RZ ;  /* 0x000000041e097210 */ /* 0x004fca0007ffe0ff */
[----:B------:R0:W-:Y:S02]  /*6930*/  ST.E desc[UR10][R10.64], R9 ;  /* 0x000000090a007985 */ /* 0x0001e4000c10190a */
.L_x_1419:
[----:B------:R-:W-:Y:S05]  /*6940*/  BSYNC.RECONVERGENT B0 ;  /* 0x0000000000007941 */ /* 0x000fea0003800200 */
.L_x_1418:
[----:B------:R1:W-:Y:S01]  /*6950*/  ATOM.E.ADD.F16x2.RN.STRONG.GPU P0, RZ, desc[UR10][R10.64+0x4], R13 ;  /* 0x8000040d0aff79a2 */ /* 0x0003e2000c10e10a */
[----:B------:R-:W-:Y:S04]  /*6960*/  BSSY.RECONVERGENT B0, `(.L_x_1422) ;  /* 0x000000e000007945 */ /* 0x000fe80003800200 */
[----:B-1----:R-:W-:Y:S05]  /*6970*/  @P0 BRA `(.L_x_1423) ;  /* 0x0000000000300947 */ /* 0x002fea0003800000 */
[----:B------:R-:W1:Y:S02]  /*6980*/  QSPC.E.S P0, RZ, [R10+0x4] ;  /* 0x000004000aff73aa */ /* 0x000e640000000500 */
[----:B-1----:R-:W-:Y:S05]  /*6990*/  @!P0 BRA `(.L_x_1424) ;  /* 0x00000000001c8947 */ /* 0x002fea0003800000 */
[----:B------:R-:W-:-:S04]  /*69a0*/  MOV R8, R10 ;  /* 0x0000000a00087202 */ /* 0x000fc80000000f00 */
[----:B------:R-:W-:-:S07]  /*69b0*/  MOV R4, R8 ;  /* 0x0000000800047202 */ /* 0x000fce0000000f00 */
.L_x_1425:
[----:B------:R-:W0:Y:S02]  /*69c0*/  LDS R8, [R4+0x4] ;  /* 0x0000040004087984 */ /* 0x000e240000000800 */
[----:B0-----:R-:W-:-:S05]  /*69d0*/  HFMA2 R9, R8, 1, 1, R0 ;  /* 0x3c003c0008097831 */ /* 0x001fca0000000000 */
[----:B------:R-:W0:Y:S02]  /*69e0*/  ATOMS.CAST.SPIN P0, [R4+0x4], R8, R9 ;  /* 0x000004080400758d */ /* 0x000e240001800009 */
[----:B0-----:R-:W-:Y:S05]  /*69f0*/  @!P0 BRA `(.L_x_1425) ;  /* 0xfffffffc00f08947 */ /* 0x001fea000383ffff */
[----:B------:R-:W-:Y:S05]  /*6a00*/  BRA `(.L_x_1423) ;  /* 0x00000000000c7947 */ /* 0x000fea0003800000 */
.L_x_1424:
[----:B------:R-:W0:Y:S02]  /*6a10*/  LD.E R0, desc[UR10][R10.64+0x4] ;  /* 0x0000040a0a007980 */ /* 0x000e24000c101900 */
[----:B0-----:R-:W-:-:S05]  /*6a20*/  IADD3 R9, PT, PT, R13, R0, RZ ;  /* 0x000000000d097210 */ /* 0x001fca0007ffe0ff */
[----:B------:R1:W-:Y:S02]  /*6a30*/  ST.E desc[UR10][R10.64+0x4], R9 ;  /* 0x000004090a007985 */ /* 0x0003e4000c10190a */
.L_x_1423:
[----:B------:R-:W-:Y:S05]  /*6a40*/  BSYNC.RECONVERGENT B0 ;  /* 0x0000000000007941 */ /* 0x000fea0003800200 */
.L_x_1422:
        /* <DEDUP_REMOVED lines=9> */
.L_x_1429:
[----:B------:R-:W0:Y:S02]  /*6ae0*/  LDS R8, [R0] ;  /* 0x0000000000087984 */ /* 0x000e240000000800 */
[----:B0-----:R-:W-:-:S05]  /*6af0*/  HADD2 R9, R8, R31 ;  /* 0x0000001f08097230 */ /* 0x001fca0000000000 */
[----:B------:R-:W0:Y:S02]  /*6b00*/  ATOMS.CAST.SPIN P0, [R0], R8, R9 ;  /* 0x000000080000758d */ /* 0x000e240001800009 */
[----:B0-----:R-:W-:Y:S05]  /*6b10*/  @!P0 BRA `(.L_x_1429) ;  /* 0xfffffffc00f08947 */ /* 0x001fea000383ffff */
[----:B------:R-:W-:Y:S05]  /*6b20*/  BRA `(.L_x_1427) ;  /* 0x00000000000c7947 */ /* 0x000fea0003800000 */
.L_x_1428:
[----:B------:R-:W2:Y:S02]  /*6b30*/  LD.E R0, desc[UR10][R10.64] ;  /* 0x0000000a0a007980 */ /* 0x000ea4000c101900 */
[----:B--2---:R-:W-:-:S05]  /*6b40*/  IADD3 R9, PT, PT, R31, R0, RZ ;  /* 0x000000001f097210 */ /* 0x004fca0007ffe0ff */
[----:B------:R0:W-:Y:S02]  /*6b50*/  ST.E desc[UR10][R10.64], R9 ;  /* 0x000000090a007985 */ /* 0x0001e4000c10190a */
.L_x_1427:
[----:B------:R-:W-:Y:S05]  /*6b60*/  BSYNC.RECONVERGENT B0 ;  /* 0x0000000000007941 */ /* 0x000fea0003800200 */
.L_x_1426:
        /* <DEDUP_REMOVED lines=8> */
.L_x_1433:
[----:B------:R-:W0:Y:S02]  /*6bf0*/  LDS R6, [R8+0x4] ;  /* 0x0000040008067984 */ /* 0x000e240000000800 */
[----:B0-----:R-:W-:-:S05]  /*6c00*/  HFMA2 R7, R6, 1, 1, R9 ;  /* 0x3c003c0006077831 */ /* 0x001fca0000000009 */
[----:B------:R-:W0:Y:S02]  /*6c10*/  ATOMS.CAST.SPIN P0, [R8+0x4], R6, R7 ;  /* 0x000004060800758d */ /* 0x000e240001800007 */
[----:B0-----:R-:W-:Y:S05]  /*6c20*/  @!P0 BRA `(.L_x_1433) ;  /* 0xfffffffc00f08947 */ /* 0x001fea000383ffff */
[----:B------:R-:W-:Y:S05]  /*6c30*/  BRA `(.L_x_1431) ;  /* 0x00000000000c7947 */ /* 0x000fea0003800000 */
.L_x_1432:
[----:B------:R-:W2:Y:S02]  /*6c40*/  LD.E R0, desc[UR10][R10.64+0x4] ;  /* 0x0000040a0a007980 */ /* 0x000ea4000c101900 */
[----:B--2---:R-:W-:-:S05]  /*6c50*/  IADD3 R7, PT, PT, R7, R0, RZ ;  /* 0x0000000007077210 */ /* 0x004fca0007ffe0ff */
[----:B------:R1:W-:Y:S02]  /*6c60*/  ST.E desc[UR10][R10.64+0x4], R7 ;  /* 0x000004070a007985 */ /* 0x0003e4000c10190a */
.L_x_1431:
[----:B------:R-:W-:Y:S05]  /*6c70*/  BSYNC.RECONVERGENT B0 ;  /* 0x0000000000007941 */ /* 0x000fea0003800200 */
.L_x_1430:
[----:B-1----:R-:W-:-:S05]  /*6c80*/  MOV R7, UR8 ;  /* 0x0000000800077c02 */ /* 0x002fca0008000f00 */
        /* <DEDUP_REMOVED lines=8> */
.L_x_1437:
[----:B------:R-:W0:Y:S02]  /*6d10*/  LDS R6, [R0] ;  /* 0x0000000000067984 */ /* 0x000e240000000800 */
[----:B0-----:R-:W-:-:S05]  /*6d20*/  HADD2 R7, R6, R39 ;  /* 0x0000002706077230 */ /* 0x001fca0000000000 */
[----:B------:R-:W0:Y:S02]  /*6d30*/  ATOMS.CAST.SPIN P0, [R0], R6, R7 ;  /* 0x000000060000758d */ /* 0x000e240001800007 */
[----:B0-----:R-:W-:Y:S05]  /*6d40*/  @!P0 BRA `(.L_x_1437) ;  /* 0xfffffffc00f08947 */ /* 0x001fea000383ffff */
[----:B------:R-:W-:Y:S05]  /*6d50*/  BRA `(.L_x_1435) ;  /* 0x00000000000c7947 */ /* 0x000fea0003800000 */
.L_x_1436:
[----:B------:R-:W2:Y:S02]  /*6d60*/  LD.E R0, desc[UR10][R10.64] ;  /* 0x0000000a0a007980 */ /* 0x000ea4000c101900 */
[----:B--2---:R-:W-:-:S05]  /*6d70*/  IADD3 R7, PT, PT, R39, R0, RZ ;  /* 0x0000000027077210 */ /* 0x004fca0007ffe0ff */
[----:B------:R0:W-:Y:S02]  /*6d80*/  ST.E desc[UR10][R10.64], R7 ;  /* 0x000000070a007985 */ /* 0x0001e4000c10190a */
.L_x_1435:
[----:B------:R-:W-:Y:S05]  /*6d90*/  BSYNC.RECONVERGENT B0 ;  /* 0x0000000000007941 */ /* 0x000fea0003800200 */
.L_x_1434:
        /* <DEDUP_REMOVED lines=8> */
[----:B0-----:R-:W-:-:S07]  /*6e20*/  MOV R7, R5 ;  /* 0x0000000500077202 */ /* 0x001fce0000000f00 */
.L_x_1442:
[----:B------:R-:W0:Y:S02]  /*6e30*/  LDS R4, [R6+0x4] ;  /* 0x0000040006047984 */ /* 0x000e240000000800 */
[----:B0-----:R-:W-:-:S05]  /*6e40*/  HFMA2 R5, R4, 1, 1, R7 ;  /* 0x3c003c0004057831 */ /* 0x001fca0000000007 */
[----:B------:R-:W0:Y:S02]  /*6e50*/  ATOMS.CAST.SPIN P0, [R6+0x4], R4, R5 ;  /* 0x000004040600758d */ /* 0x000e240001800005 */
[----:B0-----:R-:W-:Y:S05]  /*6e60*/  @!P0 BRA `(.L_x_1442) ;  /* 0xfffffffc00f08947 */ /* 0x001fea000383ffff */
[----:B------:R-:W-:Y:S05]  /*6e70*/  BSYNC.RECONVERGENT B1 ;  /* 0x0000000000017941 */ /* 0x000fea0003800200 */
.L_x_1441:
[----:B------:R-:W-:Y:S05]  /*6e80*/  BRA `(.L_x_1439) ;  /* 0x00000000000c7947 */ /* 0x000fea0003800000 */
.L_x_1440:
[----:B------:R-:W2:Y:S02]  /*6e90*/  LD.E R0, desc[UR10][R10.64+0x4] ;  /* 0x0000040a0a007980 */ /* 0x000ea4000c101900 */
[----:B--2---:R-:W-:-:S05]  /*6ea0*/  IADD3 R5, PT, PT, R5, R0, RZ ;  /* 0x0000000005057210 */ /* 0x004fca0007ffe0ff */
[----:B------:R1:W-:Y:S02]  /*6eb0*/  ST.E desc[UR10][R10.64+0x4], R5 ;  /* 0x000004050a007985 */ /* 0x0003e4000c10190a */
.L_x_1439:
[----:B------:R-:W-:Y:S05]  /*6ec0*/  BSYNC.RECONVERGENT B0 ;  /* 0x0000000000007941 */ /* 0x000fea0003800200 */
.L_x_1438:
        /* <DEDUP_REMOVED lines=9> */
.L_x_1446:
[----:B------:R-:W0:Y:S02]  /*6f60*/  LDS R4, [R0] ;  /* 0x0000000000047984 */ /* 0x000e240000000800 */
[----:B0-----:R-:W-:-:S05]  /*6f70*/  HADD2 R5, R4, R3 ;  /* 0x0000000304057230 */ /* 0x001fca0000000000 */
[----:B------:R-:W0:Y:S02]  /*6f80*/  ATOMS.CAST.SPIN P0, [R0], R4, R5 ;  /* 0x000000040000758d */ /* 0x000e240001800005 */
[----:B0-----:R-:W-:Y:S05]  /*6f90*/  @!P0 BRA `(.L_x_1446) ;  /* 0xfffffffc00f08947 */ /* 0x001fea000383ffff */
[----:B------:R-:W-:Y:S05]  /*6fa0*/  BRA `(.L_x_1444) ;  /* 0x00000000000c7947 */ /* 0x000fea0003800000 */
.L_x_1445:
[----:B------:R-:W2:Y:S02]  /*6fb0*/  LD.E R0, desc[UR10][R10.64] ;  /* 0x0000000a0a007980 */ /* 0x000ea4000c101900 */
[----:B--2---:R-:W-:-:S05]  /*6fc0*/  IADD3 R3, PT, PT, R3, R0, RZ ;  /* 0x0000000003037210 */ /* 0x004fca0007ffe0ff */
[----:B------:R0:W-:Y:S02]  /*6fd0*/  ST.E desc[UR10][R10.64], R3 ;  /* 0x000000030a007985 */ /* 0x0001e4000c10190a */
.L_x_1444:
[----:B------:R-:W-:Y:S05]  /*6fe0*/  BSYNC.RECONVERGENT B0 ;  /* 0x0000000000007941 */ /* 0x000fea0003800200 */
.L_x_1443:
[----:B------:R1:W-:Y:S02]  /*6ff0*/  ATOM.E.ADD.F16x2.RN.STRONG.GPU P0, RZ, desc[UR10][R10.64+0x4], R2 ;  /* 0x800004020aff79a2 */ /* 0x0003e4000c10e10a */
[----:B-1----:R-:W-:Y:S05]  /*7000*/  @P0 EXIT ;  /* 0x000000000000094d */ /* 0x002fea0003800000 */
[----:B------:R-:W1:Y:S02]  /*7010*/  QSPC.E.S P0, RZ, [R10+0x4] ;  /* 0x000004000aff73aa */ /* 0x000e640000000500 */
[----:B-1----:R-:W-:Y:S05]  /*7020*/  @!P0 BRA `(.L_x_1447) ;  /* 0x0000000000208947 */ /* 0x002fea0003800000 */
[----:B------:R-:W-:-:S04]  /*7030*/  MOV R4, R10 ;  /* 0x0000000a00047202 */ /* 0x000fc80000000f00 */
[----:B------:R-:W-:Y:S02]  /*7040*/  MOV R4, R4 ;  /* 0x0000000400047202 */ /* 0x000fe40000000f00 */
[----:B------:R-:W-:-:S07]  /*7050*/  MOV R5, R2 ;  /* 0x0000000200057202 */ /* 0x000fce0000000f00 */
.L_x_1448:
[----:B------:R-:W0:Y:S02]  /*7060*/  LDS R2, [R4+0x4] ;  /* 0x0000040004027984 */ /* 0x000e240000000800 */
[----:B0-----:R-:W-:-:S05]  /*7070*/  HFMA2 R3, R2, 1, 1, R5 ;  /* 0x3c003c0002037831 */ /* 0x001fca0000000005 */
[----:B------:R-:W0:Y:S02]  /*7080*/  ATOMS.CAST.SPIN P0, [R4+0x4], R2, R3 ;  /* 0x000004020400758d */ /* 0x000e240001800003 */
[----:B0-----:R-:W-:Y:S05]  /*7090*/  @!P0 BRA `(.L_x_1448) ;  /* 0xfffffffc00f08947 */ /* 0x001fea000383ffff */
[----:B------:R-:W-:Y:S05]  /*70a0*/  EXIT ;  /* 0x000000000000794d */ /* 0x000fea0003800000 */
.L_x_1447:
[----:B------:R-:W0:Y:S02]  /*70b0*/  LD.E R0, desc[UR10][R10.64+0x4] ;  /* 0x0000040a0a007980 */ /* 0x000e24000c101900 */
[----:B0-----:R-:W-:-:S05]  /*70c0*/  IADD3 R3, PT, PT, R2, R0, RZ ;  /* 0x0000000002037210 */ /* 0x001fca0007ffe0ff */
[----:B------:R-:W-:Y:S01]  /*70d0*/  ST.E desc[UR10][R10.64+0x4], R3 ;  /* 0x000004030a007985 */ /* 0x000fe2000c10190a */
[----:B------:R-:W-:Y:S05]  /*70e0*/  EXIT ;  /* 0x000000000000794d */ /* 0x000fea0003800000 */
.L_x_1449:
        /* <DEDUP_REMOVED lines=9> */
.L_x_1873:


//--------------------- .text._ZN4vllm4gptq33gemm_half_q_half_gptq_4bit_kernelILb1ELi4EEEvPK6__halfPKjS6_S4_PS2_iiiibPKi --------------------------
	.section	.text._ZN4vllm4gptq33gemm_half_q_half_gptq_4bit_kernelILb1ELi4EEEvPK6__halfPKjS6_S4_PS2_iiiibPKi,"ax",@progbits
	.align	128
        .global         _ZN4vllm4gptq33gemm_half_q_half_gptq_4bit_kernelILb1ELi4EEEvPK6__halfPKjS6_S4_PS2_iiiibPKi
        .type           _ZN4vllm4gptq33gemm_half_q_half_gptq_4bit_kernelILb1ELi4EEEvPK6__halfPKjS6_S4_PS2_iiiibPKi,@function
        .size           _ZN4vllm4gptq33gemm_half_q_half_gptq_4bit_kernelILb1ELi4EEEvPK6__halfPKjS6_S4_PS2_iiiibPKi,(.L_x_1874 - _ZN4vllm4gptq33gemm_half_q_half_gptq_4bit_kernelILb1ELi4EEEvPK6__halfPKjS6_S4_PS2_iiiibPKi)
        .other          _ZN4vllm4gptq33gemm_half_q_half_gptq_4bit_kernelILb1ELi4EEEvPK6__halfPKjS6_S4_PS2_iiiibPKi,@"STO_CUDA_ENTRY STV_DEFAULT"
_ZN4vllm4gptq33gemm_half_q_half_gptq_4bit_kernelILb1ELi4EEEvPK6__halfPKjS6_S4_PS2_iiiibPKi:
.text._ZN4vllm4gptq33gemm_half_q_half_gptq_4bit_kernelILb1ELi4EEEvPK6__halfPKjS6_S4_PS2_iiiibPKi:
        /* <DEDUP_REMOVED lines=26> */
[----:B------:R-:W-:Y:S02]  /*01a0*/  IADD3 R9, P0, PT, R0, R4, RZ ;  /* 0x0000000400097210 */ /* 0x000fe40007f1e0ff */
[CC--:B------:R-:W-:Y:S02]  /*01b0*/  IADD3 R6, PT, PT, R4.reuse, R3.reuse, RZ ;  /* 0x0000000304067210 */ /* 0x0c0fe40007ffe0ff */
[----:B------:R-:W-:Y:S02]  /*01c0*/  LEA.HI.X.SX32 R10, R4, RZ, 0x1, P0 ;  /* 0x000000ff040a7211 */ /* 0x000fe400000f0eff */
[-C--:B------:R-:W-:Y:S02]  /*01d0*/  IADD3 R4, PT, PT, R6, R3.reuse, RZ ;  /* 0x0000000306047210 */ /* 0x080fe40007ffe0ff */
[----:B------:R-:W-:Y:S02]  /*01e0*/  IADD3 R11, P1, PT, R0, R6, RZ ;  /* 0x00000006000b7210 */ /* 0x000fe40007f3e0ff */
[----:B------:R-:W-:-:S02]  /*01f0*/  IADD3 R13, PT, PT, R4, R3, RZ ;  /* 0x00000003040d7210 */ /* 0x000fc40007ffe0ff */
[C---:B0-----:R-:W-:Y:S02]  /*0200*/  LEA R8, P0, R9.reuse, UR6, 0x1 ;  /* 0x0000000609087c11 */ /* 0x041fe4000f8008ff */
[----:B------:R-:W-:Y:S02]  /*0210*/  IADD3 R16, P2, PT, R0, R4, RZ ;  /* 0x0000000400107210 */ /* 0x000fe40007f5e0ff */
[----:B------:R-:W-:Y:S02]  /*0220*/  LEA.HI.X R9, R9, UR7, R10, 0x1, P0 ;  /* 0x0000000709097c11 */ /* 0x000fe400080f0c0a */
[----:B------:R-:W-:Y:S02]  /*0230*/  LEA.HI.X.SX32 R6, R6, RZ, 0x1, P1 ;  /* 0x000000ff06067211 */ /* 0x000fe400008f0eff */
[C---:B------:R-:W-:Y:S02]  /*0240*/  LEA R10, P0, R11.reuse, UR6, 0x1 ;  /* 0x000000060b0a7c11 */ /* 0x040fe4000f8008ff */
[----:B------:R-:W-:Y:S01]  /*0250*/  IADD3 R0, P3, PT, R0, R13, RZ ;  /* 0x0000000d00007210 */ /* 0x000fe20007f7e0ff */
[----:B------:R-:W2:Y:S01]  /*0260*/  LDG.E.U16.CONSTANT R9, desc[UR8][R8.64] ;  /* 0x0000000808097981 */ /* 0x000ea2000c1e9500 */
[----:B------:R-:W-:-:S02]  /*0270*/  LEA.HI.X R11, R11, UR7, R6, 0x1, P0 ;  /* 0x000000070b0b7c11 */ /* 0x000fc400080f0c06 */
[----:B------:R-:W-:Y:S02]  /*0280*/  LEA.HI.X.SX32 R17, R4, RZ, 0x1, P2 ;  /* 0x000000ff04117211 */ /* 0x000fe400010f0eff */
[----:B------:R-:W-:Y:S02]  /*0290*/  LEA R12, P1, R16, UR6, 0x1 ;  /* 0x00000006100c7c11 */ /* 0x000fe4000f8208ff */
[----:B------:R-:W-:Y:S01]  /*02a0*/  LEA.HI.X.SX32 R15, R13, RZ, 0x1, P3 ;  /* 0x000000ff0d0f7211 */ /* 0x000fe200018f0eff */
[----:B------:R-:W3:Y:S01]  /*02b0*/  LDG.E.U16.CONSTANT R11, desc[UR8][R10.64] ;  /* 0x000000080a0b7981 */ /* 0x000ee2000c1e9500 */
[----:B------:R-:W-:Y:S02]  /*02c0*/  LEA R14, P0, R0, UR6, 0x1 ;  /* 0x00000006000e7c11 */ /* 0x000fe4000f8008ff */
[----:B------:R-:W-:Y:S02]  /*02d0*/  LEA.HI.X R13, R16, UR7, R17, 0x1, P1 ;  /* 0x00000007100d7c11 */ /* 0x000fe400088f0c11 */
[----:B------:R-:W-:-:S04]  /*02e0*/  LEA.HI.X R15, R0, UR7, R15, 0x1, P0 ;  /* 0x00000007000f7c11 */ /* 0x000fc800080f0c0f */
[----:B------:R-:W4:Y:S04]  /*02f0*/  LDG.E.U16.CONSTANT R13, desc[UR8][R12.64] ;  /* 0x000000080c0d7981 */ /* 0x000f28000c1e9500 */
[----:B------:R-:W5:Y:S04]  /*0300*/  LDG.E.U16.CONSTANT R15, desc[UR8][R14.64] ;  /* 0x000000080e0f7981 */ /* 0x000f68000c1e9500 */
[----:B--2---:R0:W-:Y:S04]  /*0310*/  STS.U16 [R2], R9 ;  /* 0x0000000902007388 */ /* 0x0041e80000000400 */
[----:B---3--:R0:W-:Y:S04]  /*0320*/  STS.U16 [R2+0x100], R11 ;  /* 0x0001000b02007388 */ /* 0x0081e80000000400 */
[----:B----4-:R0:W-:Y:S04]  /*0330*/  STS.U16 [R2+0x200], R13 ;  /* 0x0002000d02007388 */ /* 0x0101e80000000400 */
[----:B-----5:R0:W-:Y:S01]  /*0340*/  STS.U16 [R2+0x300], R15 ;  /* 0x0003000f02007388 */ /* 0x0201e20000000400 */
[----:B------:R-:W-:Y:S05]  /*0350*/  BRA `(.L_x_1451) ;  /* 0x0000000000847947 */ /* 0x000fea0003800000 */
.L_x_1452:
        /* <DEDUP_REMOVED lines=19> */
[C---:B------:R-:W-:Y:S02]  /*0490*/  LEA R10, P0, R11.reuse, UR4, 0x1 ;  /* 0x000000040b0a7c11 */ /* 0x040fe4000f8008ff */
[----:B------:R-:W-:Y:S02]  /*04a0*/  LEA R12, P1, R6, UR4, 0x1 ;  /* 0x00000004060c7c11 */ /* 0x000fe4000f8208ff */
[----:B------:R-:W-:Y:S01]  /*04b0*/  LEA R14, P2, R4, UR4, 0x1 ;  /* 0x00000004040e7c11 */ /* 0x000fe2000f8408ff */
[----:B------:R-:W2:Y:S01]  /*04c0*/  LDG.E.U16.CONSTANT R9, desc[UR8][R8.64] ;  /* 0x0000000808097981 */ /* 0x000ea2000c1e9500 */
[----:B------:R-:W-:Y:S02]  /*04d0*/  LEA.HI.X R11, R11, UR5, R16, 0x1, P0 ;  /* 0x000000050b0b7c11 */ /* 0x000fe400080f0c10 */
[----:B------:R-:W-:Y:S02]  /*04e0*/  LEA.HI.X R13, R6, UR5, R13, 0x1, P1 ;  /* 0x00000005060d7c11 */ /* 0x000fe400088f0c0d */
[----:B------:R-:W-:-:S02]  /*04f0*/  LEA.HI.X R15, R4, UR5, R15, 0x1, P2 ;  /* 0x00000005040f7c11 */ /* 0x000fc400090f0c0f */
[----:B------:R-:W3:Y:S04]  /*0500*/  LDG.E.U16.CONSTANT R11, desc[UR8][R10.64] ;  /* 0x000000080a0b7981 */ /* 0x000ee8000c1e9500 */
[----:B------:R-:W4:Y:S04]  /*0510*/  LDG.E.U16.CONSTANT R13, desc[UR8][R12.64] ;  /* 0x000000080c0d7981 */ /* 0x000f28000c1e9500 */
[----:B------:R-:W5:Y:S04]  /*0520*/  LDG.E.U16.CONSTANT R15, desc[UR8][R14.64] ;  /* 0x000000080e0f7981 */ /* 0x000f68000c1e9500 */
[----:B--2---:R1:W-:Y:S04]  /*0530*/  STS.U16 [R2], R9 ;  /* 0x0000000902007388 */ /* 0x0043e80000000400 */
[----:B---3--:R1:W-:Y:S04]  /*0540*/  STS.U16 [R2+0x100], R11 ;  /* 0x0001000b02007388 */ /* 0x0083e80000000400 */
[----:B----4-:R1:W-:Y:S04]  /*0550*/  STS.U16 [R2+0x200], R13 ;  /* 0x0002000d02007388 */ /* 0x0103e80000000400 */
[----:B-----5:R1:W-:Y:S02]  /*0560*/  STS.U16 [R2+0x300], R15 ;  /* 0x0003000f02007388 */ /* 0x0203e40000000400 */
.L_x_1451:
[----:B------:R-:W-:Y:S05]  /*0570*/  BSYNC.RECONVERGENT B0 ;  /* 0x0000000000007941 */ /* 0x000fea0003800200 */
.L_x_1450:
[----:B------:R-:W2:Y:S02]  /*0580*/  LDCU UR4, c[0x0][0x3ac] ;  /* 0x00007580ff0477ac */ /* 0x000ea40008000800 */
[----:B--2---:R-:W-:-:S04]  /*0590*/  MOV R32, UR4 ;  /* 0x0000000400207c02 */ /* 0x004fc80008000f00 */
[----:B------:R-:W-:-:S13]  /*05a0*/  ISETP.GE.AND P0, PT, R31, R32, PT ;  /* 0x000000201f00720c */ /* 0x000fda0003f06270 */
[----:B------:R-:W-:Y:S05]  /*05b0*/  @P0 EXIT ;  /* 0x000000000000094d */ /* 0x000fea0003800000 */
[----:B01----:R-:W0:Y:S01]  /*05c0*/  LDC R2, c[0x0][0x3b4] ;  /* 0x0000ed00ff027b82 */ /* 0x003e220000000800 */
[----:B------:R-:W1:Y:S01]  /*05d0*/  LDCU.U8 UR4, c[0x0][0x3b8] ;  /* 0x00007700ff0477ac */ /* 0x000e620008000000 */
[----:B------:R-:W-:Y:S01]  /*05e0*/  SHF.L.U32 R29, R7, 0x4, RZ ;  /* 0x00000004071d7819 */ /* 0x000fe200000006ff */
        /* <DEDUP_REMOVED lines=30> */
[----:B------:R0:W3:Y:S01]  /*07d0*/  F2I.FTZ.U32.TRUNC.NTZ R9, R8 ;  /* 0x0000000800097305 */ /* 0x0000e2000021f000 */
[----:B------:R-:W-:-:S04]  /*07e0*/  LEA.HI R0, R0, R31, RZ, 0x3 ;  /* 0x0000001f00007211 */ /* 0x000fc800078f18ff */
[----:B------:R-:W-:Y:S02]  /*07f0*/  SHF.R.S32.HI R28, RZ, 0x3, R0 ;  /* 0x00000003ff1c7819 */ /* 0x000fe40000011400 */
[----:B0-----:R-:W-:Y:S01]  /*0800*/  MOV R8, RZ ;  /* 0x000000ff00087202 */ /* 0x001fe20000000f00 */
[----:B---3--:R-:W-:-:S04]  /*0810*/  IMAD R13, R13, R9, RZ ;  /* 0x000000090d0d7224 */ /* 0x008fc800078e02ff */
[----:B------:R-:W-:-:S06]  /*0820*/  IMAD.HI.U32 R9, R9, R13, R8 ;  /* 0x0000000d09097227 */ /* 0x000fcc00078e0008 */
[----:B------:R-:W-:Y:S02]  /*0830*/  IMAD.HI.U32 R15, R9, R30, RZ ;  /* 0x0000001e090f7227 */ /* 0x000fe400078e00ff */
[----:B------:R-:W0:Y:S03]  /*0840*/  LDC.64 R8, c[0x0][0x390] ;  /* 0x0000e400ff087b82 */ /* 0x000e260000000a00 */
        /* <DEDUP_REMOVED lines=12> */
[----:B0-----:R-:W-:-:S06]  /*0910*/  IMAD.WIDE R8, R13, 0x4, R8 ;  /* 0x000000040d087825 */ /* 0x001fcc00078e0208 */
[----:B------:R-:W3:Y:S01]  /*0920*/  LDG.E.CONSTANT R8, desc[UR8][R8.64] ;  /* 0x0000000808087981 */ /* 0x000ee2000c1e9900 */
[----:B-1----:R-:W-:Y:S01]  /*0930*/  UPRMT UR4, UR4, 0x8880, URZ ;  /* 0x0000888004047896 */ /* 0x002fe200080000ff */
[----:B------:R-:W-:Y:S01]  /*0940*/  LOP3.LUT R29, R29, 0x10, RZ, 0xc0, !PT ;  /* 0x000000101d1d7812 */ /* 0x000fe200078ec0ff */
[----:B------:R-:W-:Y:S01]  /*0950*/  IMAD R5, R5, R32, RZ ;  /* 0x0000002005057224 */ /* 0x000fe200078e02ff */
[----:B------:R-:W-:Y:S01]  /*0960*/  I2F.F16 R10, -0x40 ;  /* 0xffffffc0000a7906 */ /* 0x000fe20000200c00 */
[----:B------:R-:W-:Y:S01]  /*0970*/  UISETP.NE.AND UP0, UPT, UR4, URZ, UPT ;  /* 0x000000ff0400728c */ /* 0x000fe2000bf05270 */
[----:B------:R-:W-:Y:S01]  /*0980*/  HFMA2 R49, -RZ, RZ, 0, 0 ;  /* 0x00000000ff317431 */ /* 0x000fe200000001ff */
[----:B------:R-:W-:Y:S01]  /*0990*/  CS2R R38, SRZ ;  /* 0x0000000000267805 */ /* 0x000fe2000001ff00 */
[----:B------:R-:W-:Y:S01]  /*09a0*/  HFMA2 R57, -RZ, RZ, 0, 0 ;  /* 0x00000000ff397431 */ /* 0x000fe200000001ff */
[----:B------:R-:W-:Y:S01]  /*09b0*/  USEL UR4, URZ, 0x1, UP0 ;  /* 0x00000001ff047887 */ /* 0x000fe20008000000 */
[----:B------:R-:W-:Y:S01]  /*09c0*/  HFMA2 R55, -RZ, RZ, 0, 0 ;  /* 0x00000000ff377431 */ /* 0x000fe200000001ff */
[----:B------:R-:W-:Y:S01]  /*09d0*/  MOV R51, RZ ;  /* 0x000000ff00337202 */ /* 0x000fe20000000f00 */
[----:B------:R-:W-:Y:S01]  /*09e0*/  HFMA2 R43, -RZ, RZ, 0, 0 ;  /* 0x00000000ff2b7431 */ /* 0x000fe200000001ff */
[----:B------:R-:W-:-:S02]  /*09f0*/  MOV R53, RZ ;  /* 0x000000ff00357202 */ /* 0x000fc40000000f00 */
[----:B------:R-:W-:Y:S02]  /*0a00*/  CS2R R40, SRZ ;  /* 0x0000000000287805 */ /* 0x000fe4000001ff00 */
[----:B------:R-:W-:Y:S02]  /*0a10*/  CS2R R34, SRZ ;  /* 0x0000000000227805 */ /* 0x000fe4000001ff00 */
[----:B------:R-:W-:Y:S02]  /*0a20*/  MOV R47, RZ ;  /* 0x000000ff002f7202 */ /* 0x000fe40000000f00 */
[----:B------:R-:W-:Y:S02]  /*0a30*/  CS2R R36, SRZ ;  /* 0x0000000000247805 */ /* 0x000fe4000001ff00 */
[----:B------:R-:W-:Y:S01]  /*0a40*/  MOV R45, RZ ;  /* 0x000000ff002d7202 */ /* 0x000fe20000000f00 */
[----:B------:R-:W-:Y:S01]  /*0a50*/  BAR.SYNC.DEFER_BLOCKING 0x0 ;  /* 0x0000000000007b1d */ /* 0x000fe20000010000 */
[----:B---3--:R-:W-:-:S07]  /*0a60*/  SHF.R.U32.HI R0, RZ, R29, R8 ;  /* 0x0000001dff007219 */ /* 0x008fce0000011608 */
[----:B------:R-:W0:Y:S01]  /*0a70*/  LDC.64 R8, c[0x0][0x398] ;  /* 0x0000e600ff087b82 */ /* 0x000e220000000a00 */
[----:B------:R-:W-:Y:S02]  /*0a80*/  LOP3.LUT R4, R0, 0xf, RZ, 0xc0, !PT ;  /* 0x0000000f00047812 */ /* 0x000fe400078ec0ff */
[--C-:B------:R-:W-:Y:S02]  /*0a90*/  SHF.R.U32.HI R6, RZ, 0x4, R0.reuse ;  /* 0x00000004ff067819 */ /* 0x100fe40000011600 */
[----:B------:R-:W-:Y:S02]  /*0aa0*/  IADD3 R7, PT, PT, R4, UR4, RZ ;  /* 0x0000000404077c10 */ /* 0x000fe4000fffe0ff */
[--C-:B------:R-:W-:Y:S02]  /*0ab0*/  SHF.R.U32.HI R4, RZ, 0x8, R0.reuse ;  /* 0x00000008ff047819 */ /* 0x100fe40000011600 */
[----:B------:R-:W-:Y:S01]  /*0ac0*/  SHF.R.U32.HI R0, RZ, 0xc, R0 ;  /* 0x0000000cff007819 */ /* 0x000fe20000011600 */
[----:B------:R1:W-:Y:S01]  /*0ad0*/  I2F.F16 R13, R7 ;  /* 0x00000007000d7306 */ /* 0x0003e20000200c00 */
[----:B------:R-:W-:-:S02]  /*0ae0*/  LOP3.LUT R6, R6, 0xf, RZ, 0xc0, !PT ;  /* 0x0000000f06067812 */ /* 0x000fc400078ec0ff */
[----:B------:R-:W-:Y:S02]  /*0af0*/  LOP3.LUT R0, R0, 0xf, RZ, 0xc0, !PT ;  /* 0x0000000f00007812 */ /* 0x000fe400078ec0ff */
[----:B------:R-:W-:Y:S02]  /*0b00*/  LOP3.LUT R4, R4, 0xf, RZ, 0xc0, !PT ;  /* 0x0000000f04047812 */ /* 0x000fe400078ec0ff */
[----:B------:R-:W-:Y:S02]  /*0b10*/  IADD3 R12, PT, PT, R0, UR4, RZ ;  /* 0x00000004000c7c10 */ /* 0x000fe4000fffe0ff */
[----:B------:R-:W-:Y:S02]  /*0b20*/  SHF.L.U32 R0, R5, 0x4, RZ ;  /* 0x0000000405007819 */ /* 0x000fe400000006ff */
[----:B------:R-:W-:Y:S01]  /*0b30*/  SHF.R.S32.HI R5, RZ, 0x1f, R31 ;  /* 0x0000001fff057819 */ /* 0x000fe2000001141f */
[----:B------:R-:W3:Y:S01]  /*0b40*/  I2F.F16 R21, R12 ;  /* 0x0000000c00157306 */ /* 0x000ee20000200c00 */
[----:B------:R-:W-:-:S02]  /*0b50*/  IADD3 R63, P0, PT, R31, R0, RZ ;  /* 0x000000001f3f7210 */ /* 0x000fc40007f1e0ff */
[----:B------:R-:W-:Y:S02]  /*0b60*/  IADD3 R6, PT, PT, R6, UR4, RZ ;  /* 0x0000000406067c10 */ /* 0x000fe4000fffe0ff */
[----:B------:R-:W-:Y:S02]  /*0b70*/  IADD3 R4, PT, PT, R4, UR4, RZ ;  /* 0x0000000404047c10 */ /* 0x000fe4000fffe0ff */
[----:B------:R-:W-:Y:S01]  /*0b80*/  LEA.HI.X.SX32 R0, R0, R5, 0x1, P0 ;  /* 0x0000000500007211 */ /* 0x000fe200000f0eff */
[----:B------:R4:W5:Y:S01]  /*0b90*/  I2F.F16 R17, R6 ;  /* 0x0000000600117306 */ /* 0x0009620000200c00 */
[----:B------:R-:W-:Y:S02]  /*0ba0*/  ISETP.GE.U32.AND P0, PT, R30, R3, PT ;  /* 0x000000031e00720c */ /* 0x000fe40003f06070 */
[----:B------:R-:W-:Y:S02]  /*0bb0*/  IADD3 R3, PT, PT, R31, R2, RZ ;  /* 0x000000021f037210 */ /* 0x000fe40007ffe0ff */
[----:B--2---:R-:W-:-:S02]  /*0bc0*/  LEA R68, P1, R63, UR6, 0x2 ;  /* 0x000000063f447c11 */ /* 0x004fc4000f8210ff */
[----:B-1----:R-:W-:Y:S01]  /*0bd0*/  IADD3 R7, PT, PT, R7, 0xe400, RZ ;  /* 0x0000e40007077810 */ /* 0x002fe20007ffe0ff */
[----:B------:R1:W2:Y:S01]  /*0be0*/  I2F.F16 R19, R4 ;  /* 0x0000000400137306 */ /* 0x0002a20000200c00 */
[----:B0-----:R-:W-:Y:S01]  /*0bf0*/  IMAD.WIDE R8, R3, 0x2, R8 ;  /* 0x0000000203087825 */ /* 0x001fe200078e0208 */
[----:B----4-:R-:W-:-:S03]  /*0c00*/  IADD3 R6, PT, PT, R6, 0xe400, RZ ;  /* 0x0000e40006067810 */ /* 0x010fc60007ffe0ff */
[C---:B---3--:R-:W-:Y:S01]  /*0c10*/  HADD2 R21, R10.reuse.H0_H0, -R21.H0_H0 ;  /* 0xa00000150a157230 */ /* 0x048fe20000000800 */
[----:B------:R-:W-:Y:S02]  /*0c20*/  IADD3 R3, PT, PT, R4, 0xe400, RZ ;  /* 0x0000e40004037810 */ /* 0x000fe40007ffe0ff */
[----:B------:R-:W-:Y:S01]  /*0c30*/  IADD3 R12, PT, PT, R12, 0xe400, RZ ;  /* 0x0000e4000c0c7810 */ /* 0x000fe20007ffe0ff */
[C---:B-----5:R-:W-:Y:S01]  /*0c40*/  HADD2 R5, R10.reuse.H0_H0, -R17.H0_H0 ;  /* 0xa00000110a057230 */ /* 0x060fe20000000800 */
[----:B------:R-:W-:Y:S01]  /*0c50*/  LEA.HI.X R63, R63, UR7, R0, 0x2, P1 ;  /* 0x000000073f3f7c11 */ /* 0x000fe200088f1400 */
[C---:B------:R-:W-:Y:S01]  /*0c60*/  HADD2 R0, R10.reuse.H0_H0, -R13.H0_H0 ;  /* 0xa000000d0a007230 */ /* 0x040fe20000000800 */
[----:B-1----:R-:W-:Y:S02]  /*0c70*/  PRMT R4, R6, 0x5410, R6 ;  /* 0x0000541006047816 */ /* 0x002fe40000000006 */
[----:B------:R-:W-:Y:S02]  /*0c80*/  PRMT R2, R7, 0x5410, R7 ;  /* 0x0000541007027816 */ /* 0x000fe40000000007 */
[----:B------:R-:W-:Y:S01]  /*0c90*/  PRMT R6, R3, 0x5410, R3 ;  /* 0x0000541003067816 */ /* 0x000fe20000000003 */
[----:B--2---:R-:W-:Y:S01]  /*0ca0*/  HADD2 R19, R10.H0_H0, -R19.H0_H0 ;  /* 0xa00000130a137230 */ /* 0x004fe20000000800 */
[----:B------:R-:W-:Y:S01]  /*0cb0*/  PRMT R12, R12, 0x5410, R12 ;  /* 0x000054100c0c7816 */ /* 0x000fe2000000000c */
[----:B------:R-:W-:Y:S06]  /*0cc0*/  @P0 BRA `(.L_x_1453) ;  /* 0x0000003000d80947 */ /* 0x000fec0003800000 */
[----:B------:R-:W2:Y:S04]  /*0cd0*/  LDG.E.CONSTANT R13, desc[UR8][R8.64] ;  /* 0x00000008080d7981 */ /* 0x000ea8000c1e9900 */
[----:B------:R0:W3:Y:S01]  /*0ce0*/  LDG.E.CONSTANT R10, desc[UR8][R8.64+0x4] ;  /* 0x00000408080a7981 */ /* 0x0000e2000c1e9900 */
[----:B------:R-:W1:Y:S01]  /*0cf0*/  S2UR UR5, SR_CgaCtaId ;  /* 0x00000000000579c3 */ /* 0x000e620000008800 */
[----:B------:R-:W-:Y:S01]  /*0d00*/  MOV R3, R0 ;  /* 0x0000000000037202 */ /* 0x000fe20000000f00 */
[----:B------:R-:W-:Y:S01]  /*0d10*/  UMOV UR4, 0x400 ;  /* 0x0000040000047882 */ /* 0x000fe20000000000 */
[----:B------:R-:W-:Y:S01]  /*0d20*/  IADD3 R0, PT, PT, R30, R11, RZ ;  /* 0x0000000b1e007210 */ /* 0x000fe20007ffe0ff */
[----:B------:R-:W4:Y:S01]  /*0d30*/  LDCU.U8 UR6, c[0x0][0x3b8] ;  /* 0x00007700ff0677ac */ /* 0x000f220008000000 */
        /* <DEDUP_REMOVED lines=9> */
[----:B----4-:R-:W-:-:S07]  /*0dd0*/  HADD2.F32 R10, -RZ, R10.H1_H1 ;  /* 0x3000000aff0a7230 */ /* 0x010fce0000004100 */
.L_x_1455:
[----:B------:R-:W-:Y:S01]  /*0de0*/  MOV R69, R63 ;  /* 0x0000003f00457202 */ /* 0x000fe20000000f00 */
[----:B------:R-:W0:Y:S04]  /*0df0*/  LDS.128 R20, [UR4] ;  /* 0x00000004ff147984 */ /* 0x000e280008000c00 */
[----:B------:R-:W2:Y:S01]  /*0e00*/  LDG.E.128.CONSTANT R16, desc[UR8][R68.64] ;  /* 0x0000000844107981 */ /* 0x000ea2000c1e9d00 */
[----:B------:R-:W-:Y:S02]  /*0e10*/  ISETP.NE.AND P0, PT, R30, R11, PT ;  /* 0x0000000b1e00720c */ /* 0x000fe40003f05270 */
[C---:B--2---:R-:W-:Y:S02]  /*0e20*/  LOP3.LUT R44, R17.reuse, 0xf000f, RZ, 0xc0, !PT ;  /* 0x000f000f112c7812 */ /* 0x044fe400078ec0ff */
[----:B------:R-:W-:-:S02]  /*0e30*/  LOP3.LUT R42, R17, 0xf000f0, RZ, 0xc0, !PT ;  /* 0x00f000f0112a7812 */ /* 0x000fc400078ec0ff */
[----:B------:R-:W-:Y:S02]  /*0e40*/  SHF.R.U32.HI R25, RZ, 0x8, R17 ;  /* 0x00000008ff197819 */ /* 0x000fe40000011611 */
[C---:B------:R-:W-:Y:S02]  /*0e50*/  LOP3.LUT R32, R16.reuse, 0xf000f, RZ, 0xc0, !PT ;  /* 0x000f000f10207812 */ /* 0x040fe400078ec0ff */
[----:B------:R-:W-:Y:S02]  /*0e60*/  LOP3.LUT R27, R16, 0xf000f0, RZ, 0xc0, !PT ;  /* 0x00f000f0101b7812 */ /* 0x000fe400078ec0ff */
[C---:B------:R-:W-:Y:S02]  /*0e70*/  LOP3.LUT R17, R18.reuse, 0xf000f, RZ, 0xc0, !PT ;  /* 0x000f000f12117812 */ /* 0x040fe400078ec0ff */
[----:B------:R-:W-:Y:S02]  /*0e80*/  LOP3.LUT R46, R18, 0xf000f0, RZ, 0xc0, !PT ;  /* 0x00f000f0122e7812 */ /* 0x000fe400078ec0ff */
[----:B------:R-:W-:-:S02]  /*0e90*/  SHF.R.U32.HI R26, RZ, 0x8, R18 ;  /* 0x00000008ff1a7819 */ /* 0x000fc40000011612 */
[----:B------:R-:W-:Y:S02]  /*0ea0*/  SHF.R.U32.HI R16, RZ, 0x8, R16 ;  /* 0x00000008ff107819 */ /* 0x000fe40000011610 */
[C---:B------:R-:W-:Y:S02]  /*0eb0*/  LOP3.LUT R18, R19.reuse, 0xf000f, RZ, 0xc0, !PT ;  /* 0x000f000f13127812 */ /* 0x040fe400078ec0ff */
[----:B------:R-:W-:Y:S02]  /*0ec0*/  LOP3.LUT R48, R19, 0xf000f0, RZ, 0xc0, !PT ;  /* 0x00f000f013307812 */ /* 0x000fe400078ec0ff */
        /* <DEDUP_REMOVED lines=15> */
[----:B------:R-:W-:Y:S01]  /*0fc0*/  UPRMT UR5, UR6, 0x8880, URZ ;  /* 0x0000888006057896 */ /* 0x000fe200080000ff */
[----:B------:R-:W-:Y:S01]  /*0fd0*/  I2F.F16 R12, -0x40 ;  /* 0xffffffc0000c7906 */ /* 0x000fe20000200c00 */
[----:B------:R-:W-:Y:S02]  /*0fe0*/  IADD3 R15, PT, PT, R15, 0x1, RZ ;  /* 0x000000010f0f7810 */ /* 0x000fe40007ffe0ff */
[----:B------:R-:W-:Y:S01]  /*0ff0*/  UISETP.NE.AND UP0, UPT, UR5, URZ, UPT ;  /* 0x000000ff0500728c */ /* 0x000fe2000bf05270 */
[----:B------:R-:W-:-:S03]  /*1000*/  MOV R11, R0 ;  /* 0x00000000000b7202 */ /* 0x000fc60000000f00 */
[----:B------:R-:W-:Y:S01]  /*1010*/  USEL UR5, URZ, 0x1, UP0 ;  /* 0x00000001ff057887 */ /* 0x000fe20008000000 */
[----:B--2---:R-:W-:-:S04]  /*1020*/  SHF.R.U32.HI R6, RZ, R29, R2 ;  /* 0x0000001dff067219 */ /* 0x004fc80000011602 */
[----:B------:R-:W-:Y:S02]  /*1030*/  LOP3.LUT R2, R6, 0xf, RZ, 0xc0, !PT ;  /* 0x0000000f06027812 */ /* 0x000fe400078ec0ff */
[--C-:B------:R-:W-:Y:S02]  /*1040*/  SHF.R.U32.HI R3, RZ, 0x4, R6.reuse ;  /* 0x00000004ff037819 */ /* 0x100fe40000011606 */
[----:B------:R-:W-:Y:S02]  /*1050*/  IADD3 R8, PT, PT, R2, UR5, RZ ;  /* 0x0000000502087c10 */ /* 0x000fe4000fffe0ff */
[--C-:B------:R-:W-:Y:S02]  /*1060*/  SHF.R.U32.HI R2, RZ, 0x8, R6.reuse ;  /* 0x00000008ff027819 */ /* 0x100fe40000011606 */
[----:B------:R-:W-:Y:S01]  /*1070*/  SHF.R.U32.HI R6, RZ, 0xc, R6 ;  /* 0x0000000cff067819 */ /* 0x000fe20000011606 */
[----:B0-----:R-:W0:Y:S01]  /*1080*/  I2F.F16 R4, R8 ;  /* 0x0000000800047306 */ /* 0x001e220000200c00 */
[----:B------:R-:W-:-:S02]  /*1090*/  LOP3.LUT R3, R3, 0xf, RZ, 0xc0, !PT ;  /* 0x0000000f03037812 */ /* 0x000fc400078ec0ff */
[----:B------:R-:W-:Y:S02]  /*10a0*/  LOP3.LUT R2, R2, 0xf, RZ, 0xc0, !PT ;  /* 0x0000000f02027812 */ /* 0x000fe400078ec0ff */
[----:B------:R-:W-:Y:S02]  /*10b0*/  LOP3.LUT R6, R6, 0xf, RZ, 0xc0, !PT ;  /* 0x0000000f06067812 */ /* 0x000fe400078ec0ff */
[----:B------:R-:W-:Y:S02]  /*10c0*/  IADD3 R19, PT, PT, R3, UR5, RZ ;  /* 0x0000000503137c10 */ /* 0x000fe4000fffe0ff */
[----:B------:R-:W-:Y:S02]  /*10d0*/  IADD3 R50, PT, PT, R2, UR5, RZ ;  /* 0x0000000502327c10 */ /* 0x000fe4000fffe0ff */
[----:B------:R-:W-:Y:S01]  /*10e0*/  IADD3 R52, PT, PT, R6, UR5, RZ ;  /* 0x0000000506347c10 */ /* 0x000fe2000fffe0ff */
[----:B------:R-:W1:Y:S01]  /*10f0*/  I2F.F16 R5, R19 ;  /* 0x0000001300057306 */ /* 0x000e620000200c00 */
[----:B------:R-:W-:Y:S01]  /*1100*/  IADD3 R2, PT, PT, R8, 0xe400, RZ ;  /* 0x0000e40008027810 */ /* 0x000fe20007ffe0ff */
[----:B0-----:R-:W-:Y:S01]  /*1110*/  HADD2 R3, R12.H0_H0, -R4.H0_H0 ;  /* 0xa00000040c037230 */ /* 0x001fe20000000800 */
[----:B------:R-:W-:Y:S01]  /*1120*/  IADD3 R4, PT, PT, R19, 0xe400, RZ ;  /* 0x0000e40013047810 */ /* 0x000fe20007ffe0ff */
[--C-:B----4-:R-:W-:Y:S01]  /*1130*/  HADD2.F32 R14, -RZ, R10.reuse.H0_H0 ;  /* 0x2000000aff0e7230 */ /* 0x110fe20000004100 */
[----:B------:R-:W-:Y:S01]  /*1140*/  IADD3 R6, PT, PT, R50, 0xe400, RZ ;  /* 0x0000e40032067810 */ /* 0x000fe20007ffe0ff */
[----:B------:R-:W-:-:S02]  /*1150*/  HADD2.F32 R10, -RZ, R10.H1_H1 ;  /* 0x3000000aff0a7230 */ /* 0x000fc40000004100 */
[----:B------:R-:W0:Y:S01]  /*1160*/  I2F.F16 R7, R50 ;  /* 0x0000003200077306 */ /* 0x000e220000200c00 */
[----:B------:R-:W-:Y:S02]  /*1170*/  IADD3 R8, PT, PT, R52, 0xe400, RZ ;  /* 0x0000e40034087810 */ /* 0x000fe40007ffe0ff */
[----:B------:R-:W-:Y:S02]  /*1180*/  PRMT R2, R2, 0x5410, R2 ;  /* 0x0000541002027816 */ /* 0x000fe40000000002 */
[----:B------:R-:W-:Y:S01]  /*1190*/  PRMT R4, R4, 0x5410, R4 ;  /* 0x0000541004047816 */ /* 0x000fe20000000004 */
[C---:B-1----:R-:W-:Y:S02]  /*11a0*/  HADD2 R5, R12.reuse.H0_H0, -R5.H0_H0 ;  /* 0xa00000050c057230 */ /* 0x042fe40000000800 */
[----:B------:R-:W1:Y:S01]  /*11b0*/  I2F.F16 R9, R52 ;  /* 0x0000003400097306 */ /* 0x000e620000200c00 */
[----:B------:R-:W-:Y:S02]  /*11c0*/  PRMT R6, R6, 0x5410, R6 ;  /* 0x0000541006067816 */ /* 0x000fe40000000006 */
[----:B------:R-:W-:Y:S01]  /*11d0*/  PRMT R8, R8, 0x5410, R8 ;  /* 0x0000541008087816 */ /* 0x000fe20000000008 */
[----:B0-----:R-:W-:-:S02]  /*11e0*/  HADD2 R7, R12.H0_H0, -R7.H0_H0 ;  /* 0xa00000070c077230 */ /* 0x001fc40000000800 */
[----:B-1----:R-:W-:Y:S02]  /*11f0*/  HADD2 R9, R12.H0_H0, -R9.H0_H0 ;  /* 0xa00000090c097230 */ /* 0x002fe40000000800 */
[--C-:B---3--:R-:W-:Y:S02]  /*1200*/  HADD2.F32 R12, -RZ, R13.reuse.H0_H0 ;  /* 0x2000000dff0c7230 */ /* 0x108fe40000004100 */
[----:B------:R-:W-:-:S07]  /*1210*/  HADD2.F32 R13, -RZ, R13.H1_H1 ;  /* 0x3000000dff0d7230 */ /* 0x000fce0000004100 */
.L_x_1454:
        /* <DEDUP_REMOVED lines=10> */
[----:B------:R-:W-:Y:S01]  /*12c0*/  HFMA2 R58, R58, 0.0625, 0.0625, R3 ;  /* 0x2c002c003a3a7831 */ /* 0x000fe20000000003 */
[----:B------:R-:W-:Y:S01]  /*12d0*/  LOP3.LUT R48, R48, 0x64006400, RZ, 0xfc, !PT ;  /* 0x6400640030307812 */ /* 0x000fe200078efcff */
[----:B------:R-:W-:-:S02]  /*12e0*/  HFMA2 R60, R46, 0.0625, 0.0625, R7 ;  /* 0x2c002c002e3c7831 */ /* 0x000fc40000000007 */
[----:B------:R-:W-:Y:S02]  /*12f0*/  HADD2 R62, R59, R8 ;  /* 0x000000083b3e7230 */ /* 0x000fe40000000000 */
[-C--:B------:R-:W-:Y:S02]  /*1300*/  HFMA2 R17, R64, R20.reuse, RZ ;  /* 0x0000001440117231 */ /* 0x080fe400000000ff */
[----:B------:R-:W-:Y:S02]  /*1310*/  HFMA2 R61, R42, 0.0625, 0.0625, R5 ;  /* 0x2c002c002a3d7831 */ /* 0x000fe40000000005 */
[-C--:B------:R-:W-:Y:S02]  /*1320*/  HFMA2 R27, R63, R20.reuse, RZ ;  /* 0x000000143f1b7231 */ /* 0x080fe400000000ff */
[-C--:B------:R-:W-:Y:S01]  /*1330*/  HFMA2 R18, R32, R20.reuse, RZ.H0_H0 ;  /* 0x0000001420127231 */ /* 0x080fe200000400ff */
[----:B------:R-:W-:Y:S01]  /*1340*/  LOP3.LUT R42, R25, 0xf000f, RZ, 0xc0, !PT ;  /* 0x000f000f192a7812 */ /* 0x000fe200078ec0ff */
[----:B------:R-:W-:Y:S01]  /*1350*/  HFMA2 R19, R62, R20, RZ.H0_H0 ;  /* 0x000000143e137231 */ /* 0x000fe200000400ff */
[----:B------:R-:W-:Y:S01]  /*1360*/  LOP3.LUT R46, R24, 0xf000f, RZ, 0xc0, !PT ;  /* 0x000f000f182e7812 */ /* 0x000fe200078ec0ff */
[----:B------:R-:W-:-:S02]  /*1370*/  HFMA2 R59, R48, 0.0625, 0.0625, R9 ;  /* 0x2c002c00303b7831 */ /* 0x000fc40000000009 */
[-C--:B------:R-:W-:Y:S02]  /*1380*/  HFMA2 R17, R58, R21.reuse, R17 ;  /* 0x000000153a117231 */ /* 0x080fe40000000011 */
[-C--:B------:R-:W-:Y:S01]  /*1390*/  HFMA2 R20, R61, R21.reuse, R18 ;  /* 0x000000153d147231 */ /* 0x080fe20000000012 */
[C---:B------:R-:W-:Y:S01]  /*13a0*/  LOP3.LUT R18, R16.reuse, 0xf000f, RZ, 0xc0, !PT ;  /* 0x000f000f10127812 */ /* 0x040fe200078ec0ff */
[-C--:B------:R-:W-:Y:S02]  /*13b0*/  HFMA2 R27, R60, R21.reuse, R27 ;  /* 0x000000153c1b7231 */ /* 0x080fe4000000001b */
[----:B------:R-:W-:Y:S01]  /*13c0*/  HFMA2 R21, R59, R21, R19 ;  /* 0x000000153b157231 */ /* 0x000fe20000000013 */
[----:B------:R-:W-:Y:S02]  /*13d0*/  LOP3.LUT R16, R16, 0xf000f0, RZ, 0xc0, !PT ;  /* 0x00f000f010107812 */ /* 0x000fe400078ec0ff */
[----:B------:R-:W-:Y:S02]  /*13e0*/  LOP3.LUT R19, R18, 0x64006400, RZ, 0xfc, !PT ;  /* 0x6400640012137812 */ /* 0x000fe400078efcff */
[----:B------:R-:W-:-:S02]  /*13f0*/  LOP3.LUT R65, R42, 0x64006400, RZ, 0xfc, !PT ;  /* 0x640064002a417812 */ /* 0x000fc400078efcff */
[----:B------:R-:W-:Y:S01]  /*1400*/  LOP3.LUT R16, R16, 0x64006400, RZ, 0xfc, !PT ;  /* 0x6400640010107812 */ /* 0x000fe200078efcff */
[----:B------:R-:W-:Y:S01]  /*1410*/  HADD2 R42, R19, R2 ;  /* 0x00000002132a7230 */ /* 0x000fe20000000000 */
[----:B------:R-:W-:Y:S02]  /*1420*/  LOP3.LUT R48, R46, 0x64006400, RZ, 0xfc, !PT ;  /* 0x640064002e307812 */ /* 0x000fe400078efcff */
[----:B------:R-:W-:Y:S01]  /*1430*/  LOP3.LUT R44, R26, 0xf000f, RZ, 0xc0, !PT ;  /* 0x000f000f1a2c7812 */ /* 0x000fe200078ec0ff */
[----:B------:R-:W-:Y:S01]  /*1440*/  HFMA2 R50, R16, 0.0625, 0.0625, R3 ;  /* 0x2c002c0010327831 */ /* 0x000fe20000000003 */
[----:B------:R-:W-:Y:S01]  /*1450*/  LOP3.LUT R25, R25, 0xf000f0, RZ, 0xc0, !PT ;  /* 0x00f000f019197812 */ /* 0x000fe200078ec0ff */
[----:B------:R-:W-:Y:S01]  /*1460*/  HFMA2 R52, R42, R22, R17 ;  /* 0x000000162a347231 */ /* 0x000fe20000000011 */
[----:B------:R-:W-:Y:S01]  /*1470*/  LOP3.LUT R67, R44, 0x64006400, RZ, 0xfc, !PT ;  /* 0x640064002c437812 */ /* 0x000fe200078efcff */
[----:B------:R-:W-:Y:S01]  /*1480*/  HFMA2 R44, R65, 1, 1, R4 ;  /* 0x3c003c00412c7831 */ /* 0x000fe20000000004 */
[----:B------:R-:W0:Y:S01]  /*1490*/  LDS.128 R16, [UR4+0x100] ;  /* 0x00010004ff107984 */ /* 0x000e220008000c00 */
[----:B------:R-:W-:Y:S01]  /*14a0*/  HFMA2 R48, R48, 1, 1, R8 ;  /* 0x3c003c0030307831 */ /* 0x000fe20000000008 */
[----:B------:R-:W-:Y:S01]  /*14b0*/  LOP3.LUT R24, R24, 0xf000f0, RZ, 0xc0, !PT ;  /* 0x00f000f018187812 */ /* 0x000fe200078ec0ff */
[----:B------:R-:W-:Y:S01]  /*14c0*/  HADD2 R46, R67, R6 ;  /* 0x00000006432e7230 */ /* 0x000fe20000000000 */
[----:B------:R-:W-:-:S02]  /*14d0*/  LOP3.LUT R26, R26, 0xf000f0, RZ, 0xc0, !PT ;  /* 0x00f000f01a1a7812 */ /* 0x000fc400078ec0ff */
[----:B------:R-:W-:Y:S01]  /*14e0*/  LOP3.LUT R24, R24, 0x64006400, RZ, 0xfc, !PT ;  /* 0x6400640018187812 */ /* 0x000fe200078efcff */
[----:B------:R-:W-:Y:S01]  /*14f0*/  HFMA2 R52, R50, R23, R52 ;  /* 0x0000001732347231 */ /* 0x000fe20000000034 */
[----:B------:R-:W-:Y:S01]  /*1500*/  LOP3.LUT R26, R26, 0x64006400, RZ, 0xfc, !PT ;  /* 0x640064001a1a7812 */ /* 0x000fe200078efcff */
[-C--:B------:R-:W-:Y:S02]  /*1510*/  HFMA2 R20, R44, R22.reuse, R20 ;  /* 0x000000162c147231 */ /* 0x080fe40000000014 */
[-C--:B------:R-:W-:Y:S02]  /*1520*/  HFMA2 R27, R46, R22.reuse, R27 ;  /* 0x000000162e1b7231 */ /* 0x080fe4000000001b */
[----:B------:R-:W-:Y:S02]  /*1530*/  HFMA2 R21, R48, R22, R21 ;  /* 0x0000001630157231 */ /* 0x000fe40000000015 */
[----:B------:R-:W-:Y:S02]  /*1540*/  HADD2.F32 R22, -RZ, R52.H0_H0 ;  /* 0x20000034ff167230 */ /* 0x000fe40000004100 */
[----:B------:R-:W-:-:S02]  /*1550*/  HFMA2 R56, R24, 0.0625, 0.0625, R9 ;  /* 0x2c002c0018387831 */ /* 0x000fc40000000009 */
[----:B------:R-:W-:Y:S01]  /*1560*/  HADD2.F32 R65, -RZ, R52.H1_H1 ;  /* 0x30000034ff417230 */ /* 0x000fe20000004100 */
[----:B------:R-:W-:Y:S01]  /*1570*/  LOP3.LUT R52, R25, 0x64006400, RZ, 0xfc, !PT ;  /* 0x6400640019347812 */ /* 0x000fe200078efcff */
[----:B------:R-:W-:-:S03]  /*1580*/  HFMA2 R54, R26, 0.0625, 0.0625, R7 ;  /* 0x2c002c001a367831 */ /* 0x000fc60000000007 */
[----:B------:R-:W-:Y:S01]  /*1590*/  FADD.FTZ R22, R22, R65 ;  /* 0x0000004116167221 */ /* 0x000fe20000010000 */
[-C--:B------:R-:W-:Y:S02]  /*15a0*/  HFMA2 R27, R54, R23.reuse, R27 ;  /* 0x00000017361b7231 */ /* 0x080fe4000000001b */
[----:B------:R-:W-:Y:S02]  /*15b0*/  HFMA2 R52, R52, 0.0625, 0.0625, R5 ;  /* 0x2c002c0034347831 */ /* 0x000fe40000000005 */
[----:B------:R-:W-:Y:S02]  /*15c0*/  HFMA2 R24, R56, R23, R21 ;  /* 0x0000001738187231 */ /* 0x000fe40000000015 */
[----:B------:R-:W-:Y:S01]  /*15d0*/  FFMA.FTZ R49, R12, R22, R49 ;  /* 0x000000160c317223 */ /* 0x000fe20000010031 */
[--C-:B------:R-:W-:Y:S02]  /*15e0*/  HADD2.F32 R26, -RZ, R27.reuse.H0_H0 ;  /* 0x2000001bff1a7230 */ /* 0x100fe40000004100 */
[----:B------:R-:W-:-:S02]  /*15f0*/  HADD2.F32 R27, -RZ, R27.H1_H1 ;  /* 0x3000001bff1b7230 */ /* 0x000fc40000004100 */
[----:B------:R-:W-:-:S03]  /*1600*/  HFMA2 R20, R52, R23, R20 ;  /* 0x0000001734147231 */ /* 0x000fc60000000014 */
[----:B------:R-:W-:-:S04]  /*1610*/  FADD.FTZ R26, R26, R27 ;  /* 0x0000001b1a1a7221 */ /* 0x000fc80000010000 */
[----:B------:R-:W-:Y:S01]  /*1620*/  FFMA.FTZ R51, R14, R26, R51 ;  /* 0x0000001a0e337223 */ /* 0x000fe20000010033 */
[--C-:B------:R-:W-:Y:S02]  /*1630*/  HADD2.F32 R25, -RZ, R20.reuse.H0_H0 ;  /* 0x20000014ff197230 */ /* 0x100fe40000004100 */
[-C--:B0-----:R-:W-:Y:S02]  /*1640*/  HFMA2 R21, R32, R16.reuse, RZ.H0_H0 ;  /* 0x0000001020157231 */ /* 0x081fe400000400ff */
[----:B------:R-:W-:Y:S02]  /*1650*/  HADD2.F32 R20, -RZ, R20.H1_H1 ;  /* 0x30000014ff147230 */ /* 0x000fe40000004100 */
[-C--:B------:R-:W-:Y:S02]  /*1660*/  HFMA2 R22, R63, R16.reuse, RZ ;  /* 0x000000103f167231 */ /* 0x080fe400000000ff */
[----:B------:R-:W-:Y:S02]  /*1670*/  HFMA2 R23, R62, R16, RZ.H0_H0 ;  /* 0x000000103e177231 */ /* 0x000fe400000400ff */
[----:B------:R-:W-:-:S02]  /*1680*/  HFMA2 R26, R61, R17, R21 ;  /* 0x000000113d1a7231 */ /* 0x000fc40000000015 */
[----:B------:R-:W-:Y:S02]  /*1690*/  FADD.FTZ R20, R25, R20 ;  /* 0x0000001419147221 */ /* 0x000fe40000010000 */
[----:B------:R-:W-:Y:S02]  /*16a0*/  HFMA2 R26, R44, R18, R26 ;  /* 0x000000122c1a7231 */ /* 0x000fe4000000001a */
[----:B------:R-:W-:Y:S01]  /*16b0*/  FFMA.FTZ R38, R13, R20, R38 ;  /* 0x000000140d267223 */ /* 0x000fe20000010026 */
[----:B------:R-:W-:Y:S02]  /*16c0*/  HFMA2 R20, R64, R16, RZ ;  /* 0x0000001040147231 */ /* 0x000fe400000000ff */
[-C--:B------:R-:W-:Y:S02]  /*16d0*/  HFMA2 R27, R60, R17.reuse, R22 ;  /* 0x000000113c1b7231 */ /* 0x080fe40000000016 */
[-C--:B------:R-:W-:Y:S02]  /*16e0*/  HFMA2 R16, R58, R17.reuse, R20 ;  /* 0x000000113a107231 */ /* 0x080fe40000000014 */
[----:B------:R-:W-:-:S02]  /*16f0*/  HFMA2 R17, R59, R17, R23 ;  /* 0x000000113b117231 */ /* 0x000fc40000000017 */
[-C--:B------:R-:W-:Y:S01]  /*1700*/  HFMA2 R27, R46, R18.reuse, R27 ;  /* 0x000000122e1b7231 */ /* 0x080fe2000000001b */
[----:B------:R-:W0:Y:S01]  /*1710*/  LDS.128 R20, [UR4+0x200] ;  /* 0x00020004ff147984 */ /* 0x000e220008000c00 */
[-C--:B------:R-:W-:Y:S02]  /*1720*/  HFMA2 R65, R48, R18.reuse, R17 ;  /* 0x0000001230417231 */ /* 0x080fe40000000011 */
[-C--:B------:R-:W-:Y:S02]  /*1730*/  HFMA2 R17, R52, R19.reuse, R26 ;  /* 0x0000001334117231 */ /* 0x080fe4000000001a */
[----:B------:R-:W-:Y:S02]  /*1740*/  HFMA2 R25, R42, R18, R16 ;  /* 0x000000122a197231 */ /* 0x000fe40000000010 */
[-C--:B------:R-:W-:Y:S02]  /*1750*/  HFMA2 R16, R54, R19.reuse, R27 ;  /* 0x0000001336107231 */ /* 0x080fe4000000001b */
[----:B------:R-:W-:-:S02]  /*1760*/  HFMA2 R18, R50, R19, R25 ;  /* 0x0000001332127231 */ /* 0x000fc40000000019 */
[--C-:B------:R-:W-:Y:S02]  /*1770*/  HADD2.F32 R25, -RZ, R24.reuse.H0_H0 ;  /* 0x20000018ff197230 */ /* 0x100fe40000004100 */
[----:B------:R-:W-:Y:S02]  /*1780*/  HFMA2 R19, R56, R19, R65 ;  /* 0x0000001338137231 */ /* 0x000fe40000000041 */
[----:B------:R-:W-:-:S03]  /*1790*/  HADD2.F32 R24, -RZ, R24.H1_H1 ;  /* 0x30000018ff187230 */ /* 0x000fc60000004100 */
[----:B------:R-:W-:Y:S02]  /*17a0*/  HADD2.F32 R67, -RZ, R19.H0_H0 ;  /* 0x20000013ff437230 */ /* 0x000fe40000004100 */
[--C-:B------:R-:W-:Y:S02]  /*17b0*/  HADD2.F32 R26, -RZ, R18.reuse.H0_H0 ;  /* 0x20000012ff1a7230 */ /* 0x100fe40000004100 */
[----:B------:R-:W-:Y:S02]  /*17c0*/  HADD2.F32 R27, -RZ, R18.H1_H1 ;  /* 0x30000012ff1b7230 */ /* 0x000fe40000004100 */
[----:B------:R-:W-:Y:S01]  /*17d0*/  FADD.FTZ R18, R25, R24 ;  /* 0x0000001819127221 */ /* 0x000fe20000010000 */
[--C-:B------:R-:W-:Y:S02]  /*17e0*/  HADD2.F32 R25, -RZ, R17.reuse.H0_H0 ;  /* 0x20000011ff197230 */ /* 0x100fe40000004100 */
[----:B------:R-:W-:Y:S01]  /*17f0*/  FADD.FTZ R24, R26, R27 ;  /* 0x0000001b1a187221 */ /* 0x000fe20000010000 */
[----:B------:R-:W-:-:S02]  /*1800*/  HADD2.F32 R26, -RZ, R17.H1_H1 ;  /* 0x30000011ff1a7230 */ /* 0x000fc40000004100 */
[----:B------:R-:W-:Y:S01]  /*1810*/  FFMA.FTZ R57, R10, R18, R57 ;  /* 0x000000120a397223 */ /* 0x000fe20000010039 */
[--C-:B------:R-:W-:Y:S02]  /*1820*/  HADD2.F32 R17, -RZ, R16.reuse.H0_H0 ;  /* 0x20000010ff117230 */ /* 0x100fe40000004100 */
[----:B------:R-:W-:Y:S01]  /*1830*/  FFMA.FTZ R53, R12, R24, R53 ;  /* 0x000000180c357223 */ /* 0x000fe20000010035 */
[----:B------:R-:W-:Y:S02]  /*1840*/  HADD2.F32 R16, -RZ, R16.H1_H1 ;  /* 0x30000010ff107230 */ /* 0x000fe40000004100 */
[----:B------:R-:W-:-:S04]  /*1850*/  FADD.FTZ R25, R25, R26 ;  /* 0x0000001a19197221 */ /* 0x000fc80000010000 */
[----:B------:R-:W-:Y:S01]  /*1860*/  FFMA.FTZ R40, R13, R25, R40 ;  /* 0x000000190d287223 */ /* 0x000fe20000010028 */
[----:B------:R-:W-:Y:S01]  /*1870*/  FADD.FTZ R16, R17, R16 ;  /* 0x0000001011107221 */ /* 0x000fe20000010000 */
[----:B------:R-:W1:Y:S01]  /*1880*/  LDS.128 R24, [UR4+0x300] ;  /* 0x00030004ff187984 */ /* 0x000e620008000c00 */
[-C--:B0-----:R-:W-:Y:S02]  /*1890*/  HFMA2 R17, R63, R20.reuse, RZ ;  /* 0x000000143f117231 */ /* 0x081fe400000000ff */
[-C--:B------:R-:W-:Y:S02]  /*18a0*/  HFMA2 R65, R32, R20.reuse, RZ.H0_H0 ;  /* 0x0000001420417231 */ /* 0x080fe400000400ff */
[-C--:B------:R-:W-:Y:S02]  /*18b0*/  HFMA2 R66, R64, R20.reuse, RZ ;  /* 0x0000001440427231 */ /* 0x080fe400000000ff */
[----:B------:R-:W-:Y:S02]  /*18c0*/  HFMA2 R18, R62, R20, RZ.H0_H0 ;  /* 0x000000143e127231 */ /* 0x000fe400000400ff */
[----:B------:R-:W-:Y:S01]  /*18d0*/  FFMA.FTZ R55, R14, R16, R55 ;  /* 0x000000100e377223 */ /* 0x000fe20000010037 */
[----:B------:R-:W-:-:S02]  /*18e0*/  HADD2.F32 R16, -RZ, R19.H1_H1 ;  /* 0x30000013ff107230 */ /* 0x000fc40000004100 */
[-C--:B------:R-:W-:Y:S02]  /*18f0*/  HFMA2 R65, R61, R21.reuse, R65 ;  /* 0x000000153d417231 */ /* 0x080fe40000000041 */
[-C--:B------:R-:W-:Y:S02]  /*1900*/  HFMA2 R20, R60, R21.reuse, R17 ;  /* 0x000000153c147231 */ /* 0x080fe40000000011 */
[----:B------:R-:W-:Y:S01]  /*1910*/  FADD.FTZ R67, R67, R16 ;  /* 0x0000001043437221 */ /* 0x000fe20000010000 */
[-C--:B------:R-:W-:Y:S02]  /*1920*/  HFMA2 R66, R58, R21.reuse, R66 ;  /* 0x000000153a427231 */ /* 0x080fe40000000042 */
[----:B------:R-:W-:Y:S02]  /*1930*/  HFMA2 R21, R59, R21, R18 ;  /* 0x000000153b157231 */ /* 0x000fe40000000012 */
[-C--:B-1----:R-:W-:Y:S02]  /*1940*/  HFMA2 R17, R32, R24.reuse, RZ.H0_H0 ;  /* 0x0000001820117231 */ /* 0x082fe400000400ff */
[-C--:B------:R-:W-:Y:S01]  /*1950*/  HFMA2 R16, R63, R24.reuse, RZ ;  /* 0x000000183f107231 */ /* 0x080fe200000000ff */
[----:B------:R-:W0:Y:S01]  /*1960*/  LDC R32, c[0x0][0x3ac] ;  /* 0x0000eb00ff207b82 */ /* 0x000e220000000800 */
[----:B------:R-:W-:-:S02]  /*1970*/  HFMA2 R64, R64, R24, RZ ;  /* 0x0000001840407231 */ /* 0x000fc400000000ff */
[----:B------:R-:W-:Y:S02]  /*1980*/  HFMA2 R24, R62, R24, RZ.H0_H0 ;  /* 0x000000183e187231 */ /* 0x000fe400000400ff */
[-C--:B------:R-:W-:Y:S02]  /*1990*/  HFMA2 R61, R61, R25.reuse, R17 ;  /* 0x000000193d3d7231 */ /* 0x080fe40000000011 */
[-C--:B------:R-:W-:Y:S02]  /*19a0*/  HFMA2 R24, R59, R25.reuse, R24 ;  /* 0x000000193b187231 */ /* 0x080fe40000000018 */
[-C--:B------:R-:W-:Y:S02]  /*19b0*/  HFMA2 R60, R60, R25.reuse, R16 ;  /* 0x000000193c3c7231 */ /* 0x080fe40000000010 */
        /* <DEDUP_REMOVED lines=10> */
[----:B------:R-:W-:Y:S01]  /*1a60*/  FFMA.FTZ R35, R10, R67, R35 ;  /* 0x000000430a237223 */ /* 0x000fe20000010023 */
        /* <DEDUP_REMOVED lines=17> */
[----:B------:R-:W-:Y:S01]  /*1b80*/  FADD.FTZ R21, R21, R22 ;  /* 0x0000001615157221 */ /* 0x000fe20000010000 */
[----:B------:R-:W-:Y:S01]  /*1b90*/  FFMA.FTZ R47, R12, R20, R47 ;  /* 0x000000140c2f7223 */ /* 0x000fe2000001002f */
[----:B------:R-:W-:-:S02]  /*1ba0*/  HADD2.F32 R24, -RZ, R58.H0_H0 ;  /* 0x2000003aff187230 */ /* 0x000fc40000004100 */
[----:B------:R-:W-:Y:S01]  /*1bb0*/  FADD.FTZ R23, R23, R64 ;  /* 0x0000004017177221 */ /* 0x000fe20000010000 */
[----:B------:R-:W-:Y:S01]  /*1bc0*/  FFMA.FTZ R36, R13, R21, R36 ;  /* 0x000000150d247223 */ /* 0x000fe20000010024 */
[----:B------:R-:W-:Y:S02]  /*1bd0*/  HADD2.F32 R27, -RZ, R58.H1_H1 ;  /* 0x3000003aff1b7230 */ /* 0x000fe40000004100 */
[----:B------:R-:W-:Y:S01]  /*1be0*/  FFMA.FTZ R43, R14, R23, R43 ;  /* 0x000000170e2b7223 */ /* 0x000fe2000001002b */
[--C-:B------:R-:W-:Y:S01]  /*1bf0*/  HADD2.F32 R44, -RZ, R56.reuse.H0_H0 ;  /* 0x20000038ff2c7230 */ /* 0x100fe20000004100 */
[----:B------:R-:W0:Y:S01]  /*1c00*/  LDS.128 R20, [UR4+0x10] ;  /* 0x00001004ff147984 */ /* 0x000e220008000c00 */
[----:B------:R-:W-:Y:S02]  /*1c10*/  HADD2.F32 R65, -RZ, R56.H1_H1 ;  /* 0x30000038ff417230 */ /* 0x000fe40000004100 */
[----:B------:R-:W-:Y:S01]  /*1c20*/  FADD.FTZ R24, R24, R27 ;  /* 0x0000001b18187221 */ /* 0x000fe20000010000 */
[----:B------:R-:W-:-:S02]  /*1c30*/  HADD2.F32 R25, -RZ, R66.H0_H0 ;  /* 0x20000042ff197230 */ /* 0x000fc40000004100 */
[--C-:B------:R-:W-:Y:S02]  /*1c40*/  HADD2.F32 R42, -RZ, R60.reuse.H0_H0 ;  /* 0x2000003cff2a7230 */ /* 0x100fe40000004100 */
[----:B------:R-:W-:Y:S01]  /*1c50*/  FADD.FTZ R44, R44, R65 ;  /* 0x000000412c2c7221 */ /* 0x000fe20000010000 */
[----:B------:R-:W-:Y:S02]  /*1c60*/  HADD2.F32 R59, -RZ, R60.H1_H1 ;  /* 0x3000003cff3b7230 */ /* 0x000fe40000004100 */
[----:B------:R-:W-:Y:S01]  /*1c70*/  FFMA.FTZ R45, R12, R24, R45 ;  /* 0x000000180c2d7223 */ /* 0x000fe2000001002d */
        /* <DEDUP_REMOVED lines=10> */
[----:B--2---:R-:W-:Y:S02]  /*1d20*/  LOP3.LUT R24, R16, 0xf000f, RZ, 0xc0, !PT ;  /* 0x000f000f10187812 */ /* 0x004fe400078ec0ff */
[----:B------:R-:W-:Y:S02]  /*1d30*/  LOP3.LUT R41, R18, 0xf000f, RZ, 0xc0, !PT ;  /* 0x000f000f12297812 */ /* 0x000fe400078ec0ff */
[----:B------:R-:W-:Y:S02]  /*1d40*/  LOP3.LUT R44, R19, 0xf000f, RZ, 0xc0, !PT ;  /* 0x000f000f132c7812 */ /* 0x000fe400078ec0ff */
[C---:B------:R-:W-:Y:S02]  /*1d50*/  LOP3.LUT R27, R17.reuse, 0xf000f, RZ, 0xc0, !PT ;  /* 0x000f000f111b7812 */ /* 0x040fe400078ec0ff */
[----:B------:R-:W-:Y:S02]  /*1d60*/  LOP3.LUT R39, R17, 0xf000f0, RZ, 0xc0, !PT ;  /* 0x00f000f011277812 */ /* 0x000fe400078ec0ff */
[----:B------:R-:W-:-:S02]  /*1d70*/  LOP3.LUT R46, R19, 0xf000f0, RZ, 0xc0, !PT ;  /* 0x00f000f0132e7812 */ /* 0x000fc400078ec0ff */
[----:B------:R-:W-:Y:S02]  /*1d80*/  SHF.R.U32.HI R17, RZ, 0x8, R17 ;  /* 0x00000008ff117819 */ /* 0x000fe40000011611 */
        /* <DEDUP_REMOVED lines=11> */
[----:B------:R-:W-:-:S02]  /*1e40*/  SHF.R.U32.HI R18, RZ, 0x8, R18 ;  /* 0x00000008ff127819 */ /* 0x000fc40000011612 */
[----:B------:R-:W-:Y:S01]  /*1e50*/  LOP3.LUT R27, R27, 0x64006400, RZ, 0xfc, !PT ;  /* 0x640064001b1b7812 */ /* 0x000fe200078efcff */
[-C--:B0-----:R-:W-:Y:S01]  /*1e60*/  HFMA2 R25, R64, R20.reuse, RZ ;  /* 0x0000001440197231 */ /* 0x081fe200000000ff */
[----:B------:R-:W-:Y:S02]  /*1e70*/  LOP3.LUT R26, R26, 0x64006400, RZ, 0xfc, !PT ;  /* 0x640064001a1a7812 */ /* 0x000fe400078efcff */
[----:B------:R-:W-:Y:S01]  /*1e80*/  LOP3.LUT R42, R42, 0x64006400, RZ, 0xfc, !PT ;  /* 0x640064002a2a7812 */ /* 0x000fe200078efcff */
[--C-:B------:R-:W-:Y:S01]  /*1e90*/  HADD2 R61, R27, R4.reuse ;  /* 0x000000041b3d7230 */ /* 0x100fe20000000000 */
[----:B------:R-:W-:Y:S01]  /*1ea0*/  LOP3.LUT R59, R46, 0x64006400, RZ, 0xfc, !PT ;  /* 0x640064002e3b7812 */ /* 0x000fe200078efcff */
[----:B------:R-:W-:Y:S01]  /*1eb0*/  HFMA2 R27, R60, R20, RZ ;  /* 0x000000143c1b7231 */ /* 0x000fe200000000ff */
[----:B------:R-:W-:Y:S02]  /*1ec0*/  LOP3.LUT R48, R18, 0xf000f, RZ, 0xc0, !PT ;  /* 0x000f000f12307812 */ /* 0x000fe400078ec0ff */
[----:B------:R-:W-:Y:S01]  /*1ed0*/  LOP3.LUT R24, R39, 0x64006400, RZ, 0xfc, !PT ;  /* 0x6400640027187812 */ /* 0x000fe200078efcff */
[----:B------:R-:W-:Y:S01]  /*1ee0*/  HFMA2 R39, R26, 0.0625, 0.0625, R3 ;  /* 0x2c002c001a277831 */ /* 0x000fe20000000003 */
[----:B------:R-:W-:Y:S01]  /*1ef0*/  LOP3.LUT R50, R48, 0x64006400, RZ, 0xfc, !PT ;  /* 0x6400640030327812 */ /* 0x000fe200078efcff */
[----:B------:R-:W-:Y:S01]  /*1f00*/  HFMA2 R42, R42, 0.0625, 0.0625, R7 ;  /* 0x2c002c002a2a7831 */ /* 0x000fe20000000007 */
[----:B------:R-:W-:Y:S01]  /*1f10*/  SHF.R.U32.HI R16, RZ, 0x8, R16 ;  /* 0x00000008ff107819 */ /* 0x000fe20000011610 */
[----:B------:R-:W-:-:S02]  /*1f20*/  HFMA2 R48, R59, 1, 1, R4 ;  /* 0x3c003c003b307831 */ /* 0x000fc40000000004 */
[----:B------:R-:W-:Y:S01]  /*1f30*/  HFMA2 R41, R24, 0.0625, 0.0625, R5 ;  /* 0x2c002c0018297831 */ /* 0x000fe20000000005 */
[----:B------:R-:W-:Y:S01]  /*1f40*/  SHF.R.U32.HI R19, RZ, 0x8, R19 ;  /* 0x00000008ff137819 */ /* 0x000fe20000011613 */
[-C--:B------:R-:W-:Y:S01]  /*1f50*/  HFMA2 R24, R61, R20.reuse, RZ.H0_H0 ;  /* 0x000000143d187231 */ /* 0x080fe200000400ff */
[----:B------:R-:W-:Y:S01]  /*1f60*/  LOP3.LUT R17, R17, 0xf000f0, RZ, 0xc0, !PT ;  /* 0x00f000f011117812 */ /* 0x000fe200078ec0ff */
[----:B------:R-:W-:Y:S01]  /*1f70*/  HFMA2 R26, R65, R20, RZ.H0_H0 ;  /* 0x00000014411a7231 */ /* 0x000fe200000400ff */
[C---:B------:R-:W-:Y:S01]  /*1f80*/  LOP3.LUT R20, R16.reuse, 0xf000f, RZ, 0xc0, !PT ;  /* 0x000f000f10147812 */ /* 0x040fe200078ec0ff */
[-C--:B------:R-:W-:Y:S01]  /*1f90*/  HFMA2 R24, R41, R21.reuse, R24 ;  /* 0x0000001529187231 */ /* 0x080fe20000000018 */
[----:B------:R-:W-:Y:S01]  /*1fa0*/  LOP3.LUT R16, R16, 0xf000f0, RZ, 0xc0, !PT ;  /* 0x00f000f010107812 */ /* 0x000fe200078ec0ff */
[-C--:B------:R-:W-:Y:S01]  /*1fb0*/  HFMA2 R27, R39, R21.reuse, R27 ;  /* 0x00000015271b7231 */ /* 0x080fe2000000001b */
[----:B------:R-:W-:Y:S01]  /*1fc0*/  LOP3.LUT R18, R18, 0xf000f0, RZ, 0xc0, !PT ;  /* 0x00f000f012127812 */ /* 0x000fe200078ec0ff */
[----:B------:R-:W-:-:S02]  /*1fd0*/  HFMA2 R25, R42, R21, R25 ;  /* 0x000000152a197231 */ /* 0x000fc40000000019 */
[----:B------:R-:W-:Y:S01]  /*1fe0*/  HFMA2 R26, R44, R21, R26 ;  /* 0x000000152c1a7231 */ /* 0x000fe2000000001a */
[----:B------:R-:W-:Y:S01]  /*1ff0*/  LOP3.LUT R21, R20, 0x64006400, RZ, 0xfc, !PT ;  /* 0x6400640014157812 */ /* 0x000fe200078efcff */
[-C--:B------:R-:W-:Y:S01]  /*2000*/  HFMA2 R20, R48, R22.reuse, R24 ;  /* 0x0000001630147231 */ /* 0x080fe20000000018 */
[C---:B------:R-:W-:Y:S01]  /*2010*/  LOP3.LUT R52, R19.reuse, 0xf000f, RZ, 0xc0, !PT ;  /* 0x000f000f13347812 */ /* 0x040fe200078ec0ff */
[----:B------:R-:W-:Y:S01]  /*2020*/  HADD2 R50, R50, R6 ;  /* 0x0000000632327230 */ /* 0x000fe20000000000 */
[----:B------:R-:W-:Y:S01]  /*2030*/  LOP3.LUT R24, R19, 0xf000f0, RZ, 0xc0, !PT ;  /* 0x00f000f013187812 */ /* 0x000fe200078ec0ff */
[----:B------:R-:W-:Y:S01]  /*2040*/  HADD2 R46, R21, R2 ;  /* 0x00000002152e7230 */ /* 0x000fe20000000000 */
[----:B------:R-:W-:Y:S02]  /*2050*/  LOP3.LUT R54, R16, 0x64006400, RZ, 0xfc, !PT ;  /* 0x6400640010367812 */ /* 0x000fe400078efcff */
[----:B------:R-:W-:Y:S01]  /*2060*/  LOP3.LUT R56, R17, 0x64006400, RZ, 0xfc, !PT ;  /* 0x6400640011387812 */ /* 0x000fe200078efcff */
[-C--:B------:R-:W-:Y:S01]  /*2070*/  HFMA2 R21, R50, R22.reuse, R25 ;  /* 0x0000001632157231 */ /* 0x080fe20000000019 */
[----:B------:R-:W-:Y:S01]  /*2080*/  LOP3.LUT R58, R18, 0x64006400, RZ, 0xfc, !PT ;  /* 0x64006400123a7812 */ /* 0x000fe200078efcff */
[----:B------:R-:W-:Y:S01]  /*2090*/  HFMA2 R27, R46, R22, R27 ;  /* 0x000000162e1b7231 */ /* 0x000fe2000000001b */
[----:B------:R-:W0:Y:S01]  /*20a0*/  LDS.128 R16, [UR4+0x110] ;  /* 0x00011004ff107984 */ /* 0x000e220008000c00 */
[----:B------:R-:W-:Y:S01]  /*20b0*/  LOP3.LUT R52, R52, 0x64006400, RZ, 0xfc, !PT ;  /* 0x6400640034347812 */ /* 0x000fe200078efcff */
[----:B------:R-:W-:Y:S01]  /*20c0*/  HFMA2 R54, R54, 0.0625, 0.0625, R3 ;  /* 0x2c002c0036367831 */ /* 0x000fe20000000003 */
[----:B------:R-:W-:Y:S01]  /*20d0*/  LOP3.LUT R24, R24, 0x64006400, RZ, 0xfc, !PT ;  /* 0x6400640018187812 */ /* 0x000fe200078efcff */
[----:B------:R-:W-:-:S02]  /*20e0*/  HFMA2 R58, R58, 0.0625, 0.0625, R7 ;  /* 0x2c002c003a3a7831 */ /* 0x000fc40000000007 */
[----:B------:R-:W-:Y:S02]  /*20f0*/  HFMA2 R56, R56, 0.0625, 0.0625, R5 ;  /* 0x2c002c0038387831 */ /* 0x000fe40000000005 */
[----:B------:R-:W-:Y:S02]  /*2100*/  HFMA2 R52, R52, 1, 1, R8 ;  /* 0x3c003c0034347831 */ /* 0x000fe40000000008 */
[----:B------:R-:W-:Y:S02]  /*2110*/  HFMA2 R59, R24, 0.0625, 0.0625, R9 ;  /* 0x2c002c00183b7831 */ /* 0x000fe40000000009 */
[-C--:B------:R-:W-:Y:S02]  /*2120*/  HFMA2 R27, R54, R23.reuse, R27 ;  /* 0x00000017361b7231 */ /* 0x080fe4000000001b */
[-C--:B------:R-:W-:Y:S02]  /*2130*/  HFMA2 R24, R56, R23.reuse, R20 ;  /* 0x0000001738187231 */ /* 0x080fe40000000014 */
[----:B------:R-:W-:-:S02]  /*2140*/  HFMA2 R21, R58, R23, R21 ;  /* 0x000000173a157231 */ /* 0x000fc40000000015 */
[----:B------:R-:W-:Y:S02]  /*2150*/  HFMA2 R22, R52, R22, R26 ;  /* 0x0000001634167231 */ /* 0x000fe4000000001a */
[--C-:B------:R-:W-:Y:S02]  /*2160*/  HADD2.F32 R20, -RZ, R27.reuse.H0_H0 ;  /* 0x2000001bff147230 */ /* 0x100fe40000004100 */
[----:B------:R-:W-:Y:S02]  /*2170*/  HFMA2 R22, R59, R23, R22 ;  /* 0x000000173b167231 */ /* 0x000fe40000000016 */
[--C-:B------:R-:W-:Y:S02]  /*2180*/  HADD2.F32 R23, -RZ, R24.reuse.H0_H0 ;  /* 0x20000018ff177230 */ /* 0x100fe40000004100 */
[----:B------:R-:W-:Y:S02]  /*2190*/  HADD2.F32 R27, -RZ, R27.H1_H1 ;  /* 0x3000001bff1b7230 */ /* 0x000fe40000004100 */
[----:B------:R-:W-:-:S02]  /*21a0*/  HADD2.F32 R24, -RZ, R24.H1_H1 ;  /* 0x30000018ff187230 */ /* 0x000fc40000004100 */
[--C-:B------:R-:W-:Y:S02]  /*21b0*/  HADD2.F32 R25, -RZ, R22.reuse.H0_H0 ;  /* 0x20000016ff197230 */ /* 0x100fe40000004100 */
[----:B------:R-:W-:Y:S01]  /*21c0*/  FADD.FTZ R20, R20, R27 ;  /* 0x0000001b14147221 */ /* 0x000fe20000010000 */
[----:B------:R-:W-:Y:S02]  /*21d0*/  HADD2.F32 R22, -RZ, R22.H1_H1 ;  /* 0x30000016ff167230 */ /* 0x000fe40000004100 */
[----:B------:R-:W-:Y:S01]  /*21e0*/  FADD.FTZ R23, R23, R24 ;  /* 0x0000001817177221 */ /* 0x000fe20000010000 */
[--C-:B------:R-:W-:Y:S02]  /*21f0*/  HADD2.F32 R24, -RZ, R21.reuse.H0_H0 ;  /* 0x20000015ff187230 */ /* 0x100fe40000004100 */
[----:B------:R-:W-:Y:S01]  /*2200*/  FFMA.FTZ R49, R12, R20, R49 ;  /* 0x000000140c317223 */ /* 0x000fe20000010031 */
[----:B------:R-:W-:Y:S02]  /*2210*/  HADD2.F32 R21, -RZ, R21.H1_H1 ;  /* 0x30000015ff157230 */ /* 0x000fe40000004100 */
[----:B------:R-:W-:Y:S01]  /*2220*/  FADD.FTZ R22, R25, R22 ;  /* 0x0000001619167221 */ /* 0x000fe20000010000 */
[----:B------:R-:W-:-:S02]  /*2230*/  FFMA.FTZ R38, R13, R23, R38 ;  /* 0x000000170d267223 */ /* 0x000fc40000010026 */
[----:B------:R-:W-:Y:S01]  /*2240*/  FADD.FTZ R21, R24, R21 ;  /* 0x0000001518157221 */ /* 0x000fe20000010000 */
[-C--:B0-----:R-:W-:Y:S02]  /*2250*/  HFMA2 R20, R60, R16.reuse, RZ ;  /* 0x000000103c147231 */ /* 0x081fe400000000ff */
[----:B------:R-:W-:Y:S01]  /*2260*/  FFMA.FTZ R57, R10, R22, R57 ;  /* 0x000000160a397223 */ /* 0x000fe20000010039 */
[-C--:B------:R-:W-:Y:S02]  /*2270*/  HFMA2 R22, R64, R16.reuse, RZ ;  /* 0x0000001040167231 */ /* 0x080fe400000000ff */
[----:B------:R-:W-:Y:S01]  /*2280*/  FFMA.FTZ R51, R14, R21, R51 ;  /* 0x000000150e337223 */ /* 0x000fe20000010033 */
[-C--:B------:R-:W-:Y:S02]  /*2290*/  HFMA2 R21, R61, R16.reuse, RZ.H0_H0 ;  /* 0x000000103d157231 */ /* 0x080fe400000400ff */
[----:B------:R-:W-:Y:S02]  /*22a0*/  HFMA2 R23, R65, R16, RZ.H0_H0 ;  /* 0x0000001041177231 */ /* 0x000fe400000400ff */
        /* <DEDUP_REMOVED lines=10> */
[----:B------:R-:W-:-:S03]  /*2350*/  HFMA2 R27, R54, R19, R27 ;  /* 0x00000013361b7231 */ /* 0x000fc6000000001b */
[----:B------:R-:W-:Y:S02]  /*2360*/  HADD2.F32 R25, -RZ, R24.H0_H0 ;  /* 0x20000018ff197230 */ /* 0x000fe40000004100 */
[-C--:B------:R-:W-:Y:S02]  /*2370*/  HFMA2 R16, R58, R19.reuse, R16 ;  /* 0x000000133a107231 */ /* 0x080fe40000000010 */
[----:B------:R-:W-:Y:S02]  /*2380*/  HADD2.F32 R24, -RZ, R24.H1_H1 ;  /* 0x30000018ff187230 */ /* 0x000fe40000004100 */
[----:B------:R-:W-:Y:S02]  /*2390*/  HFMA2 R19, R59, R19, R26 ;  /* 0x000000133b137231 */ /* 0x000fe4000000001a */
        /* <DEDUP_REMOVED lines=12> */
[----:B------:R-:W-:Y:S01]  /*2460*/  FADD.FTZ R16, R16, R19 ;  /* 0x0000001310107221 */ /* 0x000fe20000010000 */
[-C--:B------:R-:W-:Y:S02]  /*2470*/  HFMA2 R68, R61, R20.reuse, RZ.H0_H0 ;  /* 0x000000143d447231 */ /* 0x080fe400000400ff */
[----:B------:R-:W-:Y:S01]  /*2480*/  FFMA.FTZ R55, R14, R24, R55 ;  /* 0x000000180e377223 */ /* 0x000fe20000010037 */
[-C--:B------:R-:W-:Y:S02]  /*2490*/  HFMA2 R17, R65, R20.reuse, RZ.H0_H0 ;  /* 0x0000001441117231 */ /* 0x080fe400000400ff */
[----:B------:R-:W-:Y:S01]  /*24a0*/  FFMA.FTZ R35, R10, R16, R35 ;  /* 0x000000100a237223 */ /* 0x000fe20000010023 */
[----:B------:R-:W-:-:S02]  /*24b0*/  HFMA2 R16, R64, R20, RZ ;  /* 0x0000001440107231 */ /* 0x000fc400000000ff */
[-C--:B------:R-:W-:Y:S02]  /*24c0*/  HFMA2 R68, R41, R21.reuse, R68 ;  /* 0x0000001529447231 */ /* 0x080fe40000000044 */
[-C--:B------:R-:W-:Y:S01]  /*24d0*/  HFMA2 R66, R39, R21.reuse, R66 ;  /* 0x0000001527427231 */ /* 0x080fe20000000042 */
[----:B------:R-:W0:Y:S01]  /*24e0*/  LDS.128 R24, [UR4+0x310] ;  /* 0x00031004ff187984 */ /* 0x000e220008000c00 */
[-C--:B------:R-:W-:Y:S02]  /*24f0*/  HFMA2 R20, R42, R21.reuse, R16 ;  /* 0x000000152a147231 */ /* 0x080fe40000000010 */
[----:B------:R-:W-:Y:S02]  /*2500*/  HFMA2 R21, R44, R21, R17 ;  /* 0x000000152c157231 */ /* 0x000fe40000000011 */
[----:B------:R1:W2:Y:S01]  /*2510*/  LDG.E.128.CONSTANT R16, desc[UR8][R62.64] ;  /* 0x000000083e107981 */ /* 0x0002a2000c1e9d00 */
[-C--:B------:R-:W-:Y:S02]  /*2520*/  HFMA2 R66, R46, R22.reuse, R66 ;  /* 0x000000162e427231 */ /* 0x080fe40000000042 */
[----:B------:R-:W-:-:S02]  /*2530*/  HFMA2 R68, R48, R22, R68 ;  /* 0x0000001630447231 */ /* 0x000fc40000000044 */
[-C--:B------:R-:W-:Y:S02]  /*2540*/  HFMA2 R20, R50, R22.reuse, R20 ;  /* 0x0000001632147231 */ /* 0x080fe40000000014 */
[-C--:B------:R-:W-:Y:S02]  /*2550*/  HFMA2 R68, R56, R23.reuse, R68 ;  /* 0x0000001738447231 */ /* 0x080fe40000000044 */
[-C--:B------:R-:W-:Y:S02]  /*2560*/  HFMA2 R66, R54, R23.reuse, R66 ;  /* 0x0000001736427231 */ /* 0x080fe40000000042 */
[----:B------:R-:W-:Y:S02]  /*2570*/  HFMA2 R21, R52, R22, R21 ;  /* 0x0000001634157231 */ /* 0x000fe40000000015 */
[----:B------:R-:W-:Y:S02]  /*2580*/  HFMA2 R20, R58, R23, R20 ;  /* 0x000000173a147231 */ /* 0x000fe40000000014 */
[----:B------:R-:W-:-:S02]  /*2590*/  HADD2.F32 R22, -RZ, R68.H0_H0 ;  /* 0x20000044ff167230 */ /* 0x000fc40000004100 */
[----:B------:R-:W-:Y:S02]  /*25a0*/  HFMA2 R23, R59, R23, R21 ;  /* 0x000000173b177231 */ /* 0x000fe40000000015 */
[-C--:B0-----:R-:W-:Y:S02]  /*25b0*/  HFMA2 R60, R60, R24.reuse, RZ ;  /* 0x000000183c3c7231 */ /* 0x081fe400000000ff */
[-C--:B------:R-:W-:Y:S02]  /*25c0*/  HFMA2 R61, R61, R24.reuse, RZ.H0_H0 ;  /* 0x000000183d3d7231 */ /* 0x080fe400000400ff */
[-C--:B------:R-:W-:Y:S02]  /*25d0*/  HFMA2 R64, R64, R24.reuse, RZ ;  /* 0x0000001840407231 */ /* 0x080fe400000000ff */
[----:B------:R-:W-:Y:S02]  /*25e0*/  HFMA2 R24, R65, R24, RZ.H0_H0 ;  /* 0x0000001841187231 */ /* 0x000fe400000400ff */
[----:B------:R-:W-:-:S02]  /*25f0*/  HFMA2 R61, R41, R25, R61 ;  /* 0x00000019293d7231 */ /* 0x000fc4000000003d */
[-C--:B------:R-:W-:Y:S02]  /*2600*/  HFMA2 R24, R44, R25.reuse, R24 ;  /* 0x000000192c187231 */ /* 0x080fe40000000018 */
[-C--:B------:R-:W-:Y:S02]  /*2610*/  HFMA2 R60, R39, R25.reuse, R60 ;  /* 0x00000019273c7231 */ /* 0x080fe4000000003c */
[----:B------:R-:W-:Y:S02]  /*2620*/  HFMA2 R64, R42, R25, R64 ;  /* 0x000000192a407231 */ /* 0x000fe40000000040 */
[----:B------:R-:W-:Y:S02]  /*2630*/  HADD2.F32 R25, -RZ, R68.H1_H1 ;  /* 0x30000044ff197230 */ /* 0x000fe40000004100 */
[----:B------:R-:W-:-:S03]  /*2640*/  HADD2.F32 R21, -RZ, R66.H0_H0 ;  /* 0x20000042ff157230 */ /* 0x000fc60000004100 */
[----:B------:R-:W-:Y:S01]  /*2650*/  FADD.FTZ R22, R22, R25 ;  /* 0x0000001916167221 */ /* 0x000fe20000010000 */
[----:B------:R-:W-:Y:S02]  /*2660*/  HADD2.F32 R25, -RZ, R20.H0_H0 ;  /* 0x20000014ff197230 */ /* 0x000fe40000004100 */
[----:B------:R-:W-:Y:S02]  /*2670*/  HADD2.F32 R66, -RZ, R66.H1_H1 ;  /* 0x30000042ff427230 */ /* 0x000fe40000004100 */
[----:B------:R-:W-:Y:S02]  /*2680*/  HADD2.F32 R20, -RZ, R20.H1_H1 ;  /* 0x30000014ff147230 */ /* 0x000fe40000004100 */
[----:B------:R-:W-:Y:S02]  /*2690*/  HFMA2 R60, R46, R26, R60 ;  /* 0x0000001a2e3c7231 */ /* 0x000fe4000000003c */
[----:B------:R-:W-:Y:S01]  /*26a0*/  FADD.FTZ R21, R21, R66 ;  /* 0x0000004215157221 */ /* 0x000fe20000010000 */
[----:B------:R-:W-:Y:S01]  /*26b0*/  FADD.FTZ R20, R25, R20 ;  /* 0x0000001419147221 */ /* 0x000fe20000010000 */
[----:B------:R-:W-:-:S02]  /*26c0*/  HADD2.F32 R39, -RZ, R23.H0_H0 ;  /* 0x20000017ff277230 */ /* 0x000fc40000004100 */
[----:B------:R-:W-:Y:S01]  /*26d0*/  FFMA.FTZ R47, R12, R21, R47 ;  /* 0x000000150c2f7223 */ /* 0x000fe2000001002f */
[----:B------:R-:W-:Y:S02]  /*26e0*/  HADD2.F32 R42, -RZ, R23.H1_H1 ;  /* 0x30000017ff2a7230 */ /* 0x000fe40000004100 */
[----:B------:R-:W-:Y:S01]  /*26f0*/  FFMA.FTZ R36, R13, R22, R36 ;  /* 0x000000160d247223 */ /* 0x000fe20000010024 */
[----:B------:R-:W-:Y:S02]  /*2700*/  FFMA.FTZ R43, R14, R20, R43 ;  /* 0x000000140e2b7223 */ /* 0x000fe4000001002b */
[----:B------:R-:W0:Y:S01]  /*2710*/  LDS.128 R20, [UR4+0x20] ;  /* 0x00002004ff147984 */ /* 0x000e220008000c00 */
[-C--:B------:R-:W-:Y:S02]  /*2720*/  HFMA2 R64, R50, R26.reuse, R64 ;  /* 0x0000001a32407231 */ /* 0x080fe40000000040 */
[----:B------:R-:W-:Y:S02]  /*2730*/  HFMA2 R60, R54, R27, R60 ;  /* 0x0000001b363c7231 */ /* 0x000fe4000000003c */
[----:B------:R-:W-:-:S02]  /*2740*/  HFMA2 R61, R48, R26, R61 ;  /* 0x0000001a303d7231 */ /* 0x000fc4000000003d */
[----:B------:R-:W-:Y:S02]  /*2750*/  HFMA2 R24, R52, R26, R24 ;  /* 0x0000001a34187231 */ /* 0x000fe40000000018 */
[-C--:B------:R-:W-:Y:S02]  /*2760*/  HFMA2 R61, R56, R27.reuse, R61 ;  /* 0x0000001b383d7231 */ /* 0x080fe4000000003d */
[-C--:B------:R-:W-:Y:S02]  /*2770*/  HFMA2 R64, R58, R27.reuse, R64 ;  /* 0x0000001b3a407231 */ /* 0x080fe40000000040 */
[----:B------:R-:W-:Y:S02]  /*2780*/  HFMA2 R59, R59, R27, R24 ;  /* 0x0000001b3b3b7231 */ /* 0x000fe40000000018 */
[--C-:B------:R-:W-:Y:S02]  /*2790*/  HADD2.F32 R24, -RZ, R60.reuse.H0_H0 ;  /* 0x2000003cff187230 */ /* 0x100fe40000004100 */
[----:B------:R-:W-:-:S02]  /*27a0*/  HADD2.F32 R27, -RZ, R60.H1_H1 ;  /* 0x3000003cff1b7230 */ /* 0x000fc40000004100 */
[----:B------:R-:W-:Y:S01]  /*27b0*/  FADD.FTZ R25, R39, R42 ;  /* 0x0000002a27197221 */ /* 0x000fe20000010000 */
[--C-:B------:R-:W-:Y:S02]  /*27c0*/  HADD2.F32 R26, -RZ, R61.reuse.H0_H0 ;  /* 0x2000003dff1a7230 */ /* 0x100fe40000004100 */
[----:B------:R-:W-:Y:S02]  /*27d0*/  HADD2.F32 R61, -RZ, R61.H1_H1 ;  /* 0x3000003dff3d7230 */ /* 0x000fe40000004100 */
[----:B------:R-:W-:Y:S01]  /*27e0*/  FADD.FTZ R24, R24, R27 ;  /* 0x0000001b18187221 */ /* 0x000fe20000010000 */
[--C-:B------:R-:W-:Y:S02]  /*27f0*/  HADD2.F32 R41, -RZ, R59.reuse.H0_H0 ;  /* 0x2000003bff297230 */ /* 0x100fe40000004100 */
[----:B------:R-:W-:Y:S02]  /*2800*/  HADD2.F32 R42, -RZ, R59.H1_H1 ;  /* 0x3000003bff2a7230 */ /* 0x000fe40000004100 */
[----:B------:R-:W-:Y:S01]  /*2810*/  FADD.FTZ R26, R26, R61 ;  /* 0x0000003d1a1a7221 */ /* 0x000fe20000010000 */
[----:B------:R-:W-:-:S02]  /*2820*/  HADD2.F32 R39, -RZ, R64.H0_H0 ;  /* 0x20000040ff277230 */ /* 0x000fc40000004100 */
[----:B------:R-:W-:Y:S01]  /*2830*/  FFMA.FTZ R45, R12, R24, R45 ;  /* 0x000000180c2d7223 */ /* 0x000fe2000001002d */
[----:B------:R-:W-:Y:S02]  /*2840*/  HADD2.F32 R64, -RZ, R64.H1_H1 ;  /* 0x30000040ff407230 */ /* 0x000fe40000004100 */
[----:B------:R-:W-:Y:S01]  /*2850*/  FADD.FTZ R41, R41, R42 ;  /* 0x0000002a29297221 */ /* 0x000fe20000010000 */
[C---:B------:R-:W-:Y:S01]  /*2860*/  FFMA.FTZ R37, R10.reuse, R25, R37 ;  /* 0x000000190a257223 */ /* 0x040fe20000010025 */
[----:B------:R-:W-:Y:S01]  /*2870*/  FFMA.FTZ R34, R13, R26, R34 ;  /* 0x0000001a0d227223 */ /* 0x000fe20000010022 */
[----:B------:R-:W-:Y:S01]  /*2880*/  FADD.FTZ R39, R39, R64 ;  /* 0x0000004027277221 */ /* 0x000fe20000010000 */
[----:B------:R-:W-:-:S03]  /*2890*/  FFMA.FTZ R69, R10, R41, R69 ;  /* 0x000000290a457223 */ /* 0x000fc60000010045 */
[----:B------:R-:W-:Y:S01]  /*28a0*/  FFMA.FTZ R67, R14, R39, R67 ;  /* 0x000000270e437223 */ /* 0x000fe20000010043 */
[----:B-1----:R-:W-:Y:S01]  /*28b0*/  IMAD.WIDE R62, R32, 0x4, R62 ;  /* 0x00000004203e7825 */ /* 0x002fe200078e023e */
[C---:B--2---:R-:W-:Y:S02]  /*28c0*/  LOP3.LUT R24, R16.reuse, 0xf000f, RZ, 0xc0, !PT ;  /* 0x000f000f10187812 */ /* 0x044fe400078ec0ff */
[----:B------:R-:W-:Y:S02]  /*28d0*/  LOP3.LUT R26, R16, 0xf000f0, RZ, 0xc0, !PT ;  /* 0x00f000f0101a7812 */ /* 0x000fe400078ec0ff */
[----:B------:R-:W-:Y:S02]  /*28e0*/  LOP3.LUT R25, R24, 0x64006400, RZ, 0xfc, !PT ;  /* 0x6400640018197812 */ /* 0x000fe400078efcff */
[----:B------:R-:W-:Y:S02]  /*28f0*/  LOP3.LUT R41, R18, 0xf000f, RZ, 0xc0, !PT ;  /* 0x000f000f12297812 */ /* 0x000fe400078ec0ff */
[----:B------:R-:W-:-:S02]  /*2900*/  LOP3.LUT R26, R26, 0x64006400, RZ, 0xfc, !PT ;  /* 0x640064001a1a7812 */ /* 0x000fc400078efcff */
[----:B------:R-:W-:Y:S01]  /*2910*/  LOP3.LUT R39, R17, 0xf000f0, RZ, 0xc0, !PT ;  /* 0x00f000f011277812 */ /* 0x000fe200078ec0ff */
[----:B------:R-:W-:Y:S01]  /*2920*/  HFMA2 R24, R25, 1, 1, R2 ;  /* 0x3c003c0019187831 */ /* 0x000fe20000000002 */
[----:B------:R-:W-:Y:S02]  /*2930*/  LOP3.LUT R59, R41, 0x64006400, RZ, 0xfc, !PT ;  /* 0x64006400293b7812 */ /* 0x000fe400078efcff */
[----:B------:R-:W-:Y:S02]  /*2940*/  LOP3.LUT R27, R17, 0xf000f, RZ, 0xc0, !PT ;  /* 0x000f000f111b7812 */ /* 0x000fe400078ec0ff */
[----:B------:R-:W-:Y:S02]  /*2950*/  LOP3.LUT R46, R19, 0xf000f, RZ, 0xc0, !PT ;  /* 0x000f000f132e7812 */ /* 0x000fe400078ec0ff */
[----:B------:R-:W-:Y:S02]  /*2960*/  LOP3.LUT R44, R18, 0xf000f0, RZ, 0xc0, !PT ;  /* 0x00f000f0122c7812 */ /* 0x000fe400078ec0ff */
[----:B------:R-:W-:Y:S01]  /*2970*/  LOP3.LUT R42, R39, 0x64006400, RZ, 0xfc, !PT ;  /* 0x64006400272a7812 */ /* 0x000fe200078efcff */
[----:B------:R-:W-:Y:S01]  /*2980*/  HFMA2 R39, R26, 0.0625, 0.0625, R3 ;  /* 0x2c002c001a277831 */ /* 0x000fe20000000003 */
[----:B------:R-:W-:Y:S01]  /*2990*/  LOP3.LUT R27, R27, 0x64006400, RZ, 0xfc, !PT ;  /* 0x640064001b1b7812 */ /* 0x000fe200078efcff */
[----:B------:R-:W-:Y:S01]  /*29a0*/  HFMA2 R26, R59, 1, 1, R6 ;  /* 0x3c003c003b1a7831 */ /* 0x000fe20000000006 */
[----:B------:R-:W-:Y:S01]  /*29b0*/  LOP3.LUT R61, R46, 0x64006400, RZ, 0xfc, !PT ;  /* 0x640064002e3d7812 */ /* 0x000fe200078efcff */
[----:B0-----:R-:W-:Y:S01]  /*29c0*/  HFMA2 R46, R24, R20, RZ ;  /* 0x00000014182e7231 */ /* 0x001fe200000000ff */
[----:B------:R-:W-:-:S02]  /*29d0*/  LOP3.LUT R44, R44, 0x64006400, RZ, 0xfc, !PT ;  /* 0x640064002c2c7812 */ /* 0x000fc400078efcff */
[----:B------:R-:W-:Y:S01]  /*29e0*/  LOP3.LUT R48, R19, 0xf000f0, RZ, 0xc0, !PT ;  /* 0x00f000f013307812 */ /* 0x000fe200078ec0ff */
[----:B------:R-:W-:Y:S02]  /*29f0*/  HADD2 R25, R27, R4 ;  /* 0x000000041b197230 */ /* 0x000fe40000000000 */
[----:B------:R-:W-:Y:S01]  /*2a00*/  HADD2 R27, R61, R8 ;  /* 0x000000083d1b7230 */ /* 0x000fe20000000000 */
[----:B------:R-:W-:Y:S01]  /*2a10*/  LOP3.LUT R48, R48, 0x64006400, RZ, 0xfc, !PT ;  /* 0x6400640030307812 */ /* 0x000fe200078efcff */
[----:B------:R-:W-:Y:S01]  /*2a20*/  HFMA2 R41, R42, 0.0625, 0.0625, R5 ;  /* 0x2c002c002a297831 */ /* 0x000fe20000000005 */
[----:B------:R-:W-:Y:S01]  /*2a30*/  SHF.R.U32.HI R17, RZ, 0x8, R17 ;  /* 0x00000008ff117819 */ /* 0x000fe20000011611 */
[----:B------:R-:W-:Y:S01]  /*2a40*/  HFMA2 R42, R44, 0.0625, 0.0625, R7 ;  /* 0x2c002c002c2a7831 */ /* 0x000fe20000000007 */
[----:B------:R-:W-:Y:S01]  /*2a50*/  SHF.R.U32.HI R19, RZ, 0x8, R19 ;  /* 0x00000008ff137819 */ /* 0x000fe20000011613 */
[-C--:B------:R-:W-:Y:S02]  /*2a60*/  HFMA2 R60, R26, R20.reuse, RZ ;  /* 0x000000141a3c7231 */ /* 0x080fe400000000ff */
[----:B------:R-:W-:-:S02]  /*2a70*/  HFMA2 R56, R25, R20, RZ.H0_H0 ;  /* 0x0000001419387231 */ /* 0x000fc400000400ff */
[----:B------:R-:W-:Y:S02]  /*2a80*/  HFMA2 R54, R27, R20, RZ.H0_H0 ;  /* 0x000000141b367231 */ /* 0x000fe400000400ff */
[-C--:B------:R-:W-:Y:S02]  /*2a90*/  HFMA2 R20, R39, R21.reuse, R46 ;  /* 0x0000001527147231 */ /* 0x080fe4000000002e */
[----:B------:R-:W-:Y:S01]  /*2aa0*/  HFMA2 R44, R48, 0.0625, 0.0625, R9 ;  /* 0x2c002c00302c7831 */ /* 0x000fe20000000009 */
[----:B------:R-:W-:Y:S02]  /*2ab0*/  LOP3.LUT R46, R17, 0xf000f, RZ, 0xc0, !PT ;  /* 0x000f000f112e7812 */ /* 0x000fe400078ec0ff */
[----:B------:R-:W-:Y:S02]  /*2ac0*/  SHF.R.U32.HI R16, RZ, 0x8, R16 ;  /* 0x00000008ff107819 */ /* 0x000fe40000011610 */
[----:B------:R-:W-:Y:S02]  /*2ad0*/  SHF.R.U32.HI R18, RZ, 0x8, R18 ;  /* 0x00000008ff127819 */ /* 0x000fe40000011612 */
[----:B------:R-:W-:Y:S01]  /*2ae0*/  LOP3.LUT R50, R19, 0xf000f, RZ, 0xc0, !PT ;  /* 0x000f000f13327812 */ /* 0x000fe200078ec0ff */
        /* <DEDUP_REMOVED lines=9> */
[----:B------:R-:W-:Y:S02]  /*2b80*/  HFMA2 R48, R59, 1, 1, R4 ;  /* 0x3c003c003b307831 */ /* 0x000fe40000000004 */
[----:B------:R-:W-:Y:S02]  /*2b90*/  HFMA2 R52, R65, 1, 1, R8 ;  /* 0x3c003c0041347831 */ /* 0x000fe40000000008 */
[----:B------:R-:W-:Y:S02]  /*2ba0*/  HADD2 R46, R21, R2 ;  /* 0x00000002152e7230 */ /* 0x000fe40000000000 */
[----:B------:R-:W-:Y:S01]  /*2bb0*/  HADD2 R50, R61, R6 ;  /* 0x000000063d327230 */ /* 0x000fe20000000000 */
[----:B------:R-:W-:Y:S02]  /*2bc0*/  LOP3.LUT R16, R16, 0xf000f0, RZ, 0xc0, !PT ;  /* 0x00f000f010107812 */ /* 0x000fe400078ec0ff */
        /* <DEDUP_REMOVED lines=15> */
[----:B------:R-:W-:-:S02]  /*2cc0*/  HFMA2 R20, R54, R23, R20 ;  /* 0x0000001736147231 */ /* 0x000fc40000000014 */
[----:B------:R-:W-:Y:S02]  /*2cd0*/  HFMA2 R59, R64, 0.0625, 0.0625, R9 ;  /* 0x2c002c00403b7831 */ /* 0x000fe40000000009 */
[-C--:B------:R-:W-:Y:S02]  /*2ce0*/  HFMA2 R61, R56, R23.reuse, R21 ;  /* 0x00000017383d7231 */ /* 0x080fe40000000015 */
        /* <DEDUP_REMOVED lines=11> */
[----:B------:R-:W-:Y:S02]  /*2da0*/  HADD2.F32 R60, -RZ, R60.H1_H1 ;  /* 0x3000003cff3c7230 */ /* 0x000fe40000004100 */
[----:B------:R-:W-:Y:S01]  /*2db0*/  FADD.FTZ R22, R61, R22 ;  /* 0x000000163d167221 */ /* 0x000fe20000010000 */
[----:B------:R-:W-:Y:S02]  /*2dc0*/  FFMA.FTZ R49, R12, R20, R49 ;  /* 0x000000140c317223 */ /* 0x000fe40000010031 */
[----:B------:R-:W-:Y:S01]  /*2dd0*/  FADD.FTZ R23, R23, R60 ;  /* 0x0000003c17177221 */ /* 0x000fe20000010000 */
[----:B------:R-:W-:Y:S01]  /*2de0*/  FFMA.FTZ R57, R10, R22, R57 ;  /* 0x000000160a397223 */ /* 0x000fe20000010039 */
[-C--:B0-----:R-:W-:Y:S02]  /*2df0*/  HFMA2 R20, R24, R16.reuse, RZ ;  /* 0x0000001018147231 */ /* 0x081fe400000000ff */
[-C--:B------:R-:W-:Y:S02]  /*2e00*/  HFMA2 R22, R26, R16.reuse, RZ ;  /* 0x000000101a167231 */ /* 0x080fe400000000ff */
[----:B------:R-:W-:Y:S01]  /*2e10*/  FFMA.FTZ R38, R13, R21, R38 ;  /* 0x000000150d267223 */ /* 0x000fe20000010026 */
[----:B------:R-:W-:Y:S01]  /*2e20*/  FFMA.FTZ R51, R14, R23, R51 ;  /* 0x000000170e337223 */ /* 0x000fe20000010033 */
[----:B------:R-:W-:-:S02]  /*2e30*/  HFMA2 R21, R25, R16, RZ.H0_H0 ;  /* 0x0000001019157231 */ /* 0x000fc400000400ff */
[----:B------:R-:W-:Y:S02]  /*2e40*/  HFMA2 R23, R27, R16, RZ.H0_H0 ;  /* 0x000000101b177231 */ /* 0x000fe400000400ff */
        /* <DEDUP_REMOVED lines=30> */
[-C--:B------:R-:W-:Y:S02]  /*3030*/  HFMA2 R61, R25, R20.reuse, RZ.H0_H0 ;  /* 0x00000014193d7231 */ /* 0x080fe400000400ff */
[----:B------:R-:W-:-:S02]  /*3040*/  HFMA2 R17, R27, R20, RZ.H0_H0 ;  /* 0x000000141b117231 */ /* 0x000fc400000400ff */
[-C--:B------:R-:W-:Y:S02]  /*3050*/  HFMA2 R60, R39, R21.reuse, R60 ;  /* 0x00000015273c7231 */ /* 0x080fe4000000003c */
[-C--:B------:R-:W-:Y:S02]  /*3060*/  HFMA2 R61, R41, R21.reuse, R61 ;  /* 0x00000015293d7231 */ /* 0x080fe4000000003d */
[----:B------:R-:W-:Y:S01]  /*3070*/  FFMA.FTZ R40, R13, R18, R40 ;  /* 0x000000120d287223 */ /* 0x000fe20000010028 */
[-C--:B------:R-:W-:Y:S02]  /*3080*/  HFMA2 R20, R42, R21.reuse, R16 ;  /* 0x000000152a147231 */ /* 0x080fe40000000010 */
[----:B------:R-:W-:Y:S02]  /*3090*/  HFMA2 R21, R44, R21, R17 ;  /* 0x000000152c157231 */ /* 0x000fe40000000011 */
[----:B------:R-:W0:Y:S02]  /*30a0*/  LDS.128 R16, [UR4+0x320] ;  /* 0x00032004ff107984 */ /* 0x000e240008000c00 */
[----:B0-----:R-:W-:-:S02]  /*30b0*/  HFMA2 R64, R24, R16, RZ ;  /* 0x0000001018407231 */ /* 0x001fc400000000ff */
[-C--:B------:R-:W-:Y:S02]  /*30c0*/  HFMA2 R65, R25, R16.reuse, RZ.H0_H0 ;  /* 0x0000001019417231 */ /* 0x080fe400000400ff */
[-C--:B------:R-:W-:Y:S02]  /*30d0*/  HFMA2 R66, R26, R16.reuse, RZ ;  /* 0x000000101a427231 */ /* 0x080fe400000000ff */
[----:B------:R-:W-:Y:S02]  /*30e0*/  HFMA2 R16, R27, R16, RZ.H0_H0 ;  /* 0x000000101b107231 */ /* 0x000fe400000400ff */
[----:B------:R-:W2:Y:S01]  /*30f0*/  LDG.E.128.CONSTANT R24, desc[UR8][R62.64] ;  /* 0x000000083e187981 */ /* 0x000ea2000c1e9d00 */
        /* <DEDUP_REMOVED lines=18> */
[-C--:B------:R-:W-:Y:S02]  /*3220*/  HFMA2 R64, R54, R19.reuse, R64 ;  /* 0x0000001336407231 */ /* 0x080fe40000000040 */
[----:B------:R-:W-:Y:S02]  /*3230*/  HFMA2 R59, R59, R19, R16 ;  /* 0x000000133b3b7231 */ /* 0x000fe40000000010 */
[----:B------:R-:W-:-:S02]  /*3240*/  HADD2.F32 R42, -RZ, R17.H1_H1 ;  /* 0x30000011ff2a7230 */ /* 0x000fc40000004100 */
[----:B------:R-:W-:Y:S01]  /*3250*/  FADD.FTZ R20, R20, R21 ;  /* 0x0000001514147221 */ /* 0x000fe20000010000 */
[----:B------:R-:W-:Y:S02]  /*3260*/  HADD2.F32 R21, -RZ, R17.H0_H0 ;  /* 0x20000011ff157230 */ /* 0x000fe40000004100 */
[-C--:B------:R-:W-:Y:S02]  /*3270*/  HFMA2 R65, R56, R19.reuse, R65 ;  /* 0x0000001338417231 */ /* 0x080fe40000000041 */
[----:B------:R-:W-:Y:S02]  /*3280*/  HFMA2 R66, R58, R19, R66 ;  /* 0x000000133a427231 */ /* 0x000fe40000000042 */
[--C-:B------:R-:W-:Y:S01]  /*3290*/  HADD2.F32 R22, -RZ, R61.reuse.H0_H0 ;  /* 0x2000003dff167230 */ /* 0x100fe20000004100 */
[----:B------:R-:W0:Y:S01]  /*32a0*/  LDS.128 R16, [UR4+0x30] ;  /* 0x00003004ff107984 */ /* 0x000e220008000c00 */
[----:B------:R-:W-:Y:S02]  /*32b0*/  HADD2.F32 R61, -RZ, R61.H1_H1 ;  /* 0x3000003dff3d7230 */ /* 0x000fe40000004100 */
[----:B------:R-:W-:-:S03]  /*32c0*/  FADD.FTZ R21, R21, R42 ;  /* 0x0000002a15157221 */ /* 0x000fc60000010000 */
[----:B------:R-:W-:Y:S01]  /*32d0*/  FADD.FTZ R22, R22, R61 ;  /* 0x0000003d16167221 */ /* 0x000fe20000010000 */
[----:B------:R-:W-:-:S03]  /*32e0*/  HADD2.F32 R61, -RZ, R23.H0_H0 ;  /* 0x20000017ff3d7230 */ /* 0x000fc60000004100 */
[----:B------:R-:W-:Y:S01]  /*32f0*/  FFMA.FTZ R36, R13, R22, R36 ;  /* 0x000000160d247223 */ /* 0x000fe20000010024 */
[--C-:B------:R-:W-:Y:S02]  /*3300*/  HADD2.F32 R22, -RZ, R65.reuse.H0_H0 ;  /* 0x20000041ff167230 */ /* 0x100fe40000004100 */
[----:B------:R-:W-:Y:S02]  /*3310*/  HADD2.F32 R65, -RZ, R65.H1_H1 ;  /* 0x30000041ff417230 */ /* 0x000fe40000004100 */
[----:B------:R-:W-:Y:S01]  /*3320*/  FFMA.FTZ R47, R12, R20, R47 ;  /* 0x000000140c2f7223 */ /* 0x000fe2000001002f */
[----:B------:R-:W-:Y:S02]  /*3330*/  HADD2.F32 R44, -RZ, R23.H1_H1 ;  /* 0x30000017ff2c7230 */ /* 0x000fe40000004100 */
[----:B------:R-:W-:Y:S01]  /*3340*/  FFMA.FTZ R43, R14, R21, R43 ;  /* 0x000000150e2b7223 */ /* 0x000fe2000001002b */
[----:B------:R-:W-:Y:S02]  /*3350*/  HADD2.F32 R23, -RZ, R66.H0_H0 ;  /* 0x20000042ff177230 */ /* 0x000fe40000004100 */
[----:B------:R-:W-:-:S02]  /*3360*/  HADD2.F32 R20, -RZ, R64.H0_H0 ;  /* 0x20000040ff147230 */ /* 0x000fc40000004100 */
[----:B------:R-:W-:Y:S02]  /*3370*/  HADD2.F32 R21, -RZ, R64.H1_H1 ;  /* 0x30000040ff157230 */ /* 0x000fe40000004100 */
[----:B------:R-:W-:Y:S02]  /*3380*/  HADD2.F32 R66, -RZ, R66.H1_H1 ;  /* 0x30000042ff427230 */ /* 0x000fe40000004100 */
[----:B------:R-:W-:Y:S01]  /*3390*/  FADD.FTZ R22, R22, R65 ;  /* 0x0000004116167221 */ /* 0x000fe20000010000 */
[----:B------:R-:W-:Y:S02]  /*33a0*/  FADD.FTZ R20, R20, R21 ;  /* 0x0000001514147221 */ /* 0x000fe40000010000 */
[----:B------:R-:W-:Y:S01]  /*33b0*/  FADD.FTZ R23, R23, R66 ;  /* 0x0000004217177221 */ /* 0x000fe20000010000 */
[----:B------:R-:W-:Y:S01]  /*33c0*/  FFMA.FTZ R56, R13, R22, R34 ;  /* 0x000000160d387223 */ /* 0x000fe20000010022 */
[----:B------:R-:W-:Y:S01]  /*33d0*/  FADD.FTZ R61, R61, R44 ;  /* 0x0000002c3d3d7221 */ /* 0x000fe20000010000 */
[----:B------:R-:W-:-:S02]  /*33e0*/  HADD2.F32 R39, -RZ, R59.H0_H0 ;  /* 0x2000003bff277230 */ /* 0x000fc40000004100 */
[----:B------:R-:W-:Y:S02]  /*33f0*/  HADD2.F32 R42, -RZ, R59.H1_H1 ;  /* 0x3000003bff2a7230 */ /* 0x000fe40000004100 */
[----:B------:R-:W-:Y:S01]  /*3400*/  FFMA.FTZ R59, R12, R20, R45 ;  /* 0x000000140c3b7223 */ /* 0x000fe2000001002d */
[----:B------:R-:W-:Y:S01]  /*3410*/  FFMA.FTZ R67, R14, R23, R67 ;  /* 0x000000170e437223 */ /* 0x000fe20000010043 */
[----:B------:R-:W-:Y:S01]  /*3420*/  FFMA.FTZ R61, R10, R61, R37 ;  /* 0x0000003d0a3d7223 */ /* 0x000fe20000010025 */
[----:B------:R-:W-:-:S04]  /*3430*/  FADD.FTZ R39, R39, R42 ;  /* 0x0000002a27277221 */ /* 0x000fc80000010000 */
[----:B------:R-:W-:Y:S01]  /*3440*/  FFMA.FTZ R69, R10, R39, R69 ;  /* 0x000000270a457223 */ /* 0x000fe20000010045 */
[----:B------:R-:W-:Y:S02]  /*3450*/  IADD3 R30, PT, PT, R30, 0x20, RZ ;  /* 0x000000201e1e7810 */ /* 0x000fe40007ffe0ff */
[----:B--2---:R-:W-:Y:S02]  /*3460*/  LOP3.LUT R34, R24, 0xf000f, RZ, 0xc0, !PT ;  /* 0x000f000f18227812 */ /* 0x004fe400078ec0ff */
[C---:B------:R-:W-:Y:S02]  /*3470*/  LOP3.LUT R45, R27.reuse, 0xf000f, RZ, 0xc0, !PT ;  /* 0x000f000f1b2d7812 */ /* 0x040fe400078ec0ff */
[----:B------:R-:W-:Y:S02]  /*3480*/  LOP3.LUT R46, R27, 0xf000f0, RZ, 0xc0, !PT ;  /* 0x00f000f01b2e7812 */ /* 0x000fe400078ec0ff */
[----:B------:R-:W-:Y:S02]  /*3490*/  SHF.R.U32.HI R23, RZ, 0x8, R27 ;  /* 0x00000008ff177819 */ /* 0x000fe4000001161b */
[----:B------:R-:W-:-:S02]  /*34a0*/  LOP3.LUT R27, R34, 0x64006400, RZ, 0xfc, !PT ;  /* 0x64006400221b7812 */ /* 0x000fc400078efcff */
[----:B------:R-:W-:Y:S02]  /*34b0*/  LOP3.LUT R37, R24, 0xf000f0, RZ, 0xc0, !PT ;  /* 0x00f000f018257812 */ /* 0x000fe400078ec0ff */
[----:B------:R-:W-:Y:S02]  /*34c0*/  LOP3.LUT R41, R25, 0xf000f0, RZ, 0xc0, !PT ;  /* 0x00f000f019297812 */ /* 0x000fe400078ec0ff */
[C---:B------:R-:W-:Y:S02]  /*34d0*/  LOP3.LUT R42, R26.reuse, 0xf000f, RZ, 0xc0, !PT ;  /* 0x000f000f1a2a7812 */ /* 0x040fe400078ec0ff */
[----:B------:R-:W-:Y:S02]  /*34e0*/  SHF.R.U32.HI R20, RZ, 0x8, R24 ;  /* 0x00000008ff147819 */ /* 0x000fe40000011618 */
[----:B------:R-:W-:Y:S02]  /*34f0*/  LOP3.LUT R44, R26, 0xf000f0, RZ, 0xc0, !PT ;  /* 0x00f000f01a2c7812 */ /* 0x000fe400078ec0ff */
[----:B------:R-:W-:Y:S01]  /*3500*/  SHF.R.U32.HI R22, RZ, 0x8, R26 ;  /* 0x00000008ff167819 */ /* 0x000fe2000001161a */
[----:B------:R-:W-:Y:S01]  /*3510*/  HFMA2 R27, R27, 1, 1, R2 ;  /* 0x3c003c001b1b7831 */ /* 0x000fe20000000002 */
[----:B------:R-:W-:-:S02]  /*3520*/  LOP3.LUT R24, R37, 0x64006400, RZ, 0xfc, !PT ;  /* 0x6400640025187812 */ /* 0x000fc400078efcff */
[----:B------:R-:W-:Y:S02]  /*3530*/  LOP3.LUT R26, R41, 0x64006400, RZ, 0xfc, !PT ;  /* 0x64006400291a7812 */ /* 0x000fe400078efcff */
[----:B------:R-:W-:Y:S02]  /*3540*/  LOP3.LUT R39, R25, 0xf000f, RZ, 0xc0, !PT ;  /* 0x000f000f19277812 */ /* 0x000fe400078ec0ff */
[----:B------:R-:W-:Y:S02]  /*3550*/  LOP3.LUT R41, R42, 0x64006400, RZ, 0xfc, !PT ;  /* 0x640064002a297812 */ /* 0x000fe400078efcff */
[----:B------:R-:W-:Y:S02]  /*3560*/  SHF.R.U32.HI R21, RZ, 0x8, R25 ;  /* 0x00000008ff157819 */ /* 0x000fe40000011619 */
[----:B------:R-:W-:Y:S01]  /*3570*/  LOP3.LUT R25, R39, 0x64006400, RZ, 0xfc, !PT ;  /* 0x6400640027197812 */ /* 0x000fe200078efcff */
[----:B------:R-:W-:Y:S01]  /*3580*/  HFMA2 R39, R24, 0.0625, 0.0625, R3 ;  /* 0x2c002c0018277831 */ /* 0x000fe20000000003 */
[----:B------:R-:W-:Y:S01]  /*3590*/  LOP3.LUT R45, R45, 0x64006400, RZ, 0xfc, !PT ;  /* 0x640064002d2d7812 */ /* 0x000fe200078efcff */
[----:B------:R-:W-:Y:S01]  /*35a0*/  HFMA2 R24, R41, 1, 1, R6 ;  /* 0x3c003c0029187831 */ /* 0x000fe20000000006 */
[----:B------:R-:W-:Y:S01]  /*35b0*/  LOP3.LUT R34, R44, 0x64006400, RZ, 0xfc, !PT ;  /* 0x640064002c227812 */ /* 0x000fe200078efcff */
[----:B------:R-:W-:Y:S01]  /*35c0*/  HFMA2 R37, R26, 0.0625, 0.0625, R5 ;  /* 0x2c002c001a257831 */ /* 0x000fe20000000005 */
[----:B------:R-:W-:Y:S01]  /*35d0*/  LOP3.LUT R46, R46, 0x64006400, RZ, 0xfc, !PT ;  /* 0x640064002e2e7812 */ /* 0x000fe200078efcff */
[----:B0-----:R-:W-:-:S02]  /*35e0*/  HFMA2 R42, R27, R16, RZ ;  /* 0x000000101b2a7231 */ /* 0x001fc400000000ff */
[----:B------:R-:W-:Y:S02]  /*35f0*/  HADD2 R26, R45, R8 ;  /* 0x000000082d1a7230 */ /* 0x000fe40000000000 */
[----:B------:R-:W-:Y:S02]  /*3600*/  HADD2 R25, R25, R4 ;  /* 0x0000000419197230 */ /* 0x000fe40000000000 */
[----:B------:R-:W-:Y:S02]  /*3610*/  HFMA2 R34, R34, 0.0625, 0.0625, R7 ;  /* 0x2c002c0022227831 */ /* 0x000fe40000000007 */
[----:B------:R-:W-:Y:S02]  /*3620*/  HFMA2 R41, R46, 0.0625, 0.0625, R9 ;  /* 0x2c002c002e297831 */ /* 0x000fe40000000009 */
[-C--:B------:R-:W-:Y:S02]  /*3630*/  HFMA2 R58, R24, R16.reuse, RZ ;  /* 0x00000010183a7231 */ /* 0x080fe400000000ff */
[----:B------:R-:W-:-:S02]  /*3640*/  HFMA2 R45, R26, R16, RZ.H0_H0 ;  /* 0x000000101a2d7231 */ /* 0x000fc400000400ff */
[----:B------:R-:W-:Y:S02]  /*3650*/  HFMA2 R44, R25, R16, RZ.H0_H0 ;  /* 0x00000010192c7231 */ /* 0x000fe400000400ff */
[-C--:B------:R-:W-:Y:S02]  /*3660*/  HFMA2 R16, R39, R17.reuse, R42 ;  /* 0x0000001127107231 */ /* 0x080fe4000000002a */
[-C--:B------:R-:W-:Y:S01]  /*3670*/  HFMA2 R42, R41, R17.reuse, R45 ;  /* 0x00000011292a7231 */ /* 0x080fe2000000002d */
[----:B------:R-:W-:Y:S02]  /*3680*/  LOP3.LUT R45, R21, 0xf000f, RZ, 0xc0, !PT ;  /* 0x000f000f152d7812 */ /* 0x000fe400078ec0ff */
[----:B------:R-:W-:Y:S01]  /*3690*/  LOP3.LUT R48, R23, 0xf000f, RZ, 0xc0, !PT ;  /* 0x000f000f17307812 */ /* 0x000fe200078ec0ff */
[-C--:B------:R-:W-:Y:S02]  /*36a0*/  HFMA2 R44, R37, R17.reuse, R44 ;  /* 0x00000011252c7231 */ /* 0x080fe4000000002c */
[----:B------:R-:W-:Y:S01]  /*36b0*/  HFMA2 R58, R34, R17, R58 ;  /* 0x00000011223a7231 */ /* 0x000fe2000000003a */
[----:B------:R-:W-:-:S02]  /*36c0*/  LOP3.LUT R45, R45, 0x64006400, RZ, 0xfc, !PT ;  /* 0x640064002d2d7812 */ /* 0x000fc400078efcff */
[----:B------:R-:W-:Y:S02]  /*36d0*/  LOP3.LUT R17, R20, 0xf000f, RZ, 0xc0, !PT ;  /* 0x000f000f14117812 */ /* 0x000fe400078ec0ff */
[----:B------:R-:W-:Y:S02]  /*36e0*/  LOP3.LUT R46, R22, 0xf000f, RZ, 0xc0, !PT ;  /* 0x000f000f162e7812 */ /* 0x000fe400078ec0ff */
[----:B------:R-:W-:Y:S01]  /*36f0*/  LOP3.LUT R52, R48, 0x64006400, RZ, 0xfc, !PT ;  /* 0x6400640030347812 */ /* 0x000fe200078efcff */
[----:B------:R-:W-:Y:S01]  /*3700*/  HFMA2 R48, R45, 1, 1, R4 ;  /* 0x3c003c002d307831 */ /* 0x000fe20000000004 */
[----:B------:R-:W-:Y:S02]  /*3710*/  LOP3.LUT R17, R17, 0x64006400, RZ, 0xfc, !PT ;  /* 0x6400640011117812 */ /* 0x000fe400078efcff */
[----:B------:R-:W-:Y:S01]  /*3720*/  LOP3.LUT R65, R46, 0x64006400, RZ, 0xfc, !PT ;  /* 0x640064002e417812 */ /* 0x000fe200078efcff */
        /* <DEDUP_REMOVED lines=19> */
[-C--:B------:R-:W-:Y:S02]  /*3860*/  HFMA2 R16, R45, R19.reuse, R16 ;  /* 0x000000132d107231 */ /* 0x080fe40000000010 */
[----:B------:R-:W-:Y:S02]  /*3870*/  HFMA2 R54, R60, 0.0625, 0.0625, R9 ;  /* 0x2c002c003c367831 */ /* 0x000fe40000000009 */
[-C--:B------:R-:W-:Y:S02]  /*3880*/  HFMA2 R60, R44, R19.reuse, R17 ;  /* 0x000000132c3c7231 */ /* 0x080fe40000000011 */
[----:B------:R-:W-:-:S02]  /*3890*/  HFMA2 R58, R42, R19, R58 ;  /* 0x000000132a3a7231 */ /* 0x000fc4000000003a */
[----:B------:R-:W-:Y:S02]  /*38a0*/  HFMA2 R18, R54, R19, R18 ;  /* 0x0000001336127231 */ /* 0x000fe40000000012 */
        /* <DEDUP_REMOVED lines=8> */
[----:B------:R-:W-:Y:S01]  /*3930*/  FFMA.FTZ R49, R12, R16, R49 ;  /* 0x000000100c317223 */ /* 0x000fe20000010031 */
[--C-:B------:R-:W-:Y:S02]  /*3940*/  HADD2.F32 R60, -RZ, R18.reuse.H0_H0 ;  /* 0x20000012ff3c7230 */ /* 0x100fe40000004100 */
[----:B------:R-:W-:-:S02]  /*3950*/  HADD2.F32 R65, -RZ, R18.H1_H1 ;  /* 0x30000012ff417230 */ /* 0x000fc40000004100 */
[----:B------:R-:W-:Y:S01]  /*3960*/  FADD.FTZ R19, R19, R58 ;  /* 0x0000003a13137221 */ /* 0x000fe20000010000 */
[-C--:B0-----:R-:W-:Y:S02]  /*3970*/  HFMA2 R16, R27, R20.reuse, RZ ;  /* 0x000000141b107231 */ /* 0x081fe400000000ff */
        /* <DEDUP_REMOVED lines=21> */
[----:B------:R-:W-:Y:S02]  /*3ad0*/  HADD2.F32 R21, -RZ, R60.H0_H0 ;  /* 0x2000003cff157230 */ /* 0x000fe40000004100 */
[----:B------:R-:W-:Y:S02]  /*3ae0*/  HADD2.F32 R22, -RZ, R20.H0_H0 ;  /* 0x20000014ff167230 */ /* 0x000fe40000004100 */
[----:B------:R-:W-:Y:S02]  /*3af0*/  HADD2.F32 R60, -RZ, R60.H1_H1 ;  /* 0x3000003cff3c7230 */ /* 0x000fe40000004100 */
[----:B------:R-:W-:Y:S02]  /*3b00*/  HADD2.F32 R20, -RZ, R20.H1_H1 ;  /* 0x30000014ff147230 */ /* 0x000fe40000004100 */
[----:B------:R-:W-:-:S02]  /*3b10*/  HFMA2 R23, R54, R23, R64 ;  /* 0x0000001736177231 */ /* 0x000fc40000000040 */
[----:B------:R-:W-:Y:S01]  /*3b20*/  FADD.FTZ R21, R21, R60 ;  /* 0x0000003c15157221 */ /* 0x000fe20000010000 */
[----:B------:R-:W-:Y:S02]  /*3b30*/  FADD.FTZ R20, R22, R20 ;  /* 0x0000001416147221 */ /* 0x000fe40000010000 */
[--C-:B------:R-:W-:Y:S02]  /*3b40*/  HADD2.F32 R22, -RZ, R23.reuse.H1_H1 ;  /* 0x30000017ff167230 */ /* 0x100fe40000004100 */
[----:B------:R-:W-:Y:S01]  /*3b50*/  FFMA.FTZ R53, R12, R21, R53 ;  /* 0x000000150c357223 */ /* 0x000fe20000010035 */
[----:B------:R-:W-:Y:S02]  /*3b60*/  HADD2.F32 R21, -RZ, R23.H0_H0 ;  /* 0x20000017ff157230 */ /* 0x000fe40000004100 */
[----:B------:R-:W-:Y:S01]  /*3b70*/  FFMA.FTZ R55, R14, R20, R55 ;  /* 0x000000140e377223 */ /* 0x000fe20000010037 */
[-C--:B0-----:R-:W-:Y:S02]  /*3b80*/  HFMA2 R20, R27, R16.reuse, RZ ;  /* 0x000000101b147231 */ /* 0x081fe400000000ff */
[----:B------:R-:W-:Y:S01]  /*3b90*/  FADD.FTZ R21, R21, R22 ;  /* 0x0000001615157221 */ /* 0x000fe20000010000 */
[----:B------:R-:W-:-:S03]  /*3ba0*/  HFMA2 R23, R26, R16, RZ ;  /* 0x000000101a177231 */ /* 0x000fc600000000ff */
[----:B------:R-:W-:Y:S01]  /*3bb0*/  FFMA.FTZ R35, R10, R21, R35 ;  /* 0x000000150a237223 */ /* 0x000fe20000010023 */
[-C--:B------:R-:W-:Y:S02]  /*3bc0*/  HFMA2 R21, R25, R16.reuse, RZ ;  /* 0x0000001019157231 */ /* 0x080fe400000000ff */
[-C--:B------:R-:W-:Y:S02]  /*3bd0*/  HFMA2 R20, R39, R17.reuse, R20 ;  /* 0x0000001127147231 */ /* 0x080fe40000000014 */
[----:B------:R-:W-:Y:S01]  /*3be0*/  FADD.FTZ R58, R58, R65 ;  /* 0x000000413a3a7221 */ /* 0x000fe20000010000 */
[----:B------:R-:W-:Y:S02]  /*3bf0*/  HFMA2 R22, R24, R16, RZ.H0_H0 ;  /* 0x0000001018167231 */ /* 0x000fe400000400ff */
[----:B------:R-:W-:Y:S02]  /*3c00*/  HFMA2 R20, R50, R18, R20 ;  /* 0x0000001232147231 */ /* 0x000fe40000000014 */
[----:B------:R-:W-:Y:S01]  /*3c10*/  FFMA.FTZ R40, R13, R58, R40 ;  /* 0x0000003a0d287223 */ /* 0x000fe20000010028 */
[----:B------:R-:W-:-:S02]  /*3c20*/  HFMA2 R16, R37, R17, R21 ;  /* 0x0000001125107231 */ /* 0x000fc40000000015 */
[-C--:B------:R-:W-:Y:S02]  /*3c30*/  HFMA2 R60, R34, R17.reuse, R22 ;  /* 0x00000011223c7231 */ /* 0x080fe40000000016 */
[----:B------:R-:W-:Y:S02]  /*3c40*/  HFMA2 R64, R41, R17, R23 ;  /* 0x0000001129407231 */ /* 0x000fe40000000017 */
[----:B------:R-:W-:Y:S02]  /*3c50*/  HFMA2 R58, R45, R19, R20 ;  /* 0x000000132d3a7231 */ /* 0x000fe40000000014 */
[----:B------:R-:W0:Y:S01]  /*3c60*/  LDS.128 R20, [UR4+0x330] ;  /* 0x00033004ff147984 */ /* 0x000e220008000c00 */
[-C--:B------:R-:W-:Y:S02]  /*3c70*/  HFMA2 R17, R48, R18.reuse, R16 ;  /* 0x0000001230117231 */ /* 0x080fe40000000010 */
[-C--:B------:R-:W-:Y:S02]  /*3c80*/  HFMA2 R16, R46, R18.reuse, R60 ;  /* 0x000000122e107231 */ /* 0x080fe4000000003c */
[----:B------:R-:W-:-:S02]  /*3c90*/  HFMA2 R64, R52, R18, R64 ;  /* 0x0000001234407231 */ /* 0x000fc40000000040 */
[--C-:B------:R-:W-:Y:S02]  /*3ca0*/  HADD2.F32 R18, -RZ, R58.reuse.H0_H0 ;  /* 0x2000003aff127230 */ /* 0x100fe40000004100 */
[----:B------:R-:W-:-:S05]  /*3cb0*/  HADD2.F32 R65, -RZ, R58.H1_H1 ;  /* 0x3000003aff417230 */ /* 0x000fca0000004100 */
        /* <DEDUP_REMOVED lines=13> */
[----:B------:R-:W-:Y:S02]  /*3d90*/  HFMA2 R16, R42, R19, R16 ;  /* 0x000000132a107231 */ /* 0x000fe40000000010 */
[----:B------:R-:W-:Y:S02]  /*3da0*/  HFMA2 R25, R39, R21, R27 ;  /* 0x0000001527197231 */ /* 0x000fe4000000001b */
[-C--:B------:R-:W-:Y:S02]  /*3db0*/  HFMA2 R24, R48, R22.reuse, R24 ;  /* 0x0000001630187231 */ /* 0x080fe40000000018 */
[----:B------:R-:W-:Y:S02]  /*3dc0*/  HFMA2 R19, R54, R19, R64 ;  /* 0x0000001336137231 */ /* 0x000fe40000000040 */
[----:B------:R-:W-:Y:S02]  /*3dd0*/  HFMA2 R27, R52, R22, R26 ;  /* 0x00000016341b7231 */ /* 0x000fe4000000001a */
[----:B------:R-:W-:-:S02]  /*3de0*/  HFMA2 R20, R34, R21, R20 ;  /* 0x0000001522147231 */ /* 0x000fc40000000014 */
[--C-:B------:R-:W-:Y:S02]  /*3df0*/  HADD2.F32 R58, -RZ, R16.reuse.H0_H0 ;  /* 0x20000010ff3a7230 */ /* 0x100fe40000004100 */
[----:B------:R-:W-:Y:S02]  /*3e00*/  HADD2.F32 R65, -RZ, R16.H1_H1 ;  /* 0x30000010ff417230 */ /* 0x000fe40000004100 */
[----:B------:R-:W-:Y:S02]  /*3e10*/  HFMA2 R24, R44, R23, R24 ;  /* 0x000000172c187231 */ /* 0x000fe40000000018 */
[----:B------:R-:W-:Y:S02]  /*3e20*/  HADD2.F32 R16, -RZ, R19.H0_H0 ;  /* 0x20000013ff107230 */ /* 0x000fe40000004100 */
[----:B------:R-:W-:Y:S02]  /*3e30*/  HFMA2 R25, R50, R22, R25 ;  /* 0x0000001632197231 */ /* 0x000fe40000000019 */
[----:B------:R-:W-:-:S02]  /*3e40*/  HADD2.F32 R19, -RZ, R19.H1_H1 ;  /* 0x30000013ff137230 */ /* 0x000fc40000004100 */
[----:B------:R-:W-:Y:S02]  /*3e50*/  HFMA2 R21, R46, R22, R20 ;  /* 0x000000162e157231 */ /* 0x000fe40000000014 */
[-C--:B------:R-:W-:Y:S02]  /*3e60*/  HFMA2 R27, R54, R23.reuse, R27 ;  /* 0x00000017361b7231 */ /* 0x080fe4000000001b */
[-C--:B------:R-:W-:Y:S01]  /*3e70*/  HFMA2 R25, R45, R23.reuse, R25 ;  /* 0x000000172d197231 */ /* 0x080fe20000000019 */
[----:B------:R-:W-:Y:S01]  /*3e80*/  ISETP.GE.U32.AND P0, PT, R30, R33, PT ;  /* 0x000000211e00720c */ /* 0x000fe20003f06070 */
[----:B------:R-:W-:Y:S01]  /*3e90*/  FADD.FTZ R16, R16, R19 ;  /* 0x0000001310107221 */ /* 0x000fe20000010000 */
[----:B------:R-:W-:Y:S02]  /*3ea0*/  HFMA2 R21, R42, R23, R21 ;  /* 0x000000172a157231 */ /* 0x000fe40000000015 */
[----:B------:R-:W-:Y:S02]  /*3eb0*/  HADD2.F32 R17, -RZ, R24.H0_H0 ;  /* 0x20000018ff117230 */ /* 0x000fe40000004100 */
[----:B------:R-:W-:Y:S01]  /*3ec0*/  FFMA.FTZ R37, R10, R16, R61 ;  /* 0x000000100a257223 */ /* 0x000fe2000001003d */
[----:B------:R-:W-:-:S02]  /*3ed0*/  HADD2.F32 R16, -RZ, R25.H0_H0 ;  /* 0x20000019ff107230 */ /* 0x000fc40000004100 */
[----:B------:R-:W-:Y:S02]  /*3ee0*/  HADD2.F32 R18, -RZ, R21.H0_H0 ;  /* 0x20000015ff127230 */ /* 0x000fe40000004100 */
[--C-:B------:R-:W-:Y:S02]  /*3ef0*/  HADD2.F32 R19, -RZ, R27.reuse.H0_H0 ;  /* 0x2000001bff137230 */ /* 0x100fe40000004100 */
[----:B------:R-:W-:Y:S02]  /*3f00*/  HADD2.F32 R20, -RZ, R27.H1_H1 ;  /* 0x3000001bff147230 */ /* 0x000fe40000004100 */
[----:B------:R-:W-:Y:S02]  /*3f10*/  HADD2.F32 R25, -RZ, R25.H1_H1 ;  /* 0x30000019ff197230 */ /* 0x000fe40000004100 */
[----:B------:R-:W-:Y:S02]  /*3f20*/  HADD2.F32 R24, -RZ, R24.H1_H1 ;  /* 0x30000018ff187230 */ /* 0x000fe40000004100 */
[----:B------:R-:W-:-:S02]  /*3f30*/  HADD2.F32 R21, -RZ, R21.H1_H1 ;  /* 0x30000015ff157230 */ /* 0x000fc40000004100 */
[----:B------:R-:W-:Y:S01]  /*3f40*/  FADD.FTZ R58, R58, R65 ;  /* 0x000000413a3a7221 */ /* 0x000fe20000010000 */
[----:B------:R-:W-:-:S04]  /*3f50*/  IMAD.WIDE R62, R32, 0x4, R62 ;  /* 0x00000004203e7825 */ /* 0x000fc800078e023e */
[----:B------:R-:W-:Y:S01]  /*3f60*/  FADD.FTZ R19, R19, R20 ;  /* 0x0000001413137221 */ /* 0x000fe20000010000 */
[----:B------:R-:W-:Y:S01]  /*3f70*/  FADD.FTZ R16, R16, R25 ;  /* 0x0000001910107221 */ /* 0x000fe20000010000 */
[----:B------:R-:W-:Y:S01]  /*3f80*/  FADD.FTZ R17, R17, R24 ;  /* 0x0000001811117221 */ /* 0x000fe20000010000 */
[----:B------:R-:W-:Y:S01]  /*3f90*/  FADD.FTZ R18, R18, R21 ;  /* 0x0000001512127221 */ /* 0x000fe20000010000 */
[----:B------:R-:W-:Y:S01]  /*3fa0*/  UIADD3 UR4, UPT, UPT, UR4, 0x40, URZ ;  /* 0x0000004004047890 */ /* 0x000fe2000fffe0ff */
[----:B------:R-:W-:Y:S01]  /*3fb0*/  MOV R68, R62 ;  /* 0x0000003e00447202 */ /* 0x000fe20000000f00 */
[----:B------:R-:W-:Y:S01]  /*3fc0*/  FFMA.FTZ R43, R14, R58, R43 ;  /* 0x0000003a0e2b7223 */ /* 0x000fe2000001002b */
[----:B------:R-:W-:Y:S01]  /*3fd0*/  FFMA.FTZ R41, R10, R19, R69 ;  /* 0x000000130a297223 */ /* 0x000fe20000010045 */
[----:B------:R-:W-:Y:S01]  /*3fe0*/  FFMA.FTZ R45, R12, R16, R59 ;  /* 0x000000100c2d7223 */ /* 0x000fe2000001003b */
[----:B------:R-:W-:Y:S01]  /*3ff0*/  FFMA.FTZ R34, R13, R17, R56 ;  /* 0x000000110d227223 */ /* 0x000fe20000010038 */
[----:B------:R-:W-:Y:S01]  /*4000*/  FFMA.FTZ R39, R14, R18, R67 ;  /* 0x000000120e277223 */ /* 0x000fe20000010043 */
[----:B------:R-:W-:Y:S01]  /*4010*/  IADD3 R0, PT, PT, R0, 0x20, RZ ;  /* 0x0000002000007810 */ /* 0x000fe20007ffe0ff */
[----:B------:R-:W-:Y:S06]  /*4020*/  @!P0 BRA `(.L_x_1455) ;  /* 0xffffffcc006c8947 */ /* 0x000fec000383ffff */
.L_x_1453:
[----:B------:R-:W0:Y:S01]  /*4030*/  S2UR UR4, SR_CTAID.Y ;  /* 0x00000000000479c3 */ /* 0x000e220000002600 */
[----:B------:R-:W-:-:S07]  /*4040*/  F2FP.F16.F32.PACK_AB R38, R38, R49 ;  /* 0x000000312626723e */ /* 0x000fce00000000ff */
[----:B------:R-:W1:Y:S01]  /*4050*/  LDC.64 R2, c[0x0][0x3a0] ;  /* 0x0000e800ff027b82 */ /* 0x000e620000000a00 */
[----:B0-----:R-:W-:-:S05]  /*4060*/  IMAD R0, R32, UR4, RZ ;  /* 0x0000000420007c24 */ /* 0x001fca000f8e02ff */
        /* <DEDUP_REMOVED lines=10> */
.L_x_1459:
[----:B------:R-:W0:Y:S02]  /*4110*/  LDS R2, [R0] ;  /* 0x0000000000027984 */ /* 0x000e240000000800 */
[----:B0-----:R-:W-:-:S05]  /*4120*/  HFMA2 R3, R2, 1, 1, R38 ;  /* 0x3c003c0002037831 */ /* 0x001fca0000000026 */
[----:B------:R-:W0:Y:S02]  /*4130*/  ATOMS.CAST.SPIN P0, [R0], R2, R3 ;  /* 0x000000020000758d */ /* 0x000e240001800003 */
[----:B0-----:R-:W-:Y:S05]  /*4140*/  @!P0 BRA `(.L_x_1459) ;  /* 0xfffffffc00f08947 */ /* 0x001fea000383ffff */
[----:B------:R-:W-:Y:S05]  /*4150*/  BRA `(.L_x_1457) ;  /* 0x00000000000c7947 */ /* 0x000fea0003800000 */
.L_x_1458:
[----:B------:R-:W2:Y:S02]  /*4160*/  LD.E R0, desc[UR8][R4.64] ;  /* 0x0000000804007980 */ /* 0x000ea4000c101900 */
[----:B--2---:R-:W-:-:S05]  /*4170*/  IADD3 R3, PT, PT, R38, R0, RZ ;  /* 0x0000000026037210 */ /* 0x004fca0007ffe0ff */
[----:B------:R0:W-:Y:S02]  /*4180*/  ST.E desc[UR8][R4.64], R3 ;  /* 0x0000000304007985 */ /* 0x0001e4000c101908 */
.L_x_1457:
[----:B------:R-:W-:Y:S05]  /*4190*/  BSYNC.RECONVERGENT B0 ;  /* 0x0000000000007941 */ /* 0x000fea0003800200 */
.L_x_1456:
[----:B------:R1:W-:Y:S01]  /*41a0*/  ATOM.E.ADD.F16x2.RN.STRONG.GPU P0, RZ, desc[UR8][R4.64+0x4], R51 ;  /* 0x8000043304ff79a2 */ /* 0x0003e2000c10e108 */
[----:B------:R-:W-:Y:S04]  /*41b0*/  BSSY.RECONVERGENT B0, `(.L_x_1460) ;  /* 0x000000e000007945 */ /* 0x000fe80003800200 */
[----:B-1----:R-:W-:Y:S05]  /*41c0*/  @P0 BRA `(.L_x_1461) ;  /* 0x0000000000300947 */ /* 0x002fea0003800000 */
[----:B------:R-:W1:Y:S02]  /*41d0*/  QSPC.E.S P0, RZ, [R4+0x4] ;  /* 0x0000040004ff73aa */ /* 0x000e640000000500 */
[----:B-1----:R-:W-:Y:S05]  /*41e0*/  @!P0 BRA `(.L_x_1462) ;  /* 0x00000000001c8947 */ /* 0x002fea0003800000 */
[----:B------:R-:W-:-:S04]  /*41f0*/  MOV R2, R4 ;  /* 0x0000000400027202 */ /* 0x000fc80000000f00 */
[----:B------:R-:W-:-:S07]  /*4200*/  MOV R0, R2 ;  /* 0x0000000200007202 */ /* 0x000fce0000000f00 */
.L_x_1463:
[----:B------:R-:W0:Y:S02]  /*4210*/  LDS R2, [R0+0x4] ;  /* 0x0000040000027984 */ /* 0x000e240000000800 */
[----:B0-----:R-:W-:-:S05]  /*4220*/  HADD2 R3, R2, R51 ;  /* 0x0000003302037230 */ /* 0x001fca0000000000 */
[----:B------:R-:W0:Y:S02]  /*4230*/  ATOMS.CAST.SPIN P0, [R0+0x4], R2, R3 ;  /* 0x000004020000758d */ /* 0x000e240001800003 */
[----:B0-----:R-:W-:Y:S05]  /*4240*/  @!P0 BRA `(.L_x_1463) ;  /* 0xfffffffc00f08947 */ /* 0x001fea000383ffff */
[----:B------:R-:W-:Y:S05]  /*4250*/  BRA `(.L_x_1461) ;  /* 0x00000000000c7947 */ /* 0x000fea0003800000 */
.L_x_1462:
[----:B------:R-:W0:Y:S02]  /*4260*/  LD.E R0, desc[UR8][R4.64+0x4] ;  /* 0x0000040804007980 */ /* 0x000e24000c101900 */
[----:B0-----:R-:W-:-:S05]  /*4270*/  IADD3 R3, PT, PT, R51, R0, RZ ;  /* 0x0000000033037210 */ /* 0x001fca0007ffe0ff */
[----:B------:R1:W-:Y:S02]  /*4280*/  ST.E desc[UR8][R4.64+0x4], R3 ;  /* 0x0000040304007985 */ /* 0x0003e4000c101908 */
.L_x_1461:
[----:B------:R-:W-:Y:S05]  /*4290*/  BSYNC.RECONVERGENT B0 ;  /* 0x0000000000007941 */ /* 0x000fea0003800200 */
.L_x_1460:
        /* <DEDUP_REMOVED lines=10> */
.L_x_1467:
[----:B------:R-:W0:Y:S02]  /*4340*/  LDS R2, [R0] ;  /* 0x0000000000027984 */ /* 0x000e240000000800 */
[----:B0-----:R-:W-:-:S05]  /*4350*/  HFMA2 R3, R2, 1, 1, R40 ;  /* 0x3c003c0002037831 */ /* 0x001fca0000000028 */
[----:B------:R-:W0:Y:S02]  /*4360*/  ATOMS.CAST.SPIN P0, [R0], R2, R3 ;  /* 0x000000020000758d */ /* 0x000e240001800003 */
[----:B0-----:R-:W-:Y:S05]  /*4370*/  @!P0 BRA `(.L_x_1467) ;  /* 0xfffffffc00f08947 */ /* 0x001fea000383ffff */
[----:B------:R-:W-:Y:S05]  /*4380*/  BRA `(.L_x_1465) ;  /* 0x00000000000c7947 */ /* 0x000fea0003800000 */
.L_x_1466:
[----:B------:R-:W2:Y:S02]  /*4390*/  LD.E R0, desc[UR8][R4.64] ;  /* 0x0000000804007980 */ /* 0x000ea4000c101900 */
[----:B--2---:R-:W-:-:S05]  /*43a0*/  IADD3 R3, PT, PT, R40, R0, RZ ;  /* 0x0000000028037210 */ /* 0x004fca0007ffe0ff */
[----:B------:R0:W-:Y:S02]  /*43b0*/  ST.E desc[UR8][R4.64], R3 ;  /* 0x0000000304007985 */ /* 0x0001e4000c101908 */
.L_x_1465:
[----:B------:R-:W-:Y:S05]  /*43c0*/  BSYNC.RECONVERGENT B0 ;  /* 0x0000000000007941 */ /* 0x000fea0003800200 */
.L_x_1464:
[----:B------:R1:W-:Y:S01]  /*43d0*/  ATOM.E.ADD.F16x2.RN.STRONG.GPU P0, RZ, desc[UR8][R4.64+0x4], R35 ;  /* 0x8000042304ff79a2 */ /* 0x0003e2000c10e108 */
[----:B------:R-:W-:Y:S04]  /*43e0*/  BSSY.RECONVERGENT B0, `(.L_x_1468) ;  /* 0x000000e000007945 */ /* 0x000fe80003800200 */
[----:B-1----:R-:W-:Y:S05]  /*43f0*/  @P0 BRA `(.L_x_1469) ;  /* 0x0000000000300947 */ /* 0x002fea0003800000 */
[----:B------:R-:W1:Y:S02]  /*4400*/  QSPC.E.S P0, RZ, [R4+0x4] ;  /* 0x0000040004ff73aa */ /* 0x000e640000000500 */
[----:B-1----:R-:W-:Y:S05]  /*4410*/  @!P0 BRA `(.L_x_1470) ;  /* 0x00000000001c8947 */ /* 0x002fea0003800000 */
[----:B------:R-:W-:-:S04]  /*4420*/  MOV R2, R4 ;  /* 0x0000000400027202 */ /* 0x000fc80000000f00 */
[----:B------:R-:W-:-:S07]  /*4430*/  MOV R0, R2 ;  /* 0x0000000200007202 */ /* 0x000fce0000000f00 */
.L_x_1471:
[----:B------:R-:W0:Y:S02]  /*4440*/  LDS R2, [R0+0x4] ;  /* 0x0000040000027984 */ /* 0x000e240000000800 */
[----:B0-----:R-:W-:-:S05]  /*4450*/  HADD2 R3, R2, R35 ;  /* 0x0000002302037230 */ /* 0x001fca0000000000 */
[----:B------:R-:W0:Y:S02]  /*4460*/  ATOMS.CAST.SPIN P0, [R0+0x4], R2, R3 ;  /* 0x000004020000758d */ /* 0x000e240001800003 */
[----:B0-----:R-:W-:Y:S05]  /*4470*/  @!P0 BRA `(.L_x_1471) ;  /* 0xfffffffc00f08947 */ /* 0x001fea000383ffff */
[----:B------:R-:W-:Y:S05]  /*4480*/  BRA `(.L_x_1469) ;  /* 0x00000000000c7947 */ /* 0x000fea0003800000 */
.L_x_1470:
[----:B------:R-:W0:Y:S02]  /*4490*/  LD.E R0, desc[UR8][R4.64+0x4] ;  /* 0x0000040804007980 */ /* 0x000e24000c101900 */
[----:B0-----:R-:W-:-:S05]  /*44a0*/  IADD3 R3, PT, PT, R35, R0, RZ ;  /* 0x0000000023037210 */ /* 0x001fca0007ffe0ff */
[----:B------:R1:W-:Y:S02]  /*44b0*/  ST.E desc[UR8][R4.64+0x4], R3 ;  /* 0x0000040304007985 */ /* 0x0003e4000c101908 */
.L_x_1469:
[----:B------:R-:W-:Y:S05]  /*44c0*/  BSYNC.RECONVERGENT B0 ;  /* 0x0000000000007941 */ /* 0x000fea0003800200 */
.L_x_1468:
        /* <DEDUP_REMOVED lines=10> */
.L_x_1475:
[----:B------:R-:W0:Y:S02]  /*4570*/  LDS R2, [R0] ;  /* 0x0000000000027984 */ /* 0x000e240000000800 */
[----:B0-----:R-:W-:-:S05]  /*4580*/  HFMA2 R3, R2, 1, 1, R36 ;  /* 0x3c003c0002037831 */ /* 0x001fca0000000024 */
[----:B------:R-:W0:Y:S02]  /*4590*/  ATOMS.CAST.SPIN P0, [R0], R2, R3 ;  /* 0x000000020000758d */ /* 0x000e240001800003 */
[----:B0-----:R-:W-:Y:S05]  /*45a0*/  @!P0 BRA `(.L_x_1475) ;  /* 0xfffffffc00f08947 */ /* 0x001fea000383ffff */
[----:B------:R-:W-:Y:S05]  /*45b0*/  BRA `(.L_x_1473) ;  /* 0x00000000000c7947 */ /* 0x000fea0003800000 */
.L_x_1474:
[----:B------:R-:W2:Y:S02]  /*45c0*/  LD.E R0, desc[UR8][R4.64] ;  /* 0x0000000804007980 */ /* 0x000ea4000c101900 */
[----:B--2---:R-:W-:-:S05]  /*45d0*/  IADD3 R3, PT, PT, R36, R0, RZ ;  /* 0x0000000024037210 */ /* 0x004fca0007ffe0ff */
[----:B------:R0:W-:Y:S02]  /*45e0*/  ST.E desc[UR8][R4.64], R3 ;  /* 0x0000000304007985 */ /* 0x0001e4000c101908 */
.L_x_1473:
[----:B------:R-:W-:Y:S05]  /*45f0*/  BSYNC.RECONVERGENT B0 ;  /* 0x0000000000007941 */ /* 0x000fea0003800200 */
.L_x_1472:
[----:B------:R1:W-:Y:S01]  /*4600*/  ATOM.E.ADD.F16x2.RN.STRONG.GPU P0, RZ, desc[UR8][R4.64+0x4], R37 ;  /* 0x8000042504ff79a2 */ /* 0x0003e2000c10e108 */
[----:B------:R-:W-:Y:S04]  /*4610*/  BSSY.RECONVERGENT B0, `(.L_x_1476) ;  /* 0x000000e000007945 */ /* 0x000fe80003800200 */
[----:B-1----:R-:W-:Y:S05]  /*4620*/  @P0 BRA `(.L_x_1477) ;  /* 0x0000000000300947 */ /* 0x002fea0003800000 */
[----:B------:R-:W1:Y:S02]  /*4630*/  QSPC.E.S P0, RZ, [R4+0x4] ;  /* 0x0000040004ff73aa */ /* 0x000e640000000500 */
[----:B-1----:R-:W-:Y:S05]  /*4640*/  @!P0 BRA `(.L_x_1478) ;  /* 0x00000000001c8947 */ /* 0x002fea0003800000 */
[----:B------:R-:W-:-:S04]  /*4650*/  MOV R2, R4 ;  /* 0x0000000400027202 */ /* 0x000fc80000000f00 */
[----:B------:R-:W-:-:S07]  /*4660*/  MOV R0, R2 ;  /* 0x0000000200007202 */ /* 0x000fce0000000f00 */
.L_x_1479:
[----:B------:R-:W0:Y:S02]  /*4670*/  LDS R2, [R0+0x4] ;  /* 0x0000040000027984 */ /* 0x000e240000000800 */
[----:B0-----:R-:W-:-:S05]  /*4680*/  HADD2 R3, R2, R37 ;  /* 0x0000002502037230 */ /* 0x001fca0000000000 */
[----:B------:R-:W0:Y:S02]  /*4690*/  ATOMS.CAST.SPIN P0, [R0+0x4], R2, R3 ;  /* 0x000004020000758d */ /* 0x000e240001800003 */
[----:B0-----:R-:W-:Y:S05]  /*46a0*/  @!P0 BRA `(.L_x_1479) ;  /* 0xfffffffc00f08947 */ /* 0x001fea000383ffff */
[----:B------:R-:W-:Y:S05]  /*46b0*/  BRA `(.L_x_1477) ;  /* 0x00000000000c7947 */ /* 0x000fea0003800000 */
.L_x_1478:
[----:B------:R-:W0:Y:S02]  /*46c0*/  LD.E R0, desc[UR8][R4.64+0x4] ;  /* 0x0000040804007980 */ /* 0x000e24000c101900 */
[----:B0-----:R-:W-:-:S05]  /*46d0*/  IADD3 R3, PT, PT, R37, R0, RZ ;  /* 0x0000000025037210 */ /* 0x001fca0007ffe0ff */
[----:B------:R1:W-:Y:S02]  /*46e0*/  ST.E desc[UR8][R4.64+0x4], R3 ;  /* 0x0000040304007985 */ /* 0x0003e4000c101908 */
.L_x_1477:
[----:B------:R-:W-:Y:S05]  /*46f0*/  BSYNC.RECONVERGENT B0 ;  /* 0x0000000000007941 */ /* 0x000fea0003800200 */
.L_x_1476:
        /* <DEDUP_REMOVED lines=10> */
.L_x_1483:
[----:B------:R-:W0:Y:S02]  /*47a0*/  LDS R2, [R0] ;  /* 0x0000000000027984 */ /* 0x000e240000000800 */
[----:B0-----:R-:W-:-:S05]  /*47b0*/  HFMA2 R3, R2, 1, 1, R34 ;  /* 0x3c003c0002037831 */ /* 0x001fca0000000022 */
[----:B------:R-:W0:Y:S02]  /*47c0*/  ATOMS.CAST.SPIN P0, [R0], R2, R3 ;  /* 0x000000020000758d */ /* 0x000e240001800003 */
[----:B0-----:R-:W-:Y:S05]  /*47d0*/  @!P0 BRA `(.L_x_1483) ;  /* 0xfffffffc00f08947 */ /* 0x001fea000383ffff */
[----:B------:R-:W-:Y:S05]  /*47e0*/  BRA `(.L_x_1481) ;  /* 0x00000000000c7947 */ /* 0x000fea0003800000 */
.L_x_1482:
[----:B------:R-:W2:Y:S02]  /*47f0*/  LD.E R0, desc[UR8][R4.64] ;  /* 0x0000000804007980 */ /* 0x000ea4000c101900 */
[----:B--2---:R-:W-:-:S05]  /*4800*/  IADD3 R3, PT, PT, R34, R0, RZ ;  /* 0x0000000022037210 */ /* 0x004fca0007ffe0ff */
[----:B------:R0:W-:Y:S02]  /*4810*/  ST.E desc[UR8][R4.64], R3 ;  /* 0x0000000304007985 */ /* 0x0001e4000c101908 */
.L_x_1481:
[----:B------:R-:W-:Y:S05]  /*4820*/  BSYNC.RECONVERGENT B0 ;  /* 0x0000000000007941 */ /* 0x000fea0003800200 */
.L_x_1480:
[----:B------:R1:W-:Y:S02]  /*4830*/  ATOM.E.ADD.F16x2.RN.STRONG.GPU P0, RZ, desc[UR8][R4.64+0x4], R39 ;  /* 0x8000042704ff79a2 */ /* 0x0003e4000c10e108 */
[----:B-1----:R-:W-:Y:S05]  /*4840*/  @P0 EXIT ;  /* 0x000000000000094d */ /* 0x002fea0003800000 */
[----:B------:R-:W1:Y:S02]  /*4850*/  QSPC.E.S P0, RZ, [R4+0x4] ;  /* 0x0000040004ff73aa */ /* 0x000e640000000500 */
[----:B-1----:R-:W-:Y:S05]  /*4860*/  @!P0 BRA `(.L_x_1484) ;  /* 0x00000000001c8947 */ /* 0x002fea0003800000 */
[----:B------:R-:W-:-:S04]  /*4870*/  MOV R2, R4 ;  /* 0x0000000400027202 */ /* 0x000fc80000000f00 */
[----:B------:R-:W-:-:S07]  /*4880*/  MOV R0, R2 ;  /* 0x0000000200007202 */ /* 0x000fce0000000f00 */
.L_x_1485:
[----:B------:R-:W0:Y:S02]  /*4890*/  LDS R2, [R0+0x4] ;  /* 0x0000040000027984 */ /* 0x000e240000000800 */
[----:B0-----:R-:W-:-:S05]  /*48a0*/  HADD2 R3, R2, R39 ;  /* 0x0000002702037230 */ /* 0x001fca0000000000 */
[----:B------:R-:W0:Y:S02]  /*48b0*/  ATOMS.CAST.SPIN P0, [R0+0x4], R2, R3 ;  /* 0x000004020000758d */ /* 0x000e240001800003 */
[----:B0-----:R-:W-:Y:S05]  /*48c0*/  @!P0 BRA `(.L_x_1485) ;  /* 0xfffffffc00f08947 */ /* 0x001fea000383ffff */
[----:B------:R-:W-:Y:S05]  /*48d0*/  EXIT ;  /* 0x000000000000794d */ /* 0x000fea0003800000 */
.L_x_1484:
[----:B------:R-:W0:Y:S02]  /*48e0*/  LD.E R0, desc[UR8][R4.64+0x4] ;  /* 0x0000040804007980 */ /* 0x000e24000c101900 */
[----:B0-----:R-:W-:-:S05]  /*48f0*/  IADD3 R3, PT, PT, R39, R0, RZ ;  /* 0x0000000027037210 */ /* 0x001fca0007ffe0ff */
[----:B------:R-:W-:Y:S01]  /*4900*/  ST.E desc[UR8][R4.64+0x4], R3 ;  /* 0x0000040304007985 */ /* 0x000fe2000c101908 */
[----:B------:R-:W-:Y:S05]  /*4910*/  EXIT ;  /* 0x000000000000794d */ /* 0x000fea0003800000 */
.L_x_1486:
        /* <DEDUP_REMOVED lines=14> */
.L_x_1874:


//--------------------- .text._ZN4vllm4gptq33gemm_half_q_half_gptq_3bit_kernelILb1ELi4EEEvPK6__halfPKjS6_S4_PS2_iiiibPKi --------------------------
	.section	.text._ZN4vllm4gptq33gemm_half_q_half_gptq_3bit_kernelILb1ELi4EEEvPK6__halfPKjS6_S4_PS2_iiiibPKi,"ax",@progbits
	.align	128
        .global         _ZN4vllm4gptq33gemm_half_q_half_gptq_3bit_kernelILb1ELi4EEEvPK6__halfPKjS6_S4_PS2_iiiibPKi
        .type           _ZN4vllm4gptq33gemm_half_q_half_gptq_3bit_kernelILb1ELi4EEEvPK6__halfPKjS6_S4_PS2_iiiibPKi,@function
        .size           _ZN4vllm4gptq33gemm_half_q_half_gptq_3bit_kernelILb1ELi4EEEvPK6__halfPKjS6_S4_PS2_iiiibPKi,(.L_x_1875 - _ZN4vllm4gptq33gemm_half_q_half_gptq_3bit_kernelILb1ELi4EEEvPK6__halfPKjS6_S4_PS2_iiiibPKi)
        .other          _ZN4vllm4gptq33gemm_half_q_half_gptq_3bit_kernelILb1ELi4EEEvPK6__halfPKjS6_S4_PS2_iiiibPKi,@"STO_CUDA_ENTRY STV_DEFAULT"
_ZN4vllm4gptq33gemm_half_q_half_gptq_3bit_kernelILb1ELi4EEEvPK6__halfPKjS6_S4_PS2_iiiibPKi:
.text._ZN4vllm4gptq33gemm_half_q_half_gptq_3bit_kernelILb1ELi4EEEvPK6__halfPKjS6_S4_PS2_iiiibPKi:
        /* <DEDUP_REMOVED lines=26> */
[-C--:B------:R-:W-:Y:S02]  /*01a0*/  IADD3 R6, PT, PT, R4, R3.reuse, RZ ;  /* 0x0000000304067210 */ /* 0x080fe40007ffe0ff */
[----:B------:R-:W-:Y:S02]  /*01b0*/  IADD3 R5, P0, PT, R8, R4, RZ ;  /* 0x0000000408057210 */ /* 0x000fe40007f1e0ff */
[-C--:B------:R-:W-:Y:S02]  /*01c0*/  IADD3 R7, PT, PT, R6, R3.reuse, RZ ;  /* 0x0000000306077210 */ /* 0x080fe40007ffe0ff */
[----:B------:R-:W-:Y:S02]  /*01d0*/  LEA.HI.X.SX32 R16, R4, RZ, 0x1, P0 ;  /* 0x000000ff04107211 */ /* 0x000fe400000f0eff */
[----:B------:R-:W-:Y:S02]  /*01e0*/  IADD3 R10, P1, PT, R8, R6, RZ ;  /* 0x00000006080a7210 */ /* 0x000fe40007f3e0ff */
[----:B------:R-:W-:-:S02]  /*01f0*/  IADD3 R9, PT, PT, R7, R3, RZ ;  /* 0x0000000307097210 */ /* 0x000fc40007ffe0ff */
[C---:B0-----:R-:W-:Y:S02]  /*0200*/  LEA R4, P0, R5.reuse, UR6, 0x1 ;  /* 0x0000000605047c11 */ /* 0x041fe4000f8008ff */
[----:B------:R-:W-:Y:S02]  /*0210*/  IADD3 R13, P2, PT, R8, R7, RZ ;  /* 0x00000007080d7210 */ /* 0x000fe40007f5e0ff */
[----:B------:R-:W-:Y:S02]  /*0220*/  LEA.HI.X R5, R5, UR7, R16, 0x1, P0 ;  /* 0x0000000705057c11 */ /* 0x000fe400080f0c10 */
[----:B------:R-:W-:Y:S02]  /*0230*/  LEA.HI.X.SX32 R15, R6, RZ, 0x1, P1 ;  /* 0x000000ff060f7211 */ /* 0x000fe400008f0eff */
[----:B------:R-:W-:Y:S02]  /*0240*/  LEA R6, P0, R10, UR6, 0x1 ;  /* 0x000000060a067c11 */ /* 0x000fe4000f8008ff */
[----:B------:R-:W-:Y:S01]  /*0250*/  IADD3 R11, P3, PT, R8, R9, RZ ;  /* 0x00000009080b7210 */ /* 0x000fe20007f7e0ff */
[----:B------:R-:W2:Y:S01]  /*0260*/  LDG.E.U16.CONSTANT R5, desc[UR8][R4.64] ;  /* 0x0000000804057981 */ /* 0x000ea2000c1e9500 */
[----:B------:R-:W-:-:S02]  /*0270*/  LEA.HI.X.SX32 R18, R7, RZ, 0x1, P2 ;  /* 0x000000ff07127211 */ /* 0x000fc400010f0eff */
[----:B------:R-:W-:Y:S02]  /*0280*/  LEA.HI.X R7, R10, UR7, R15, 0x1, P0 ;  /* 0x000000070a077c11 */ /* 0x000fe400080f0c0f */
[----:B------:R-:W-:Y:S02]  /*0290*/  LEA R8, P1, R13, UR6, 0x1 ;  /* 0x000000060d087c11 */ /* 0x000fe4000f8208ff */
[----:B------:R-:W-:Y:S02]  /*02a0*/  LEA.HI.X.SX32 R16, R9, RZ, 0x1, P3 ;  /* 0x000000ff09107211 */ /* 0x000fe400018f0eff */
[----:B------:R-:W-:Y:S01]  /*02b0*/  LEA R10, P0, R11, UR6, 0x1 ;  /* 0x000000060b0a7c11 */ /* 0x000fe2000f8008ff */
[----:B------:R-:W3:Y:S01]  /*02c0*/  LDG.E.U16.CONSTANT R7, desc[UR8][R6.64] ;  /* 0x0000000806077981 */ /* 0x000ee2000c1e9500 */
        /* <DEDUP_REMOVED lines=9> */
.L_x_1489:
        /* <DEDUP_REMOVED lines=33> */
.L_x_1488:
[----:B------:R-:W-:Y:S05]  /*0570*/  BSYNC.RECONVERGENT B0 ;  /* 0x0000000000007941 */ /* 0x000fea0003800200 */
.L_x_1487:
[----:B------:R-:W0:Y:S02]  /*0580*/  LDCU UR4, c[0x0][0x3ac] ;  /* 0x00007580ff0477ac */ /* 0x000e240008000800 */
[----:B01----:R-:W-:-:S04]  /*0590*/  MOV R5, UR4 ;  /* 0x0000000400057c02 */ /* 0x003fc80008000f00 */
[----:B------:R-:W-:-:S13]  /*05a0*/  ISETP.GE.AND P0, PT, R0, R5, PT ;  /* 0x000000050000720c */ /* 0x000fda0003f06270 */
[----:B------:R-:W-:Y:S05]  /*05b0*/  @P0 EXIT ;  /* 0x000000000000094d */ /* 0x000fea0003800000 */
[----:B------:R-:W0:Y:S01]  /*05c0*/  LDC R8, c[0x0][0x3b4] ;  /* 0x0000ed00ff087b82 */ /* 0x000e220000000800 */
        /* <DEDUP_REMOVED lines=31> */
[----:B------:R-:W-:-:S04]  /*07c0*/  LOP3.LUT R4, R2, 0x1c, RZ, 0xc0, !PT ;  /* 0x0000001c02047812 */ /* 0x000fc800078ec0ff */
        /* <DEDUP_REMOVED lines=15> */
[----:B------:R-:W-:-:S03]  /*08c0*/  @!P0 IMAD R8, R0, 0x3, RZ ;  /* 0x0000000300088824 */ /* 0x000fc600078e02ff */
[----:B------:R-:W-:Y:S02]  /*08d0*/  @!P0 IMAD R2, R100, R5, RZ ;  /* 0x0000000564028224 */ /* 0x000fe400078e02ff */
[----:B------:R-:W-:-:S03]  /*08e0*/  @!P0 SHF.R.S32.HI R11, RZ, 0x1f, R8 ;  /* 0x0000001fff0b8819 */ /* 0x000fc60000011408 */
        /* <DEDUP_REMOVED lines=13> */
[----:B------:R-:W-:Y:S01]  /*09c0*/  LEA.HI.X.SX32 R2, R9, R2, 0x1, P1 ;  /* 0x0000000209027211 */ /* 0x000fe200008f0eff */
[----:B------:R-:W-:Y:S01]  /*09d0*/  @!P0 IMAD R9, R4, 0x3, RZ ;  /* 0x0000000304098824 */ /* 0x000fe200078e02ff */
[----:B-1----:R-:W-:-:S04]  /*09e0*/  LEA R104, P1, R101, UR4, 0x2 ;  /* 0x0000000465687c11 */ /* 0x002fc8000f8210ff */
[----:B------:R-:W-:Y:S02]  /*09f0*/  LEA.HI.X R101, R101, UR5, R2, 0x2, P1 ;  /* 0x0000000565657c11 */ /* 0x000fe400088f1402 */
[----:B--2---:R-:W-:Y:S01]  /*0a00*/  @!P0 SHF.R.U32.HI R14, RZ, R9, R6 ;  /* 0x00000009ff0e8219 */ /* 0x004fe20000011606 */
[----:B------:R-:W-:Y:S06]  /*0a10*/  @!P0 BRA `(.L_x_1491) ;  /* 0x0000000000e88947 */ /* 0x000fec0003800000 */
[----:B------:R-:W-:-:S13]  /*0a20*/  ISETP.NE.AND P0, PT, R4, 0x8, PT ;  /* 0x000000080400780c */ /* 0x000fda0003f05270 */
[----:B------:R-:W-:Y:S05]  /*0a30*/  @P0 BRA `(.L_x_1492) ;  /* 0x0000000000400947 */ /* 0x000fea0003800000 */
[----:B------:R-:W0:Y:S01]  /*0a40*/  LDC.64 R6, c[0x0][0x390] ;  /* 0x0000e400ff067b82 */ /* 0x000e220000000a00 */
[----:B------:R-:W-:Y:S02]  /*0a50*/  IMAD R2, R100, R5, RZ ;  /* 0x0000000564027224 */ /* 0x000fe400078e02ff */
        /* <DEDUP_REMOVED lines=14> */
.L_x_1492:
[----:B------:R-:W-:-:S13]  /*0b40*/  ISETP.GT.U32.AND P0, PT, R4, 0x10, PT ;  /* 0x000000100400780c */ /* 0x000fda0003f04070 */
        /* <DEDUP_REMOVED lines=17> */
.L_x_1493:
[----:B------:R-:W0:Y:S01]  /*0c60*/  LDC.64 R6, c[0x0][0x390] ;  /* 0x0000e400ff067b82 */ /* 0x000e220000000a00 */
[----:B------:R-:W-:Y:S01]  /*0c70*/  IMAD R8, R0, 0x3, RZ ;  /* 0x0000000300087824 */ /* 0x000fe200078e02ff */
[----:B------:R-:W-:Y:S01]  /*0c80*/  ISETP.NE.AND P0, PT, R4, 0x14, PT ;  /* 0x000000140400780c */ /* 0x000fe20003f05270 */
[----:B------:R-:W-:-:S03]  /*0c90*/  IMAD R2, R100, R5, RZ ;  /* 0x0000000564027224 */ /* 0x000fc600078e02ff */
        /* <DEDUP_REMOVED lines=18> */
.L_x_1491:
[----:B------:R-:W-:Y:S05]  /*0dc0*/  BSYNC.RECONVERGENT B0 ;  /* 0x0000000000007941 */ /* 0x000fea0003800200 */
.L_x_1490:
        /* <DEDUP_REMOVED lines=10> */
[----:B------:R-:W-:Y:S01]  /*0e70*/  PRMT R6, RZ, 0x5410, RZ ;  /* 0x00005410ff067816 */ /* 0x000fe200000000ff */
[----:B0-----:R-:W-:Y:S01]  /*0e80*/  IMAD.WIDE R12, R7, 0x2, R12 ;  /* 0x00000002070c7825 */ /* 0x001fe200078e020c */
        /* <DEDUP_REMOVED lines=20> */
.L_x_1501:
[----:B------:R-:W-:Y:S02]  /*0fd0*/  ISETP.NE.AND P0, PT, R102, R7, PT ;  /* 0x000000076600720c */ /* 0x000fe40003f05270 */
[----:B------:R-:W-:-:S11]  /*0fe0*/  MOV R105, R101 ;  /* 0x0000006500697202 */ /* 0x000fd60000000f00 */
[----:B------:R-:W-:Y:S05]  /*0ff0*/  @P0 BRA `(.L_x_1495) ;  /* 0x00000004005c0947 */ /* 0x000fea0003800000 */
[----:B------:R-:W1:Y:S01]  /*1000*/  S2R R5, SR_TID.X ;  /* 0x0000000000057919 */ /* 0x000e620000002100 */
[----:B------:R-:W-:Y:S01]  /*1010*/  BSSY.RECONVERGENT B0, `(.L_x_1496) ;  /* 0x0000046000007945 */ /* 0x000fe20003800200 */
[----:B------:R-:W-:Y:S02]  /*1020*/  IADD3 R100, PT, PT, R100, 0x1, RZ ;  /* 0x0000000164647810 */ /* 0x000fe40007ffe0ff */
[----:B-1----:R-:W-:-:S04]  /*1030*/  SHF.L.U32 R16, R5, 0x2, RZ ;  /* 0x0000000205107819 */ /* 0x002fc800000006ff */
[----:B------:R-:W-:-:S04]  /*1040*/  LOP3.LUT R7, R16, 0x1c, RZ, 0xc0, !PT ;  /* 0x0000001c10077812 */ /* 0x000fc800078ec0ff */
[C---:B------:R-:W-:Y:S01]  /*1050*/  ISETP.GT.U32.AND P0, PT, R7.reuse, 0x4, PT ;  /* 0x000000040700780c */ /* 0x040fe20003f04070 */
[----:B------:R-:W-:-:S12]  /*1060*/  IMAD R5, R7, 0x3, RZ ;  /* 0x0000000307057824 */ /* 0x000fd800078e02ff */
        /* <DEDUP_REMOVED lines=12> */
.L_x_1497:
        /* <DEDUP_REMOVED lines=15> */
.L_x_1499:
        /* <DEDUP_REMOVED lines=14> */
.L_x_1500:
[----:B------:R-:W-:Y:S01]  /*1300*/  ISETP.NE.AND P0, PT, R7, 0x14, PT ;  /* 0x000000140700780c */ /* 0x000fe20003f05270 */
[----:B------:R-:W1:-:S12]  /*1310*/  LDC.64 R14, c[0x0][0x390] ;  /* 0x0000e400ff0e7b82 */ /* 0x000e580000000a00 */
[----:B------:R-:W-:-:S05]  /*1320*/  @!P0 MOV R17, UR7 ;  /* 0x0000000700118c02 */ /* 0x000fca0008000f00 */
[----:B------:R-:W-:Y:S01]  /*1330*/  @!P0 IMAD R7, R100, R17, RZ ;  /* 0x0000001164078224 */ /* 0x000fe200078e02ff */
[----:B------:R-:W-:-:S04]  /*1340*/  @P0 MOV R17, UR7 ;  /* 0x0000000700110c02 */ /* 0x000fc80008000f00 */
[----:B------:R-:W-:Y:S01]  /*1350*/  @!P0 SHF.R.S32.HI R8, RZ, 0x1f, R7 ;  /* 0x0000001fff088819 */ /* 0x000fe20000011407 */
[----:B0-----:R-:W-:-:S03]  /*1360*/  @P0 IMAD R12, R100, R17, RZ ;  /* 0x00000011640c0224 */ /* 0x001fc600078e02ff */
        /* <DEDUP_REMOVED lines=16> */
.L_x_1498:
[----:B------:R-:W-:Y:S05]  /*1470*/  BSYNC.RECONVERGENT B0 ;  /* 0x0000000000007941 */ /* 0x000fea0003800200 */
.L_x_1496:
        /* <DEDUP_REMOVED lines=15> */
.L_x_1495:
[----:B0-----:R0:W2:Y:S01]  /*1570*/  LDG.E.128.CONSTANT R12, desc[UR8][R104.64] ;  /* 0x00000008680c7981 */ /* 0x0010a2000c1e9d00 */
[----:B------:R-:W1:Y:S02]  /*1580*/  LDC R5, c[0x0][0x3ac] ;  /* 0x0000eb00ff057b82 */ /* 0x000e640000000800 */
[----:B-1----:R-:W-:-:S05]  /*1590*/  IMAD.WIDE R20, R5, 0x4, R104 ;  /* 0x0000000405147825 */ /* 0x002fca00078e0268 */
[----:B------:R1:W3:Y:S01]  /*15a0*/  LDG.E.128.CONSTANT R16, desc[UR8][R20.64] ;  /* 0x0000000814107981 */ /* 0x0002e2000c1e9d00 */
[----:B0-----:R-:W-:-:S05]  /*15b0*/  IMAD.WIDE R104, R5, 0x4, R20 ;  /* 0x0000000405687825 */ /* 0x001fca00078e0214 */
[----:B------:R-:W4:Y:S01]  /*15c0*/  LDG.E.128.CONSTANT R28, desc[UR8][R104.64] ;  /* 0x00000008681c7981 */ /* 0x000f22000c1e9d00 */
[----:B------:R-:W-:-:S04]  /*15d0*/  UPRMT UR5, UR6, 0x8880, URZ ;  /* 0x0000888006057896 */ /* 0x000fc800080000ff */
[----:B------:R-:W-:-:S04]  /*15e0*/  UISETP.NE.AND UP0, UPT, UR5, URZ, UPT ;  /* 0x000000ff0500728c */ /* 0x000fc8000bf05270 */
[----:B------:R-:W-:-:S06]  /*15f0*/  USEL UR5, URZ, 0x1, UP0 ;  /* 0x00000001ff057887 */ /* 0x000fcc0008000000 */
[----:B------:R-:W-:Y:S02]  /*1600*/  IADD3 R58, PT, PT, R8, UR5, RZ ;  /* 0x00000005083a7c10 */ /* 0x000fe4000fffe0ff */
[----:B------:R-:W-:Y:S02]  /*1610*/  IADD3 R62, PT, PT, R93, UR5, RZ ;  /* 0x000000055d3e7c10 */ /* 0x000fe4000fffe0ff */
[----:B------:R0:W3:Y:S01]  /*1620*/  I2F.F16 R68, R58 ;  /* 0x0000003a00447306 */ /* 0x0000e20000200c00 */
[----:B------:R-:W-:Y:S02]  /*1630*/  IADD3 R65, PT, PT, R94, UR5, RZ ;  /* 0x000000055e417c10 */ /* 0x000fe4000fffe0ff */
[----:B------:R-:W-:-:S05]  /*1640*/  IADD3 R59, PT, PT, R92, UR5, RZ ;  /* 0x000000055c3b7c10 */ /* 0x000fca000fffe0ff */
[----:B------:R1:W3:Y:S01]  /*1650*/  I2F.F16 R41, R62 ;  /* 0x0000003e00297306 */ /* 0x0002e20000200c00 */
[----:B0-----:R-:W-:-:S07]  /*1660*/  LOP3.LUT R58, R58, 0xe400, RZ, 0xfc, !PT ;  /* 0x0000e4003a3a7812 */ /* 0x001fce00078efcff */
[----:B------:R0:W3:Y:S08]  /*1670*/  I2F.F16 R50, R65 ;  /* 0x0000004100327306 */ /* 0x0000f00000200c00 */
[----:B------:R0:W3:Y:S01]  /*1680*/  I2F.F16 R42, R59 ;  /* 0x0000003b002a7306 */ /* 0x0000e20000200c00 */
[----:B-1----:R-:W-:Y:S02]  /*1690*/  LOP3.LUT R62, R62, 0xe400, RZ, 0xfc, !PT ;  /* 0x0000e4003e3e7812 */ /* 0x002fe400078efcff */
[----:B0-----:R-:W-:-:S02]  /*16a0*/  LOP3.LUT R65, R65, 0xe400, RZ, 0xfc, !PT ;  /* 0x0000e40041417812 */ /* 0x001fc400078efcff */
[----:B------:R-:W-:Y:S02]  /*16b0*/  LOP3.LUT R59, R59, 0xe400, RZ, 0xfc, !PT ;  /* 0x0000e4003b3b7812 */ /* 0x000fe400078efcff */
[C---:B--2---:R-:W-:Y:S02]  /*16c0*/  LOP3.LUT R32, R12.reuse, 0x70007, RZ, 0xc0, !PT ;  /* 0x000700070c207812 */ /* 0x044fe400078ec0ff */
[----:B------:R-:W-:Y:S02]  /*16d0*/  LOP3.LUT R33, R12, 0x380038, RZ, 0xc0, !PT ;  /* 0x003800380c217812 */ /* 0x000fe400078ec0ff */
[--C-:B------:R-:W-:Y:S02]  /*16e0*/  SHF.R.U32.HI R27, RZ, 0x6, R12.reuse ;  /* 0x00000006ff1b7819 */ /* 0x100fe4000001160c */
        /* <DEDUP_REMOVED lines=11> */
[--C-:B------:R-:W-:Y:S02]  /*17a0*/  SHF.R.U32.HI R36, RZ, 0x6, R15.reuse ;  /* 0x00000006ff247819 */ /* 0x100fe4000001160f */
[----:B------:R-:W-:Y:S02]  /*17b0*/  SHF.R.U32.HI R53, RZ, 0xf, R15 ;  /* 0x0000000fff357819 */ /* 0x000fe4000001160f */
[----:B------:R-:W0:Y:S01]  /*17c0*/  LDS.128 R12, [UR4] ;  /* 0x00000004ff0c7984 */ /* 0x000e220008000c00 */
[----:B------:R-:W-:-:S02]  /*17d0*/  LOP3.LUT R83, R32, 0x64006400, RZ, 0xfc, !PT ;  /* 0x6400640020537812 */ /* 0x000fc400078efcff */
[C---:B---3--:R-:W-:Y:S02]  /*17e0*/  LOP3.LUT R26, R16.reuse, 0x70007, RZ, 0xc0, !PT ;  /* 0x00070007101a7812 */ /* 0x048fe400078ec0ff */
        /* <DEDUP_REMOVED lines=10> */
[----:B------:R-:W-:Y:S01]  /*1890*/  SHF.R.U32.HI R56, RZ, 0xe, R18 ;  /* 0x0000000eff387819 */ /* 0x000fe20000011612 */
[----:B------:R-:W-:Y:S01]  /*18a0*/  HADD2 R83, R83, R58.H0_H0 ;  /* 0x2000003a53537230 */ /* 0x000fe20000000000 */
[----:B------:R-:W-:-:S02]  /*18b0*/  LOP3.LUT R18, R19, 0x70007, RZ, 0xc0, !PT ;  /* 0x0007000713127812 */ /* 0x000fc400078ec0ff */
[----:B------:R-:W-:Y:S02]  /*18c0*/  LOP3.LUT R24, R19, 0x380038, RZ, 0xc0, !PT ;  /* 0x0038003813187812 */ /* 0x000fe400078ec0ff */
[--C-:B------:R-:W-:Y:S02]  /*18d0*/  SHF.R.U32.HI R48, RZ, 0x6, R19.reuse ;  /* 0x00000006ff307819 */ /* 0x100fe40000011613 */
[----:B------:R-:W-:Y:S02]  /*18e0*/  SHF.R.U32.HI R60, RZ, 0xe, R19 ;  /* 0x0000000eff3c7819 */ /* 0x000fe40000011613 */
[----:B------:R-:W-:Y:S02]  /*18f0*/  PRMT R19, R97, 0x5410, R96 ;  /* 0x0000541061137816 */ /* 0x000fe40000000060 */
[----:B------:R-:W-:Y:S02]  /*1900*/  LOP3.LUT R34, R34, 0x10001, RZ, 0xc0, !PT ;  /* 0x0001000122227812 */ /* 0x000fe400078ec0ff */
[----:B------:R-:W-:Y:S01]  /*1910*/  LOP3.LUT R33, R33, 0x64006400, RZ, 0xfc, !PT ;  /* 0x6400640021217812 */ /* 0x000fe200078efcff */
[----:B------:R-:W-:Y:S01]  /*1920*/  HADD2 R68, R19, -R68.H0_H0 ;  /* 0xa000004413447230 */ /* 0x000fe20000000000 */
[----:B------:R-:W-:Y:S01]  /*1930*/  LOP3.LUT R54, R34, 0x20002, R35, 0xf8, !PT ;  /* 0x0002000222367812 */ /* 0x000fe200078ef823 */
[----:B0-----:R-:W-:Y:S01]  /*1940*/  HFMA2 R34, R83, R12, RZ ;  /* 0x0000000c53227231 */ /* 0x001fe200000000ff */
[----:B------:R-:W-:Y:S01]  /*1950*/  LOP3.LUT R39, R39, 0x10001, RZ, 0xc0, !PT ;  /* 0x0001000127277812 */ /* 0x000fe200078ec0ff */
[----:B------:R-:W-:Y:S01]  /*1960*/  HFMA2 R87, R33, 0.125, 0.125, R68.H0_H0 ;  /* 0x3000300021577831 */ /* 0x000fe20000040044 */
[----:B------:R-:W-:Y:S01]  /*1970*/  LOP3.LUT R49, R49, 0x10001, RZ, 0xc0, !PT ;  /* 0x0001000131317812 */ /* 0x000fe200078ec0ff */
[C---:B------:R-:W-:Y:S01]  /*1980*/  HADD2 R41, R19.reuse, -R41.H0_H0 ;  /* 0xa000002913297230 */ /* 0x040fe20000000000 */
[----:B------:R-:W-:Y:S01]  /*1990*/  LOP3.LUT R55, R39, 0x20002, R40, 0xf8, !PT ;  /* 0x0002000227377812 */ /* 0x000fe200078ef828 */
[----:B------:R-:W-:Y:S01]  /*19a0*/  HADD2 R40, R19, -R50.H0_H0 ;  /* 0xa000003213287230 */ /* 0x000fe20000000000 */
[----:B------:R-:W-:-:S02]  /*19b0*/  LOP3.LUT R32, R45, 0x64006400, RZ, 0xfc, !PT ;  /* 0x640064002d207812 */ /* 0x000fc400078efcff */
[----:B------:R-:W-:Y:S02]  /*19c0*/  LOP3.LUT R35, R52, 0x64006400, RZ, 0xfc, !PT ;  /* 0x6400640034237812 */ /* 0x000fe400078efcff */
[----:B------:R-:W-:Y:S01]  /*19d0*/  LOP3.LUT R85, R44, 0x64006400, RZ, 0xfc, !PT ;  /* 0x640064002c557812 */ /* 0x000fe200078efcff */
[----:B------:R-:W-:Y:S01]  /*19e0*/  HFMA2 R89, R32, 0.125, 0.125, R41.H0_H0 ;  /* 0x3000300020597831 */ /* 0x000fe20000040029 */
[----:B------:R-:W-:Y:S01]  /*19f0*/  LOP3.LUT R56, R49, 0x20002, R56, 0xf8, !PT ;  /* 0x0002000231387812 */ /* 0x000fe200078ef838 */
[----:B------:R-:W-:Y:S02]  /*1a00*/  HFMA2 R90, R35, 0.125, 0.125, R40.H0_H0 ;  /* 0x30003000235a7831 */ /* 0x000fe40000040028 */
[----:B------:R-:W-:Y:S01]  /*1a10*/  HFMA2 R49, R87, R13, R34 ;  /* 0x0000000d57317231 */ /* 0x000fe20000000022 */
[----:B------:R-:W-:Y:S01]  /*1a20*/  LOP3.LUT R84, R37, 0x64006400, RZ, 0xfc, !PT ;  /* 0x6400640025547812 */ /* 0x000fe200078efcff */
[----:B------:R-:W0:Y:S01]  /*1a30*/  LDS.128 R32, [UR4+0x10] ;  /* 0x00001004ff207984 */ /* 0x000e220008000c00 */
[----:B------:R-:W-:Y:S01]  /*1a40*/  LOP3.LUT R86, R51, 0x64006400, RZ, 0xfc, !PT ;  /* 0x6400640033567812 */ /* 0x000fe200078efcff */
[----:B------:R-:W-:-:S02]  /*1a50*/  HADD2 R85, R85, R62.H0_H0 ;  /* 0x2000003e55557230 */ /* 0x000fc40000000000 */
[----:B------:R-:W-:Y:S01]  /*1a60*/  HADD2 R42, R19, -R42.H0_H0 ;  /* 0xa000002a132a7230 */ /* 0x000fe20000000000 */
[----:B------:R-:W-:Y:S01]  /*1a70*/  LOP3.LUT R19, R38, 0x64006400, RZ, 0xfc, !PT ;  /* 0x6400640026137812 */ /* 0x000fe200078efcff */
[----:B------:R-:W-:Y:S02]  /*1a80*/  HADD2 R84, R84, R59.H0_H0 ;  /* 0x2000003b54547230 */ /* 0x000fe40000000000 */
[----:B------:R-:W-:Y:S02]  /*1a90*/  HADD2 R86, R86, R65.H0_H0 ;  /* 0x2000004156567230 */ /* 0x000fe40000000000 */
[-C--:B------:R-:W-:Y:S02]  /*1aa0*/  HFMA2 R37, R85, R12.reuse, RZ ;  /* 0x0000000c55257231 */ /* 0x080fe400000000ff */
[-C--:B------:R-:W-:Y:S01]  /*1ab0*/  HFMA2 R44, R84, R12.reuse, RZ.H0_H0 ;  /* 0x0000000c542c7231 */ /* 0x080fe200000400ff */
[----:B------:R-:W-:Y:S01]  /*1ac0*/  LOP3.LUT R38, R20, 0x70007, RZ, 0xc0, !PT ;  /* 0x0007000714267812 */ /* 0x000fe200078ec0ff */
[----:B------:R-:W-:Y:S01]  /*1ad0*/  HFMA2 R45, R86, R12, RZ.H0_H0 ;  /* 0x0000000c562d7231 */ /* 0x000fe200000400ff */
[----:B------:R-:W-:Y:S01]  /*1ae0*/  LOP3.LUT R12, R27, 0x70007, RZ, 0xc0, !PT ;  /* 0x000700071b0c7812 */ /* 0x000fe200078ec0ff */
[----:B------:R-:W-:Y:S01]  /*1af0*/  HFMA2 R88, R19, 0.125, 0.125, R42.H0_H0 ;  /* 0x3000300013587831 */ /* 0x000fe2000004002a */
[----:B------:R-:W-:-:S02]  /*1b00*/  LOP3.LUT R79, R38, 0x64006400, RZ, 0xfc, !PT ;  /* 0x64006400264f7812 */ /* 0x000fc400078efcff */
[----:B------:R-:W-:Y:S01]  /*1b10*/  LOP3.LUT R19, R25, 0x70007, RZ, 0xc0, !PT ;  /* 0x0007000719137812 */ /* 0x000fe200078ec0ff */
[-C--:B------:R-:W-:Y:S01]  /*1b20*/  HFMA2 R50, R88, R13.reuse, R44 ;  /* 0x0000000d58327231 */ /* 0x080fe2000000002c */
[----:B------:R-:W-:Y:S02]  /*1b30*/  LOP3.LUT R44, R36, 0x70007, RZ, 0xc0, !PT ;  /* 0x00070007242c7812 */ /* 0x000fe400078ec0ff */
[----:B------:R-:W-:Y:S01]  /*1b40*/  LOP3.LUT R91, R12, 0x64006400, RZ, 0xfc, !PT ;  /* 0x640064000c5b7812 */ /* 0x000fe200078efcff */
[-C--:B------:R-:W-:Y:S02]  /*1b50*/  HFMA2 R51, R89, R13.reuse, R37 ;  /* 0x0000000d59337231 */ /* 0x080fe40000000025 */
[----:B------:R-:W-:Y:S01]  /*1b60*/  HFMA2 R52, R90, R13, R45 ;  /* 0x0000000d5a347231 */ /* 0x000fe2000000002d */
[----:B------:R-:W-:Y:S01]  /*1b70*/  LOP3.LUT R39, R20, 0x380038, RZ, 0xc0, !PT ;  /* 0x0038003814277812 */ /* 0x000fe200078ec0ff */
[----:B------:R-:W-:Y:S01]  /*1b80*/  HADD2 R79, R79, R62.H0_H0 ;  /* 0x2000003e4f4f7230 */ /* 0x000fe20000000000 */
[----:B------:R-:W-:Y:S01]  /*1b90*/  LOP3.LUT R13, R27, 0x380038, RZ, 0xc0, !PT ;  /* 0x003800381b0d7812 */ /* 0x000fe200078ec0ff */
[----:B------:R-:W-:Y:S01]  /*1ba0*/  HADD2 R91, R91, R58.H0_H0 ;  /* 0x2000003a5b5b7230 */ /* 0x000fe20000000000 */
[----:B------:R-:W-:-:S02]  /*1bb0*/  LOP3.LUT R78, R19, 0x64006400, RZ, 0xfc, !PT ;  /* 0x64006400134e7812 */ /* 0x000fc400078efcff */
        /* <DEDUP_REMOVED lines=12> */
[----:B------:R-:W-:-:S02]  /*1c80*/  HFMA2 R45, R12, 0.125, 0.125, R41.H0_H0 ;  /* 0x300030000c2d7831 */ /* 0x000fc40000040029 */
[-C--:B------:R-:W-:Y:S02]  /*1c90*/  HFMA2 R50, R78, R14.reuse, R50 ;  /* 0x0000000e4e327231 */ /* 0x080fe40000000032 */
[----:B------:R-:W-:Y:S01]  /*1ca0*/  HFMA2 R52, R80, R14, R52 ;  /* 0x0000000e50347231 */ /* 0x000fe20000000034 */
[----:B------:R-:W-:Y:S01]  /*1cb0*/  LOP3.LUT R14, R36, 0x1c001c0, RZ, 0xc0, !PT ;  /* 0x01c001c0240e7812 */ /* 0x000fe200078ec0ff */
[----:B------:R-:W-:Y:S01]  /*1cc0*/  HFMA2 R81, R13, 0.125, 0.125, R68.H0_H0 ;  /* 0x300030000d517831 */ /* 0x000fe20000040044 */
[----:B------:R-:W-:Y:S01]  /*1cd0*/  LOP3.LUT R36, R20, 0x64006400, RZ, 0xfc, !PT ;  /* 0x6400640014247812 */ /* 0x000fe200078efcff */
[----:B------:R-:W-:Y:S02]  /*1ce0*/  HFMA2 R82, R37, 0.125, 0.125, R42.H0_H0 ;  /* 0x3000300025527831 */ /* 0x000fe4000004002a */
[----:B------:R-:W-:Y:S02]  /*1cf0*/  HFMA2 R12, R19, 0.125, 0.125, R40.H0_H0 ;  /* 0x30003000130c7831 */ /* 0x000fe40000040028 */
[-C--:B------:R-:W-:Y:S01]  /*1d00*/  HFMA2 R51, R45, R15.reuse, R51 ;  /* 0x0000000f2d337231 */ /* 0x080fe20000000033 */
[----:B------:R-:W-:Y:S01]  /*1d10*/  LOP3.LUT R27, R27, 0x1c001c0, RZ, 0xc0, !PT ;  /* 0x01c001c01b1b7812 */ /* 0x000fe200078ec0ff */
[----:B------:R-:W-:-:S02]  /*1d20*/  HFMA2 R49, R81, R15, R49 ;  /* 0x0000000f51317231 */ /* 0x000fc40000000031 */
[-C--:B------:R-:W-:Y:S01]  /*1d30*/  HFMA2 R50, R82, R15.reuse, R50 ;  /* 0x0000000f52327231 */ /* 0x080fe20000000032 */
[----:B------:R-:W-:Y:S01]  /*1d40*/  LOP3.LUT R25, R25, 0x1c001c0, RZ, 0xc0, !PT ;  /* 0x01c001c019197812 */ /* 0x000fe200078ec0ff */
[----:B------:R-:W-:Y:S02]  /*1d50*/  HFMA2 R52, R12, R15, R52 ;  /* 0x0000000f0c347231 */ /* 0x000fe40000000034 */
[----:B------:R-:W-:Y:S01]  /*1d60*/  HFMA2 R15, R36, 0.015625, 0.015625, R41.H1_H1 ;  /* 0x24002400240f7831 */ /* 0x000fe20000060029 */
[----:B------:R-:W-:Y:S02]  /*1d70*/  LOP3.LUT R13, R27, 0x64006400, RZ, 0xfc, !PT ;  /* 0x640064001b0d7812 */ /* 0x000fe400078efcff */
[----:B------:R-:W-:Y:S02]  /*1d80*/  LOP3.LUT R19, R26, 0x64006400, RZ, 0xfc, !PT ;  /* 0x640064001a137812 */ /* 0x000fe400078efcff */
[----:B------:R-:W-:Y:S02]  /*1d90*/  LOP3.LUT R25, R25, 0x64006400, RZ, 0xfc, !PT ;  /* 0x6400640019197812 */ /* 0x000fe400078efcff */
[----:B------:R-:W-:Y:S01]  /*1da0*/  LOP3.LUT R27, R17, 0x64006400, RZ, 0xfc, !PT ;  /* 0x64006400111b7812 */ /* 0x000fe200078efcff */
[----:B0-----:R-:W-:Y:S01]  /*1db0*/  HFMA2 R36, R15, R32, R51 ;  /* 0x000000200f247231 */ /* 0x001fe20000000033 */
[----:B------:R-:W-:Y:S01]  /*1dc0*/  LOP3.LUT R37, R14, 0x64006400, RZ, 0xfc, !PT ;  /* 0x640064000e257812 */ /* 0x000fe200078efcff */
[----:B------:R-:W-:Y:S01]  /*1dd0*/  HFMA2 R13, R13, 0.015625, 0.015625, R68.H1_H1 ;  /* 0x240024000d0d7831 */ /* 0x000fe20000060044 */
[----:B------:R-:W-:Y:S01]  /*1de0*/  LOP3.LUT R20, R16, 0x64006400, RZ, 0xfc, !PT ;  /* 0x6400640010147812 */ /* 0x000fe200078efcff */
[----:B------:R-:W-:-:S02]  /*1df0*/  HADD2 R17, R19, R58.H0_H0 ;  /* 0x2000003a13117230 */ /* 0x000fc40000000000 */
[----:B------:R-:W-:Y:S02]  /*1e00*/  HFMA2 R14, R25, 0.015625, 0.015625, R42.H1_H1 ;  /* 0x24002400190e7831 */ /* 0x000fe4000006002a */
[----:B------:R-:W-:Y:S01]  /*1e10*/  HADD2 R19, R27, R62.H0_H0 ;  /* 0x2000003e1b137230 */ /* 0x000fe20000000000 */
[----:B------:R-:W-:Y:S01]  /*1e20*/  LOP3.LUT R26, R18, 0x64006400, RZ, 0xfc, !PT ;  /* 0x64006400121a7812 */ /* 0x000fe200078efcff */
[----:B------:R-:W-:Y:S02]  /*1e30*/  HFMA2 R16, R37, 0.015625, 0.015625, R40.H1_H1 ;  /* 0x2400240025107831 */ /* 0x000fe40000060028 */
[-C--:B------:R-:W-:Y:S02]  /*1e40*/  HFMA2 R49, R13, R32.reuse, R49 ;  /* 0x000000200d317231 */ /* 0x080fe40000000031 */
[-C--:B------:R-:W-:Y:S01]  /*1e50*/  HFMA2 R25, R14, R32.reuse, R50 ;  /* 0x000000200e197231 */ /* 0x080fe20000000032 */
[----:B------:R-:W-:Y:S01]  /*1e60*/  LOP3.LUT R53, R53, 0x10001, RZ, 0xc0, !PT ;  /* 0x0001000135357812 */ /* 0x000fe200078ec0ff */
[----:B------:R-:W-:-:S02]  /*1e70*/  HFMA2 R32, R16, R32, R52 ;  /* 0x0000002010207231 */ /* 0x000fc40000000034 */
[----:B------:R-:W-:Y:S02]  /*1e80*/  HFMA2 R52, R19, R33, R36 ;  /* 0x0000002113347231 */ /* 0x000fe40000000024 */
[----:B------:R-:W-:Y:S01]  /*1e90*/  HADD2 R18, R20, R59.H0_H0 ;  /* 0x2000003b14127230 */ /* 0x000fe20000000000 */
[----:B------:R-:W0:Y:S01]  /*1ea0*/  LDS.128 R36, [UR4+0x20] ;  /* 0x00002004ff247984 */ /* 0x000e220008000c00 */
[----:B------:R-:W-:Y:S01]  /*1eb0*/  HADD2 R20, R26, R65.H0_H0 ;  /* 0x200000411a147230 */ /* 0x000fe20000000000 */
[----:B------:R-:W-:-:S03]  /*1ec0*/  LOP3.LUT R57, R53, 0x20002, R60, 0xf8, !PT ;  /* 0x0002000235397812 */ /* 0x000fc600078ef83c */
[-C--:B------:R-:W-:Y:S01]  /*1ed0*/  HFMA2 R53, R20, R33.reuse, R32 ;  /* 0x0000002114357231 */ /* 0x080fe20000000020 */
[----:B------:R-:W-:Y:S02]  /*1ee0*/  LOP3.LUT R32, R23, 0x64006400, RZ, 0xfc, !PT ;  /* 0x6400640017207812 */ /* 0x000fe400078efcff */
[----:B------:R-:W-:Y:S02]  /*1ef0*/  LOP3.LUT R21, R21, 0x64006400, RZ, 0xfc, !PT ;  /* 0x6400640015157812 */ /* 0x000fe400078efcff */
[----:B------:R-:W-:Y:S01]  /*1f00*/  LOP3.LUT R23, R46, 0x70007, RZ, 0xc0, !PT ;  /* 0x000700072e177812 */ /* 0x000fe200078ec0ff */
[----:B------:R-:W-:Y:S01]  /*1f10*/  HFMA2 R50, R17, R33, R49 ;  /* 0x0000002111327231 */ /* 0x000fe20000000031 */
[----:B------:R-:W-:Y:S02]  /*1f20*/  LOP3.LUT R27, R22, 0x64006400, RZ, 0xfc, !PT ;  /* 0x64006400161b7812 */ /* 0x000fe400078efcff */
[----:B------:R-:W-:Y:S01]  /*1f30*/  LOP3.LUT R49, R24, 0x64006400, RZ, 0xfc, !PT ;  /* 0x6400640018317812 */ /* 0x000fe200078efcff */
[----:B------:R-:W-:Y:S01]  /*1f40*/  HFMA2 R21, R21, 0.125, 0.125, R68.H0_H0 ;  /* 0x3000300015157831 */ /* 0x000fe20000040044 */
[----:B------:R-:W-:-:S02]  /*1f50*/  LOP3.LUT R22, R43, 0x70007, RZ, 0xc0, !PT ;  /* 0x000700072b167812 */ /* 0x000fc400078ec0ff */
[----:B------:R-:W-:Y:S02]  /*1f60*/  LOP3.LUT R24, R47, 0x70007, RZ, 0xc0, !PT ;  /* 0x000700072f187812 */ /* 0x000fe400078ec0ff */
        /* <DEDUP_REMOVED lines=8> */
[----:B------:R-:W-:-:S02]  /*1ff0*/  HFMA2 R24, R49, 0.125, 0.125, R40.H0_H0 ;  /* 0x3000300031187831 */ /* 0x000fc40000040028 */
[-C--:B------:R-:W-:Y:S02]  /*2000*/  HFMA2 R50, R21, R34.reuse, R50 ;  /* 0x0000002215327231 */ /* 0x080fe40000000032 */
[-C--:B------:R-:W-:Y:S02]  /*2010*/  HFMA2 R52, R23, R34.reuse, R52 ;  /* 0x0000002217347231 */ /* 0x080fe40000000034 */
[----:B------:R-:W-:Y:S02]  /*2020*/  HADD2 R25, R25, R58.H0_H0 ;  /* 0x2000003a19197230 */ /* 0x000fe40000000000 */
[----:B------:R-:W-:Y:S02]  /*2030*/  HADD2 R27, R33, R62.H0_H0 ;  /* 0x2000003e211b7230 */ /* 0x000fe40000000000 */
[-C--:B------:R-:W-:Y:S02]  /*2040*/  HFMA2 R51, R22, R34.reuse, R51 ;  /* 0x0000002216337231 */ /* 0x080fe40000000033 */
[----:B------:R-:W-:-:S02]  /*2050*/  HFMA2 R53, R24, R34, R53 ;  /* 0x0000002218357231 */ /* 0x000fc40000000035 */
[----:B------:R-:W-:Y:S02]  /*2060*/  HADD2 R26, R26, R59.H0_H0 ;  /* 0x2000003b1a1a7230 */ /* 0x000fe40000000000 */
[----:B------:R-:W-:Y:S02]  /*2070*/  HADD2 R44, R44, R65.H0_H0 ;  /* 0x200000412c2c7230 */ /* 0x000fe40000000000 */
[-C--:B------:R-:W-:Y:S02]  /*2080*/  HFMA2 R60, R25, R35.reuse, R50 ;  /* 0x00000023193c7231 */ /* 0x080fe40000000032 */
[-C--:B------:R-:W-:Y:S02]  /*2090*/  HFMA2 R61, R26, R35.reuse, R51 ;  /* 0x000000231a3d7231 */ /* 0x080fe40000000033 */
[-C--:B------:R-:W-:Y:S02]  /*20a0*/  HFMA2 R63, R27, R35.reuse, R52 ;  /* 0x000000231b3f7231 */ /* 0x080fe40000000034 */
[----:B------:R-:W-:Y:S01]  /*20b0*/  HFMA2 R64, R44, R35, R53 ;  /* 0x000000232c407231 */ /* 0x000fe20000000035 */
[----:B------:R-:W-:-:S02]  /*20c0*/  LOP3.LUT R32, R43, 0x380038, RZ, 0xc0, !PT ;  /* 0x003800382b207812 */ /* 0x000fc400078ec0ff */
[----:B------:R-:W-:Y:S02]  /*20d0*/  LOP3.LUT R35, R47, 0x380038, RZ, 0xc0, !PT ;  /* 0x003800382f237812 */ /* 0x000fe400078ec0ff */
[C---:B------:R-:W-:Y:S02]  /*20e0*/  LOP3.LUT R34, R46.reuse, 0x380038, RZ, 0xc0, !PT ;  /* 0x003800382e227812 */ /* 0x040fe400078ec0ff */
        /* <DEDUP_REMOVED lines=11> */
[----:B------:R-:W-:-:S02]  /*21a0*/  LOP3.LUT R43, R43, 0x64006400, RZ, 0xfc, !PT ;  /* 0x640064002b2b7812 */ /* 0x000fc400078efcff */
[----:B------:R-:W-:Y:S02]  /*21b0*/  LOP3.LUT R52, R49, 0x64006400, RZ, 0xfc, !PT ;  /* 0x6400640031347812 */ /* 0x000fe400078efcff */
[----:B------:R-:W-:Y:S01]  /*21c0*/  LOP3.LUT R49, R50, 0x64006400, RZ, 0xfc, !PT ;  /* 0x6400640032317812 */ /* 0x000fe200078efcff */
[----:B------:R-:W-:Y:S02]  /*21d0*/  HFMA2 R47, R47, 0.125, 0.125, R42.H0_H0 ;  /* 0x300030002f2f7831 */ /* 0x000fe4000004002a */
[-C--:B0-----:R-:W-:Y:S02]  /*21e0*/  HFMA2 R60, R46, R36.reuse, R60 ;  /* 0x000000242e3c7231 */ /* 0x081fe4000000003c */
[----:B------:R-:W-:Y:S02]  /*21f0*/  HFMA2 R50, R43, 0.015625, 0.015625, R68.H1_H1 ;  /* 0x240024002b327831 */ /* 0x000fe40000060044 */
[----:B------:R-:W-:Y:S02]  /*2200*/  HFMA2 R63, R48, R36, R63 ;  /* 0x00000024303f7231 */ /* 0x000fe4000000003f */
[----:B------:R-:W-:Y:S01]  /*2210*/  HFMA2 R49, R49, 0.125, 0.125, R40.H0_H0 ;  /* 0x3000300031317831 */ /* 0x000fe20000040028 */
[----:B------:R-:W-:Y:S01]  /*2220*/  LOP3.LUT R53, R53, 0x64006400, RZ, 0xfc, !PT ;  /* 0x6400640035357812 */ /* 0x000fe200078efcff */
[----:B------:R-:W-:-:S02]  /*2230*/  HFMA2 R52, R52, 0.015625, 0.015625, R41.H1_H1 ;  /* 0x2400240034347831 */ /* 0x000fc40000060029 */
[-C--:B------:R-:W-:Y:S02]  /*2240*/  HFMA2 R61, R47, R36.reuse, R61 ;  /* 0x000000242f3d7231 */ /* 0x080fe4000000003d */
[----:B------:R-:W-:Y:S02]  /*2250*/  HFMA2 R51, R51, 0.015625, 0.015625, R42.H1_H1 ;  /* 0x2400240033337831 */ /* 0x000fe4000006002a */
[-C--:B------:R-:W-:Y:S02]  /*2260*/  HFMA2 R101, R50, R37.reuse, R60 ;  /* 0x0000002532657231 */ /* 0x080fe4000000003c */
[----:B------:R-:W-:Y:S02]  /*2270*/  HFMA2 R64, R49, R36, R64 ;  /* 0x0000002431407231 */ /* 0x000fe40000000040 */
[-C--:B------:R-:W-:Y:S02]  /*2280*/  HFMA2 R43, R52, R37.reuse, R63 ;  /* 0x00000025342b7231 */ /* 0x080fe4000000003f */
[----:B------:R-:W-:Y:S01]  /*2290*/  HFMA2 R36, R51, R37, R61 ;  /* 0x0000002533247231 */ /* 0x000fe2000000003d */
[C---:B----4-:R-:W-:Y:S01]  /*22a0*/  LOP3.LUT R60, R28.reuse, 0x70007, RZ, 0xc0, !PT ;  /* 0x000700071c3c7812 */ /* 0x050fe200078ec0ff */
[----:B------:R-:W-:Y:S01]  /*22b0*/  HFMA2 R53, R53, 0.015625, 0.015625, R40.H1_H1 ;  /* 0x2400240035357831 */ /* 0x000fe20000060028 */
[----:B------:R-:W-:-:S02]  /*22c0*/  LOP3.LUT R70, R28, 0x380038, RZ, 0xc0, !PT ;  /* 0x003800381c467812 */ /* 0x000fc400078ec0ff */
[--C-:B------:R-:W-:Y:S02]  /*22d0*/  SHF.R.U32.HI R67, RZ, 0x6, R28.reuse ;  /* 0x00000006ff437819 */ /* 0x100fe4000001161c */
[----:B------:R-:W-:Y:S02]  /*22e0*/  SHF.R.U32.HI R61, RZ, 0xd, R28 ;  /* 0x0000000dff3d7819 */ /* 0x000fe4000001161c */
[C---:B------:R-:W-:Y:S02]  /*22f0*/  LOP3.LUT R63, R29.reuse, 0x70007, RZ, 0xc0, !PT ;  /* 0x000700071d3f7812 */ /* 0x040fe400078ec0ff */
[----:B------:R-:W-:Y:S02]  /*2300*/  LOP3.LUT R69, R29, 0x380038, RZ, 0xc0, !PT ;  /* 0x003800381d457812 */ /* 0x000fe400078ec0ff */
[--C-:B------:R-:W-:Y:S02]  /*2310*/  SHF.R.U32.HI R66, RZ, 0x6, R29.reuse ;  /* 0x00000006ff427819 */ /* 0x100fe4000001161d */
[----:B------:R-:W-:-:S02]  /*2320*/  SHF.R.U32.HI R28, RZ, 0xd, R29 ;  /* 0x0000000dff1c7819 */ /* 0x000fc4000001161d */
[--C-:B------:R-:W-:Y:S01]  /*2330*/  SHF.R.U32.HI R29, RZ, 0xd, R30.reuse ;  /* 0x0000000dff1d7819 */ /* 0x100fe2000001161e */
[----:B------:R-:W-:Y:S01]  /*2340*/  HFMA2 R37, R53, R37, R64 ;  /* 0x0000002535257231 */ /* 0x000fe20000000040 */
[----:B------:R-:W-:Y:S02]  /*2350*/  LOP3.LUT R54, R54, 0x40004, R61, 0xf8, !PT ;  /* 0x0004000436367812 */ /* 0x000fe400078ef83d */
[C---:B------:R-:W-:Y:S02]  /*2360*/  LOP3.LUT R64, R30.reuse, 0x70007, RZ, 0xc0, !PT ;  /* 0x000700071e407812 */ /* 0x040fe400078ec0ff */
[----:B------:R-:W-:Y:S02]  /*2370*/  LOP3.LUT R32, R30, 0x380038, RZ, 0xc0, !PT ;  /* 0x003800381e207812 */ /* 0x000fe400078ec0ff */
[----:B------:R-:W-:Y:S02]  /*2380*/  SHF.R.U32.HI R33, RZ, 0x6, R30 ;  /* 0x00000006ff217819 */ /* 0x000fe4000001161e */
[----:B------:R-:W-:-:S02]  /*2390*/  LOP3.LUT R61, R55, 0x40004, R28, 0xf8, !PT ;  /* 0x00040004373d7812 */ /* 0x000fc400078ef81c */
[----:B------:R-:W-:Y:S02]  /*23a0*/  SHF.R.U32.HI R30, RZ, 0xd, R31 ;  /* 0x0000000dff1e7819 */ /* 0x000fe4000001161f */
[----:B------:R-:W-:Y:S02]  /*23b0*/  LOP3.LUT R71, R56, 0x40004, R29, 0xf8, !PT ;  /* 0x0004000438477812 */ /* 0x000fe400078ef81d */
[----:B------:R-:W-:Y:S02]  /*23c0*/  LOP3.LUT R28, R67, 0x70007, RZ, 0xc0, !PT ;  /* 0x00070007431c7812 */ /* 0x000fe400078ec0ff */
[----:B------:R-:W-:Y:S02]  /*23d0*/  LOP3.LUT R56, R66, 0x70007, RZ, 0xc0, !PT ;  /* 0x0007000742387812 */ /* 0x000fe400078ec0ff */
[C---:B------:R-:W-:Y:S02]  /*23e0*/  LOP3.LUT R72, R31.reuse, 0x70007, RZ, 0xc0, !PT ;  /* 0x000700071f487812 */ /* 0x040fe400078ec0ff */
[----:B------:R-:W-:-:S02]  /*23f0*/  LOP3.LUT R34, R31, 0x380038, RZ, 0xc0, !PT ;  /* 0x003800381f227812 */ /* 0x000fc400078ec0ff */
[----:B------:R-:W-:Y:S02]  /*2400*/  SHF.R.U32.HI R35, RZ, 0x6, R31 ;  /* 0x00000006ff237819 */ /* 0x000fe4000001161f */
[----:B------:R-:W-:Y:S02]  /*2410*/  LOP3.LUT R73, R57, 0x40004, R30, 0xf8, !PT ;  /* 0x0004000439497812 */ /* 0x000fe400078ef81e */
[----:B------:R-:W-:Y:S02]  /*2420*/  LOP3.LUT R29, R60, 0x64006400, RZ, 0xfc, !PT ;  /* 0x640064003c1d7812 */ /* 0x000fe400078efcff */
[----:B------:R-:W-:Y:S02]  /*2430*/  LOP3.LUT R55, R28, 0x64006400, RZ, 0xfc, !PT ;  /* 0x640064001c377812 */ /* 0x000fe400078efcff */
[----:B------:R-:W-:Y:S02]  /*2440*/  LOP3.LUT R31, R54, 0x64006400, RZ, 0xfc, !PT ;  /* 0x64006400361f7812 */ /* 0x000fe400078efcff */
[----:B------:R-:W-:-:S02]  /*2450*/  LOP3.LUT R30, R63, 0x64006400, RZ, 0xfc, !PT ;  /* 0x640064003f1e7812 */ /* 0x000fc400078efcff */
[----:B------:R-:W-:Y:S01]  /*2460*/  LOP3.LUT R28, R56, 0x64006400, RZ, 0xfc, !PT ;  /* 0x64006400381c7812 */ /* 0x000fe200078efcff */
[--C-:B------:R-:W-:Y:S02]  /*2470*/  HADD2 R54, R29, R58.reuse.H0_H0 ;  /* 0x2000003a1d367230 */ /* 0x100fe40000000000 */
[--C-:B------:R-:W-:Y:S02]  /*2480*/  HADD2 R55, R55, R58.reuse.H0_H0 ;  /* 0x2000003a37377230 */ /* 0x100fe40000000000 */
[----:B------:R-:W-:Y:S02]  /*2490*/  HADD2 R56, R31, R58.H0_H0 ;  /* 0x2000003a1f387230 */ /* 0x000fe40000000000 */
        /* <DEDUP_REMOVED lines=9> */
[----:B------:R-:W-:Y:S01]  /*2530*/  LOP3.LUT R28, R73, 0x64006400, RZ, 0xfc, !PT ;  /* 0x64006400491c7812 */ /* 0x000fe200078efcff */
[----:B------:R-:W-:-:S02]  /*2540*/  HADD2 R59, R60, R59.H0_H0 ;  /* 0x2000003b3c3b7230 */ /* 0x000fc40000000000 */
[--C-:B------:R-:W-:Y:S02]  /*2550*/  HADD2 R63, R72, R65.reuse.H0_H0 ;  /* 0x20000041483f7230 */ /* 0x100fe40000000000 */
[--C-:B------:R-:W-:Y:S02]  /*2560*/  HADD2 R64, R30, R65.reuse.H0_H0 ;  /* 0x200000411e407230 */ /* 0x100fe40000000000 */
[--C-:B------:R-:W-:Y:S02]  /*2570*/  HADD2 R60, R29, R62.reuse.H0_H0 ;  /* 0x2000003e1d3c7230 */ /* 0x100fe40000000000 */
[----:B------:R-:W-:Y:S02]  /*2580*/  HADD2 R65, R28, R65.H0_H0 ;  /* 0x200000411c417230 */ /* 0x000fe40000000000 */
[----:B------:R-:W0:Y:S01]  /*2590*/  LDS.128 R28, [UR4+0x30] ;  /* 0x00003004ff1c7984 */ /* 0x000e220008000c00 */
[----:B------:R-:W-:Y:S01]  /*25a0*/  LOP3.LUT R71, R71, 0x64006400, RZ, 0xfc, !PT ;  /* 0x6400640047477812 */ /* 0x000fe200078efcff */
[----:B------:R-:W-:Y:S01]  /*25b0*/  HADD2 R61, R61, R62.H0_H0 ;  /* 0x2000003e3d3d7230 */ /* 0x000fe20000000000 */
[----:B------:R-:W-:-:S03]  /*25c0*/  LOP3.LUT R72, R67, 0x1c001c0, RZ, 0xc0, !PT ;  /* 0x01c001c043487812 */ /* 0x000fc600078ec0ff */
[----:B------:R-:W-:Y:S01]  /*25d0*/  HADD2 R62, R71, R62.H0_H0 ;  /* 0x2000003e473e7230 */ /* 0x000fe20000000000 */
[----:B------:R-:W-:Y:S02]  /*25e0*/  LOP3.LUT R71, R70, 0x64006400, RZ, 0xfc, !PT ;  /* 0x6400640046477812 */ /* 0x000fe400078efcff */
[----:B------:R-:W-:Y:S02]  /*25f0*/  LOP3.LUT R70, R67, 0x380038, RZ, 0xc0, !PT ;  /* 0x0038003843467812 */ /* 0x000fe400078ec0ff */
[C---:B------:R-:W-:Y:S02]  /*2600*/  LOP3.LUT R74, R66.reuse, 0x380038, RZ, 0xc0, !PT ;  /* 0x00380038424a7812 */ /* 0x040fe400078ec0ff */
[----:B------:R-:W-:Y:S02]  /*2610*/  LOP3.LUT R66, R66, 0x1c001c0, RZ, 0xc0, !PT ;  /* 0x01c001c042427812 */ /* 0x000fe400078ec0ff */
[----:B------:R-:W-:Y:S02]  /*2620*/  LOP3.LUT R73, R69, 0x64006400, RZ, 0xfc, !PT ;  /* 0x6400640045497812 */ /* 0x000fe400078efcff */
[----:B------:R-:W-:-:S02]  /*2630*/  LOP3.LUT R67, R70, 0x64006400, RZ, 0xfc, !PT ;  /* 0x6400640046437812 */ /* 0x000fc400078efcff */
[----:B------:R-:W-:Y:S02]  /*2640*/  LOP3.LUT R69, R72, 0x64006400, RZ, 0xfc, !PT ;  /* 0x6400640048457812 */ /* 0x000fe400078efcff */
[----:B------:R-:W-:Y:S02]  /*2650*/  LOP3.LUT R75, R74, 0x64006400, RZ, 0xfc, !PT ;  /* 0x640064004a4b7812 */ /* 0x000fe400078efcff */
[----:B------:R-:W-:Y:S01]  /*2660*/  LOP3.LUT R77, R66, 0x64006400, RZ, 0xfc, !PT ;  /* 0x64006400424d7812 */ /* 0x000fe200078efcff */
[----:B------:R-:W-:Y:S02]  /*2670*/  HFMA2 R101, R54, R38, R101 ;  /* 0x0000002636657231 */ /* 0x000fe40000000065 */
[--C-:B------:R-:W-:Y:S01]  /*2680*/  HFMA2 R66, R71, 0.125, 0.125, R68.reuse.H0_H0 ;  /* 0x3000300047427831 */ /* 0x100fe20000040044 */
[----:B------:R-:W-:Y:S01]  /*2690*/  LOP3.LUT R32, R32, 0x64006400, RZ, 0xfc, !PT ;  /* 0x6400640020207812 */ /* 0x000fe200078efcff */
[--C-:B------:R-:W-:Y:S02]  /*26a0*/  HFMA2 R67, R67, 0.125, 0.125, R68.reuse.H0_H0 ;  /* 0x3000300043437831 */ /* 0x100fe40000040044 */
[----:B------:R-:W-:-:S02]  /*26b0*/  HFMA2 R68, R69, 0.015625, 0.015625, R68.H1_H1 ;  /* 0x2400240045447831 */ /* 0x000fc40000060044 */
[----:B------:R-:W-:Y:S02]  /*26c0*/  HFMA2 R43, R60, R38, R43 ;  /* 0x000000263c2b7231 */ /* 0x000fe4000000002b */
[--C-:B------:R-:W-:Y:S02]  /*26d0*/  HFMA2 R69, R73, 0.125, 0.125, R42.reuse.H0_H0 ;  /* 0x3000300049457831 */ /* 0x100fe4000004002a */
[--C-:B------:R-:W-:Y:S02]  /*26e0*/  HFMA2 R70, R75, 0.125, 0.125, R42.reuse.H0_H0 ;  /* 0x300030004b467831 */ /* 0x100fe4000004002a */
[----:B------:R-:W-:Y:S01]  /*26f0*/  HFMA2 R71, R77, 0.015625, 0.015625, R42.H1_H1 ;  /* 0x240024004d477831 */ /* 0x000fe2000006002a */
[C---:B------:R-:W-:Y:S01]  /*2700*/  LOP3.LUT R42, R33.reuse, 0x380038, RZ, 0xc0, !PT ;  /* 0x00380038212a7812 */ /* 0x040fe200078ec0ff */
[----:B------:R-:W-:Y:S01]  /*2710*/  HFMA2 R72, R32, 0.125, 0.125, R41.H0_H0 ;  /* 0x3000300020487831 */ /* 0x000fe20000040029 */
[----:B------:R-:W-:Y:S02]  /*2720*/  LOP3.LUT R33, R33, 0x1c001c0, RZ, 0xc0, !PT ;  /* 0x01c001c021217812 */ /* 0x000fe400078ec0ff */
[----:B------:R-:W-:-:S02]  /*2730*/  LOP3.LUT R75, R34, 0x64006400, RZ, 0xfc, !PT ;  /* 0x64006400224b7812 */ /* 0x000fc400078efcff */
[----:B------:R-:W-:Y:S01]  /*2740*/  LOP3.LUT R34, R35, 0x380038, RZ, 0xc0, !PT ;  /* 0x0038003823227812 */ /* 0x000fe200078ec0ff */
[-C--:B------:R-:W-:Y:S01]  /*2750*/  HFMA2 R101, R66, R39.reuse, R101 ;  /* 0x0000002742657231 */ /* 0x080fe20000000065 */
[----:B------:R-:W-:Y:S02]  /*2760*/  LOP3.LUT R74, R33, 0x64006400, RZ, 0xfc, !PT ;  /* 0x64006400214a7812 */ /* 0x000fe400078efcff */
[----:B------:R-:W-:Y:S02]  /*2770*/  LOP3.LUT R35, R35, 0x1c001c0, RZ, 0xc0, !PT ;  /* 0x01c001c023237812 */ /* 0x000fe400078ec0ff */
[----:B------:R-:W-:Y:S01]  /*2780*/  LOP3.LUT R33, R34, 0x64006400, RZ, 0xfc, !PT ;  /* 0x6400640022217812 */ /* 0x000fe200078efcff */
[----:B------:R-:W-:Y:S02]  /*2790*/  HFMA2 R43, R72, R39, R43 ;  /* 0x00000027482b7231 */ /* 0x000fe4000000002b */
[----:B------:R-:W-:Y:S01]  /*27a0*/  HFMA2 R36, R57, R38, R36 ;  /* 0x0000002639247231 */ /* 0x000fe20000000024 */
[----:B------:R-:W-:Y:S01]  /*27b0*/  LOP3.LUT R77, R35, 0x64006400, RZ, 0xfc, !PT ;  /* 0x64006400234d7812 */ /* 0x000fe200078efcff */
[----:B------:R-:W-:-:S02]  /*27c0*/  HFMA2 R75, R75, 0.125, 0.125, R40.H0_H0 ;  /* 0x300030004b4b7831 */ /* 0x000fc40000040028 */
[----:B0-----:R-:W-:Y:S02]  /*27d0*/  HFMA2 R101, R55, R28, R101 ;  /* 0x0000001c37657231 */ /* 0x001fe40000000065 */
[----:B------:R-:W-:Y:S02]  /*27e0*/  HFMA2 R76, R33, 0.125, 0.125, R40.H0_H0 ;  /* 0x30003000214c7831 */ /* 0x000fe40000040028 */
[----:B------:R-:W-:Y:S01]  /*27f0*/  HFMA2 R37, R63, R38, R37 ;  /* 0x000000263f257231 */ /* 0x000fe20000000025 */
[----:B------:R-:W0:Y:S01]  /*2800*/  LDS.128 R32, [UR4+0x100] ;  /* 0x00010004ff207984 */ /* 0x000e220008000c00 */
[----:B------:R-:W-:Y:S01]  /*2810*/  LOP3.LUT R42, R42, 0x64006400, RZ, 0xfc, !PT ;  /* 0x640064002a2a7812 */ /* 0x000fe200078efcff */
[-C--:B------:R-:W-:Y:S02]  /*2820*/  HFMA2 R36, R69, R39.reuse, R36 ;  /* 0x0000002745247231 */ /* 0x080fe40000000024 */
[----:B------:R-:W-:Y:S02]  /*2830*/  HFMA2 R39, R75, R39, R37 ;  /* 0x000000274b277231 */ /* 0x000fe40000000025 */
[----:B------:R-:W-:-:S02]  /*2840*/  HFMA2 R37, R61, R28, R43 ;  /* 0x0000001c3d257231 */ /* 0x000fc4000000002b */
[----:B------:R-:W-:Y:S02]  /*2850*/  HFMA2 R73, R42, 0.125, 0.125, R41.H0_H0 ;  /* 0x300030002a497831 */ /* 0x000fe40000040029 */
[-C--:B------:R-:W-:Y:S02]  /*2860*/  HFMA2 R101, R67, R29.reuse, R101 ;  /* 0x0000001d43657231 */ /* 0x080fe40000000065 */
[----:B------:R-:W-:Y:S02]  /*2870*/  HFMA2 R74, R74, 0.015625, 0.015625, R41.H1_H1 ;  /* 0x240024004a4a7831 */ /* 0x000fe40000060029 */
[-C--:B------:R-:W-:Y:S02]  /*2880*/  HFMA2 R36, R58, R28.reuse, R36 ;  /* 0x0000001c3a247231 */ /* 0x080fe40000000024 */
[----:B------:R-:W-:Y:S02]  /*2890*/  HFMA2 R37, R73, R29, R37 ;  /* 0x0000001d49257231 */ /* 0x000fe40000000025 */
[----:B------:R-:W-:-:S02]  /*28a0*/  HFMA2 R38, R64, R28, R39 ;  /* 0x0000001c40267231 */ /* 0x000fc40000000027 */
[-C--:B------:R-:W-:Y:S02]  /*28b0*/  HFMA2 R28, R68, R30.reuse, R101 ;  /* 0x0000001e441c7231 */ /* 0x080fe40000000065 */
[----:B------:R-:W-:Y:S02]  /*28c0*/  HFMA2 R36, R70, R29, R36 ;  /* 0x0000001d46247231 */ /* 0x000fe40000000024 */
[-C--:B------:R-:W-:Y:S02]  /*28d0*/  HFMA2 R37, R74, R30.reuse, R37 ;  /* 0x0000001e4a257231 */ /* 0x080fe40000000025 */
[----:B------:R-:W-:Y:S02]  /*28e0*/  HFMA2 R77, R77, 0.015625, 0.015625, R40.H1_H1 ;  /* 0x240024004d4d7831 */ /* 0x000fe40000060028 */
[----:B------:R-:W-:Y:S02]  /*28f0*/  HFMA2 R28, R56, R31, R28 ;  /* 0x0000001f381c7231 */ /* 0x000fe4000000001c */
[----:B------:R-:W-:Y:S01]  /*2900*/  HFMA2 R38, R76, R29, R38 ;  /* 0x0000001d4c267231 */ /* 0x000fe20000000026 */
[----:B------:R-:W1:Y:S01]  /*2910*/  LDS.128 R40, [UR4+0x110] ;  /* 0x00011004ff287984 */ /* 0x000e620008000c00 */
[----:B------:R-:W-:-:S02]  /*2920*/  HFMA2 R36, R71, R30, R36 ;  /* 0x0000001e47247231 */ /* 0x000fc40000000024 */
[----:B------:R-:W-:Y:S02]  /*2930*/  HFMA2 R38, R77, R30, R38 ;  /* 0x0000001e4d267231 */ /* 0x000fe40000000026 */
[-C--:B------:R-:W-:Y:S02]  /*2940*/  HFMA2 R37, R62, R31.reuse, R37 ;  /* 0x0000001f3e257231 */ /* 0x080fe40000000025 */
[----:B------:R-:W-:Y:S02]  /*2950*/  HFMA2 R36, R59, R31, R36 ;  /* 0x0000001f3b247231 */ /* 0x000fe40000000024 */
[----:B------:R-:W-:-:S04]  /*2960*/  IMAD.WIDE R104, R5, 0x4, R104 ;  /* 0x0000000405687825 */ /* 0x000fc800078e0268 */
[----:B------:R-:W-:Y:S01]  /*2970*/  HFMA2 R38, R65, R31, R38 ;  /* 0x0000001f41267231 */ /* 0x000fe20000000026 */
[----:B------:R-:W-:Y:S02]  /*2980*/  MOV R39, R4 ;  /* 0x0000000400277202 */ /* 0x000fe40000000f00 */
[C-C-:B------:R-:W-:Y:S02]  /*2990*/  PRMT R4, R28.reuse, 0x5410, R36.reuse ;  /* 0x000054101c047816 */ /* 0x140fe40000000024 */
[----:B------:R-:W-:Y:S02]  /*29a0*/  PRMT R36, R28, 0x7632, R36 ;  /* 0x000076321c247816 */ /* 0x000fe40000000024 */
[----:B------:R-:W-:Y:S01]  /*29b0*/  MOV R101, R105 ;  /* 0x0000006900657202 */ /* 0x000fe20000000f00 */
[----:B------:R-:W2:Y:S01]  /*29c0*/  LDS.128 R28, [UR4+0x120] ;  /* 0x00012004ff1c7984 */ /* 0x000ea20008000c00 */
[C-C-:B------:R-:W-:Y:S01]  /*29d0*/  PRMT R105, R37.reuse, 0x5410, R38.reuse ;  /* 0x0000541025697816 */ /* 0x140fe20000000026 */
[----:B------:R-:W-:Y:S01]  /*29e0*/  HADD2 R4, R4, R36 ;  /* 0x0000002404047230 */ /* 0x000fe20000000000 */
[----:B------:R-:W-:Y:S01]  /*29f0*/  PRMT R38, R37, 0x7632, R38 ;  /* 0x0000763225267816 */ /* 0x000fe20000000026 */
[----:B0-----:R-:W-:-:S02]  /*2a00*/  HFMA2 R37, R84, R32, RZ ;  /* 0x0000002054257231 */ /* 0x001fc400000000ff */
[----:B-----5:R-:W-:Y:S02]  /*2a10*/  HFMA2 R4, R4, R103, R39 ;  /* 0x0000006704047231 */ /* 0x020fe40000000027 */
[-C--:B------:R-:W-:Y:S02]  /*2a20*/  HFMA2 R39, R86, R32.reuse, RZ ;  /* 0x0000002056277231 */ /* 0x080fe400000000ff */
[----:B------:R-:W-:Y:S02]  /*2a30*/  HFMA2 R107, R88, R33, R37 ;  /* 0x00000021586b7231 */ /* 0x000fe40000000025 */
[-C--:B------:R-:W-:Y:S02]  /*2a40*/  HFMA2 R36, R83, R32.reuse, RZ.H0_H0 ;  /* 0x0000002053247231 */ /* 0x080fe400000400ff */
[----:B------:R-:W-:Y:S02]  /*2a50*/  HFMA2 R105, R105, 1, 1, R38 ;  /* 0x3c003c0069697831 */ /* 0x000fe40000000026 */
[----:B------:R-:W-:-:S02]  /*2a60*/  HFMA2 R38, R85, R32, RZ.H0_H0 ;  /* 0x0000002055267231 */ /* 0x000fc400000400ff */
[-C--:B------:R-:W-:Y:S02]  /*2a70*/  HFMA2 R32, R87, R33.reuse, R36 ;  /* 0x0000002157207231 */ /* 0x080fe40000000024 */
[-C--:B------:R-:W-:Y:S02]  /*2a80*/  HFMA2 R108, R89, R33.reuse, R38 ;  /* 0x00000021596c7231 */ /* 0x080fe40000000026 */
[----:B------:R-:W-:Y:S02]  /*2a90*/  HFMA2 R33, R90, R33, R39 ;  /* 0x000000215a217231 */ /* 0x000fe40000000027 */
[-C--:B------:R-:W-:Y:S02]  /*2aa0*/  HFMA2 R107, R78, R34.reuse, R107 ;  /* 0x000000224e6b7231 */ /* 0x080fe4000000006b */
[-C--:B------:R-:W-:Y:S01]  /*2ab0*/  HFMA2 R32, R91, R34.reuse, R32 ;  /* 0x000000225b207231 */ /* 0x080fe20000000020 */
[----:B------:R-:W0:Y:S01]  /*2ac0*/  LDS.128 R36, [UR4+0x130] ;  /* 0x00013004ff247984 */ /* 0x000e220008000c00 */
[----:B------:R-:W-:-:S02]  /*2ad0*/  HFMA2 R33, R80, R34, R33 ;  /* 0x0000002250217231 */ /* 0x000fc40000000021 */
[-C--:B------:R-:W-:Y:S02]  /*2ae0*/  HFMA2 R107, R82, R35.reuse, R107 ;  /* 0x00000023526b7231 */ /* 0x080fe4000000006b */
[----:B------:R-:W-:Y:S02]  /*2af0*/  HFMA2 R33, R12, R35, R33 ;  /* 0x000000230c217231 */ /* 0x000fe40000000021 */
[-C--:B-1----:R-:W-:Y:S02]  /*2b00*/  HFMA2 R107, R14, R40.reuse, R107 ;  /* 0x000000280e6b7231 */ /* 0x082fe4000000006b */
[----:B------:R-:W-:Y:S02]  /*2b10*/  HFMA2 R33, R16, R40, R33 ;  /* 0x0000002810217231 */ /* 0x000fe40000000021 */
[----:B------:R-:W-:Y:S02]  /*2b20*/  HFMA2 R107, R18, R41, R107 ;  /* 0x00000029126b7231 */ /* 0x000fe4000000006b */
[----:B------:R-:W-:-:S02]  /*2b30*/  HFMA2 R108, R79, R34, R108 ;  /* 0x000000224f6c7231 */ /* 0x000fc4000000006c */
        /* <DEDUP_REMOVED lines=11> */
[----:B--2---:R-:W-:-:S02]  /*2bf0*/  HFMA2 R107, R47, R28, R107 ;  /* 0x0000001c2f6b7231 */ /* 0x004fc4000000006b */
[-C--:B------:R-:W-:Y:S02]  /*2c00*/  HFMA2 R32, R21, R42.reuse, R32 ;  /* 0x0000002a15207231 */ /* 0x080fe40000000020 */
[----:B------:R-:W-:Y:S02]  /*2c10*/  HFMA2 R108, R23, R42, R108 ;  /* 0x0000002a176c7231 */ /* 0x000fe4000000006c */
[-C--:B------:R-:W-:Y:S02]  /*2c20*/  HFMA2 R32, R25, R43.reuse, R32 ;  /* 0x0000002b19207231 */ /* 0x080fe40000000020 */
        /* <DEDUP_REMOVED lines=9> */
[-C--:B------:R-:W-:Y:S01]  /*2cc0*/  HFMA2 R28, R54, R30.reuse, R28 ;  /* 0x0000001e361c7231 */ /* 0x080fe2000000001c */
[----:B------:R-:W1:Y:S01]  /*2cd0*/  LDS.128 R32, [UR4+0x200] ;  /* 0x00020004ff207984 */ /* 0x000e620008000c00 */
[-C--:B------:R-:W-:Y:S02]  /*2ce0*/  HFMA2 R108, R60, R30.reuse, R108 ;  /* 0x0000001e3c6c7231 */ /* 0x080fe4000000006c */
[----:B------:R-:W-:Y:S02]  /*2cf0*/  HFMA2 R30, R63, R30, R29 ;  /* 0x0000001e3f1e7231 */ /* 0x000fe4000000001d */
[-C--:B------:R-:W-:Y:S02]  /*2d00*/  HFMA2 R29, R69, R31.reuse, R107 ;  /* 0x0000001f451d7231 */ /* 0x080fe4000000006b */
[----:B------:R-:W-:Y:S02]  /*2d10*/  HFMA2 R30, R75, R31, R30 ;  /* 0x0000001f4b1e7231 */ /* 0x000fe4000000001e */
[----:B0-----:R-:W-:-:S02]  /*2d20*/  HFMA2 R29, R58, R36, R29 ;  /* 0x000000243a1d7231 */ /* 0x001fc4000000001d */
        /* <DEDUP_REMOVED lines=8> */
[----:B------:R-:W-:Y:S02]  /*2db0*/  HFMA2 R37, R76, R37, R30 ;  /* 0x000000254c257231 */ /* 0x000fe4000000001e */
[-C--:B------:R-:W-:Y:S02]  /*2dc0*/  HFMA2 R40, R71, R38.reuse, R40 ;  /* 0x0000002647287231 */ /* 0x080fe40000000028 */
[-C--:B------:R-:W-:Y:S01]  /*2dd0*/  HFMA2 R36, R68, R38.reuse, R36 ;  /* 0x0000002644247231 */ /* 0x080fe20000000024 */
[----:B------:R-:W-:Y:S01]  /*2de0*/  LDS.128 R28, [UR4+0x300] ;  /* 0x00030004ff1c7984 */ /* 0x000fe20008000c00 */
[----:B------:R-:W-:-:S02]  /*2df0*/  HFMA2 R37, R77, R38, R37 ;  /* 0x000000264d257231 */ /* 0x000fc40000000025 */
[-C--:B------:R-:W-:Y:S02]  /*2e00*/  HFMA2 R40, R59, R39.reuse, R40 ;  /* 0x000000273b287231 */ /* 0x080fe40000000028 */
[-C--:B------:R-:W-:Y:S02]  /*2e10*/  HFMA2 R36, R56, R39.reuse, R36 ;  /* 0x0000002738247231 */ /* 0x080fe40000000024 */
[----:B------:R-:W-:Y:S02]  /*2e20*/  HFMA2 R108, R74, R38, R108 ;  /* 0x000000264a6c7231 */ /* 0x000fe4000000006c */
[-C--:B------:R-:W-:Y:S02]  /*2e30*/  HFMA2 R37, R65, R39.reuse, R37 ;  /* 0x0000002741257231 */ /* 0x080fe40000000025 */
[----:B------:R-:W-:Y:S01]  /*2e40*/  HFMA2 R108, R62, R39, R108 ;  /* 0x000000273e6c7231 */ /* 0x000fe2000000006c */
[C-C-:B------:R-:W-:Y:S02]  /*2e50*/  PRMT R38, R36.reuse, 0x5410, R40.reuse ;  /* 0x0000541024267816 */ /* 0x140fe40000000028 */
[----:B------:R-:W-:-:S05]  /*2e60*/  PRMT R40, R36, 0x7632, R40 ;  /* 0x0000763224287816 */ /* 0x000fca0000000028 */
[----:B------:R-:W-:Y:S01]  /*2e70*/  HADD2 R36, R38, R40 ;  /* 0x0000002826247230 */ /* 0x000fe20000000000 */
[C-C-:B------:R-:W-:Y:S01]  /*2e80*/  PRMT R38, R108.reuse, 0x5410, R37.reuse ;  /* 0x000054106c267816 */ /* 0x140fe20000000025 */
[----:B------:R-:W0:Y:S01]  /*2e90*/  LDS.128 R40, [UR4+0x210] ;  /* 0x00021004ff287984 */ /* 0x000e220008000c00 */
[----:B------:R-:W-:Y:S01]  /*2ea0*/  PRMT R37, R108, 0x7632, R37 ;  /* 0x000076326c257816 */ /* 0x000fe20000000025 */
[----:B------:R-:W-:-:S04]  /*2eb0*/  HFMA2 R2, R36, R103, R2 ;  /* 0x0000006724027231 */ /* 0x000fc80000000002 */
[----:B------:R-:W-:Y:S02]  /*2ec0*/  HFMA2 R37, R38, 1, 1, R37 ;  /* 0x3c003c0026257831 */ /* 0x000fe40000000025 */
[-C--:B-1----:R-:W-:Y:S02]  /*2ed0*/  HFMA2 R38, R85, R32.reuse, RZ ;  /* 0x0000002055267231 */ /* 0x082fe400000000ff */
[-C--:B------:R-:W-:Y:S02]  /*2ee0*/  HFMA2 R36, R83, R32.reuse, RZ ;  /* 0x0000002053247231 */ /* 0x080fe400000000ff */
[----:B------:R-:W-:Y:S02]  /*2ef0*/  HFMA2 R39, R86, R32, RZ.H0_H0 ;  /* 0x0000002056277231 */ /* 0x000fe400000400ff */
[----:B------:R-:W-:Y:S02]  /*2f00*/  HFMA2 R0, R37, R106, R0 ;  /* 0x0000006a25007231 */ /* 0x000fe40000000000 */
[----:B------:R-:W-:-:S02]  /*2f10*/  HFMA2 R107, R89, R33, R38 ;  /* 0x00000021596b7231 */ /* 0x000fc40000000026 */
[----:B------:R-:W-:Y:S02]  /*2f20*/  HFMA2 R37, R84, R32, RZ.H0_H0 ;  /* 0x0000002054257231 */ /* 0x000fe400000400ff */
[-C--:B------:R-:W-:Y:S02]  /*2f30*/  HFMA2 R32, R87, R33.reuse, R36 ;  /* 0x0000002157207231 */ /* 0x080fe40000000024 */
[----:B------:R-:W-:Y:S02]  /*2f40*/  HFMA2 R3, R105, R106, R3 ;  /* 0x0000006a69037231 */ /* 0x000fe40000000003 */
[-C--:B------:R-:W-:Y:S02]  /*2f50*/  HFMA2 R107, R79, R34.reuse, R107 ;  /* 0x000000224f6b7231 */ /* 0x080fe4000000006b */
[----:B------:R-:W-:Y:S02]  /*2f60*/  HFMA2 R32, R91, R34, R32 ;  /* 0x000000225b207231 */ /* 0x000fe40000000020 */
[----:B------:R-:W-:-:S02]  /*2f70*/  HFMA2 R105, R88, R33, R37 ;  /* 0x0000002158697231 */ /* 0x000fc40000000025 */
[----:B------:R-:W-:Y:S02]  /*2f80*/  HFMA2 R33, R90, R33, R39 ;  /* 0x000000215a217231 */ /* 0x000fe40000000027 */
[----:B------:R-:W1:Y:S01]  /*2f90*/  LDS.128 R36, [UR4+0x220] ;  /* 0x00022004ff247984 */ /* 0x000e620008000c00 */
[-C--:B------:R-:W-:Y:S02]  /*2fa0*/  HFMA2 R108, R78, R34.reuse, R105 ;  /* 0x000000224e6c7231 */ /* 0x080fe40000000069 */
[-C--:B------:R-:W-:Y:S02]  /*2fb0*/  HFMA2 R107, R45, R35.reuse, R107 ;  /* 0x000000232d6b7231 */ /* 0x080fe4000000006b */
[----:B------:R-:W-:Y:S02]  /*2fc0*/  HFMA2 R105, R81, R35, R32 ;  /* 0x0000002351697231 */ /* 0x000fe40000000020 */
[----:B------:R-:W-:Y:S02]  /*2fd0*/  HFMA2 R33, R80, R34, R33 ;  /* 0x0000002250217231 */ /* 0x000fe40000000021 */
[----:B0-----:R-:W-:-:S02]  /*2fe0*/  HFMA2 R107, R15, R40, R107 ;  /* 0x000000280f6b7231 */ /* 0x001fc4000000006b */
[-C--:B------:R-:W-:Y:S02]  /*2ff0*/  HFMA2 R105, R13, R40.reuse, R105 ;  /* 0x000000280d697231 */ /* 0x080fe40000000069 */
[-C--:B------:R-:W-:Y:S02]  /*3000*/  HFMA2 R108, R82, R35.reuse, R108 ;  /* 0x00000023526c7231 */ /* 0x080fe4000000006c */
[----:B------:R-:W-:Y:S02]  /*3010*/  HFMA2 R109, R12, R35, R33 ;  /* 0x000000230c6d7231 */ /* 0x000fe40000000021 */
[-C--:B------:R-:W-:Y:S02]  /*3020*/  HFMA2 R107, R19, R41.reuse, R107 ;  /* 0x00000029136b7231 */ /* 0x080fe4000000006b */
[----:B------:R-:W-:Y:S02]  /*3030*/  HFMA2 R105, R17, R41, R105 ;  /* 0x0000002911697231 */ /* 0x000fe40000000069 */
        /* <DEDUP_REMOVED lines=13> */
[----:B------:R-:W2:Y:S01]  /*3110*/  LDS.128 R40, [UR4+0x310] ;  /* 0x00031004ff287984 */ /* 0x000ea20008000c00 */
[----:B------:R-:W-:Y:S02]  /*3120*/  HFMA2 R83, R83, R28, RZ ;  /* 0x0000001c53537231 */ /* 0x000fe400000000ff */
[----:B-1----:R-:W-:-:S02]  /*3130*/  HFMA2 R107, R48, R36, R107 ;  /* 0x00000024306b7231 */ /* 0x002fc4000000006b */
[----:B------:R-:W-:Y:S02]  /*3140*/  HFMA2 R105, R46, R36, R105 ;  /* 0x000000242e697231 */ /* 0x000fe40000000069 */
[----:B------:R-:W-:Y:S02]  /*3150*/  HFMA2 R85, R85, R28, RZ ;  /* 0x0000001c55557231 */ /* 0x000fe400000000ff */
[----:B------:R-:W-:Y:S02]  /*3160*/  HFMA2 R83, R87, R29, R83 ;  /* 0x0000001d57537231 */ /* 0x000fe40000000053 */
[-C--:B------:R-:W-:Y:S02]  /*3170*/  HFMA2 R107, R52, R37.reuse, R107 ;  /* 0x00000025346b7231 */ /* 0x080fe4000000006b */
[----:B------:R-:W-:Y:S02]  /*3180*/  HFMA2 R105, R50, R37, R105 ;  /* 0x0000002532697231 */ /* 0x000fe40000000069 */
[----:B------:R-:W-:-:S02]  /*3190*/  HFMA2 R85, R89, R29, R85 ;  /* 0x0000001d59557231 */ /* 0x000fc40000000055 */
[-C--:B------:R-:W-:Y:S02]  /*31a0*/  HFMA2 R108, R47, R36.reuse, R108 ;  /* 0x000000242f6c7231 */ /* 0x080fe4000000006c */
[----:B------:R-:W-:Y:S02]  /*31b0*/  HFMA2 R109, R49, R36, R109 ;  /* 0x00000024316d7231 */ /* 0x000fe4000000006d */
[----:B------:R-:W-:Y:S02]  /*31c0*/  HFMA2 R84, R84, R28, RZ.H0_H0 ;  /* 0x0000001c54547231 */ /* 0x000fe400000400ff */
[----:B------:R-:W-:Y:S02]  /*31d0*/  HFMA2 R36, R60, R38, R107 ;  /* 0x000000263c247231 */ /* 0x000fe4000000006b */
[----:B------:R-:W-:Y:S02]  /*31e0*/  HFMA2 R28, R86, R28, RZ.H0_H0 ;  /* 0x0000001c561c7231 */ /* 0x000fe400000400ff */
        /* <DEDUP_REMOVED lines=14> */
[----:B------:R-:W-:Y:S02]  /*32d0*/  HFMA2 R109, R75, R39, R109 ;  /* 0x000000274b6d7231 */ /* 0x000fe4000000006d */
[-C--:B------:R-:W-:Y:S01]  /*32e0*/  HFMA2 R81, R81, R31.reuse, R83 ;  /* 0x0000001f51517231 */ /* 0x080fe20000000053 */
[----:B------:R-:W1:Y:S01]  /*32f0*/  LDS.128 R36, [UR4+0x320] ;  /* 0x00032004ff247984 */ /* 0x000e620008000c00 */
[----:B------:R-:W-:Y:S02]  /*3300*/  HFMA2 R79, R45, R31, R79 ;  /* 0x0000001f2d4f7231 */ /* 0x000fe4000000004f */
[-C--:B0-----:R-:W-:Y:S02]  /*3310*/  HFMA2 R28, R61, R32.reuse, R28 ;  /* 0x000000203d1c7231 */ /* 0x081fe4000000001c */
[----:B------:R-:W-:-:S02]  /*3320*/  HFMA2 R105, R55, R32, R105 ;  /* 0x0000002037697231 */ /* 0x000fc40000000069 */
[-C--:B--2---:R-:W-:Y:S02]  /*3330*/  HFMA2 R81, R13, R40.reuse, R81 ;  /* 0x000000280d517231 */ /* 0x084fe40000000051 */
[----:B------:R-:W-:Y:S02]  /*3340*/  HFMA2 R79, R15, R40, R79 ;  /* 0x000000280f4f7231 */ /* 0x000fe4000000004f */
[-C--:B------:R-:W-:Y:S02]  /*3350*/  HFMA2 R29, R58, R32.reuse, R29 ;  /* 0x000000203a1d7231 */ /* 0x080fe4000000001d */
[----:B------:R-:W-:Y:S02]  /*3360*/  HFMA2 R109, R64, R32, R109 ;  /* 0x00000020406d7231 */ /* 0x000fe4000000006d */
[-C--:B------:R-:W-:Y:S02]  /*3370*/  HFMA2 R32, R73, R33.reuse, R28 ;  /* 0x0000002149207231 */ /* 0x080fe4000000001c */
[----:B------:R-:W-:-:S02]  /*3380*/  HFMA2 R105, R67, R33, R105 ;  /* 0x0000002143697231 */ /* 0x000fc40000000069 */
[-C--:B------:R-:W-:Y:S02]  /*3390*/  HFMA2 R81, R17, R41.reuse, R81 ;  /* 0x0000002911517231 */ /* 0x080fe40000000051 */
[----:B------:R-:W-:Y:S02]  /*33a0*/  HFMA2 R79, R19, R41, R79 ;  /* 0x00000029134f7231 */ /* 0x000fe4000000004f */
[-C--:B------:R-:W-:Y:S02]  /*33b0*/  HFMA2 R82, R82, R31.reuse, R84 ;  /* 0x0000001f52527231 */ /* 0x080fe40000000054 */
        /* <DEDUP_REMOVED lines=37> */
[-C--:B0-----:R-:W-:Y:S02]  /*3610*/  HFMA2 R16, R55, R32.reuse, R16 ;  /* 0x0000002037107231 */ /* 0x081fe40000000010 */
[----:B------:R-:W-:Y:S02]  /*3620*/  HFMA2 R36, R61, R32, R36 ;  /* 0x000000203d247231 */ /* 0x000fe40000000024 */
[----:B------:R-:W-:Y:S01]  /*3630*/  HFMA2 R22, R75, R39, R22 ;  /* 0x000000274b167231 */ /* 0x000fe20000000016 */
[C-C-:B------:R-:W-:Y:S01]  /*3640*/  PRMT R12, R28.reuse, 0x5410, R29.reuse ;  /* 0x000054101c0c7816 */ /* 0x140fe2000000001d */
[----:B------:R-:W-:Y:S01]  /*3650*/  HFMA2 R19, R57, R38, R19 ;  /* 0x0000002639137231 */ /* 0x000fe20000000013 */
[----:B------:R-:W-:Y:S01]  /*3660*/  PRMT R29, R28, 0x7632, R29 ;  /* 0x000076321c1d7816 */ /* 0x000fe2000000001d */
[----:B------:R-:W-:Y:S01]  /*3670*/  HFMA2 R38, R64, R32, R22 ;  /* 0x0000002040267231 */ /* 0x000fe20000000016 */
[C-C-:B------:R-:W-:Y:S01]  /*3680*/  PRMT R31, R78.reuse, 0x5410, R109.reuse ;  /* 0x000054104e1f7816 */ /* 0x140fe2000000006d */
[-C--:B------:R-:W-:Y:S01]  /*3690*/  HFMA2 R17, R67, R33.reuse, R16 ;  /* 0x0000002143117231 */ /* 0x080fe20000000010 */
[----:B------:R-:W-:Y:S01]  /*36a0*/  PRMT R109, R78, 0x7632, R109 ;  /* 0x000076324e6d7816 */ /* 0x000fe2000000006d */
[----:B------:R-:W-:-:S02]  /*36b0*/  HFMA2 R37, R73, R33, R36 ;  /* 0x0000002149257231 */ /* 0x000fc40000000024 */
[----:B------:R-:W-:Y:S02]  /*36c0*/  HFMA2 R38, R76, R33, R38 ;  /* 0x000000214c267231 */ /* 0x000fe40000000026 */
[----:B------:R-:W-:Y:S02]  /*36d0*/  HADD2 R28, R12, R29 ;  /* 0x0000001d0c1c7230 */ /* 0x000fe40000000000 */
[----:B------:R-:W-:Y:S02]  /*36e0*/  HFMA2 R29, R69, R39, R19 ;  /* 0x00000027451d7231 */ /* 0x000fe40000000013 */
[----:B------:R-:W-:Y:S02]  /*36f0*/  HFMA2 R12, R31, 1, 1, R109 ;  /* 0x3c003c001f0c7831 */ /* 0x000fe4000000006d */
        /* <DEDUP_REMOVED lines=8> */
[-C--:B------:R-:W-:Y:S01]  /*3780*/  HFMA2 R31, R62, R35.reuse, R31 ;  /* 0x000000233e1f7231 */ /* 0x080fe2000000001f */
[----:B------:R-:W-:Y:S01]  /*3790*/  IADD3 R102, PT, PT, R102, 0x20, RZ ;  /* 0x0000002066667810 */ /* 0x000fe20007ffe0ff */
[----:B------:R-:W-:-:S03]  /*37a0*/  HFMA2 R29, R59, R35, R29 ;  /* 0x000000233b1d7231 */ /* 0x000fc6000000001d */
[C-C-:B------:R-:W-:Y:S01]  /*37b0*/  PRMT R53, R31.reuse, 0x5410, R38.reuse ;  /* 0x000054101f357816 */ /* 0x140fe20000000026 */
[----:B------:R-:W-:Y:S01]  /*37c0*/  HFMA2 R10, R12, R106, R10 ;  /* 0x0000006a0c0a7231 */ /* 0x000fe2000000000a */
[----:B------:R-:W-:Y:S02]  /*37d0*/  PRMT R38, R31, 0x7632, R38 ;  /* 0x000076321f267816 */ /* 0x000fe40000000026 */
[----:B------:R-:W-:Y:S02]  /*37e0*/  ISETP.GE.U32.AND P0, PT, R102, R99, PT ;  /* 0x000000636600720c */ /* 0x000fe40003f06070 */
[C-C-:B------:R-:W-:Y:S02]  /*37f0*/  PRMT R12, R17.reuse, 0x5410, R29.reuse ;  /* 0x00005410110c7816 */ /* 0x140fe4000000001d */
[----:B------:R-:W-:Y:S01]  /*3800*/  PRMT R29, R17, 0x7632, R29 ;  /* 0x00007632111d7816 */ /* 0x000fe2000000001d */
[----:B------:R-:W-:-:S04]  /*3810*/  HFMA2 R53, R53, 1, 1, R38 ;  /* 0x3c003c0035357831 */ /* 0x000fc80000000026 */
[----:B------:R-:W-:Y:S01]  /*3820*/  HADD2 R12, R12, R29 ;  /* 0x0000001d0c0c7230 */ /* 0x000fe20000000000 */
[----:B------:R-:W-:Y:S01]  /*3830*/  UIADD3 UR4, UPT, UPT, UR4, 0x40, URZ ;  /* 0x0000004004047890 */ /* 0x000fe2000fffe0ff */
[-C--:B------:R-:W-:Y:S01]  /*3840*/  HFMA2 R11, R28, R103.reuse, R11 ;  /* 0x000000671c0b7231 */ /* 0x080fe2000000000b */
[----:B------:R-:W-:Y:S01]  /*3850*/  IADD3 R95, PT, PT, R95, 0x20, RZ ;  /* 0x000000205f5f7810 */ /* 0x000fe20007ffe0ff */
[----:B------:R-:W-:Y:S02]  /*3860*/  HFMA2 R9, R12, R103, R9 ;  /* 0x000000670c097231 */ /* 0x000fe40000000009 */
[----:B------:R-:W-:Y:S01]  /*3870*/  HFMA2 R6, R53, R106, R6 ;  /* 0x0000006a35067231 */ /* 0x000fe20000000006 */
[----:B------:R-:W-:Y:S06]  /*3880*/  @!P0 BRA `(.L_x_1501) ;  /* 0xffffffd400d08947 */ /* 0x000fec000383ffff */
.L_x_1494:
[----:B------:R-:W0:Y:S01]  /*3890*/  S2R R8, SR_CTAID.X ;  /* 0x0000000000087919 */ /* 0x000e220000002500 */
[----:B------:R-:W1:Y:S01]  /*38a0*/  S2UR UR4, SR_CTAID.Y ;  /* 0x00000000000479c3 */ /* 0x000e620000002600 */
[----:B------:R-:W0:Y:S07]  /*38b0*/  S2R R7, SR_TID.X ;  /* 0x0000000000077919 */ /* 0x000e2e0000002100 */
[----:B------:R-:W2:Y:S01]  /*38c0*/  LDC.64 R12, c[0x0][0x3a0] ;  /* 0x0000e800ff0c7b82 */ /* 0x000ea20000000a00 */
[----:B0-----:R-:W-:-:S02]  /*38d0*/  LEA R8, R8, R7, 0x7 ;  /* 0x0000000708087211 */ /* 0x001fc400078e38ff */
[----:B------:R-:W-:-:S03]  /*38e0*/  MOV R7, R4 ;  /* 0x0000000400077202 */ /* 0x000fc60000000f00 */
[----:B-1----:R-:W-:-:S05]  /*38f0*/  IMAD R8, R5, UR4, R8 ;  /* 0x0000000405087c24 */ /* 0x002fca000f8e0208 */
[----:B------:R-:W-:-:S05]  /*3900*/  SHF.L.U32 R15, R8, 0x2, RZ ;  /* 0x00000002080f7819 */ /* 0x000fca00000006ff */
        /* <DEDUP_REMOVED lines=9> */
.L_x_1505:
[----:B------:R-:W0:Y:S02]  /*39a0*/  LDS R12, [R7] ;  /* 0x00000000070c7984 */ /* 0x000e240000000800 */
[----:B0-----:R-:W-:-:S05]  /*39b0*/  HADD2 R13, R12, R4 ;  /* 0x000000040c0d7230 */ /* 0x001fca0000000000 */
[----:B------:R-:W0:Y:S02]  /*39c0*/  ATOMS.CAST.SPIN P0, [R7], R12, R13 ;  /* 0x0000000c0700758d */ /* 0x000e24000180000d */
[----:B0-----:R-:W-:Y:S05]  /*39d0*/  @!P0 BRA `(.L_x_1505) ;  /* 0xfffffffc00f08947 */ /* 0x001fea000383ffff */
[----:B------:R-:W-:Y:S05]  /*39e0*/  BRA `(.L_x_1503) ;  /* 0x00000000000c7947 */ /* 0x000fea0003800000 */
.L_x_1504:
[----:B------:R-:W2:Y:S02]  /*39f0*/  LD.E R4, desc[UR8][R14.64] ;  /* 0x000000080e047980 */ /* 0x000ea4000c101900 */
[----:B--2---:R-:W-:-:S05]  /*3a00*/  IADD3 R7, PT, PT, R7, R4, RZ ;  /* 0x0000000407077210 */ /* 0x004fca0007ffe0ff */
[----:B------:R0:W-:Y:S02]  /*3a10*/  ST.E desc[UR8][R14.64], R7 ;  /* 0x000000070e007985 */ /* 0x0001e4000c101908 */
.L_x_1503:
[----:B------:R-:W-:Y:S05]  /*3a20*/  BSYNC.RECONVERGENT B0 ;  /* 0x0000000000007941 */ /* 0x000fea0003800200 */
.L_x_1502:
[----:B------:R1:W-:Y:S01]  /*3a30*/  ATOM.E.ADD.F16x2.RN.STRONG.GPU P0, RZ, desc[UR8][R14.64+0x4], R8 ;  /* 0x800004080eff79a2 */ /* 0x0003e2000c10e108 */
[----:B------:R-:W-:Y:S04]  /*3a40*/  BSSY.RECONVERGENT B0, `(.L_x_1506) ;  /* 0x000000e000007945 */ /* 0x000fe80003800200 */
[----:B-1----:R-:W-:Y:S05]  /*3a50*/  @P0 BRA `(.L_x_1507) ;  /* 0x0000000000300947 */ /* 0x002fea0003800000 */
[----:B------:R-:W1:Y:S02]  /*3a60*/  QSPC.E.S P0, RZ, [R14+0x4] ;  /* 0x000004000eff73aa */ /* 0x000e640000000500 */
[----:B-1----:R-:W-:Y:S05]  /*3a70*/  @!P0 BRA `(.L_x_1508) ;  /* 0x00000000001c8947 */ /* 0x002fea0003800000 */
[----:B------:R-:W-:-:S04]  /*3a80*/  MOV R12, R14 ;  /* 0x0000000e000c7202 */ /* 0x000fc80000000f00 */
[----:B------:R-:W-:-:S07]  /*3a90*/  MOV R4, R12 ;  /* 0x0000000c00047202 */ /* 0x000fce0000000f00 */
.L_x_1509:
[----:B------:R-:W1:Y:S02]  /*3aa0*/  LDS R12, [R4+0x4] ;  /* 0x00000400040c7984 */ /* 0x000e640000000800 */
[----:B-1----:R-:W-:-:S05]  /*3ab0*/  HFMA2 R13, R12, 1, 1, R3 ;  /* 0x3c003c000c0d7831 */ /* 0x002fca0000000003 */
[----:B------:R-:W1:Y:S02]  /*3ac0*/  ATOMS.CAST.SPIN P0, [R4+0x4], R12, R13 ;  /* 0x0000040c0400758d */ /* 0x000e64000180000d */
[----:B-1----:R-:W-:Y:S05]  /*3ad0*/  @!P0 BRA `(.L_x_1509) ;  /* 0xfffffffc00f08947 */ /* 0x002fea000383ffff */
[----:B------:R-:W-:Y:S05]  /*3ae0*/  BRA `(.L_x_1507) ;  /* 0x00000000000c7947 */ /* 0x000fea0003800000 */
.L_x_1508:
[----:B------:R-:W2:Y:S02]  /*3af0*/  LD.E R3, desc[UR8][R14.64+0x4] ;  /* 0x000004080e037980 */ /* 0x000ea4000c101900 */
[----:B--2---:R-:W-:-:S05]  /*3b00*/  IADD3 R3, PT, PT, R8, R3, RZ ;  /* 0x0000000308037210 */ /* 0x004fca0007ffe0ff */
[----:B------:R1:W-:Y:S02]  /*3b10*/  ST.E desc[UR8][R14.64+0x4], R3 ;  /* 0x000004030e007985 */ /* 0x0003e4000c101908 */
.L_x_1507:
[----:B------:R-:W-:Y:S05]  /*3b20*/  BSYNC.RECONVERGENT B0 ;  /* 0x0000000000007941 */ /* 0x000fea0003800200 */
.L_x_1506:
        /* <DEDUP_REMOVED lines=11> */
.L_x_1513:
[----:B------:R-:W0:Y:S02]  /*3be0*/  LDS R2, [R12] ;  /* 0x000000000c027984 */ /* 0x000e240000000800 */
[----:B0-----:R-:W-:-:S05]  /*3bf0*/  HADD2 R3, R2, R13 ;  /* 0x0000000d02037230 */ /* 0x001fca0000000000 */
[----:B------:R-:W0:Y:S02]  /*3c00*/  ATOMS.CAST.SPIN P0, [R12], R2, R3 ;  /* 0x000000020c00758d */ /* 0x000e240001800003 */
[----:B0-----:R-:W-:Y:S05]  /*3c10*/  @!P0 BRA `(.L_x_1513) ;  /* 0xfffffffc00f08947 */ /* 0x001fea000383ffff */
[----:B------:R-:W-:Y:S05]  /*3c20*/  BRA `(.L_x_1511) ;  /* 0x00000000000c7947 */ /* 0x000fea0003800000 */
.L_x_1512:
[----:B------:R-:W2:Y:S02]  /*3c30*/  LD.E R2, desc[UR8][R14.64] ;  /* 0x000000080e027980 */ /* 0x000ea4000c101900 */
[----:B--2---:R-:W-:-:S05]  /*3c40*/  IADD3 R3, PT, PT, R3, R2, RZ ;  /* 0x0000000203037210 */ /* 0x004fca0007ffe0ff */
[----:B------:R0:W-:Y:S02]  /*3c50*/  ST.E desc[UR8][R14.64], R3 ;  /* 0x000000030e007985 */ /* 0x0001e4000c101908 */
.L_x_1511:
[----:B------:R-:W-:Y:S05]  /*3c60*/  BSYNC.RECONVERGENT B0 ;  /* 0x0000000000007941 */ /* 0x000fea0003800200 */
.L_x_1510:
[----:B------:R1:W-:Y:S01]  /*3c70*/  ATOM.E.ADD.F16x2.RN.STRONG.GPU P0, RZ, desc[UR8][R14.64+0x4], R7 ;  /* 0x800004070eff79a2 */ /* 0x0003e2000c10e108 */
[----:B------:R-:W-:Y:S04]  /*3c80*/  BSSY.RECONVERGENT B0, `(.L_x_1514) ;  /* 0x000000e000007945 */ /* 0x000fe80003800200 */
[----:B-1----:R-:W-:Y:S05]  /*3c90*/  @P0 BRA `(.L_x_1515) ;  /* 0x0000000000300947 */ /* 0x002fea0003800000 */
[----:B------:R-:W1:Y:S02]  /*3ca0*/  QSPC.E.S P0, RZ, [R14+0x4] ;  /* 0x000004000eff73aa */ /* 0x000e640000000500 */
[----:B-1----:R-:W-:Y:S05]  /*3cb0*/  @!P0 BRA `(.L_x_1516) ;  /* 0x00000000001c8947 */ /* 0x002fea0003800000 */
[----:B------:R-:W-:-:S04]  /*3cc0*/  MOV R2, R14 ;  /* 0x0000000e00027202 */ /* 0x000fc80000000f00 */
[----:B------:R-:W-:-:S07]  /*3cd0*/  MOV R4, R2 ;  /* 0x0000000200047202 */ /* 0x000fce0000000f00 */
.L_x_1517:
[----:B------:R-:W0:Y:S02]  /*3ce0*/  LDS R2, [R4+0x4] ;  /* 0x0000040004027984 */ /* 0x000e240000000800 */
[----:B0-----:R-:W-:-:S05]  /*3cf0*/  HFMA2 R3, R2, 1, 1, R0 ;  /* 0x3c003c0002037831 */ /* 0x001fca0000000000 */
[----:B------:R-:W0:Y:S02]  /*3d00*/  ATOMS.CAST.SPIN P0, [R4+0x4], R2, R3 ;  /* 0x000004020400758d */ /* 0x000e240001800003 */
[----:B0-----:R-:W-:Y:S05]  /*3d10*/  @!P0 BRA `(.L_x_1517) ;  /* 0xfffffffc00f08947 */ /* 0x001fea000383ffff */
[----:B------:R-:W-:Y:S05]  /*3d20*/  BRA `(.L_x_1515) ;  /* 0x00000000000c7947 */ /* 0x000fea0003800000 */
.L_x_1516:
[----:B------:R-:W0:Y:S02]  /*3d30*/  LD.E R0, desc[UR8][R14.64+0x4] ;  /* 0x000004080e007980 */ /* 0x000e24000c101900 */
[----:B0-----:R-:W-:-:S05]  /*3d40*/  IADD3 R3, PT, PT, R7, R0, RZ ;  /* 0x0000000007037210 */ /* 0x001fca0007ffe0ff */
[----:B------:R1:W-:Y:S02]  /*3d50*/  ST.E desc[UR8][R14.64+0x4], R3 ;  /* 0x000004030e007985 */ /* 0x0003e4000c101908 */
.L_x_1515:
[----:B------:R-:W-:Y:S05]  /*3d60*/  BSYNC.RECONVERGENT B0 ;  /* 0x0000000000007941 */ /* 0x000fea0003800200 */
.L_x_1514:
        /* <DEDUP_REMOVED lines=8> */
.L_x_1521:
[----:B------:R-:W0:Y:S02]  /*3df0*/  LDS R2, [R0] ;  /* 0x0000000000027984 */ /* 0x000e240000000800 */
[----:B0-----:R-:W-:-:S05]  /*3e00*/  HADD2 R3, R2, R11 ;  /* 0x0000000b02037230 */ /* 0x001fca0000000000 */
[----:B------:R-:W0:Y:S02]  /*3e10*/  ATOMS.CAST.SPIN P0, [R0], R2, R3 ;  /* 0x000000020000758d */ /* 0x000e240001800003 */
[----:B0-----:R-:W-:Y:S05]  /*3e20*/  @!P0 BRA `(.L_x_1521) ;  /* 0xfffffffc00f08947 */ /* 0x001fea000383ffff */
[----:B------:R-:W-:Y:S05]  /*3e30*/  BRA `(.L_x_1519) ;  /* 0x00000000000c7947 */ /* 0x000fea0003800000 */
.L_x_1520:
[----:B------:R-:W2:Y:S02]  /*3e40*/  LD.E R0, desc[UR8][R14.64] ;  /* 0x000000080e007980 */ /* 0x000ea4000c101900 */
[----:B--2---:R-:W-:-:S05]  /*3e50*/  IADD3 R3, PT, PT, R11, R0, RZ ;  /* 0x000000000b037210 */ /* 0x004fca0007ffe0ff */
[----:B------:R0:W-:Y:S02]  /*3e60*/  ST.E desc[UR8][R14.64], R3 ;  /* 0x000000030e007985 */ /* 0x0001e4000c101908 */
.L_x_1519:
[----:B------:R-:W-:Y:S05]  /*3e70*/  BSYNC.RECONVERGENT B0 ;  /* 0x0000000000007941 */ /* 0x000fea0003800200 */
.L_x_1518:
[----:B------:R1:W-:Y:S01]  /*3e80*/  ATOM.E.ADD.F16x2.RN.STRONG.GPU P0, RZ, desc[UR8][R14.64+0x4], R10 ;  /* 0x8000040a0eff79a2 */ /* 0x0003e2000c10e108 */
[----:B------:R-:W-:Y:S04]  /*3e90*/  BSSY.RECONVERGENT B0, `(.L_x_1522) ;  /* 0x000000e000007945 */ /* 0x000fe80003800200 */
[----:B-1----:R-:W-:Y:S05]  /*3ea0*/  @P0 BRA `(.L_x_1523) ;  /* 0x0000000000300947 */ /* 0x002fea0003800000 */
[----:B------:R-:W1:Y:S02]  /*3eb0*/  QSPC.E.S P0, RZ, [R14+0x4] ;  /* 0x000004000eff73aa */ /* 0x000e640000000500 */
[----:B-1----:R-:W-:Y:S05]  /*3ec0*/  @!P0 BRA `(.L_x_1524) ;  /* 0x00000000001c8947 */ /* 0x002fea0003800000 */
[----:B------:R-:W-:-:S04]  /*3ed0*/  MOV R2, R14 ;  /* 0x0000000e00027202 */ /* 0x000fc80000000f00 */
[----:B------:R-:W-:-:S07]  /*3ee0*/  MOV R0, R2 ;  /* 0x0000000200007202 */ /* 0x000fce0000000f00 */
.L_x_1525:
[----:B------:R-:W0:Y:S02]  /*3ef0*/  LDS R2, [R0+0x4] ;  /* 0x0000040000027984 */ /* 0x000e240000000800 */
[----:B0-----:R-:W-:-:S05]  /*3f00*/  HFMA2 R3, R2, 1, 1, R10 ;  /* 0x3c003c0002037831 */ /* 0x001fca000000000a */
[----:B------:R-:W0:Y:S02]  /*3f10*/  ATOMS.CAST.SPIN P0, [R0+0x4], R2, R3 ;  /* 0x000004020000758d */ /* 0x000e240001800003 */
[----:B0-----:R-:W-:Y:S05]  /*3f20*/  @!P0 BRA `(.L_x_1525) ;  /* 0xfffffffc00f08947 */ /* 0x001fea000383ffff */
[----:B------:R-:W-:Y:S05]  /*3f30*/  BRA `(.L_x_1523) ;  /* 0x00000000000c7947 */ /* 0x000fea0003800000 */
.L_x_1524:
[----:B------:R-:W0:Y:S02]  /*3f40*/  LD.E R0, desc[UR8][R14.64+0x4] ;  /* 0x000004080e007980 */ /* 0x000e24000c101900 */
[----:B0-----:R-:W-:-:S05]  /*3f50*/  IADD3 R3, PT, PT, R10, R0, RZ ;  /* 0x000000000a037210 */ /* 0x001fca0007ffe0ff */
[----:B------:R1:W-:Y:S02]  /*3f60*/  ST.E desc[UR8][R14.64+0x4], R3 ;  /* 0x000004030e007985 */ /* 0x0003e4000c101908 */
.L_x_1523:
[----:B------:R-:W-:Y:S05]  /*3f70*/  BSYNC.RECONVERGENT B0 ;  /* 0x0000000000007941 */ /* 0x000fea0003800200 */
.L_x_1522:
        /* <DEDUP_REMOVED lines=8> */
.L_x_1529:
[----:B------:R-:W0:Y:S02]  /*4000*/  LDS R2, [R0] ;  /* 0x0000000000027984 */ /* 0x000e240000000800 */
[----:B0-----:R-:W-:-:S05]  /*4010*/  HADD2 R3, R2, R9 ;  /* 0x0000000902037230 */ /* 0x001fca0000000000 */
[----:B------:R-:W0:Y:S02]  /*4020*/  ATOMS.CAST.SPIN P0, [R0], R2, R3 ;  /* 0x000000020000758d */ /* 0x000e240001800003 */
[----:B0-----:R-:W-:Y:S05]  /*4030*/  @!P0 BRA `(.L_x_1529) ;  /* 0xfffffffc00f08947 */ /* 0x001fea000383ffff */
[----:B------:R-:W-:Y:S05]  /*4040*/  BRA `(.L_x_1527) ;  /* 0x00000000000c7947 */ /* 0x000fea0003800000 */
.L_x_1528:
[----:B------:R-:W2:Y:S02]  /*4050*/  LD.E R0, desc[UR8][R14.64] ;  /* 0x000000080e007980 */ /* 0x000ea4000c101900 */
[----:B--2---:R-:W-:-:S05]  /*4060*/  IADD3 R3, PT, PT, R9, R0, RZ ;  /* 0x0000000009037210 */ /* 0x004fca0007ffe0ff */
[----:B------:R0:W-:Y:S02]  /*4070*/  ST.E desc[UR8][R14.64], R3 ;  /* 0x000000030e007985 */ /* 0x0001e4000c101908 */
.L_x_1527:
[----:B------:R-:W-:Y:S05]  /*4080*/  BSYNC.RECONVERGENT B0 ;  /* 0x0000000000007941 */ /* 0x000fea0003800200 */
.L_x_1526:
[----:B------:R1:W-:Y:S02]  /*4090*/  ATOM.E.ADD.F16x2.RN.STRONG.GPU P0, RZ, desc[UR8][R14.64+0x4], R6 ;  /* 0x800004060eff79a2 */ /* 0x0003e4000c10e108 */
[----:B-1----:R-:W-:Y:S05]  /*40a0*/  @P0 EXIT ;  /* 0x000000000000094d */ /* 0x002fea0003800000 */
[----:B------:R-:W1:Y:S02]  /*40b0*/  QSPC.E.S P0, RZ, [R14+0x4] ;  /* 0x000004000eff73aa */ /* 0x000e640000000500 */
[----:B-1----:R-:W-:Y:S05]  /*40c0*/  @!P0 BRA `(.L_x_1530) ;  /* 0x00000000001c8947 */ /* 0x002fea0003800000 */
[----:B------:R-:W-:-:S04]  /*40d0*/  MOV R2, R14 ;  /* 0x0000000e00027202 */ /* 0x000fc80000000f00 */
[----:B------:R-:W-:-:S07]  /*40e0*/  MOV R0, R2 ;  /* 0x0000000200007202 */ /* 0x000fce0000000f00 */
.L_x_1531:
[----:B------:R-:W0:Y:S02]  /*40f0*/  LDS R2, [R0+0x4] ;  /* 0x0000040000027984 */ /* 0x000e240000000800 */
[----:B0-----:R-:W-:-:S05]  /*4100*/  HFMA2 R3, R2, 1, 1, R6 ;  /* 0x3c003c0002037831 */ /* 0x001fca0000000006 */
[----:B------:R-:W0:Y:S02]  /*4110*/  ATOMS.CAST.SPIN P0, [R0+0x4], R2, R3 ;  /* 0x000004020000758d */ /* 0x000e240001800003 */
[----:B0-----:R-:W-:Y:S05]  /*4120*/  @!P0 BRA `(.L_x_1531) ;  /* 0xfffffffc00f08947 */ /* 0x001fea000383ffff */
[----:B------:R-:W-:Y:S05]  /*4130*/  EXIT ;  /* 0x000000000000794d */ /* 0x000fea0003800000 */
.L_x_1530:
[----:B------:R-:W0:Y:S02]  /*4140*/  LD.E R0, desc[UR8][R14.64+0x4] ;  /* 0x000004080e007980 */ /* 0x000e24000c101900 */
[----:B0-----:R-:W-:-:S05]  /*4150*/  IADD3 R3, PT, PT, R6, R0, RZ ;  /* 0x0000000006037210 */ /* 0x001fca0007ffe0ff */
[----:B------:R-:W-:Y:S01]  /*4160*/  ST.E desc[UR8][R14.64+0x4], R3 ;  /* 0x000004030e007985 */ /* 0x000fe2000c101908 */
[----:B------:R-:W-:Y:S05]  /*4170*/  EXIT ;  /* 0x000000000000794d */ /* 0x000fea0003800000 */
.L_x_1532:
        /* <DEDUP_REMOVED lines=16> */
.L_x_1875:


//--------------------- .text._ZN4vllm4gptq33gemm_half_q_half_gptq_2bit_kernelILb1ELi4EEEvPK6__halfPKjS6_S4_PS2_iiiibPKi --------------------------
	.section	.text._ZN4vllm4gptq33gemm_half_q_half_gptq_2bit_kernelILb1ELi4EEEvPK6__halfPKjS6_S4_PS2_iiiibPKi,"ax",@progbits
	.align	128
        .global         _ZN4vllm4gptq33gemm_half_q_half_gptq_2bit_kernelILb1ELi4EEEvPK6__halfPKjS6_S4_PS2_iiiibPKi
        .type           _ZN4vllm4gptq33gemm_half_q_half_gptq_2bit_kernelILb1ELi4EEEvPK6__halfPKjS6_S4_PS2_iiiibPKi,@function
        .size           _ZN4vllm4gptq33gemm_half_q_half_gptq_2bit_kernelILb1ELi4EEEvPK6__halfPKjS6_S4_PS2_iiiibPKi,(.L_x_1876 - _ZN4vllm4gptq33gemm_half_q_half_gptq_2bit_kernelILb1ELi4EEEvPK6__halfPKjS6_S4_PS2_iiiibPKi)
        .other          _ZN4vllm4gptq33gemm_half_q_half_gptq_2bit_kernelILb1ELi4EEEvPK6__halfPKjS6_S4_PS2_iiiibPKi,@"STO_CUDA_ENTRY STV_DEFAULT"
_ZN4vllm4gptq33gemm_half_q_half_gptq_2bit_kernelILb1ELi4EEEvPK6__halfPKjS6_S4_PS2_iiiibPKi:
.text._ZN4vllm4gptq33gemm_half_q_half_gptq_2bit_kernelILb1ELi4EEEvPK6__halfPKjS6_S4_PS2_iiiibPKi:
        /* <DEDUP_REMOVED lines=8> */
[C---:B-1----:R-:W-:Y:S01]  /*0080*/  VIADDMNMX.U32 R65, R64.reuse, 0x80, R3, PT ;  /* 0x0000008040417846 */ /* 0x042fe20003800003 */
[----:B---3--:R-:W-:Y:S01]  /*0090*/  IMAD.IADD R8, R64, 0x1, R9 ;  /* 0x0000000140087824 */ /* 0x008fe200078e0209 */
[----:B----4-:R-:W-:-:S04]  /*00a0*/  LEA R0, R0, R9, 0x7 ;  /* 0x0000000900007211 */ /* 0x010fc800078e38ff */
[----:B------:R-:W-:Y:S01]  /*00b0*/  ISETP.GE.U32.AND P0, PT, R8, R65, PT ;  /* 0x000000410800720c */ /* 0x000fe20003f06070 */
[----:B------:R-:W-:-:S12]  /*00c0*/  IMAD.SHL.U32 R0, R0, 0x4, RZ ;  /* 0x0000000400007824 */ /* 0x000fd800078e00ff */
        /* <DEDUP_REMOVED lines=14> */
[C---:B------:R-:W-:Y:S02]  /*01b0*/  IADD3 R5, P0, PT, R8.reuse, R4, RZ ;  /* 0x0000000408057210 */ /* 0x040fe40007f1e0ff */
[----:B------:R-:W-:Y:S01]  /*01c0*/  IADD3 R12, P1, PT, R8, R6, RZ ;  /* 0x00000006080c7210 */ /* 0x000fe20007f3e0ff */
[----:B------:R-:W-:Y:S01]  /*01d0*/  IMAD.IADD R7, R6, 0x1, R3 ;  /* 0x0000000106077824 */ /* 0x000fe200078e0203 */
[----:B------:R-:W-:Y:S02]  /*01e0*/  LEA.HI.X.SX32 R10, R4, RZ, 0x1, P0 ;  /* 0x000000ff040a7211 */ /* 0x000fe400000f0eff */
[----:B------:R-:W-:Y:S02]  /*01f0*/  LEA.HI.X.SX32 R13, R6, RZ, 0x1, P1 ;  /* 0x000000ff060d7211 */ /* 0x000fe400008f0eff */
[----:B------:R-:W-:-:S02]  /*0200*/  IADD3 R11, PT, PT, R7, R3, RZ ;  /* 0x00000003070b7210 */ /* 0x000fc40007ffe0ff */
[C---:B0-----:R-:W-:Y:S02]  /*0210*/  LEA R4, P0, R5.reuse, UR6, 0x1 ;  /* 0x0000000605047c11 */ /* 0x041fe4000f8008ff */
[----:B------:R-:W-:Y:S02]  /*0220*/  IADD3 R15, P2, PT, R8, R7, RZ ;  /* 0x00000007080f7210 */ /* 0x000fe40007f5e0ff */
[----:B------:R-:W-:Y:S02]  /*0230*/  LEA.HI.X R5, R5, UR7, R10, 0x1, P0 ;  /* 0x0000000705057c11 */ /* 0x000fe400080f0c0a */
[----:B------:R-:W-:Y:S02]  /*0240*/  LEA R6, P0, R12, UR6, 0x1 ;  /* 0x000000060c067c11 */ /* 0x000fe4000f8008ff */
[----:B------:R-:W-:Y:S02]  /*0250*/  IADD3 R8, P3, PT, R8, R11, RZ ;  /* 0x0000000b08087210 */ /* 0x000fe40007f7e0ff */
[----:B------:R-:W-:Y:S01]  /*0260*/  LEA.HI.X.SX32 R16, R7, RZ, 0x1, P2 ;  /* 0x000000ff07107211 */ /* 0x000fe200010f0eff */
[----:B------:R-:W2:Y:S01]  /*0270*/  LDG.E.U16.CONSTANT R5, desc[UR8][R4.64] ;  /* 0x0000000804057981 */ /* 0x000ea2000c1e9500 */
[----:B------:R-:W-:-:S02]  /*0280*/  LEA.HI.X R7, R12, UR7, R13, 0x1, P0 ;  /* 0x000000070c077c11 */ /* 0x000fc400080f0c0d */
[----:B------:R-:W-:Y:S02]  /*0290*/  LEA R10, P1, R15, UR6, 0x1 ;  /* 0x000000060f0a7c11 */ /* 0x000fe4000f8208ff */
[----:B------:R-:W-:Y:S02]  /*02a0*/  LEA.HI.X.SX32 R13, R11, RZ, 0x1, P3 ;  /* 0x000000ff0b0d7211 */ /* 0x000fe400018f0eff */
[C---:B------:R-:W-:Y:S01]  /*02b0*/  LEA R12, P0, R8.reuse, UR6, 0x1 ;  /* 0x00000006080c7c11 */ /* 0x040fe2000f8008ff */
        /* <DEDUP_REMOVED lines=10> */
.L_x_1535:
[----:B------:R-:W-:-:S04]  /*0360*/  LEA R4, P0, R8, UR10, 0x2 ;  /* 0x0000000a08047c11 */ /* 0x000fc8000f8010ff */
[----:B------:R-:W-:-:S05]  /*0370*/  LEA.HI.X R5, R8, UR11, RZ, 0x2, P0 ;  /* 0x0000000b08057c11 */ /* 0x000fca00080f14ff */
[----:B------:R-:W2:Y:S01]  /*0380*/  LDG.E.CONSTANT R4, desc[UR8][R4.64] ;  /* 0x0000000804047981 */ /* 0x000ea2000c1e9900 */
[----:B------:R-:W-:Y:S01]  /*0390*/  IMAD R13, R3, UR4, RZ ;  /* 0x00000004030d7c24 */ /* 0x000fe2000f8e02ff */
[----:B------:R-:W0:Y:S03]  /*03a0*/  LDCU.64 UR4, c[0x0][0x380] ;  /* 0x00007000ff0477ac */ /* 0x000e260008000a00 */
[----:B------:R-:W-:-:S05]  /*03b0*/  IMAD.IADD R15, R13, 0x1, R3 ;  /* 0x000000010d0f7824 */ /* 0x000fca00078e0203 */
        /* <DEDUP_REMOVED lines=15> */
[C---:B------:R-:W-:Y:S01]  /*04b0*/  LEA R12, P2, R8.reuse, UR4, 0x1 ;  /* 0x00000004080c7c11 */ /* 0x040fe2000f8408ff */
        /* <DEDUP_REMOVED lines=11> */
.L_x_1534:
[----:B------:R-:W-:Y:S05]  /*0570*/  BSYNC.RECONVERGENT B0 ;  /* 0x0000000000007941 */ /* 0x000fea0003800200 */
.L_x_1533:
[----:B------:R-:W2:Y:S02]  /*0580*/  LDCU UR4, c[0x0][0x3ac] ;  /* 0x00007580ff0477ac */ /* 0x000ea40008000800 */
[----:B--2---:R-:W-:-:S05]  /*0590*/  IMAD.U32 R15, RZ, RZ, UR4 ;  /* 0x00000004ff0f7e24 */ /* 0x004fca000f8e00ff */
[----:B------:R-:W-:-:S13]  /*05a0*/  ISETP.GE.AND P0, PT, R0, R15, PT ;  /* 0x0000000f0000720c */ /* 0x000fda0003f06270 */
[----:B------:R-:W-:Y:S05]  /*05b0*/  @P0 EXIT ;  /* 0x000000000000094d */ /* 0x000fea0003800000 */
[----:B------:R-:W2:Y:S01]  /*05c0*/  LDC R8, c[0x0][0x3b4] ;  /* 0x0000ed00ff087b82 */ /* 0x000ea20000000800 */
[----:B------:R-:W-:Y:S01]  /*05d0*/  IMAD R2, R2, R15, RZ ;  /* 0x0000000f02027224 */ /* 0x000fe200078e02ff */
[----:B------:R-:W3:Y:S01]  /*05e0*/  LDCU.64 UR4, c[0x0][0x388] ;  /* 0x00007100ff0477ac */ /* 0x000ee20008000a00 */
[----:B------:R-:W-:-:S04]  /*05f0*/  SHF.R.S32.HI R17, RZ, 0x1f, R0 ;  /* 0x0000001fff117819 */ /* 0x000fc80000011400 */
[----:B------:R-:W-:Y:S01]  /*0600*/  LEA.HI R17, R17, R0, RZ, 0x4 ;  /* 0x0000000011117211 */ /* 0x000fe200078f20ff */
[----:B01----:R-:W0:Y:S03]  /*0610*/  LDC.64 R12, c[0x0][0x398] ;  /* 0x0000e600ff0c7b82 */ /* 0x003e260000000a00 */
[----:B------:R-:W-:Y:S02]  /*0620*/  SHF.R.S32.HI R63, RZ, 0x4, R17 ;  /* 0x00000004ff3f7819 */ /* 0x000fe40000011411 */
[----:B--2---:R-:W-:-:S04]  /*0630*/  IABS R7, R8 ;  /* 0x0000000800077213 */ /* 0x004fc80000000000 */
[----:B------:R-:W1:Y:S08]  /*0640*/  I2F.RP R6, R7 ;  /* 0x0000000700067306 */ /* 0x000e700000209400 */
[----:B-1----:R-:W1:Y:S02]  /*0650*/  MUFU.RCP R6, R6 ;  /* 0x0000000600067308 */ /* 0x002e640000001000 */
[----:B-1----:R-:W-:-:S06]  /*0660*/  IADD3 R4, PT, PT, R6, 0xffffffe, RZ ;  /* 0x0ffffffe06047810 */ /* 0x002fcc0007ffe0ff */
[----:B------:R1:W2:Y:S02]  /*0670*/  F2I.FTZ.U32.TRUNC.NTZ R5, R4 ;  /* 0x0000000400057305 */ /* 0x0002a4000021f000 */
[----:B-1----:R-:W-:Y:S01]  /*0680*/  IMAD.MOV.U32 R4, RZ, RZ, RZ ;  /* 0x000000ffff047224 */ /* 0x002fe200078e00ff */
        /* <DEDUP_REMOVED lines=9> */
[C---:B------:R-:W-:Y:S02]  /*0720*/  IMAD R6, R7.reuse, R6, R10 ;  /* 0x0000000607067224 */ /* 0x040fe400078e020a */
[----:B------:R-:W1:Y:S03]  /*0730*/  LDC.64 R10, c[0x0][0x390] ;  /* 0x0000e400ff0a7b82 */ /* 0x000e660000000a00 */
[----:B------:R-:W-:-:S13]  /*0740*/  ISETP.GT.U32.AND P1, PT, R7, R6, PT ;  /* 0x000000060700720c */ /* 0x000fda0003f24070 */
[-C--:B------:R-:W-:Y:S01]  /*0750*/  @!P1 IADD3 R6, PT, PT, R6, -R7.reuse, RZ ;  /* 0x8000000706069210 */ /* 0x080fe20007ffe0ff */
[----:B------:R-:W-:Y:S01]  /*0760*/  @!P1 VIADD R5, R5, 0x1 ;  /* 0x0000000105059836 */ /* 0x000fe20000000000 */
[----:B------:R-:W-:Y:S02]  /*0770*/  ISETP.NE.AND P1, PT, R8, RZ, PT ;  /* 0x000000ff0800720c */ /* 0x000fe40003f25270 */
[----:B------:R-:W-:-:S13]  /*0780*/  ISETP.GE.U32.AND P0, PT, R6, R7, PT ;  /* 0x000000070600720c */ /* 0x000fda0003f06070 */
[----:B------:R-:W-:-:S04]  /*0790*/  @P0 IADD3 R5, PT, PT, R5, 0x1, RZ ;  /* 0x0000000105050810 */ /* 0x000fc80007ffe0ff */
[----:B------:R-:W-:-:S05]  /*07a0*/  MOV R58, R5 ;  /* 0x00000005003a7202 */ /* 0x000fca0000000f00 */
[----:B------:R-:W-:Y:S01]  /*07b0*/  @!P2 IMAD.MOV R58, RZ, RZ, -R58 ;  /* 0x000000ffff3aa224 */ /* 0x000fe200078e0a3a */
[----:B------:R-:W-:Y:S02]  /*07c0*/  @!P1 LOP3.LUT R58, RZ, R8, RZ, 0x33, !PT ;  /* 0x00000008ff3a9212 */ /* 0x000fe400078e33ff */
[----:B------:R-:W-:Y:S02]  /*07d0*/  PRMT R8, RZ, 0x5410, RZ ;  /* 0x00005410ff087816 */ /* 0x000fe400000000ff */
[----:B------:R-:W2:Y:S01]  /*07e0*/  I2F.U32.RP R6, R58 ;  /* 0x0000003a00067306 */ /* 0x000ea20000209000 */
[----:B------:R-:W-:Y:S02]  /*07f0*/  IADD3 R7, PT, PT, RZ, -R58, RZ ;  /* 0x8000003aff077210 */ /* 0x000fe40007ffe0ff */
[----:B------:R-:W-:-:S05]  /*0800*/  ISETP.NE.U32.AND P2, PT, R58, RZ, PT ;  /* 0x000000ff3a00720c */ /* 0x000fca0003f45070 */
[----:B--2---:R-:W2:Y:S02]  /*0810*/  MUFU.RCP R6, R6 ;  /* 0x0000000600067308 */ /* 0x004ea40000001000 */
[----:B--2---:R-:W-:Y:S02]  /*0820*/  IADD3 R4, PT, PT, R6, 0xffffffe, RZ ;  /* 0x0ffffffe06047810 */ /* 0x004fe40007ffe0ff */
[----:B------:R-:W-:-:S04]  /*0830*/  PRMT R6, RZ, 0x5410, RZ ;  /* 0x00005410ff067816 */ /* 0x000fc800000000ff */
[----:B------:R2:W4:Y:S02]  /*0840*/  F2I.FTZ.U32.TRUNC.NTZ R5, R4 ;  /* 0x0000000400057305 */ /* 0x000524000021f000 */
[----:B--2---:R-:W-:Y:S02]  /*0850*/  IMAD.MOV.U32 R4, RZ, RZ, RZ ;  /* 0x000000ffff047224 */ /* 0x004fe400078e00ff */
[----:B----4-:R-:W-:-:S04]  /*0860*/  IMAD R7, R7, R5, RZ ;  /* 0x0000000507077224 */ /* 0x010fc800078e02ff */
[----:B------:R-:W-:Y:S01]  /*0870*/  IMAD.HI.U32 R5, R5, R7, R4 ;  /* 0x0000000705057227 */ /* 0x000fe200078e0004 */
[----:B------:R-:W-:-:S05]  /*0880*/  SHF.R.S32.HI R4, RZ, 0x1f, R0 ;  /* 0x0000001fff047819 */ /* 0x000fca0000011400 */
[----:B------:R-:W-:-:S05]  /*0890*/  IMAD.HI.U32 R62, R5, R64, RZ ;  /* 0x00000040053e7227 */ /* 0x000fca00078e00ff */
[----:B------:R-:W-:-:S05]  /*08a0*/  IADD3 R5, PT, PT, RZ, -R62, RZ ;  /* 0x8000003eff057210 */ /* 0x000fca0007ffe0ff */
[----:B------:R-:W-:-:S05]  /*08b0*/  IMAD R5, R58, R5, R64 ;  /* 0x000000053a057224 */ /* 0x000fca00078e0240 */
[----:B------:R-:W-:-:S13]  /*08c0*/  ISETP.GE.U32.AND P0, PT, R5, R58, PT ;  /* 0x0000003a0500720c */ /* 0x000fda0003f06070 */
[----:B------:R-:W-:Y:S01]  /*08d0*/  @P0 IADD3 R5, PT, PT, -R58, R5, RZ ;  /* 0x000000053a050210 */ /* 0x000fe20007ffe1ff */
[----:B------:R-:W-:-:S03]  /*08e0*/  @P0 VIADD R62, R62, 0x1 ;  /* 0x000000013e3e0836 */ /* 0x000fc60000000000 */
[----:B------:R-:W-:Y:S02]  /*08f0*/  ISETP.GE.U32.AND P1, PT, R5, R58, PT ;  /* 0x0000003a0500720c */ /* 0x000fe40003f26070 */
[----:B------:R-:W-:-:S04]  /*0900*/  SHF.L.U32 R5, R2, 0x3, RZ ;  /* 0x0000000302057819 */ /* 0x000fc800000006ff */
[----:B------:R-:W-:-:S04]  /*0910*/  IADD3 R67, P0, PT, R0, R5, RZ ;  /* 0x0000000500437210 */ /* 0x000fc80007f1e0ff */
[----:B------:R-:W-:Y:S02]  /*0920*/  LEA.HI.X.SX32 R4, R5, R4, 0x1, P0 ;  /* 0x0000000405047211 */ /* 0x000fe400000f0eff */
[----:B------:R-:W-:Y:S02]  /*0930*/  ISETP.GE.U32.AND P0, PT, R64, R3, PT ;  /* 0x000000034000720c */ /* 0x000fe40003f06070 */
[----:B------:R-:W-:Y:S02]  /*0940*/  @P1 IADD3 R62, PT, PT, R62, 0x1, RZ ;  /* 0x000000013e3e1810 */ /* 0x000fe40007ffe0ff */
[----:B------:R-:W-:Y:S02]  /*0950*/  @!P2 LOP3.LUT R62, RZ, R58, RZ, 0x33, !PT ;  /* 0x0000003aff3ea212 */ /* 0x000fe400078e33ff */
[----:B---3--:R-:W-:Y:S02]  /*0960*/  LEA R66, P1, R67, UR4, 0x2 ;  /* 0x0000000443427c11 */ /* 0x008fe4000f8210ff */
[----:B------:R-:W-:Y:S01]  /*0970*/  PRMT R3, RZ, 0x5410, RZ ;  /* 0x00005410ff037816 */ /* 0x000fe200000000ff */
[----:B------:R-:W-:Y:S01]  /*0980*/  IMAD R7, R15, R62, RZ ;  /* 0x0000003e0f077224 */ /* 0x000fe200078e02ff */
[----:B------:R-:W-:-:S02]  /*0990*/  LEA.HI.X R67, R67, UR5, R4, 0x2, P1 ;  /* 0x0000000543437c11 */ /* 0x000fc400088f1404 */
[----:B------:R-:W-:Y:S02]  /*09a0*/  PRMT R4, RZ, 0x5410, RZ ;  /* 0x00005410ff047816 */ /* 0x000fe400000000ff */
[----:B------:R-:W-:-:S04]  /*09b0*/  SHF.R.S32.HI R2, RZ, 0x1f, R7 ;  /* 0x0000001fff027819 */ /* 0x000fc80000011407 */
[----:B------:R-:W-:Y:S01]  /*09c0*/  LEA.HI R2, R2, R7, RZ, 0x4 ;  /* 0x0000000702027211 */ /* 0x000fe200078f20ff */
[----:B------:R-:W-:Y:S01]  /*09d0*/  IMAD.IADD R7, R0, 0x1, R7 ;  /* 0x0000000100077824 */ /* 0x000fe200078e0207 */
[----:B------:R-:W-:Y:S02]  /*09e0*/  PRMT R0, RZ, 0x5410, RZ ;  /* 0x00005410ff007816 */ /* 0x000fe400000000ff */
[----:B------:R-:W-:Y:S01]  /*09f0*/  LEA.HI.SX32 R5, R2, R63, 0x1c ;  /* 0x0000003f02057211 */ /* 0x000fe200078fe2ff */
[----:B0-----:R-:W-:Y:S01]  /*0a00*/  IMAD.WIDE R12, R7, 0x2, R12 ;  /* 0x00000002070c7825 */ /* 0x001fe200078e020c */
[----:B------:R-:W-:Y:S02]  /*0a10*/  PRMT R7, RZ, 0x5410, RZ ;  /* 0x00005410ff077816 */ /* 0x000fe400000000ff */
[----:B------:R-:W-:Y:S01]  /*0a20*/  PRMT R2, RZ, 0x5410, RZ ;  /* 0x00005410ff027816 */ /* 0x000fe200000000ff */
[----:B-1----:R-:W-:Y:S01]  /*0a30*/  IMAD.WIDE R10, R5, 0x4, R10 ;  /* 0x00000004050a7825 */ /* 0x002fe200078e020a */
[----:B------:R-:W-:Y:S01]  /*0a40*/  PRMT R5, RZ, 0x5410, RZ ;  /* 0x00005410ff057816 */ /* 0x000fe200000000ff */
[----:B------:R-:W-:Y:S06]  /*0a50*/  @P0 BRA `(.L_x_1536) ;  /* 0x0000001400840947 */ /* 0x000fec0003800000 */
[----:B------:R-:W2:Y:S01]  /*0a60*/  LDG.E.CONSTANT R10, desc[UR8][R10.64] ;  /* 0x000000080a0a7981 */ /* 0x000ea2000c1e9900 */
[----:B------:R-:W0:Y:S01]  /*0a70*/  S2UR UR5, SR_CgaCtaId ;  /* 0x00000000000579c3 */ /* 0x000e220000008800 */
[----:B------:R-:W-:Y:S01]  /*0a80*/  SHF.L.U32 R9, R9, 0x3, RZ ;  /* 0x0000000309097819 */ /* 0x000fe200000006ff */
[----:B------:R-:W1:Y:S01]  /*0a90*/  I2F.F16 R61, -0x100 ;  /* 0xffffff00003d7906 */ /* 0x000e620000200c00 */
[----:B------:R-:W5:Y:S04]  /*0aa0*/  LDG.E.CONSTANT R68, desc[UR8][R12.64] ;  /* 0x000000080c447981 */ /* 0x000f68000c1e9900 */
[----:B------:R3:W5:Y:S01]  /*0ab0*/  LDG.E.CONSTANT R72, desc[UR8][R12.64+0x4] ;  /* 0x000004080c487981 */ /* 0x000762000c1e9900 */
[----:B------:R-:W-:Y:S01]  /*0ac0*/  LOP3.LUT R9, R9, 0x18, RZ, 0xc0, !PT ;  /* 0x0000001809097812 */ /* 0x000fe200078ec0ff */
[----:B------:R-:W-:Y:S01]  /*0ad0*/  UMOV UR4, 0x400 ;  /* 0x0000040000047882 */ /* 0x000fe20000000000 */
[----:B------:R-:W4:Y:S01]  /*0ae0*/  I2F.F16 R60, -0x40 ;  /* 0xffffffc0003c7906 */ /* 0x000f220000200c00 */
[----:B------:R-:W-:Y:S01]  /*0af0*/  IADD3 R58, PT, PT, R64, R58, RZ ;  /* 0x0000003a403a7210 */ /* 0x000fe20007ffe0ff */
[----:B------:R-:W1:Y:S01]  /*0b00*/  LDCU.U8 UR6, c[0x0][0x3b8] ;  /* 0x00007700ff0677ac */ /* 0x000e620008000000 */
[----:B------:R-:W-:-:S05]  /*0b10*/  PRMT R8, RZ, 0x7610, R8 ;  /* 0x00007610ff087816 */ /* 0x000fca0000000008 */
[----:B------:R-:W1:Y:S01]  /*0b20*/  I2F.F16 R59, -0x10 ;  /* 0xfffffff0003b7906 */ /* 0x000e620000200c00 */
[----:B0-----:R-:W-:Y:S01]  /*0b30*/  ULEA UR4, UR5, UR4, 0x18 ;  /* 0x0000000405047291 */ /* 0x001fe2000f8ec0ff */
[----:B--2---:R-:W-:Y:S01]  /*0b40*/  SHF.R.U32.HI R14, RZ, R9, R10 ;  /* 0x00000009ff0e7219 */ /* 0x004fe2000001160a */
[----:B------:R-:W-:-:S03]  /*0b50*/  IMAD.MOV.U32 R9, RZ, RZ, R58 ;  /* 0x000000ffff097224 */ /* 0x000fc600078e003a */
[--C-:B------:R-:W-:Y:S02]  /*0b60*/  SHF.R.U32.HI R11, RZ, 0x6, R14.reuse ;  /* 0x00000006ff0b7819 */ /* 0x100fe4000001160e */
[--C-:B---3--:R-:W-:Y:S02]  /*0b70*/  SHF.R.U32.HI R12, RZ, 0x4, R14.reuse ;  /* 0x00000004ff0c7819 */ /* 0x108fe4000001160e */
[----:B------:R-:W-:Y:S02]  /*0b80*/  SHF.R.U32.HI R13, RZ, 0x2, R14 ;  /* 0x00000002ff0d7819 */ /* 0x000fe4000001160e */
[----:B------:R-:W-:Y:S02]  /*0b90*/  LOP3.LUT R10, R14, 0x3, RZ, 0xc0, !PT ;  /* 0x000000030e0a7812 */ /* 0x000fe400078ec0ff */
[----:B------:R-:W-:Y:S02]  /*0ba0*/  LOP3.LUT R11, R11, 0x3, RZ, 0xc0, !PT ;  /* 0x000000030b0b7812 */ /* 0x000fe400078ec0ff */
[----:B------:R-:W-:-:S02]  /*0bb0*/  LOP3.LUT R12, R12, 0x3, RZ, 0xc0, !PT ;  /* 0x000000030c0c7812 */ /* 0x000fc400078ec0ff */
[----:B-1--4-:R-:W-:-:S07]  /*0bc0*/  LOP3.LUT R13, R13, 0x3, RZ, 0xc0, !PT ;  /* 0x000000030d0d7812 */ /* 0x012fce00078ec0ff */
.L_x_1538:
        /* <DEDUP_REMOVED lines=13> */
[----:B------:R-:W-:Y:S02]  /*0ca0*/  LEA.HI R14, R14, R9, RZ, 0x4 ;  /* 0x000000090e0e7211 */ /* 0x000fe400078f20ff */
[----:B-1----:R-:W-:-:S04]  /*0cb0*/  LEA R22, R15, R20, 0x7 ;  /* 0x000000140f167211 */ /* 0x002fc800078e38ff */
[----:B------:R-:W-:Y:S02]  /*0cc0*/  LEA R15, R22, R9, 0x2 ;  /* 0x00000009160f7211 */ /* 0x000fe400078e10ff */
[----:B------:R-:W-:Y:S01]  /*0cd0*/  LEA.HI.SX32 R9, R14, R63, 0x1c ;  /* 0x0000003f0e097211 */ /* 0x000fe200078fe2ff */
[----:B------:R-:W-:Y:S02]  /*0ce0*/  IMAD.SHL.U32 R20, R20, 0x8, RZ ;  /* 0x0000000814147824 */ /* 0x000fe400078e00ff */
[----:B---3--:R-:W-:-:S04]  /*0cf0*/  IMAD.WIDE R12, R15, 0x2, R12 ;  /* 0x000000020f0c7825 */ /* 0x008fc800078e020c */
[----:B--2---:R-:W-:Y:S01]  /*0d00*/  IMAD.WIDE R10, R9, 0x4, R10 ;  /* 0x00000004090a7825 */ /* 0x004fe200078e020a */
[----:B------:R-:W5:Y:S04]  /*0d10*/  LDG.E.CONSTANT R68, desc[UR8][R12.64] ;  /* 0x000000080c447981 */ /* 0x000f68000c1e9900 */
[----:B------:R0:W5:Y:S04]  /*0d20*/  LDG.E.CONSTANT R72, desc[UR8][R12.64+0x4] ;  /* 0x000004080c487981 */ /* 0x000168000c1e9900 */
[----:B------:R-:W2:Y:S01]  /*0d30*/  LDG.E.CONSTANT R10, desc[UR8][R10.64] ;  /* 0x000000080a0a7981 */ /* 0x000ea2000c1e9900 */
[----:B------:R-:W-:-:S02]  /*0d40*/  LOP3.LUT R9, R20, 0x18, RZ, 0xc0, !PT ;  /* 0x0000001814097812 */ /* 0x000fc400078ec0ff */
[----:B------:R-:W-:Y:S02]  /*0d50*/  IADD3 R62, PT, PT, R62, 0x1, RZ ;  /* 0x000000013e3e7810 */ /* 0x000fe40007ffe0ff */
[----:B--2---:R-:W-:-:S04]  /*0d60*/  SHF.R.U32.HI R14, RZ, R9, R10 ;  /* 0x00000009ff0e7219 */ /* 0x004fc8000001160a */
[--C-:B0-----:R-:W-:Y:S02]  /*0d70*/  SHF.R.U32.HI R13, RZ, 0x2, R14.reuse ;  /* 0x00000002ff0d7819 */ /* 0x101fe4000001160e */
[--C-:B------:R-:W-:Y:S02]  /*0d80*/  SHF.R.U32.HI R12, RZ, 0x4, R14.reuse ;  /* 0x00000004ff0c7819 */ /* 0x100fe4000001160e */
[----:B------:R-:W-:Y:S02]  /*0d90*/  SHF.R.U32.HI R11, RZ, 0x6, R14 ;  /* 0x00000006ff0b7819 */ /* 0x000fe4000001160e */
[----:B------:R-:W-:Y:S02]  /*0da0*/  MOV R9, R58 ;  /* 0x0000003a00097202 */ /* 0x000fe40000000f00 */
[----:B------:R-:W-:Y:S02]  /*0db0*/  LOP3.LUT R10, R14, 0x3, RZ, 0xc0, !PT ;  /* 0x000000030e0a7812 */ /* 0x000fe400078ec0ff */
[----:B------:R-:W-:-:S02]  /*0dc0*/  LOP3.LUT R13, R13, 0x3, RZ, 0xc0, !PT ;  /* 0x000000030d0d7812 */ /* 0x000fc400078ec0ff */
[----:B------:R-:W-:Y:S02]  /*0dd0*/  LOP3.LUT R12, R12, 0x3, RZ, 0xc0, !PT ;  /* 0x000000030c0c7812 */ /* 0x000fe400078ec0ff */
[----:B------:R-:W-:-:S07]  /*0de0*/  LOP3.LUT R11, R11, 0x3, RZ, 0xc0, !PT ;  /* 0x000000030b0b7812 */ /* 0x000fce00078ec0ff */
.L_x_1537:
[----:B------:R-:W-:Y:S01]  /*0df0*/  VIADD R14, R10, UR5 ;  /* 0x000000050a0e7c36 */ /* 0x000fe20008000000 */
[----:B------:R-:W-:Y:S01]  /*0e00*/  IADD3 R30, PT, PT, R12, UR5, RZ ;  /* 0x000000050c1e7c10 */ /* 0x000fe2000fffe0ff */
[----:B------:R-:W-:Y:S01]  /*0e10*/  VIADD R32, R11, UR5 ;  /* 0x000000050b207c36 */ /* 0x000fe20008000000 */
[----:B-----5:R-:W-:Y:S01]  /*0e20*/  SHF.R.U32.HI R44, RZ, 0x8, R17 ;  /* 0x00000008ff2c7819 */ /* 0x020fe20000011611 */
[----:B------:R-:W0:Y:S01]  /*0e30*/  I2F.F16 R28, R14 ;  /* 0x0000000e001c7306 */ /* 0x000e220000200c00 */
[----:B------:R-:W-:Y:S02]  /*0e40*/  IADD3 R29, PT, PT, R13, UR5, RZ ;  /* 0x000000050d1d7c10 */ /* 0x000fe4000fffe0ff */
[----:B------:R-:W-:Y:S02]  /*0e50*/  SHF.R.U32.HI R25, RZ, 0x8, R16 ;  /* 0x00000008ff197819 */ /* 0x000fe40000011610 */
[----:B------:R-:W-:Y:S02]  /*0e60*/  LOP3.LUT R35, R17, 0x30003, RZ, 0xc0, !PT ;  /* 0x0003000311237812 */ /* 0x000fe400078ec0ff */
[----:B------:R-:W-:Y:S01]  /*0e70*/  LOP3.LUT R15, R16, 0x30003, RZ, 0xc0, !PT ;  /* 0x00030003100f7812 */ /* 0x000fe200078ec0ff */
[----:B------:R-:W1:Y:S01]  /*0e80*/  I2F.F16 R50, R30 ;  /* 0x0000001e00327306 */ /* 0x000e620000200c00 */
[----:B------:R-:W-:-:S02]  /*0e90*/  LOP3.LUT R37, R44, 0x30003, RZ, 0xc0, !PT ;  /* 0x000300032c257812 */ /* 0x000fc400078ec0ff */
[C---:B------:R-:W-:Y:S02]  /*0ea0*/  LOP3.LUT R31, R16.reuse, 0xc000c, RZ, 0xc0, !PT ;  /* 0x000c000c101f7812 */ /* 0x040fe400078ec0ff */
[C---:B------:R-:W-:Y:S02]  /*0eb0*/  LOP3.LUT R27, R16.reuse, 0x300030, RZ, 0xc0, !PT ;  /* 0x00300030101b7812 */ /* 0x040fe400078ec0ff */
[----:B------:R-:W-:Y:S01]  /*0ec0*/  LOP3.LUT R24, R16, 0xc000c0, RZ, 0xc0, !PT ;  /* 0x00c000c010187812 */ /* 0x000fe200078ec0ff */
[----:B------:R2:W3:Y:S01]  /*0ed0*/  I2F.F16 R46, R29 ;  /* 0x0000001d002e7306 */ /* 0x0004e20000200c00 */
[----:B------:R-:W-:Y:S01]  /*0ee0*/  PRMT R41, R61, 0x5410, R60 ;  /* 0x000054103d297816 */ /* 0x000fe2000000003c */
[----:B0-----:R-:W-:Y:S01]  /*0ef0*/  HADD2 R39, R59.H0_H0, -R28.H0_H0 ;  /* 0xa000001c3b277230 */ /* 0x001fe20000000800 */
[----:B------:R-:W-:Y:S02]  /*0f00*/  LOP3.LUT R16, R25, 0x30003, RZ, 0xc0, !PT ;  /* 0x0003000319107812 */ /* 0x000fe400078ec0ff */
[----:B------:R-:W-:-:S02]  /*0f10*/  LOP3.LUT R40, R35, 0x64006400, RZ, 0xfc, !PT ;  /* 0x6400640023287812 */ /* 0x000fc400078efcff */
[----:B------:R-:W-:Y:S01]  /*0f20*/  LOP3.LUT R36, R15, 0x64006400, RZ, 0xfc, !PT ;  /* 0x640064000f247812 */ /* 0x000fe200078efcff */
[----:B------:R-:W0:Y:S01]  /*0f30*/  I2F.F16 R54, R32 ;  /* 0x0000002000367306 */ /* 0x000e220000200c00 */
[----:B--2---:R-:W-:Y:S01]  /*0f40*/  LOP3.LUT R29, R29, 0xe400, RZ, 0xfc, !PT ;  /* 0x0000e4001d1d7812 */ /* 0x004fe200078efcff */
[----:B-1----:R-:W-:Y:S01]  /*0f50*/  HADD2 R51, R59.H0_H0, -R50.H0_H0 ;  /* 0xa00000323b337230 */ /* 0x002fe20000000800 */
[----:B------:R-:W-:Y:S01]  /*0f60*/  LOP3.LUT R48, R37, 0x64006400, RZ, 0xfc, !PT ;  /* 0x6400640025307812 */ /* 0x000fe200078efcff */
[C---:B------:R-:W-:Y:S01]  /*0f70*/  HADD2 R37, R41.reuse, -R28.H0_H0 ;  /* 0xa000001c29257230 */ /* 0x040fe20000000000 */
[----:B------:R-:W-:Y:S01]  /*0f80*/  LOP3.LUT R15, R14, 0xe400, RZ, 0xfc, !PT ;  /* 0x0000e4000e0f7812 */ /* 0x000fe200078efcff */
[--C-:B------:R-:W-:Y:S01]  /*0f90*/  HADD2 R28, R40, R29.reuse.H0_H0 ;  /* 0x2000001d281c7230 */ /* 0x100fe20000000000 */
[C---:B------:R-:W-:Y:S01]  /*0fa0*/  LOP3.LUT R26, R17.reuse, 0xc000c, RZ, 0xc0, !PT ;  /* 0x000c000c111a7812 */ /* 0x040fe200078ec0ff */
[----:B------:R-:W-:Y:S01]  /*0fb0*/  HADD2 R29, R48, R29.H0_H0 ;  /* 0x2000001d301d7230 */ /* 0x000fe20000000000 */
[C---:B------:R-:W-:Y:S01]  /*0fc0*/  LOP3.LUT R42, R17.reuse, 0x300030, RZ, 0xc0, !PT ;  /* 0x00300030112a7812 */ /* 0x040fe200078ec0ff */
[----:B------:R-:W-:Y:S01]  /*0fd0*/  HADD2 R14, R36, R15.H0_H0 ;  /* 0x2000000f240e7230 */ /* 0x000fe20000000000 */
[----:B------:R-:W-:Y:S01]  /*0fe0*/  LOP3.LUT R43, R17, 0xc000c0, RZ, 0xc0, !PT ;  /* 0x00c000c0112b7812 */ /* 0x000fe200078ec0ff */
[----:B------:R-:W-:Y:S01]  /*0ff0*/  HADD2 R49, R41, -R50.H0_H0 ;  /* 0xa000003229317230 */ /* 0x000fe20000000000 */
[C---:B------:R-:W-:Y:S01]  /*1000*/  LOP3.LUT R34, R18.reuse, 0x30003, RZ, 0xc0, !PT ;  /* 0x0003000312227812 */ /* 0x040fe200078ec0ff */
[--C-:B---3--:R-:W-:Y:S01]  /*1010*/  HADD2 R45, R59.H0_H0, -R46.reuse.H0_H0 ;  /* 0xa000002e3b2d7230 */ /* 0x108fe20000000800 */
[C---:B------:R-:W-:Y:S01]  /*1020*/  LOP3.LUT R23, R18.reuse, 0xc000c, RZ, 0xc0, !PT ;  /* 0x000c000c12177812 */ /* 0x040fe200078ec0ff */
[----:B------:R-:W-:Y:S01]  /*1030*/  HADD2 R46, R41, -R46.H0_H0 ;  /* 0xa000002e292e7230 */ /* 0x000fe20000000000 */
[C---:B------:R-:W-:Y:S01]  /*1040*/  LOP3.LUT R20, R18.reuse, 0x300030, RZ, 0xc0, !PT ;  /* 0x0030003012147812 */ /* 0x040fe200078ec0ff */
[----:B0-----:R-:W-:Y:S01]  /*1050*/  HADD2 R57, R59.H0_H0, -R54.H0_H0 ;  /* 0xa00000363b397230 */ /* 0x001fe20000000800 */
[----:B------:R-:W-:-:S02]  /*1060*/  LOP3.LUT R21, R18, 0xc000c0, RZ, 0xc0, !PT ;  /* 0x00c000c012157812 */ /* 0x000fc400078ec0ff */
[----:B------:R-:W-:Y:S02]  /*1070*/  SHF.R.U32.HI R22, RZ, 0x8, R18 ;  /* 0x00000008ff167819 */ /* 0x000fe40000011612 */
[C---:B------:R-:W-:Y:S02]  /*1080*/  LOP3.LUT R33, R19.reuse, 0x30003, RZ, 0xc0, !PT ;  /* 0x0003000313217812 */ /* 0x040fe400078ec0ff */
[----:B------:R-:W-:Y:S01]  /*1090*/  LOP3.LUT R38, R16, 0x64006400, RZ, 0xfc, !PT ;  /* 0x6400640010267812 */ /* 0x000fe200078efcff */
[----:B------:R-:W-:Y:S01]  /*10a0*/  HADD2 R16, R41, -R54.H0_H0 ;  /* 0xa000003629107230 */ /* 0x000fe20000000000 */
[C---:B------:R-:W-:Y:S02]  /*10b0*/  LOP3.LUT R17, R19.reuse, 0xc000c, RZ, 0xc0, !PT ;  /* 0x000c000c13117812 */ /* 0x040fe400078ec0ff */
[C---:B------:R-:W-:Y:S01]  /*10c0*/  LOP3.LUT R18, R19.reuse, 0x300030, RZ, 0xc0, !PT ;  /* 0x0030003013127812 */ /* 0x040fe200078ec0ff */
[----:B------:R-:W-:Y:S01]  /*10d0*/  HADD2 R15, R38, R15.H0_H0 ;  /* 0x2000000f260f7230 */ /* 0x000fe20000000000 */
[----:B------:R-:W-:-:S02]  /*10e0*/  LOP3.LUT R52, R19, 0xc000c0, RZ, 0xc0, !PT ;  /* 0x00c000c013347812 */ /* 0x000fc400078ec0ff */
[----:B------:R-:W-:Y:S02]  /*10f0*/  SHF.R.U32.HI R19, RZ, 0x8, R19 ;  /* 0x00000008ff137819 */ /* 0x000fe40000011613 */
[----:B------:R-:W-:Y:S02]  /*1100*/  LOP3.LUT R48, R33, 0x64006400, RZ, 0xfc, !PT ;  /* 0x6400640021307812 */ /* 0x000fe400078efcff */
[----:B------:R-:W-:Y:S02]  /*1110*/  LOP3.LUT R34, R34, 0x64006400, RZ, 0xfc, !PT ;  /* 0x6400640022227812 */ /* 0x000fe400078efcff */
[----:B------:R-:W-:Y:S02]  /*1120*/  LOP3.LUT R35, R22, 0x30003, RZ, 0xc0, !PT ;  /* 0x0003000316237812 */ /* 0x000fe400078ec0ff */
[----:B------:R-:W-:Y:S02]  /*1130*/  LOP3.LUT R33, R30, 0xe400, RZ, 0xfc, !PT ;  /* 0x0000e4001e217812 */ /* 0x000fe400078efcff */
[----:B------:R-:W-:-:S02]  /*1140*/  LOP3.LUT R36, R31, 0x64006400, RZ, 0xfc, !PT ;  /* 0x640064001f247812 */ /* 0x000fc400078efcff */
[----:B------:R-:W-:Y:S01]  /*1150*/  LOP3.LUT R38, R19, 0x30003, RZ, 0xc0, !PT ;  /* 0x0003000313267812 */ /* 0x000fe200078ec0ff */
[----:B------:R-:W-:Y:S01]  /*1160*/  HADD2 R30, R34, R33.H0_H0 ;  /* 0x20000021221e7230 */ /* 0x000fe20000000000 */
[----:B------:R-:W-:Y:S01]  /*1170*/  LOP3.LUT R31, R25, 0xc000c, RZ, 0xc0, !PT ;  /* 0x000c000c191f7812 */ /* 0x000fe200078ec0ff */
[----:B------:R-:W-:Y:S01]  /*1180*/  HFMA2 R34, R36, 0.25, 0.25, R37.H0_H0 ;  /* 0x3400340024227831 */ /* 0x000fe20000040025 */
[----:B------:R-:W-:Y:S02]  /*1190*/  LOP3.LUT R40, R35, 0x64006400, RZ, 0xfc, !PT ;  /* 0x6400640023287812 */ /* 0x000fe400078efcff */
[----:B------:R-:W-:Y:S02]  /*11a0*/  LOP3.LUT R35, R32, 0xe400, RZ, 0xfc, !PT ;  /* 0x0000e40020237812 */ /* 0x000fe400078efcff */
[----:B------:R-:W-:Y:S02]  /*11b0*/  LOP3.LUT R50, R38, 0x64006400, RZ, 0xfc, !PT ;  /* 0x6400640026327812 */ /* 0x000fe400078efcff */
[----:B------:R-:W-:Y:S01]  /*11c0*/  LOP3.LUT R38, R31, 0x64006400, RZ, 0xfc, !PT ;  /* 0x640064001f267812 */ /* 0x000fe200078efcff */
[----:B------:R-:W-:Y:S01]  /*11d0*/  HADD2 R31, R40, R33.H0_H0 ;  /* 0x20000021281f7230 */ /* 0x000fe20000000000 */
[----:B------:R-:W-:Y:S01]  /*11e0*/  LOP3.LUT R36, R27, 0x64006400, RZ, 0xfc, !PT ;  /* 0x640064001b247812 */ /* 0x000fe200078efcff */
[--C-:B------:R-:W-:Y:S01]  /*11f0*/  HADD2 R32, R48, R35.reuse.H0_H0 ;  /* 0x2000002330207230 */ /* 0x100fe20000000000 */
[C---:B------:R-:W-:Y:S01]  /*1200*/  LOP3.LUT R27, R25.reuse, 0x300030, RZ, 0xc0, !PT ;  /* 0x00300030191b7812 */ /* 0x040fe200078ec0ff */
[----:B------:R-:W-:Y:S01]  /*1210*/  HADD2 R33, R50, R35.H0_H0 ;  /* 0x2000002332217230 */ /* 0x000fe20000000000 */
[----:B------:R-:W-:Y:S01]  /*1220*/  LOP3.LUT R25, R25, 0xc000c0, RZ, 0xc0, !PT ;  /* 0x00c000c019197812 */ /* 0x000fe200078ec0ff */
[--C-:B------:R-:W-:Y:S01]  /*1230*/  HFMA2 R35, R38, 0.25, 0.25, R37.reuse.H0_H0 ;  /* 0x3400340026237831 */ /* 0x100fe20000040025 */
[----:B------:R-:W-:Y:S01]  /*1240*/  LOP3.LUT R38, R27, 0x64006400, RZ, 0xfc, !PT ;  /* 0x640064001b267812 */ /* 0x000fe200078efcff */
[----:B------:R-:W-:Y:S01]  /*1250*/  HFMA2 R36, R36, 0.0625, 0.0625, R37.H1_H1 ;  /* 0x2c002c0024247831 */ /* 0x000fe20000060025 */
[----:B------:R-:W-:-:S02]  /*1260*/  LOP3.LUT R24, R24, 0x64006400, RZ, 0xfc, !PT ;  /* 0x6400640018187812 */ /* 0x000fc400078efcff */
[----:B------:R-:W-:Y:S01]  /*1270*/  LOP3.LUT R27, R26, 0x64006400, RZ, 0xfc, !PT ;  /* 0x640064001a1b7812 */ /* 0x000fe200078efcff */
[----:B------:R-:W-:Y:S01]  /*1280*/  HFMA2 R37, R38, 0.0625, 0.0625, R37.H1_H1 ;  /* 0x2c002c0026257831 */ /* 0x000fe20000060025 */
[----:B------:R-:W-:Y:S01]  /*1290*/  LOP3.LUT R40, R44, 0xc000c, RZ, 0xc0, !PT ;  /* 0x000c000c2c287812 */ /* 0x000fe200078ec0ff */
[--C-:B------:R-:W-:Y:S01]  /*12a0*/  HFMA2 R38, R24, 0.015625, 0.015625, R39.reuse.H0_H0 ;  /* 0x2400240018267831 */ /* 0x100fe20000040027 */
[----:B------:R-:W-:Y:S02]  /*12b0*/  LOP3.LUT R26, R25, 0x64006400, RZ, 0xfc, !PT ;  /* 0x64006400191a7812 */ /* 0x000fe400078efcff */
[----:B------:R-:W-:Y:S01]  /*12c0*/  LOP3.LUT R41, R40, 0x64006400, RZ, 0xfc, !PT ;  /* 0x6400640028297812 */ /* 0x000fe200078efcff */
[--C-:B------:R-:W-:Y:S01]  /*12d0*/  HFMA2 R40, R27, 0.25, 0.25, R46.reuse.H0_H0 ;  /* 0x340034001b287831 */ /* 0x100fe2000004002e */
[----:B------:R-:W-:Y:S01]  /*12e0*/  LOP3.LUT R48, R44, 0x300030, RZ, 0xc0, !PT ;  /* 0x003000302c307812 */ /* 0x000fe200078ec0ff */
[----:B------:R-:W-:Y:S01]  /*12f0*/  HFMA2 R39, R26, 0.015625, 0.015625, R39.H0_H0 ;  /* 0x240024001a277831 */ /* 0x000fe20000040027 */
[----:B------:R-:W-:Y:S01]  /*1300*/  LOP3.LUT R47, R42, 0x64006400, RZ, 0xfc, !PT ;  /* 0x640064002a2f7812 */ /* 0x000fe200078efcff */
[----:B------:R-:W0:Y:S01]  /*1310*/  LDS.128 R24, [UR4] ;  /* 0x00000004ff187984 */ /* 0x000e220008000c00 */
[----:B------:R-:W-:Y:S01]  /*1320*/  LOP3.LUT R42, R44, 0xc000c0, RZ, 0xc0, !PT ;  /* 0x00c000c02c2a7812 */ /* 0x000fe200078ec0ff */
[----:B------:R-:W-:Y:S01]  /*1330*/  HFMA2 R41, R41, 0.25, 0.25, R46.H0_H0 ;  /* 0x3400340029297831 */ /* 0x000fe2000004002e */
[----:B------:R-:W-:-:S02]  /*1340*/  LOP3.LUT R53, R48, 0x64006400, RZ, 0xfc, !PT ;  /* 0x6400640030357812 */ /* 0x000fc400078efcff */
[----:B------:R-:W-:Y:S02]  /*1350*/  LOP3.LUT R50, R22, 0xc000c, RZ, 0xc0, !PT ;  /* 0x000c000c16327812 */ /* 0x000fe400078ec0ff */
[----:B------:R-:W-:Y:S01]  /*1360*/  LOP3.LUT R44, R43, 0x64006400, RZ, 0xfc, !PT ;  /* 0x640064002b2c7812 */ /* 0x000fe200078efcff */
[--C-:B------:R-:W-:Y:S01]  /*1370*/  HFMA2 R43, R53, 0.0625, 0.0625, R46.reuse.H1_H1 ;  /* 0x2c002c00352b7831 */ /* 0x100fe2000006002e */
[----:B------:R-:W-:Y:S01]  /*1380*/  LOP3.LUT R48, R42, 0x64006400, RZ, 0xfc, !PT ;  /* 0x640064002a307812 */ /* 0x000fe200078efcff */
[----:B------:R-:W-:Y:S01]  /*1390*/  HFMA2 R42, R47, 0.0625, 0.0625, R46.H1_H1 ;  /* 0x2c002c002f2a7831 */ /* 0x000fe2000006002e */
[----:B------:R-:W-:Y:S01]  /*13a0*/  LOP3.LUT R46, R23, 0x64006400, RZ, 0xfc, !PT ;  /* 0x64006400172e7812 */ /* 0x000fe200078efcff */
[--C-:B------:R-:W-:Y:S01]  /*13b0*/  HFMA2 R44, R44, 0.015625, 0.015625, R45.reuse.H0_H0 ;  /* 0x240024002c2c7831 */ /* 0x100fe2000004002d */
[----:B------:R-:W-:Y:S01]  /*13c0*/  LOP3.LUT R50, R50, 0x64006400, RZ, 0xfc, !PT ;  /* 0x6400640032327812 */ /* 0x000fe200078efcff */
[----:B------:R-:W-:Y:S01]  /*13d0*/  HFMA2 R45, R48, 0.015625, 0.015625, R45.H0_H0 ;  /* 0x24002400302d7831 */ /* 0x000fe2000004002d */
[C---:B------:R-:W-:Y:S01]  /*13e0*/  LOP3.LUT R23, R22.reuse, 0x300030, RZ, 0xc0, !PT ;  /* 0x0030003016177812 */ /* 0x040fe200078ec0ff */
[--C-:B------:R-:W-:Y:S01]  /*13f0*/  HFMA2 R46, R46, 0.25, 0.25, R49.reuse.H0_H0 ;  /* 0x340034002e2e7831 */ /* 0x100fe20000040031 */
        /* <DEDUP_REMOVED lines=8> */
[----:B------:R-:W1:Y:S01]  /*1480*/  LDS.128 R20, [UR4+0x10] ;  /* 0x00001004ff147984 */ /* 0x000e620008000c00 */
[----:B------:R-:W-:Y:S01]  /*1490*/  LOP3.LUT R17, R17, 0x64006400, RZ, 0xfc, !PT ;  /* 0x6400640011117812 */ /* 0x000fe200078efcff */
[--C-:B------:R-:W-:Y:S01]  /*14a0*/  HFMA2 R50, R50, 0.015625, 0.015625, R51.reuse.H0_H0 ;  /* 0x2400240032327831 */ /* 0x100fe20000040033 */
[----:B------:R-:W-:Y:S01]  /*14b0*/  LOP3.LUT R55, R18, 0x64006400, RZ, 0xfc, !PT ;  /* 0x6400640012377812 */ /* 0x000fe200078efcff */
[----:B------:R-:W-:Y:S01]  /*14c0*/  HFMA2 R51, R56, 0.015625, 0.015625, R51.H0_H0 ;  /* 0x2400240038337831 */ /* 0x000fe20000040033 */
[----:B------:R-:W-:-:S02]  /*14d0*/  LOP3.LUT R18, R19, 0x300030, RZ, 0xc0, !PT ;  /* 0x0030003013127812 */ /* 0x000fc400078ec0ff */
[C---:B------:R-:W-:Y:S02]  /*14e0*/  LOP3.LUT R54, R19.reuse, 0xc000c0, RZ, 0xc0, !PT ;  /* 0x00c000c013367812 */ /* 0x040fe400078ec0ff */
[----:B------:R-:W-:Y:S01]  /*14f0*/  LOP3.LUT R56, R52, 0x64006400, RZ, 0xfc, !PT ;  /* 0x6400640034387812 */ /* 0x000fe200078efcff */
[--C-:B------:R-:W-:Y:S01]  /*1500*/  HFMA2 R52, R17, 0.25, 0.25, R16.reuse.H0_H0 ;  /* 0x3400340011347831 */ /* 0x100fe20000040010 */
[----:B------:R-:W-:Y:S01]  /*1510*/  LOP3.LUT R53, R19, 0xc000c, RZ, 0xc0, !PT ;  /* 0x000c000c13357812 */ /* 0x000fe200078ec0ff */
[----:B0-----:R-:W-:Y:S01]  /*1520*/  HFMA2 R17, R14, R24, RZ ;  /* 0x000000180e117231 */ /* 0x001fe200000000ff */
[----:B------:R-:W-:Y:S01]  /*1530*/  LOP3.LUT R19, R18, 0x64006400, RZ, 0xfc, !PT ;  /* 0x6400640012137812 */ /* 0x000fe200078efcff */
[----:B------:R-:W-:Y:S01]  /*1540*/  HFMA2 R56, R56, 0.015625, 0.015625, R57.H0_H0 ;  /* 0x2400240038387831 */ /* 0x000fe20000040039 */
[----:B------:R-:W-:Y:S01]  /*1550*/  LOP3.LUT R18, R54, 0x64006400, RZ, 0xfc, !PT ;  /* 0x6400640036127812 */ /* 0x000fe200078efcff */
[--C-:B------:R-:W-:Y:S01]  /*1560*/  HFMA2 R54, R55, 0.0625, 0.0625, R16.reuse.H1_H1 ;  /* 0x2c002c0037367831 */ /* 0x100fe20000060010 */
[----:B------:R-:W-:Y:S01]  /*1570*/  LOP3.LUT R53, R53, 0x64006400, RZ, 0xfc, !PT ;  /* 0x6400640035357812 */ /* 0x000fe200078efcff */
[----:B------:R-:W-:-:S02]  /*1580*/  HFMA2 R55, R19, 0.0625, 0.0625, R16.H1_H1 ;  /* 0x2c002c0013377831 */ /* 0x000fc40000060010 */
[-C--:B------:R-:W-:Y:S02]  /*1590*/  HFMA2 R19, R30, R24.reuse, RZ ;  /* 0x000000181e137231 */ /* 0x080fe400000000ff */
[----:B------:R-:W-:Y:S02]  /*15a0*/  HFMA2 R57, R18, 0.015625, 0.015625, R57.H0_H0 ;  /* 0x2400240012397831 */ /* 0x000fe40000040039 */
[----:B------:R-:W-:Y:S02]  /*15b0*/  HFMA2 R18, R34, R25, R17 ;  /* 0x0000001922127231 */ /* 0x000fe40000000011 */
[----:B------:R-:W-:Y:S01]  /*15c0*/  HFMA2 R53, R53, 0.25, 0.25, R16.H0_H0 ;  /* 0x3400340035357831 */ /* 0x000fe20000040010 */
[----:B------:R-:W-:Y:S01]  /*15d0*/  IADD3 R64, PT, PT, R64, 0x10, RZ ;  /* 0x0000001040407810 */ /* 0x000fe20007ffe0ff */
[-C--:B------:R-:W-:Y:S01]  /*15e0*/  HFMA2 R16, R28, R24.reuse, RZ.H0_H0 ;  /* 0x000000181c107231 */ /* 0x080fe200000400ff */
[----:B------:R-:W-:Y:S01]  /*15f0*/  IADD3 R58, PT, PT, R58, 0x10, RZ ;  /* 0x000000103a3a7810 */ /* 0x000fe20007ffe0ff */
[----:B------:R-:W-:-:S02]  /*1600*/  HFMA2 R24, R32, R24, RZ.H0_H0 ;  /* 0x0000001820187231 */ /* 0x000fc400000400ff */
[-C--:B------:R-:W-:Y:S02]  /*1610*/  HFMA2 R69, R46, R25.reuse, R19 ;  /* 0x000000192e457231 */ /* 0x080fe40000000013 */
[-C--:B------:R-:W-:Y:S01]  /*1620*/  HFMA2 R16, R40, R25.reuse, R16 ;  /* 0x0000001928107231 */ /* 0x080fe20000000010 */
[----:B------:R-:W-:Y:S01]  /*1630*/  ISETP.GE.U32.AND P0, PT, R64, R65, PT ;  /* 0x000000414000720c */ /* 0x000fe20003f06070 */
[----:B------:R-:W-:Y:S02]  /*1640*/  HFMA2 R70, R52, R25, R24 ;  /* 0x0000001934467231 */ /* 0x000fe40000000018 */
[-C--:B------:R-:W-:Y:S02]  /*1650*/  HFMA2 R24, R36, R26.reuse, R18 ;  /* 0x0000001a24187231 */ /* 0x080fe40000000012 */
[-C--:B------:R-:W-:Y:S02]  /*1660*/  HFMA2 R25, R42, R26.reuse, R16 ;  /* 0x0000001a2a197231 */ /* 0x080fe40000000010 */
[----:B------:R-:W0:Y:S01]  /*1670*/  LDS.128 R16, [UR4+0x100] ;  /* 0x00010004ff107984 */ /* 0x000e220008000c00 */
[----:B------:R-:W-:-:S02]  /*1680*/  HFMA2 R69, R48, R26, R69 ;  /* 0x0000001a30457231 */ /* 0x000fc40000000045 */
[----:B------:R-:W-:Y:S02]  /*1690*/  HFMA2 R26, R54, R26, R70 ;  /* 0x0000001a361a7231 */ /* 0x000fe40000000046 */
[-C--:B------:R-:W-:Y:S02]  /*16a0*/  HFMA2 R25, R44, R27.reuse, R25 ;  /* 0x0000001b2c197231 */ /* 0x080fe40000000019 */
[-C--:B------:R-:W-:Y:S02]  /*16b0*/  HFMA2 R24, R38, R27.reuse, R24 ;  /* 0x0000001b26187231 */ /* 0x080fe40000000018 */
        /* <DEDUP_REMOVED lines=8> */
[----:B------:R-:W-:-:S02]  /*1740*/  HFMA2 R69, R43, R22, R69 ;  /* 0x000000162b457231 */ /* 0x000fc40000000045 */
[-C--:B------:R-:W-:Y:S02]  /*1750*/  HFMA2 R71, R55, R22.reuse, R71 ;  /* 0x0000001637477231 */ /* 0x080fe40000000047 */
[----:B------:R-:W-:Y:S02]  /*1760*/  HFMA2 R20, R35, R21, R24 ;  /* 0x0000001523147231 */ /* 0x000fe40000000018 */
[-C--:B------:R-:W-:Y:S01]  /*1770*/  HFMA2 R69, R45, R23.reuse, R69 ;  /* 0x000000172d457231 */ /* 0x080fe20000000045 */
[----:B------:R-:W1:Y:S01]  /*1780*/  LDS.128 R24, [UR4+0x110] ;  /* 0x00011004ff187984 */ /* 0x000e620008000c00 */
[----:B------:R-:W-:Y:S02]  /*1790*/  HFMA2 R71, R57, R23, R71 ;  /* 0x0000001739477231 */ /* 0x000fe40000000047 */
[----:B------:R-:W-:Y:S02]  /*17a0*/  HFMA2 R70, R47, R21, R70 ;  /* 0x000000152f467231 */ /* 0x000fe40000000046 */
[----:B------:R-:W-:-:S02]  /*17b0*/  HFMA2 R20, R37, R22, R20 ;  /* 0x0000001625147231 */ /* 0x000fc40000000014 */
[----:B------:R-:W-:Y:S02]  /*17c0*/  HFMA2 R70, R49, R22, R70 ;  /* 0x0000001631467231 */ /* 0x000fe40000000046 */
[-C--:B------:R-:W-:Y:S02]  /*17d0*/  HFMA2 R20, R39, R23.reuse, R20 ;  /* 0x0000001727147231 */ /* 0x080fe40000000014 */
[----:B------:R-:W-:Y:S02]  /*17e0*/  HFMA2 R70, R51, R23, R70 ;  /* 0x0000001733467231 */ /* 0x000fe40000000046 */
[-C--:B0-----:R-:W-:Y:S01]  /*17f0*/  HFMA2 R23, R30, R16.reuse, RZ ;  /* 0x000000101e177231 */ /* 0x081fe200000000ff */
[C-C-:B------:R-:W-:Y:S02]  /*1800*/  PRMT R21, R20.reuse, 0x5410, R69.reuse ;  /* 0x0000541014157816 */ /* 0x140fe40000000045 */
[----:B------:R-:W-:Y:S01]  /*1810*/  PRMT R69, R20, 0x7632, R69 ;  /* 0x0000763214457816 */ /* 0x000fe20000000045 */
[----:B------:R-:W-:Y:S01]  /*1820*/  HFMA2 R20, R14, R16, RZ ;  /* 0x000000100e147231 */ /* 0x000fe200000000ff */
[C-C-:B------:R-:W-:Y:S01]  /*1830*/  PRMT R73, R70.reuse, 0x5410, R71.reuse ;  /* 0x0000541046497816 */ /* 0x140fe20000000047 */
[----:B------:R-:W-:Y:S01]  /*1840*/  HFMA2 R23, R46, R17, R23 ;  /* 0x000000112e177231 */ /* 0x000fe20000000017 */
[----:B------:R-:W-:Y:S01]  /*1850*/  PRMT R71, R70, 0x7632, R71 ;  /* 0x0000763246477816 */ /* 0x000fe20000000047 */
[----:B------:R-:W-:-:S02]  /*1860*/  HADD2 R69, R21, R69 ;  /* 0x0000004515457230 */ /* 0x000fc40000000000 */
[-C--:B------:R-:W-:Y:S02]  /*1870*/  HFMA2 R21, R28, R16.reuse, RZ.H0_H0 ;  /* 0x000000101c157231 */ /* 0x080fe400000400ff */
[-C--:B------:R-:W-:Y:S02]  /*1880*/  HFMA2 R20, R34, R17.reuse, R20 ;  /* 0x0000001122147231 */ /* 0x080fe40000000014 */
[----:B------:R-:W-:Y:S02]  /*1890*/  HFMA2 R16, R32, R16, RZ.H0_H0 ;  /* 0x0000001020107231 */ /* 0x000fe400000400ff */
[----:B------:R-:W-:Y:S02]  /*18a0*/  HFMA2 R23, R48, R18, R23 ;  /* 0x0000001230177231 */ /* 0x000fe40000000017 */
        /* <DEDUP_REMOVED lines=9> */
[-C--:B-1----:R-:W-:Y:S02]  /*1940*/  HFMA2 R22, R29, R24.reuse, R22 ;  /* 0x000000181d167231 */ /* 0x082fe40000000016 */
[----:B------:R-:W-:Y:S02]  /*1950*/  HFMA2 R20, R38, R19, R20 ;  /* 0x0000001326147231 */ /* 0x000fe40000000014 */
[----:B------:R-:W-:Y:S02]  /*1960*/  HADD2 R70, R73, R71 ;  /* 0x0000004749467230 */ /* 0x000fe40000000000 */
[----:B------:R-:W-:Y:S02]  /*1970*/  HFMA2 R23, R31, R24, R23 ;  /* 0x000000181f177231 */ /* 0x000fe40000000017 */
[----:B------:R-:W-:-:S04]  /*1980*/  HFMA2 R22, R41, R25, R22 ;  /* 0x0000001929167231 */ /* 0x000fc80000000016 */
[----:B------:R-:W-:Y:S02]  /*1990*/  HFMA2 R22, R43, R26, R22 ;  /* 0x0000001a2b167231 */ /* 0x000fe40000000016 */
[-C--:B------:R-:W-:Y:S02]  /*19a0*/  HFMA2 R20, R15, R24.reuse, R20 ;  /* 0x000000180f147231 */ /* 0x080fe40000000014 */
[----:B------:R-:W-:Y:S02]  /*19b0*/  HFMA2 R24, R33, R24, R16 ;  /* 0x0000001821187231 */ /* 0x000fe40000000010 */
[-C--:B------:R-:W-:Y:S01]  /*19c0*/  HFMA2 R23, R47, R25.reuse, R23 ;  /* 0x000000192f177231 */ /* 0x080fe20000000017 */
[----:B------:R-:W0:Y:S01]  /*19d0*/  LDS.128 R16, [UR4+0x200] ;  /* 0x00020004ff107984 */ /* 0x000e220008000c00 */
[----:B------:R-:W-:Y:S02]  /*19e0*/  HFMA2 R7, R70, R72, R7 ;  /* 0x0000004846077231 */ /* 0x000fe40000000007 */
        /* <DEDUP_REMOVED lines=8> */
[----:B------:R-:W-:Y:S02]  /*1a70*/  HFMA2 R27, R57, R27, R21 ;  /* 0x0000001b391b7231 */ /* 0x000fe40000000015 */
[----:B------:R-:W1:Y:S01]  /*1a80*/  LDS.128 R20, [UR4+0x210] ;  /* 0x00021004ff147984 */ /* 0x000e620008000c00 */
[C-C-:B------:R-:W-:Y:S02]  /*1a90*/  PRMT R71, R24.reuse, 0x5410, R25.reuse ;  /* 0x0000541018477816 */ /* 0x140fe40000000019 */
[----:B------:R-:W-:-:S05]  /*1aa0*/  PRMT R25, R24, 0x7632, R25 ;  /* 0x0000763218197816 */ /* 0x000fca0000000019 */
[----:B------:R-:W-:Y:S01]  /*1ab0*/  HFMA2 R24, R71, 1, 1, R25 ;  /* 0x3c003c0047187831 */ /* 0x000fe20000000019 */
[C-C-:B------:R-:W-:Y:S01]  /*1ac0*/  PRMT R71, R26.reuse, 0x5410, R27.reuse ;  /* 0x000054101a477816 */ /* 0x140fe2000000001b */
[-C--:B0-----:R-:W-:Y:S01]  /*1ad0*/  HFMA2 R25, R28, R16.reuse, RZ.H0_H0 ;  /* 0x000000101c197231 */ /* 0x081fe200000400ff */
[----:B------:R-:W-:Y:S01]  /*1ae0*/  PRMT R27, R26, 0x7632, R27 ;  /* 0x000076321a1b7816 */ /* 0x000fe2000000001b */
[----:B------:R-:W-:Y:S02]  /*1af0*/  HFMA2 R26, R30, R16, RZ ;  /* 0x000000101e1a7231 */ /* 0x000fe400000000ff */
[----:B------:R-:W-:Y:S02]  /*1b00*/  HFMA2 R25, R40, R17, R25 ;  /* 0x0000001128197231 */ /* 0x000fe40000000019 */
[----:B------:R-:W-:Y:S02]  /*1b10*/  HADD2 R71, R71, R27 ;  /* 0x0000001b47477230 */ /* 0x000fe40000000000 */
        /* <DEDUP_REMOVED lines=14> */
[----:B------:R-:W-:Y:S02]  /*1c00*/  HFMA2 R27, R33, R20, R27 ;  /* 0x00000014211b7231 */ /* 0x000fe4000000001b */
[----:B------:R-:W-:Y:S02]  /*1c10*/  HFMA2 R26, R50, R19, R26 ;  /* 0x00000013321a7231 */ /* 0x000fe4000000001a */
[-C--:B------:R-:W-:Y:S02]  /*1c20*/  HFMA2 R25, R41, R21.reuse, R25 ;  /* 0x0000001529197231 */ /* 0x080fe40000000019 */
[----:B------:R-:W-:Y:S02]  /*1c30*/  HFMA2 R27, R53, R21, R27 ;  /* 0x00000015351b7231 */ /* 0x000fe4000000001b */
[----:B------:R-:W-:-:S02]  /*1c40*/  HFMA2 R24, R38, R19, R24 ;  /* 0x0000001326187231 */ /* 0x000fc40000000018 */
[----:B------:R-:W0:Y:S01]  /*1c50*/  LDS.128 R16, [UR4+0x300] ;  /* 0x00030004ff107984 */ /* 0x000e220008000c00 */
        /* <DEDUP_REMOVED lines=9> */
[-C--:B------:R-:W-:Y:S01]  /*1cf0*/  HFMA2 R69, R51, R23.reuse, R69 ;  /* 0x0000001733457231 */ /* 0x080fe20000000045 */
[----:B------:R-:W1:Y:S01]  /*1d00*/  LDS.128 R24, [UR4+0x310] ;  /* 0x00031004ff187984 */ /* 0x000e620008000c00 */
[-C--:B------:R-:W-:Y:S01]  /*1d10*/  HFMA2 R22, R57, R23.reuse, R22 ;  /* 0x0000001739167231 */ /* 0x080fe20000000016 */
[----:B------:R-:W-:Y:S01]  /*1d20*/  UIADD3 UR4, UPT, UPT, UR4, 0x20, URZ ;  /* 0x0000002004047890 */ /* 0x000fe2000fffe0ff */
[----:B------:R-:W-:-:S05]  /*1d30*/  HFMA2 R20, R39, R23, R20 ;  /* 0x0000001727147231 */ /* 0x000fca0000000014 */
[C-C-:B------:R-:W-:Y:S01]  /*1d40*/  PRMT R23, R20.reuse, 0x5410, R21.reuse ;  /* 0x0000541014177816 */ /* 0x140fe20000000015 */
[-C--:B0-----:R-:W-:Y:S01]  /*1d50*/  HFMA2 R14, R14, R16.reuse, RZ.H0_H0 ;  /* 0x000000100e0e7231 */ /* 0x081fe200000400ff */
[----:B------:R-:W-:Y:S01]  /*1d60*/  PRMT R21, R20, 0x7632, R21 ;  /* 0x0000763214157816 */ /* 0x000fe20000000015 */
[-C--:B------:R-:W-:Y:S01]  /*1d70*/  HFMA2 R28, R28, R16.reuse, RZ ;  /* 0x000000101c1c7231 */ /* 0x080fe200000000ff */
[C-C-:B------:R-:W-:Y:S01]  /*1d80*/  PRMT R20, R69.reuse, 0x5410, R22.reuse ;  /* 0x0000541045147816 */ /* 0x140fe20000000016 */
[----:B------:R-:W-:Y:S01]  /*1d90*/  HFMA2 R14, R34, R17, R14 ;  /* 0x00000011220e7231 */ /* 0x000fe2000000000e */
[----:B------:R-:W-:Y:S01]  /*1da0*/  PRMT R22, R69, 0x7632, R22 ;  /* 0x0000763245167816 */ /* 0x000fe20000000016 */
[----:B------:R-:W-:Y:S02]  /*1db0*/  HADD2 R21, R23, R21 ;  /* 0x0000001517157230 */ /* 0x000fe40000000000 */
[-C--:B------:R-:W-:Y:S02]  /*1dc0*/  HFMA2 R23, R30, R16.reuse, RZ.H0_H0 ;  /* 0x000000101e177231 */ /* 0x080fe400000400ff */
[----:B------:R-:W-:-:S02]  /*1dd0*/  HFMA2 R16, R32, R16, RZ ;  /* 0x0000001020107231 */ /* 0x000fc400000000ff */
[----:B------:R-:W-:Y:S02]  /*1de0*/  HFMA2 R14, R36, R18, R14 ;  /* 0x00000012240e7231 */ /* 0x000fe4000000000e */
[----:B------:R-:W-:Y:S02]  /*1df0*/  HFMA2 R20, R20, 1, 1, R22 ;  /* 0x3c003c0014147831 */ /* 0x000fe40000000016 */
        /* <DEDUP_REMOVED lines=16> */
[-C--:B------:R-:W-:Y:S01]  /*1f00*/  HFMA2 R23, R49, R26.reuse, R23 ;  /* 0x0000001a31177231 */ /* 0x080fe20000000017 */
[----:B------:R-:W0:Y:S01]  /*1f10*/  LDC R15, c[0x0][0x3ac] ;  /* 0x0000eb00ff0f7b82 */ /* 0x000e220000000800 */
        /* <DEDUP_REMOVED lines=9> */
[----:B0-----:R-:W-:-:S04]  /*1fb0*/  IMAD.WIDE R66, R15, 0x4, R66 ;  /* 0x000000040f427825 */ /* 0x001fc800078e0242 */
[-C--:B------:R-:W-:Y:S02]  /*1fc0*/  HFMA2 R22, R45, R27.reuse, R22 ;  /* 0x0000001b2d167231 */ /* 0x080fe40000000016 */
[----:B------:R-:W-:-:S03]  /*1fd0*/  HFMA2 R28, R57, R27, R28 ;  /* 0x0000001b391c7231 */ /* 0x000fc6000000001c */
[C---:B------:R-:W-:Y:S02]  /*1fe0*/  PRMT R34, R14.reuse, 0x5410, R22 ;  /* 0x000054100e227816 */ /* 0x040fe40000000016 */
[C-C-:B------:R-:W-:Y:S02]  /*1ff0*/  PRMT R36, R23.reuse, 0x5410, R28.reuse ;  /* 0x0000541017247816 */ /* 0x140fe4000000001c */
[----:B------:R-:W-:Y:S02]  /*2000*/  PRMT R28, R23, 0x7632, R28 ;  /* 0x00007632171c7816 */ /* 0x000fe4000000001c */
[----:B------:R-:W-:-:S03]  /*2010*/  PRMT R22, R14, 0x7632, R22 ;  /* 0x000076320e167816 */ /* 0x000fc60000000016 */
[----:B------:R-:W-:Y:S02]  /*2020*/  HFMA2 R36, R36, 1, 1, R28 ;  /* 0x3c003c0024247831 */ /* 0x000fe4000000001c */
[----:B------:R-:W-:-:S04]  /*2030*/  HADD2 R34, R34, R22 ;  /* 0x0000001622227230 */ /* 0x000fc80000000000 */
[----:B------:R-:W-:Y:S02]  /*2040*/  HFMA2 R2, R34, R68, R2 ;  /* 0x0000004422027231 */ /* 0x000fe40000000002 */
[----:B------:R-:W-:Y:S01]  /*2050*/  HFMA2 R0, R36, R72, R0 ;  /* 0x0000004824007231 */ /* 0x000fe20000000000 */
[----:B------:R-:W-:Y:S06]  /*2060*/  @!P0 BRA `(.L_x_1538) ;  /* 0xffffffe800d88947 */ /* 0x000fec000383ffff */
.L_x_1536:
[----:B------:R-:W0:Y:S01]  /*2070*/  S2R R9, SR_CTAID.X ;  /* 0x0000000000097919 */ /* 0x000e220000002500 */
[----:B------:R-:W1:Y:S01]  /*2080*/  S2UR UR4, SR_CTAID.Y ;  /* 0x00000000000479c3 */ /* 0x000e620000002600 */
[----:B------:R-:W0:Y:S07]  /*2090*/  S2R R12, SR_TID.X ;  /* 0x00000000000c7919 */ /* 0x000e2e0000002100 */
[----:B------:R-:W2:Y:S01]  /*20a0*/  LDC.64 R10, c[0x0][0x3a0] ;  /* 0x0000e800ff0a7b82 */ /* 0x000ea20000000a00 */
[----:B0-----:R-:W-:Y:S01]  /*20b0*/  IMAD R12, R9, 0x80, R12 ;  /* 0x00000080090c7824 */ /* 0x001fe200078e020c */
[----:B------:R-:W-:-:S03]  /*20c0*/  MOV R9, R8 ;  /* 0x0000000800097202 */ /* 0x000fc60000000f00 */
[----:B-1----:R-:W-:-:S05]  /*20d0*/  IMAD R13, R15, UR4, R12 ;  /* 0x000000040f0d7c24 */ /* 0x002fca000f8e020c */
[----:B------:R-:W-:-:S05]  /*20e0*/  SHF.L.U32 R13, R13, 0x2, RZ ;  /* 0x000000020d0d7819 */ /* 0x000fca00000006ff */
[----:B--2---:R-:W-:-:S05]  /*20f0*/  IMAD.WIDE R12, R13, 0x2, R10 ;  /* 0x000000020d0c7825 */ /* 0x004fca00078e020a */
[----:B------:R0:W-:Y:S01]  /*2100*/  ATOM.E.ADD.F16x2.RN.STRONG.GPU P0, RZ, desc[UR8][R12.64], R9 ;  /* 0x800000090cff79a2 */ /* 0x0001e2000c10e108 */
[----:B------:R-:W-:Y:S01]  /*2110*/  BSSY.RECONVERGENT B0, `(.L_x_1539) ;  /* 0x0000010000007945 */ /* 0x000fe20003800200 */
[----:B------:R-:W-:-:S03]  /*2120*/  IMAD.MOV.U32 R14, RZ, RZ, R7 ;  /* 0x000000ffff0e7224 */ /* 0x000fc600078e0007 */
[----:B0-----:R-:W-:Y:S05]  /*2130*/  @P0 BRA `(.L_x_1540) ;  /* 0x0000000000340947 */ /* 0x001fea0003800000 */
[----:B------:R-:W0:Y:S02]  /*2140*/  QSPC.E.S P0, RZ, [R12] ;  /* 0x000000000cff73aa */ /* 0x000e240000000500 */
[----:B0-----:R-:W-:Y:S05]  /*2150*/  @!P0 BRA `(.L_x_1541) ;  /* 0x0000000000208947 */ /* 0x001fea0003800000 */
[----:B------:R-:W-:-:S04]  /*2160*/  MOV R10, R12 ;  /* 0x0000000c000a7202 */ /* 0x000fc80000000f00 */
[----:B------:R-:W-:Y:S02]  /*2170*/  MOV R10, R10 ;  /* 0x0000000a000a7202 */ /* 0x000fe40000000f00 */
[----:B------:R-:W-:-:S07]  /*2180*/  MOV R11, R8 ;  /* 0x00000008000b7202 */ /* 0x000fce0000000f00 */
.L_x_1542:
[----:B------:R-:W0:Y:S02]  /*2190*/  LDS R8, [R10] ;  /* 0x000000000a087984 */ /* 0x000e240000000800 */
[----:B0-----:R-:W-:-:S05]  /*21a0*/  HADD2 R9, R8, R11 ;  /* 0x0000000b08097230 */ /* 0x001fca0000000000 */
[----:B------:R-:W0:Y:S02]  /*21b0*/  ATOMS.CAST.SPIN P0, [R10], R8, R9 ;  /* 0x000000080a00758d */ /* 0x000e240001800009 */
[----:B0-----:R-:W-:Y:S05]  /*21c0*/  @!P0 BRA `(.L_x_1542) ;  /* 0xfffffffc00f08947 */ /* 0x001fea000383ffff */
[----:B------:R-:W-:Y:S05]  /*21d0*/  BRA `(.L_x_1540) ;  /* 0x00000000000c7947 */ /* 0x000fea0003800000 */
.L_x_1541:
[----:B------:R-:W2:Y:S02]  /*21e0*/  LD.E R8, desc[UR8][R12.64] ;  /* 0x000000080c087980 */ /* 0x000ea4000c101900 */
[----:B--2---:R-:W-:-:S05]  /*21f0*/  IMAD.IADD R9, R9, 0x1, R8 ;  /* 0x0000000109097824 */ /* 0x004fca00078e0208 */
[----:B------:R0:W-:Y:S02]  /*2200*/  ST.E desc[UR8][R12.64], R9 ;  /* 0x000000090c007985 */ /* 0x0001e4000c101908 */
.L_x_1540:
[----:B------:R-:W-:Y:S05]  /*2210*/  BSYNC.RECONVERGENT B0 ;  /* 0x0000000000007941 */ /* 0x000fea0003800200 */
.L_x_1539:
[----:B------:R1:W-:Y:S01]  /*2220*/  ATOM.E.ADD.F16x2.RN.STRONG.GPU P0, RZ, desc[UR8][R12.64+0x4], R14 ;  /* 0x8000040e0cff79a2 */ /* 0x0003e2000c10e108 */
[----:B------:R-:W-:Y:S04]  /*2230*/  BSSY.RECONVERGENT B0, `(.L_x_1543) ;  /* 0x000000e000007945 */ /* 0x000fe80003800200 */
[----:B-1----:R-:W-:Y:S05]  /*2240*/  @P0 BRA `(.L_x_1544) ;  /* 0x0000000000300947 */ /* 0x002fea0003800000 */
[----:B------:R-:W1:Y:S02]  /*2250*/  QSPC.E.S P0, RZ, [R12+0x4] ;  /* 0x000004000cff73aa */ /* 0x000e640000000500 */
[----:B-1----:R-:W-:Y:S05]  /*2260*/  @!P0 BRA `(.L_x_1545) ;  /* 0x00000000001c8947 */ /* 0x002fea0003800000 */
[----:B------:R-:W-:-:S04]  /*2270*/  MOV R8, R12 ;  /* 0x0000000c00087202 */ /* 0x000fc80000000f00 */
[----:B------:R-:W-:-:S07]  /*2280*/  MOV R10, R8 ;  /* 0x00000008000a7202 */ /* 0x000fce0000000f00 */
.L_x_1546:
[----:B------:R-:W0:Y:S02]  /*2290*/  LDS R8, [R10+0x4] ;  /* 0x000004000a087984 */ /* 0x000e240000000800 */
[----:B0-----:R-:W-:-:S05]  /*22a0*/  HFMA2 R9, R8, 1, 1, R7 ;  /* 0x3c003c0008097831 */ /* 0x001fca0000000007 */
[----:B------:R-:W0:Y:S02]  /*22b0*/  ATOMS.CAST.SPIN P0, [R10+0x4], R8, R9 ;  /* 0x000004080a00758d */ /* 0x000e240001800009 */
[----:B0-----:R-:W-:Y:S05]  /*22c0*/  @!P0 BRA `(.L_x_1546) ;  /* 0xfffffffc00f08947 */ /* 0x001fea000383ffff */
[----:B------:R-:W-:Y:S05]  /*22d0*/  BRA `(.L_x_1544) ;  /* 0x00000000000c7947 */ /* 0x000fea0003800000 */
.L_x_1545:
[----:B------:R-:W2:Y:S02]  /*22e0*/  LD.E R7, desc[UR8][R12.64+0x4] ;  /* 0x000004080c077980 */ /* 0x000ea4000c101900 */
[----:B--2---:R-:W-:-:S05]  /*22f0*/  IADD3 R7, PT, PT, R14, R7, RZ ;  /* 0x000000070e077210 */ /* 0x004fca0007ffe0ff */
[----:B------:R1:W-:Y:S02]  /*2300*/  ST.E desc[UR8][R12.64+0x4], R7 ;  /* 0x000004070c007985 */ /* 0x0003e4000c101908 */
.L_x_1544:
[----:B------:R-:W-:Y:S05]  /*2310*/  BSYNC.RECONVERGENT B0 ;  /* 0x0000000000007941 */ /* 0x000fea0003800200 */
.L_x_1543:
[----:B01----:R-:W-:-:S04]  /*2320*/  IMAD.WIDE R12, R15, 0x2, R12 ;  /* 0x000000020f0c7825 */ /* 0x003fc800078e020c */
[----:B------:R-:W-:-:S05]  /*2330*/  IMAD.MOV.U32 R7, RZ, RZ, R6 ;  /* 0x000000ffff077224 */ /* 0x000fca00078e0006 */
[----:B------:R0:W-:Y:S01]  /*2340*/  ATOM.E.ADD.F16x2.RN.STRONG.GPU P0, RZ, desc[UR8][R12.64], R7 ;  /* 0x800000070cff79a2 */ /* 0x0001e2000c10e108 */
[----:B------:R-:W-:Y:S01]  /*2350*/  BSSY.RECONVERGENT B0, `(.L_x_1547) ;  /* 0x0000010000007945 */ /* 0x000fe20003800200 */
[----:B------:R-:W-:-:S03]  /*2360*/  MOV R10, R5 ;  /* 0x00000005000a7202 */ /* 0x000fc60000000f00 */
[----:B0-----:R-:W-:Y:S05]  /*2370*/  @P0 BRA `(.L_x_1548) ;  /* 0x0000000000340947 */ /* 0x001fea0003800000 */
[----:B------:R-:W0:Y:S02]  /*2380*/  QSPC.E.S P0, RZ, [R12] ;  /* 0x000000000cff73aa */ /* 0x000e240000000500 */
[----:B0-----:R-:W-:Y:S05]  /*2390*/  @!P0 BRA `(.L_x_1549) ;  /* 0x0000000000208947 */ /* 0x001fea0003800000 */
[----:B------:R-:W-:-:S04]  /*23a0*/  MOV R8, R12 ;  /* 0x0000000c00087202 */ /* 0x000fc80000000f00 */
[----:B------:R-:W-:Y:S01]  /*23b0*/  MOV R8, R8 ;  /* 0x0000000800087202 */ /* 0x000fe20000000f00 */
[----:B------:R-:W-:-:S07]  /*23c0*/  IMAD.MOV.U32 R9, RZ, RZ, R6 ;  /* 0x000000ffff097224 */ /* 0x000fce00078e0006 */
.L_x_1550:
[----:B------:R-:W0:Y:S02]  /*23d0*/  LDS R6, [R8] ;  /* 0x0000000008067984 */ /* 0x000e240000000800 */
[----:B0-----:R-:W-:-:S05]  /*23e0*/  HADD2 R7, R6, R9 ;  /* 0x0000000906077230 */ /* 0x001fca0000000000 */
[----:B------:R-:W0:Y:S02]  /*23f0*/  ATOMS.CAST.SPIN P0, [R8], R6, R7 ;  /* 0x000000060800758d */ /* 0x000e240001800007 */
[----:B0-----:R-:W-:Y:S05]  /*2400*/  @!P0 BRA `(.L_x_1550) ;  /* 0xfffffffc00f08947 */ /* 0x001fea000383ffff */
[----:B------:R-:W-:Y:S05]  /*2410*/  BRA `(.L_x_1548) ;  /* 0x00000000000c7947 */ /* 0x000fea0003800000 */
.L_x_1549:
[----:B------:R-:W2:Y:S02]  /*2420*/  LD.E R6, desc[UR8][R12.64] ;  /* 0x000000080c067980 */ /* 0x000ea4000c101900 */
[----:B--2---:R-:W-:-:S05]  /*2430*/  IADD3 R7, PT, PT, R7, R6, RZ ;  /* 0x0000000607077210 */ /* 0x004fca0007ffe0ff */
[----:B------:R0:W-:Y:S02]  /*2440*/  ST.E desc[UR8][R12.64], R7 ;  /* 0x000000070c007985 */ /* 0x0001e4000c101908 */
.L_x_1548:
[----:B------:R-:W-:Y:S05]  /*2450*/  BSYNC.RECONVERGENT B0 ;  /* 0x0000000000007941 */ /* 0x000fea0003800200 */
.L_x_1547:
[----:B------:R1:W-:Y:S01]  /*2460*/  ATOM.E.ADD.F16x2.RN.STRONG.GPU P0, RZ, desc[UR8][R12.64+0x4], R10 ;  /* 0x8000040a0cff79a2 */ /* 0x0003e2000c10e108 */
[----:B------:R-:W-:Y:S04]  /*2470*/  BSSY.RECONVERGENT B0, `(.L_x_1551) ;  /* 0x000000e000007945 */ /* 0x000fe80003800200 */
[----:B-1----:R-:W-:Y:S05]  /*2480*/  @P0 BRA `(.L_x_1552) ;  /* 0x0000000000300947 */ /* 0x002fea0003800000 */
[----:B------:R-:W1:Y:S02]  /*2490*/  QSPC.E.S P0, RZ, [R12+0x4] ;  /* 0x000004000cff73aa */ /* 0x000e640000000500 */
[----:B-1----:R-:W-:Y:S05]  /*24a0*/  @!P0 BRA `(.L_x_1553) ;  /* 0x00000000001c8947 */ /* 0x002fea0003800000 */
[----:B------:R-:W-:-:S04]  /*24b0*/  MOV R6, R12 ;  /* 0x0000000c00067202 */ /* 0x000fc80000000f00 */
[----:B------:R-:W-:-:S07]  /*24c0*/  MOV R8, R6 ;  /* 0x0000000600087202 */ /* 0x000fce0000000f00 */
.L_x_1554:
[----:B------:R-:W0:Y:S02]  /*24d0*/  LDS R6, [R8+0x4] ;  /* 0x0000040008067984 */ /* 0x000e240000000800 */
[----:B0-----:R-:W-:-:S05]  /*24e0*/  HFMA2 R7, R6, 1, 1, R5 ;  /* 0x3c003c0006077831 */ /* 0x001fca0000000005 */
[----:B------:R-:W0:Y:S02]  /*24f0*/  ATOMS.CAST.SPIN P0, [R8+0x4], R6, R7 ;  /* 0x000004060800758d */ /* 0x000e240001800007 */
[----:B0-----:R-:W-:Y:S05]  /*2500*/  @!P0 BRA `(.L_x_1554) ;  /* 0xfffffffc00f08947 */ /* 0x001fea000383ffff */
[----:B------:R-:W-:Y:S05]  /*2510*/  BRA `(.L_x_1552) ;  /* 0x00000000000c7947 */ /* 0x000fea0003800000 */
.L_x_1553:
[----:B------:R-:W2:Y:S02]  /*2520*/  LD.E R5, desc[UR8][R12.64+0x4] ;  /* 0x000004080c057980 */ /* 0x000ea4000c101900 */
[----:B--2---:R-:W-:-:S05]  /*2530*/  IMAD.IADD R5, R10, 0x1, R5 ;  /* 0x000000010a057824 */ /* 0x004fca00078e0205 */
[----:B------:R1:W-:Y:S02]  /*2540*/  ST.E desc[UR8][R12.64+0x4], R5 ;  /* 0x000004050c007985 */ /* 0x0003e4000c101908 */
.L_x_1552:
[----:B------:R-:W-:Y:S05]  /*2550*/  BSYNC.RECONVERGENT B0 ;  /* 0x0000000000007941 */ /* 0x000fea0003800200 */
.L_x_1551:
        /* <DEDUP_REMOVED lines=8> */
[----:B------:R-:W-:-:S05]  /*25e0*/  IMAD.MOV.U32 R6, RZ, RZ, R12 ;  /* 0x000000ffff067224 */ /* 0x000fca00078e000c */
[----:B------:R-:W-:Y:S02]  /*25f0*/  MOV R6, R6 ;  /* 0x0000000600067202 */ /* 0x000fe40000000f00 */
[----:B------:R-:W-:-:S07]  /*2600*/  MOV R7, R4 ;  /* 0x0000000400077202 */ /* 0x000fce0000000f00 */
.L_x_1558:
[----:B------:R-:W0:Y:S02]  /*2610*/  LDS R4, [R6] ;  /* 0x0000000006047984 */ /* 0x000e240000000800 */
[----:B0-----:R-:W-:-:S05]  /*2620*/  HADD2 R5, R4, R7 ;  /* 0x0000000704057230 */ /* 0x001fca0000000000 */
[----:B------:R-:W0:Y:S02]  /*2630*/  ATOMS.CAST.SPIN P0, [R6], R4, R5 ;  /* 0x000000040600758d */ /* 0x000e240001800005 */
[----:B0-----:R-:W-:Y:S05]  /*2640*/  @!P0 BRA `(.L_x_1558) ;  /* 0xfffffffc00f08947 */ /* 0x001fea000383ffff */
[----:B------:R-:W-:Y:S05]  /*2650*/  BRA `(.L_x_1556) ;  /* 0x00000000000c7947 */ /* 0x000fea0003800000 */
.L_x_1557:
[----:B------:R-:W2:Y:S02]  /*2660*/  LD.E R4, desc[UR8][R12.64] ;  /* 0x000000080c047980 */ /* 0x000ea4000c101900 */
[----:B--2---:R-:W-:-:S05]  /*2670*/  IADD3 R5, PT, PT, R5, R4, RZ ;  /* 0x0000000405057210 */ /* 0x004fca0007ffe0ff */
[----:B------:R0:W-:Y:S02]  /*2680*/  ST.E desc[UR8][R12.64], R5 ;  /* 0x000000050c007985 */ /* 0x0001e4000c101908 */
.L_x_1556:
[----:B------:R-:W-:Y:S05]  /*2690*/  BSYNC.RECONVERGENT B0 ;  /* 0x0000000000007941 */ /* 0x000fea0003800200 */
.L_x_1555:
[----:B------:R1:W-:Y:S01]  /*26a0*/  ATOM.E.ADD.F16x2.RN.STRONG.GPU P0, RZ, desc[UR8][R12.64+0x4], R8 ;  /* 0x800004080cff79a2 */ /* 0x0003e2000c10e108 */
[----:B------:R-:W-:Y:S04]  /*26b0*/  BSSY.RECONVERGENT B0, `(.L_x_1559) ;  /* 0x000000e000007945 */ /* 0x000fe80003800200 */
[----:B-1----:R-:W-:Y:S05]  /*26c0*/  @P0 BRA `(.L_x_1560) ;  /* 0x0000000000300947 */ /* 0x002fea0003800000 */
[----:B------:R-:W1:Y:S02]  /*26d0*/  QSPC.E.S P0, RZ, [R12+0x4] ;  /* 0x000004000cff73aa */ /* 0x000e640000000500 */
[----:B-1----:R-:W-:Y:S05]  /*26e0*/  @!P0 BRA `(.L_x_1561) ;  /* 0x00000000001c8947 */ /* 0x002fea0003800000 */
[----:B------:R-:W-:-:S05]  /*26f0*/  IMAD.MOV.U32 R4, RZ, RZ, R12 ;  /* 0x000000ffff047224 */ /* 0x000fca00078e000c */
[----:B------:R-:W-:-:S07]  /*2700*/  MOV R6, R4 ;  /* 0x0000000400067202 */ /* 0x000fce0000000f00 */
.L_x_1562:
[----:B------:R-:W0:Y:S02]  /*2710*/  LDS R4, [R6+0x4] ;  /* 0x0000040006047984 */ /* 0x000e240000000800 */
[----:B0-----:R-:W-:-:S05]  /*2720*/  HFMA2 R5, R4, 1, 1, R3 ;  /* 0x3c003c0004057831 */ /* 0x001fca0000000003 */
[----:B------:R-:W0:Y:S02]  /*2730*/  ATOMS.CAST.SPIN P0, [R6+0x4], R4, R5 ;  /* 0x000004040600758d */ /* 0x000e240001800005 */
[----:B0-----:R-:W-:Y:S05]  /*2740*/  @!P0 BRA `(.L_x_1562) ;  /* 0xfffffffc00f08947 */ /* 0x001fea000383ffff */
[----:B------:R-:W-:Y:S05]  /*2750*/  BRA `(.L_x_1560) ;  /* 0x00000000000c7947 */ /* 0x000fea0003800000 */
.L_x_1561:
[----:B------:R-:W2:Y:S02]  /*2760*/  LD.E R3, desc[UR8][R12.64+0x4] ;  /* 0x000004080c037980 */ /* 0x000ea4000c101900 */
[----:B--2---:R-:W-:-:S05]  /*2770*/  IADD3 R3, PT, PT, R8, R3, RZ ;  /* 0x0000000308037210 */ /* 0x004fca0007ffe0ff */
[----:B------:R1:W-:Y:S02]  /*2780*/  ST.E desc[UR8][R12.64+0x4], R3 ;  /* 0x000004030c007985 */ /* 0x0003e4000c101908 */
.L_x_1560:
[----:B------:R-:W-:Y:S05]  /*2790*/  BSYNC.RECONVERGENT B0 ;  /* 0x0000000000007941 */ /* 0x000fea0003800200 */
.L_x_1559:
        /* <DEDUP_REMOVED lines=11> */
.L_x_1566:
[----:B------:R-:W0:Y:S02]  /*2850*/  LDS R2, [R4] ;  /* 0x0000000004027984 */ /* 0x000e240000000800 */
[----:B0-----:R-:W-:-:S05]  /*2860*/  HADD2 R3, R2, R5 ;  /* 0x0000000502037230 */ /* 0x001fca0000000000 */
[----:B------:R-:W0:Y:S02]  /*2870*/  ATOMS.CAST.SPIN P0, [R4], R2, R3 ;  /* 0x000000020400758d */ /* 0x000e240001800003 */
[----:B0-----:R-:W-:Y:S05]  /*2880*/  @!P0 BRA `(.L_x_1566) ;  /* 0xfffffffc00f08947 */ /* 0x001fea000383ffff */
[----:B------:R-:W-:Y:S05]  /*2890*/  BRA `(.L_x_1564) ;  /* 0x00000000000c7947 */ /* 0x000fea0003800000 */
.L_x_1565:
[----:B------:R-:W2:Y:S02]  /*28a0*/  LD.E R2, desc[UR8][R12.64] ;  /* 0x000000080c027980 */ /* 0x000ea4000c101900 */
[----:B--2---:R-:W-:-:S05]  /*28b0*/  IMAD.IADD R3, R3, 0x1, R2 ;  /* 0x0000000103037824 */ /* 0x004fca00078e0202 */
[----:B------:R0:W-:Y:S02]  /*28c0*/  ST.E desc[UR8][R12.64], R3 ;  /* 0x000000030c007985 */ /* 0x0001e4000c101908 */
.L_x_1564:
[----:B------:R-:W-:Y:S05]  /*28d0*/  BSYNC.RECONVERGENT B0 ;  /* 0x0000000000007941 */ /* 0x000fea0003800200 */
.L_x_1563:
[----:B------:R1:W-:Y:S02]  /*28e0*/  ATOM.E.ADD.F16x2.RN.STRONG.GPU P0, RZ, desc[UR8][R12.64+0x4], R7 ;  /* 0x800004070cff79a2 */ /* 0x0003e4000c10e108 */
[----:B-1----:R-:W-:Y:S05]  /*28f0*/  @P0 EXIT ;  /* 0x000000000000094d */ /* 0x002fea0003800000 */
[----:B------:R-:W1:Y:S02]  /*2900*/  QSPC.E.S P0, RZ, [R12+0x4] ;  /* 0x000004000cff73aa */ /* 0x000e640000000500 */
[----:B-1----:R-:W-:Y:S05]  /*2910*/  @!P0 BRA `(.L_x_1567) ;  /* 0x00000000001c8947 */ /* 0x002fea0003800000 */
[----:B------:R-:W-:-:S04]  /*2920*/  MOV R2, R12 ;  /* 0x0000000c00027202 */ /* 0x000fc80000000f00 */
[----:B------:R-:W-:-:S07]  /*2930*/  MOV R4, R2 ;  /* 0x0000000200047202 */ /* 0x000fce0000000f00 */
.L_x_1568:
[----:B------:R-:W0:Y:S02]  /*2940*/  LDS R2, [R4+0x4] ;  /* 0x0000040004027984 */ /* 0x000e240000000800 */
[----:B0-----:R-:W-:-:S05]  /*2950*/  HFMA2 R3, R2, 1, 1, R0 ;  /* 0x3c003c0002037831 */ /* 0x001fca0000000000 */
[----:B------:R-:W0:Y:S02]  /*2960*/  ATOMS.CAST.SPIN P0, [R4+0x4], R2, R3 ;  /* 0x000004020400758d */ /* 0x000e240001800003 */
[----:B0-----:R-:W-:Y:S05]  /*2970*/  @!P0 BRA `(.L_x_1568) ;  /* 0xfffffffc00f08947 */ /* 0x001fea000383ffff */
[----:B------:R-:W-:Y:S05]  /*2980*/  EXIT ;  /* 0x000000000000794d */ /* 0x000fea0003800000 */
.L_x_1567:
[----:B------:R-:W0:Y:S02]  /*2990*/  LD.E R0, desc[UR8][R12.64+0x4] ;  /* 0x000004080c007980 */ /* 0x000e24000c101900 */
[----:B0-----:R-:W-:-:S05]  /*29a0*/  IADD3 R3, PT, PT, R7, R0, RZ ;  /* 0x0000000007037210 */ /* 0x001fca0007ffe0ff */
[----:B------:R-:W-:Y:S01]  /*29b0*/  ST.E desc[UR8][R12.64+0x4], R3 ;  /* 0x000004030c007985 */ /* 0x000fe2000c101908 */
[----:B------:R-:W-:Y:S05]  /*29c0*/  EXIT ;  /* 0x000000000000794d */ /* 0x000fea0003800000 */
.L_x_1569:
        /* <DEDUP_REMOVED lines=11> */
.L_x_1876:


//--------------------- .text._ZN4vllm4gptq33gemm_half_q_half_gptq_8bit_kernelILb1ELi3EEEvPK6__halfPKjS6_S4_PS2_iiiibPKi --------------------------
	.section	.text._ZN4vllm4gptq33gemm_half_q_half_gptq_8bit_kernelILb1ELi3EEEvPK6__halfPKjS6_S4_PS2_iiiibPKi,"ax",@progbits
	.align	128
        .global         _ZN4vllm4gptq33gemm_half_q_half_gptq_8bit_kernelILb1ELi3EEEvPK6__halfPKjS6_S4_PS2_iiiibPKi
        .type           _ZN4vllm4gptq33gemm_half_q_half_gptq_8bit_kernelILb1ELi3EEEvPK6__halfPKjS6_S4_PS2_iiiibPKi,@function
        .size           _ZN4vllm4gptq33gemm_half_q_half_gptq_8bit_kernelILb1ELi3EEEvPK6__halfPKjS6_S4_PS2_iiiibPKi,(.L_x_1877 - _ZN4vllm4gptq33gemm_half_q_half_gptq_8bit_kernelILb1ELi3EEEvPK6__halfPKjS6_S4_PS2_iiiibPKi)
        .other          _ZN4vllm4gptq33gemm_half_q_half_gptq_8bit_kernelILb1ELi3EEEvPK6__halfPKjS6_S4_PS2_iiiibPKi,@"STO_CUDA_ENTRY STV_DEFAULT"
_ZN4vllm4gptq33gemm_half_q_half_gptq_8bit_kernelILb1ELi3EEEvPK6__halfPKjS6_S4_PS2_iiiibPKi:
.text._ZN4vllm4gptq33gemm_half_q_half_gptq_8bit_kernelILb1ELi3EEEvPK6__halfPKjS6_S4_PS2_iiiibPKi:
[----:B------:R-:W-:Y:S01]  /*0000*/  LDC R1, c[0x0][0x37c] ;  /* 0x0000df00ff017b82 */ /* 0x000fe20000000800 */
[----:B------:R-:W0:Y:S07]  /*0010*/  S2R R0, SR_CTAID.Z ;  /* 0x0000000000007919 */ /* 0x000e2e0000002700 */
[----:B------:R-:W1:Y:S01]  /*0020*/  LDC R5, c[0x0][0x3b0] ;  /* 0x0000ec00ff057b82 */ /* 0x000e620000000800 */
[----:B------:R-:W2:Y:S01]  /*0030*/  LDCU.64 UR8, c[0x0][0x358] ;  /* 0x00006b00ff0877ac */ /* 0x000ea20008000a00 */
[----:B------:R-:W-:Y:S01]  /*0040*/  BSSY.RECONVERGENT B0, `(.L_x_1570) ;  /* 0x0000045000007945 */ /* 0x000fe20003800200 */
[----:B------:R-:W3:Y:S01]  /*0050*/  S2R R7, SR_TID.X ;  /* 0x0000000000077919 */ /* 0x000ee20000002100 */
[----:B------:R-:W4:Y:S04]  /*0060*/  S2R R4, SR_CTAID.X ;  /* 0x0000000000047919 */ /* 0x000f280000002500 */
[----:B------:R-:W1:Y:S01]  /*0070*/  S2UR UR7, SR_CTAID.Y ;  /* 0x00000000000779c3 */ /* 0x000e620000002600 */
        /* <DEDUP_REMOVED lines=10> */
[----:B------:R-:W-:Y:S02]  /*0120*/  UIMAD UR6, UR7, 0x3, URZ ;  /* 0x00000003070678a4 */ /* 0x000fe4000f8e02ff */
        /* <DEDUP_REMOVED lines=8> */
[----:B------:R-:W-:Y:S02]  /*01b0*/  IADD3 R7, P0, PT, R2, R6, RZ ;  /* 0x0000000602077210 */ /* 0x000fe40007f1e0ff */
[----:B------:R-:W-:Y:S02]  /*01c0*/  IADD3 R9, PT, PT, R8, R5, RZ ;  /* 0x0000000508097210 */ /* 0x000fe40007ffe0ff */
[----:B------:R-:W-:Y:S02]  /*01d0*/  LEA.HI.X.SX32 R10, R6, RZ, 0x1, P0 ;  /* 0x000000ff060a7211 */ /* 0x000fe400000f0eff */
[C---:B------:R-:W-:Y:S02]  /*01e0*/  IADD3 R12, P2, PT, R2.reuse, R8, RZ ;  /* 0x00000008020c7210 */ /* 0x040fe40007f5e0ff */
[----:B------:R-:W-:-:S02]  /*01f0*/  IADD3 R2, P0, PT, R2, R9, RZ ;  /* 0x0000000902027210 */ /* 0x000fc40007f1e0ff */
[C---:B0-----:R-:W-:Y:S02]  /*0200*/  LEA R6, P1, R7.reuse, UR4, 0x1 ;  /* 0x0000000407067c11 */ /* 0x041fe4000f8208ff */
[----:B------:R-:W-:Y:S02]  /*0210*/  LEA.HI.X.SX32 R13, R8, RZ, 0x1, P2 ;  /* 0x000000ff080d7211 */ /* 0x000fe400010f0eff */
[----:B------:R-:W-:Y:S02]  /*0220*/  LEA.HI.X R7, R7, UR5, R10, 0x1, P1 ;  /* 0x0000000507077c11 */ /* 0x000fe400088f0c0a */
[----:B------:R-:W-:Y:S02]  /*0230*/  LEA.HI.X.SX32 R11, R9, RZ, 0x1, P0 ;  /* 0x000000ff090b7211 */ /* 0x000fe400000f0eff */
[----:B------:R-:W-:Y:S02]  /*0240*/  LEA R8, P1, R12, UR4, 0x1 ;  /* 0x000000040c087c11 */ /* 0x000fe4000f8208ff */
[----:B------:R-:W-:Y:S01]  /*0250*/  LEA R10, P0, R2, UR4, 0x1 ;  /* 0x00000004020a7c11 */ /* 0x000fe2000f8008ff */
[----:B------:R-:W2:Y:S01]  /*0260*/  LDG.E.U16.CONSTANT R7, desc[UR8][R6.64] ;  /* 0x0000000806077981 */ /* 0x000ea2000c1e9500 */
[----:B------:R-:W-:-:S02]  /*0270*/  LEA.HI.X R9, R12, UR5, R13, 0x1, P1 ;  /* 0x000000050c097c11 */ /* 0x000fc400088f0c0d */
[----:B------:R-:W-:-:S04]  /*0280*/  LEA.HI.X R11, R2, UR5, R11, 0x1, P0 ;  /* 0x00000005020b7c11 */ /* 0x000fc800080f0c0b */
[----:B------:R-:W3:Y:S04]  /*0290*/  LDG.E.U16.CONSTANT R9, desc[UR8][R8.64] ;  /* 0x0000000808097981 */ /* 0x000ee8000c1e9500 */
[----:B------:R-:W4:Y:S04]  /*02a0*/  LDG.E.U16.CONSTANT R11, desc[UR8][R10.64] ;  /* 0x000000080a0b7981 */ /* 0x000f28000c1e9500 */
[----:B--2---:R0:W-:Y:S04]  /*02b0*/  STS.U16 [R4], R7 ;  /* 0x0000000704007388 */ /* 0x0041e80000000400 */
[----:B---3--:R0:W-:Y:S04]  /*02c0*/  STS.U16 [R4+0x100], R9 ;  /* 0x0001000904007388 */ /* 0x0081e80000000400 */
[----:B----4-:R0:W-:Y:S01]  /*02d0*/  STS.U16 [R4+0x200], R11 ;  /* 0x0002000b04007388 */ /* 0x0101e20000000400 */
[----:B------:R-:W-:Y:S05]  /*02e0*/  BRA `(.L_x_1571) ;  /* 0x0000000000687947 */ /* 0x000fea0003800000 */
.L_x_1572:
[C---:B------:R-:W-:Y:S01]  /*02f0*/  LEA R6, P0, R2.reuse, UR10, 0x2 ;  /* 0x0000000a02067c11 */ /* 0x040fe2000f8010ff */
[----:B------:R-:W-:Y:S01]  /*0300*/  IMAD R15, R5, UR6, RZ ;  /* 0x00000006050f7c24 */ /* 0x000fe2000f8e02ff */
[----:B------:R-:W0:Y:S02]  /*0310*/  LDCU.64 UR4, c[0x0][0x380] ;  /* 0x00007000ff0477ac */ /* 0x000e240008000a00 */
[----:B------:R-:W-:-:S05]  /*0320*/  LEA.HI.X R7, R2, UR11, RZ, 0x2, P0 ;  /* 0x0000000b02077c11 */ /* 0x000fca00080f14ff */
[----:B------:R-:W2:Y:S01]  /*0330*/  LDG.E.CONSTANT R6, desc[UR8][R6.64] ;  /* 0x0000000806067981 */ /* 0x000ea2000c1e9900 */
[----:B------:R-:W-:-:S04]  /*0340*/  IADD3 R17, PT, PT, R15, R5, RZ ;  /* 0x000000050f117210 */ /* 0x000fc80007ffe0ff */
[----:B------:R-:W-:Y:S02]  /*0350*/  IADD3 R19, PT, PT, R17, R5, RZ ;  /* 0x0000000511137210 */ /* 0x000fe40007ffe0ff */
[----:B--2---:R-:W-:Y:S02]  /*0360*/  SHF.R.S32.HI R2, RZ, 0x1f, R6 ;  /* 0x0000001fff027819 */ /* 0x004fe40000011406 */
[-C--:B------:R-:W-:Y:S02]  /*0370*/  IADD3 R13, P0, PT, R15, R6.reuse, RZ ;  /* 0x000000060f0d7210 */ /* 0x080fe40007f1e0ff */
[-C--:B------:R-:W-:Y:S02]  /*0380*/  IADD3 R9, P1, PT, R17, R6.reuse, RZ ;  /* 0x0000000611097210 */ /* 0x080fe40007f3e0ff */
[----:B------:R-:W-:Y:S02]  /*0390*/  IADD3 R11, P2, PT, R19, R6, RZ ;  /* 0x00000006130b7210 */ /* 0x000fe40007f5e0ff */
[----:B------:R-:W-:-:S02]  /*03a0*/  LEA.HI.X.SX32 R14, R15, R2, 0x1, P0 ;  /* 0x000000020f0e7211 */ /* 0x000fc400000f0eff */
[-C--:B------:R-:W-:Y:S02]  /*03b0*/  LEA.HI.X.SX32 R12, R17, R2.reuse, 0x1, P1 ;  /* 0x00000002110c7211 */ /* 0x080fe400008f0eff */
[----:B------:R-:W-:Y:S02]  /*03c0*/  LEA.HI.X.SX32 R2, R19, R2, 0x1, P2 ;  /* 0x0000000213027211 */ /* 0x000fe400010f0eff */
[----:B0-----:R-:W-:Y:S02]  /*03d0*/  LEA R6, P0, R13, UR4, 0x1 ;  /* 0x000000040d067c11 */ /* 0x001fe4000f8008ff */
[----:B------:R-:W-:Y:S02]  /*03e0*/  LEA R8, P1, R9, UR4, 0x1 ;  /* 0x0000000409087c11 */ /* 0x000fe4000f8208ff */
[----:B------:R-:W-:Y:S02]  /*03f0*/  LEA R10, P2, R11, UR4, 0x1 ;  /* 0x000000040b0a7c11 */ /* 0x000fe4000f8408ff */
[----:B------:R-:W-:-:S02]  /*0400*/  LEA.HI.X R7, R13, UR5, R14, 0x1, P0 ;  /* 0x000000050d077c11 */ /* 0x000fc400080f0c0e */
[----:B------:R-:W-:Y:S02]  /*0410*/  LEA.HI.X R9, R9, UR5, R12, 0x1, P1 ;  /* 0x0000000509097c11 */ /* 0x000fe400088f0c0c */
[----:B------:R-:W-:Y:S02]  /*0420*/  LEA.HI.X R11, R11, UR5, R2, 0x1, P2 ;  /* 0x000000050b0b7c11 */ /* 0x000fe400090f0c02 */
[----:B------:R-:W2:Y:S04]  /*0430*/  LDG.E.U16.CONSTANT R7, desc[UR8][R6.64] ;  /* 0x0000000806077981 */ /* 0x000ea8000c1e9500 */
[----:B------:R-:W3:Y:S04]  /*0440*/  LDG.E.U16.CONSTANT R9, desc[UR8][R8.64] ;  /* 0x0000000808097981 */ /* 0x000ee8000c1e9500 */
[----:B------:R-:W4:Y:S04]  /*0450*/  LDG.E.U16.CONSTANT R11, desc[UR8][R10.64] ;  /* 0x000000080a0b7981 */ /* 0x000f28000c1e9500 */
[----:B--2---:R1:W-:Y:S04]  /*0460*/  STS.U16 [R4], R7 ;  /* 0x0000000704007388 */ /* 0x0043e80000000400 */
[----:B---3--:R1:W-:Y:S04]  /*0470*/  STS.U16 [R4+0x100], R9 ;  /* 0x0001000904007388 */ /* 0x0083e80000000400 */
[----:B----4-:R1:W-:Y:S02]  /*0480*/  STS.U16 [R4+0x200], R11 ;  /* 0x0002000b04007388 */ /* 0x0103e40000000400 */
.L_x_1571:
[----:B------:R-:W-:Y:S05]  /*0490*/  BSYNC.RECONVERGENT B0 ;  /* 0x0000000000007941 */ /* 0x000fea0003800200 */
.L_x_1570:
[----:B------:R-:W2:Y:S02]  /*04a0*/  LDCU UR10, c[0x0][0x3ac] ;  /* 0x00007580ff0a77ac */ /* 0x000ea40008000800 */
[----:B--2---:R-:W-:-:S04]  /*04b0*/  MOV R17, UR10 ;  /* 0x0000000a00117c02 */ /* 0x004fc80008000f00 */
[----:B------:R-:W-:-:S13]  /*04c0*/  ISETP.GE.AND P0, PT, R16, R17, PT ;  /* 0x000000111000720c */ /* 0x000fda0003f06270 */
[----:B------:R-:W-:Y:S05]  /*04d0*/  @P0 EXIT ;  /* 0x000000000000094d */ /* 0x000fea0003800000 */
[----:B01----:R-:W0:Y:S01]  /*04e0*/  LDC R4, c[0x0][0x3b4] ;  /* 0x0000ed00ff047b82 */ /* 0x003e220000000800 */
[----:B------:R-:W-:Y:S01]  /*04f0*/  IMAD R0, R0, R17, RZ ;  /* 0x0000001100007224 */ /* 0x000fe200078e02ff */
[----:B------:R-:W1:Y:S01]  /*0500*/  LDCU.64 UR4, c[0x0][0x388] ;  /* 0x00007100ff0477ac */ /* 0x000e620008000a00 */
[----:B------:R-:W-:Y:S02]  /*0510*/  SHF.R.S32.HI R18, RZ, 0x2, R16 ;  /* 0x00000002ff127819 */ /* 0x000fe40000011410 */
[----:B------:R-:W-:Y:S02]  /*0520*/  PRMT R49, RZ, 0x5410, RZ ;  /* 0x00005410ff317816 */ /* 0x000fe400000000ff */
[----:B------:R-:W-:Y:S02]  /*0530*/  PRMT R37, RZ, 0x5410, RZ ;  /* 0x00005410ff257816 */ /* 0x000fe400000000ff */
[----:B------:R-:W-:Y:S02]  /*0540*/  PRMT R48, RZ, 0x5410, RZ ;  /* 0x00005410ff307816 */ /* 0x000fe400000000ff */
[----:B------:R-:W-:-:S02]  /*0550*/  PRMT R36, RZ, 0x5410, RZ ;  /* 0x00005410ff247816 */ /* 0x000fc400000000ff */
[----:B------:R-:W-:Y:S02]  /*0560*/  PRMT R47, RZ, 0x5410, RZ ;  /* 0x00005410ff2f7816 */ /* 0x000fe400000000ff */
[----:B------:R-:W-:Y:S02]  /*0570*/  PRMT R35, RZ, 0x5410, RZ ;  /* 0x00005410ff237816 */ /* 0x000fe400000000ff */
        /* <DEDUP_REMOVED lines=10> */
[----:B------:R-:W-:-:S05]  /*0620*/  SHF.L.U32 R11, R0, 0x5, RZ ;  /* 0x00000005000b7819 */ /* 0x000fca00000006ff */
        /* <DEDUP_REMOVED lines=21> */
[----:B------:R0:W2:Y:S02]  /*0780*/  F2I.FTZ.U32.TRUNC.NTZ R7, R6 ;  /* 0x0000000600077305 */ /* 0x0000a4000021f000 */
[----:B0-----:R-:W-:Y:S02]  /*0790*/  HFMA2 R6, -RZ, RZ, 0, 0 ;  /* 0x00000000ff067431 */ /* 0x001fe400000001ff */
[----:B--2---:R-:W-:-:S04]  /*07a0*/  IMAD R9, R9, R7, RZ ;  /* 0x0000000709097224 */ /* 0x004fc800078e02ff */
[----:B------:R-:W-:Y:S02]  /*07b0*/  IMAD.HI.U32 R7, R7, R9, R6 ;  /* 0x0000000907077227 */ /* 0x000fe400078e0006 */
[----:B------:R-:W0:Y:S04]  /*07c0*/  LDC.64 R8, c[0x0][0x398] ;  /* 0x0000e600ff087b82 */ /* 0x000e280000000a00 */
[----:B------:R-:W-:-:S05]  /*07d0*/  IMAD.HI.U32 R21, R7, R26, RZ ;  /* 0x0000001a07157227 */ /* 0x000fca00078e00ff */
[----:B------:R-:W-:-:S05]  /*07e0*/  IADD3 R7, PT, PT, RZ, -R21, RZ ;  /* 0x80000015ff077210 */ /* 0x000fca0007ffe0ff */
[----:B------:R-:W-:Y:S02]  /*07f0*/  IMAD R4, R19, R7, R26 ;  /* 0x0000000713047224 */ /* 0x000fe400078e021a */
[----:B------:R-:W2:Y:S03]  /*0800*/  LDC.64 R6, c[0x0][0x390] ;  /* 0x0000e400ff067b82 */ /* 0x000ea60000000a00 */
[----:B------:R-:W-:-:S13]  /*0810*/  ISETP.GE.U32.AND P0, PT, R4, R19, PT ;  /* 0x000000130400720c */ /* 0x000fda0003f06070 */
[----:B------:R-:W-:Y:S02]  /*0820*/  @P0 IADD3 R4, PT, PT, -R19, R4, RZ ;  /* 0x0000000413040210 */ /* 0x000fe40007ffe1ff */
[----:B------:R-:W-:Y:S02]  /*0830*/  @P0 IADD3 R21, PT, PT, R21, 0x1, RZ ;  /* 0x0000000115150810 */ /* 0x000fe40007ffe0ff */
[----:B------:R-:W-:Y:S02]  /*0840*/  ISETP.GE.U32.AND P1, PT, R4, R19, PT ;  /* 0x000000130400720c */ /* 0x000fe40003f26070 */
[----:B------:R-:W-:-:S04]  /*0850*/  IADD3 R59, P0, PT, R16, R11, RZ ;  /* 0x0000000b103b7210 */ /* 0x000fc80007f1e0ff */
[----:B------:R-:W-:Y:S02]  /*0860*/  LEA.HI.X.SX32 R2, R11, R2, 0x1, P0 ;  /* 0x000000020b027211 */ /* 0x000fe400000f0eff */
[----:B------:R-:W-:-:S05]  /*0870*/  ISETP.GE.U32.AND P0, PT, R26, R5, PT ;  /* 0x000000051a00720c */ /* 0x000fca0003f06070 */
[----:B------:R-:W-:Y:S02]  /*0880*/  @P1 IADD3 R21, PT, PT, R21, 0x1, RZ ;  /* 0x0000000115151810 */ /* 0x000fe40007ffe0ff */
[----:B------:R-:W-:Y:S02]  /*0890*/  @!P2 LOP3.LUT R21, RZ, R19, RZ, 0x33, !PT ;  /* 0x00000013ff15a212 */ /* 0x000fe400078e33ff */
[----:B-1----:R-:W-:-:S03]  /*08a0*/  LEA R58, P1, R59, UR4, 0x2 ;  /* 0x000000043b3a7c11 */ /* 0x002fc6000f8210ff */
[----:B------:R-:W-:Y:S01]  /*08b0*/  IMAD R13, R17, R21, RZ ;  /* 0x00000015110d7224 */ /* 0x000fe200078e02ff */
        /* <DEDUP_REMOVED lines=12> */
[----:B------:R-:W-:Y:S01]  /*0980*/  IADD3 R19, PT, PT, R26, R19, RZ ;  /* 0x000000131a137210 */ /* 0x000fe20007ffe0ff */
[----:B------:R-:W-:Y:S01]  /*0990*/  UMOV UR4, 0x400 ;  /* 0x0000040000047882 */ /* 0x000fe20000000000 */
[----:B------:R-:W-:Y:S01]  /*09a0*/  PRMT R49, RZ, 0x7610, R49 ;  /* 0x00007610ff317816 */ /* 0x000fe20000000031 */
[----:B------:R-:W3:Y:S01]  /*09b0*/  LDCU.U8 UR6, c[0x0][0x3b8] ;  /* 0x00007700ff0677ac */ /* 0x000ee20008000000 */
[----:B------:R-:W-:Y:S01]  /*09c0*/  MOV R23, R19 ;  /* 0x0000001300177202 */ /* 0x000fe20000000f00 */
[----:B-1----:R-:W-:Y:S01]  /*09d0*/  ULEA UR4, UR5, UR4, 0x18 ;  /* 0x0000000405047291 */ /* 0x002fe2000f8ec0ff */
[----:B--2---:R-:W-:-:S02]  /*09e0*/  SHF.R.U32.HI R20, RZ, 0x10, R4 ;  /* 0x00000010ff147819 */ /* 0x004fc40000011604 */
[--C-:B------:R-:W-:Y:S02]  /*09f0*/  SHF.R.U32.HI R22, RZ, 0x8, R4.reuse ;  /* 0x00000008ff167819 */ /* 0x100fe40000011604 */
[----:B------:R-:W-:Y:S02]  /*0a00*/  SHF.R.U32.HI R24, RZ, 0x18, R4 ;  /* 0x00000018ff187819 */ /* 0x000fe40000011604 */
[----:B------:R-:W-:Y:S02]  /*0a10*/  LOP3.LUT R25, R4, 0xff, RZ, 0xc0, !PT ;  /* 0x000000ff04197812 */ /* 0x000fe400078ec0ff */
[----:B------:R-:W-:Y:S02]  /*0a20*/  LOP3.LUT R20, R20, 0xff, RZ, 0xc0, !PT ;  /* 0x000000ff14147812 */ /* 0x000fe400078ec0ff */
[----:B0--3--:R-:W-:-:S07]  /*0a30*/  LOP3.LUT R22, R22, 0xff, RZ, 0xc0, !PT ;  /* 0x000000ff16167812 */ /* 0x009fce00078ec0ff */
.L_x_1574:
[----:B------:R-:W-:Y:S01]  /*0a40*/  ISETP.NE.AND P0, PT, R26, R23, PT ;  /* 0x000000171a00720c */ /* 0x000fe20003f05270 */
[----:B------:R-:W0:Y:S08]  /*0a50*/  LDC.64 R12, c[0x0][0x390] ;  /* 0x0000e400ff0c7b82 */ /* 0x000e300000000a00 */
[----:B------:R-:W1:Y:S08]  /*0a60*/  LDC.64 R14, c[0x0][0x398] ;  /* 0x0000e600ff0e7b82 */ /* 0x000e700000000a00 */
[----:B------:R-:W2:Y:S02]  /*0a70*/  @!P0 LDC R4, c[0x0][0x3ac] ;  /* 0x0000eb00ff048b82 */ /* 0x000ea40000000800 */
[----:B--2---:R-:W-:-:S05]  /*0a80*/  @!P0 IMAD R9, R21, R4, R4 ;  /* 0x0000000415098224 */ /* 0x004fca00078e0204 */
[----:B------:R-:W-:-:S04]  /*0a90*/  @!P0 SHF.R.S32.HI R4, RZ, 0x1f, R9 ;  /* 0x0000001fff048819 */ /* 0x000fc80000011409 */
[----:B------:R-:W-:-:S04]  /*0aa0*/  @!P0 LEA.HI R5, R4, R9, RZ, 0x2 ;  /* 0x0000000904058211 */ /* 0x000fc800078f10ff */
[----:B------:R-:W-:-:S05]  /*0ab0*/  @!P0 LEA.HI.SX32 R5, R5, R18, 0x1e ;  /* 0x0000001205058211 */ /* 0x000fca00078ff2ff */
[----:B0-----:R-:W-:Y:S02]  /*0ac0*/  @!P0 IMAD.WIDE R12, R5, 0x4, R12 ;  /* 0x00000004050c8825 */ /* 0x001fe400078e020c */
[----:B------:R0:W2:Y:S04]  /*0ad0*/  LDG.E.128.CONSTANT R4, desc[UR8][R58.64] ;  /* 0x000000083a047981 */ /* 0x0000a8000c1e9d00 */
[----:B------:R-:W3:Y:S01]  /*0ae0*/  @!P0 LDG.E.CONSTANT R12, desc[UR8][R12.64] ;  /* 0x000000080c0c8981 */ /* 0x000ee2000c1e9900 */
[----:B------:R-:W-:-:S05]  /*0af0*/  @!P0 IADD3 R9, PT, PT, R16, R9, RZ ;  /* 0x0000000910098210 */ /* 0x000fca0007ffe0ff */
[----:B-1----:R-:W-:-:S05]  /*0b00*/  @!P0 IMAD.WIDE R14, R9, 0x2, R14 ;  /* 0x00000002090e8825 */ /* 0x002fca00078e020e */
[----:B------:R-:W4:Y:S04]  /*0b10*/  @!P0 LDG.E.CONSTANT R31, desc[UR8][R14.64] ;  /* 0x000000080e1f8981 */ /* 0x000f28000c1e9900 */
[----:B------:R-:W4:Y:S01]  /*0b20*/  @!P0 LDG.E.CONSTANT R34, desc[UR8][R14.64+0x4] ;  /* 0x000004080e228981 */ /* 0x000f22000c1e9900 */
[----:B------:R-:W-:-:S05]  /*0b30*/  MOV R17, UR10 ;  /* 0x0000000a00117c02 */ /* 0x000fca0008000f00 */
[----:B0-----:R-:W-:-:S05]  /*0b40*/  IMAD.WIDE R58, R17, 0x4, R58 ;  /* 0x00000004113a7825 */ /* 0x001fca00078e023a */
[----:B------:R0:W4:Y:S01]  /*0b50*/  LDG.E.128.CONSTANT R8, desc[UR8][R58.64] ;  /* 0x000000083a087981 */ /* 0x000122000c1e9d00 */
[----:B------:R-:W-:-:S04]  /*0b60*/  UPRMT UR5, UR6, 0x8880, URZ ;  /* 0x0000888006057896 */ /* 0x000fc800080000ff */
[----:B------:R-:W-:-:S04]  /*0b70*/  UISETP.NE.AND UP0, UPT, UR5, URZ, UPT ;  /* 0x000000ff0500728c */ /* 0x000fc8000bf05270 */
[----:B------:R-:W-:Y:S01]  /*0b80*/  USEL UR5, URZ, 0x1, UP0 ;  /* 0x00000001ff057887 */ /* 0x000fe20008000000 */
[----:B0-----:R-:W-:Y:S01]  /*0b90*/  IMAD.WIDE R58, R17, 0x4, R58 ;  /* 0x00000004113a7825 */ /* 0x001fe200078e023a */
[----:B--2---:R-:W-:Y:S02]  /*0ba0*/  LOP3.LUT R13, R7, 0xff, RZ, 0xc0, !PT ;  /* 0x000000ff070d7812 */ /* 0x004fe400078ec0ff */
[----:B---3--:R-:W-:-:S04]  /*0bb0*/  @!P0 SHF.R.U32.HI R24, RZ, 0x18, R12 ;  /* 0x00000018ff188819 */ /* 0x008fc8000001160c */
[----:B------:R-:W-:Y:S02]  /*0bc0*/  IADD3 R28, PT, PT, R24, UR5, RZ ;  /* 0x00000005181c7c10 */ /* 0x000fe4000fffe0ff */
[----:B------:R-:W-:Y:S02]  /*0bd0*/  @!P0 LOP3.LUT R25, R12, 0xff, RZ, 0xc0, !PT ;  /* 0x000000ff0c198812 */ /* 0x000fe400078ec0ff */
[----:B------:R-:W-:Y:S02]  /*0be0*/  IADD3 R38, PT, PT, -R28, R13, RZ ;  /* 0x0000000d1c267210 */ /* 0x000fe40007ffe1ff */
[----:B------:R-:W-:Y:S02]  /*0bf0*/  SHF.R.U32.HI R13, RZ, 0x8, R4 ;  /* 0x00000008ff0d7819 */ /* 0x000fe40000011604 */
[----:B------:R-:W-:Y:S02]  /*0c00*/  IADD3 R27, PT, PT, R25, UR5, RZ ;  /* 0x00000005191b7c10 */ /* 0x000fe4000fffe0ff */
[----:B------:R-:W-:-:S02]  /*0c10*/  LOP3.LUT R30, R13, 0xff, RZ, 0xc0, !PT ;  /* 0x000000ff0d1e7812 */ /* 0x000fc400078ec0ff */
[----:B------:R-:W-:Y:S02]  /*0c20*/  SHF.R.U32.HI R13, RZ, 0x10, R4 ;  /* 0x00000010ff0d7819 */ /* 0x000fe40000011604 */
[C---:B------:R-:W-:Y:S02]  /*0c30*/  LOP3.LUT R14, R4.reuse, 0xff, RZ, 0xc0, !PT ;  /* 0x000000ff040e7812 */ /* 0x040fe400078ec0ff */
[----:B------:R-:W-:Y:S02]  /*0c40*/  LEA.HI R33, R4, -R27, RZ, 0x8 ;  /* 0x8000001b04217211 */ /* 0x000fe400078f40ff */
[----:B------:R-:W-:Y:S02]  /*0c50*/  LOP3.LUT R32, R13, 0xff, RZ, 0xc0, !PT ;  /* 0x000000ff0d207812 */ /* 0x000fe400078ec0ff */
[--C-:B------:R-:W-:Y:S02]  /*0c60*/  SHF.R.U32.HI R4, RZ, 0x10, R7.reuse ;  /* 0x00000010ff047819 */ /* 0x100fe40000011607 */
[----:B------:R-:W-:-:S02]  /*0c70*/  SHF.R.U32.HI R13, RZ, 0x8, R7 ;  /* 0x00000008ff0d7819 */ /* 0x000fc40000011607 */
[----:B------:R-:W-:Y:S02]  /*0c80*/  LOP3.LUT R15, R4, 0xff, RZ, 0xc0, !PT ;  /* 0x000000ff040f7812 */ /* 0x000fe400078ec0ff */
[----:B------:R-:W-:Y:S02]  /*0c90*/  LOP3.LUT R13, R13, 0xff, RZ, 0xc0, !PT ;  /* 0x000000ff0d0d7812 */ /* 0x000fe400078ec0ff */
[----:B------:R-:W-:Y:S02]  /*0ca0*/  @!P0 SHF.R.U32.HI R4, RZ, 0x8, R12 ;  /* 0x00000008ff048819 */ /* 0x000fe4000001160c */
[C---:B------:R-:W-:Y:S02]  /*0cb0*/  IADD3 R14, PT, PT, -R27.reuse, R14, RZ ;  /* 0x0000000e1b0e7210 */ /* 0x040fe40007ffe1ff */
[----:B------:R-:W-:Y:S02]  /*0cc0*/  IADD3 R30, PT, PT, -R27, R30, RZ ;  /* 0x0000001e1b1e7210 */ /* 0x000fe40007ffe1ff */
[----:B------:R-:W-:-:S02]  /*0cd0*/  IADD3 R13, PT, PT, -R28, R13, RZ ;  /* 0x0000000d1c0d7210 */ /* 0x000fc40007ffe1ff */
[----:B------:R-:W-:Y:S02]  /*0ce0*/  @!P0 LOP3.LUT R22, R4, 0xff, RZ, 0xc0, !PT ;  /* 0x000000ff04168812 */ /* 0x000fe400078ec0ff */
[----:B------:R-:W-:Y:S01]  /*0cf0*/  SHF.R.U32.HI R4, RZ, 0x8, R5 ;  /* 0x00000008ff047819 */ /* 0x000fe20000011605 */
[----:B------:R0:W-:Y:S01]  /*0d00*/  I2F.F16 R39, R14 ;  /* 0x0000000e00277306 */ /* 0x0001e20000200c00 */
[----:B------:R-:W-:Y:S02]  /*0d10*/  IADD3 R32, PT, PT, -R27, R32, RZ ;  /* 0x000000201b207210 */ /* 0x000fe40007ffe1ff */
[----:B------:R-:W-:Y:S02]  /*0d20*/  IADD3 R45, PT, PT, -R28, R15, RZ ;  /* 0x0000000f1c2d7210 */ /* 0x000fe40007ffe1ff */
[----:B------:R-:W-:-:S03]  /*0d30*/  @!P0 SHF.R.U32.HI R12, RZ, 0x10, R12 ;  /* 0x00000010ff0c8819 */ /* 0x000fc6000001160c */
[----:B------:R1:W-:Y:S01]  /*0d40*/  I2F.F16 R63, R30 ;  /* 0x0000001e003f7306 */ /* 0x0003e20000200c00 */
[----:B0-----:R-:W0:Y:S07]  /*0d50*/  LDS.64 R14, [UR4] ;  /* 0x00000004ff0e7984 */ /* 0x001e2e0008000a00 */
[----:B------:R2:W-:Y:S01]  /*0d60*/  I2F.F16 R66, R13 ;  /* 0x0000000d00427306 */ /* 0x0005e20000200c00 */
[----:B-1----:R-:W-:Y:S02]  /*0d70*/  IADD3 R30, PT, PT, R22, UR5, RZ ;  /* 0x00000005161e7c10 */ /* 0x002fe4000fffe0ff */
[----:B------:R-:W-:-:S02]  /*0d80*/  @!P0 LOP3.LUT R20, R12, 0xff, RZ, 0xc0, !PT ;  /* 0x000000ff0c148812 */ /* 0x000fc400078ec0ff */
[----:B------:R-:W-:Y:S02]  /*0d90*/  LEA.HI R55, R5, -R30, RZ, 0x8 ;  /* 0x8000001e05377211 */ /* 0x000fe400078f40ff */
[----:B--2---:R-:W-:Y:S01]  /*0da0*/  LOP3.LUT R13, R4, 0xff, RZ, 0xc0, !PT ;  /* 0x000000ff040d7812 */ /* 0x004fe200078ec0ff */
[----:B------:R1:W-:Y:S01]  /*0db0*/  I2F.F16 R50, R32 ;  /* 0x0000002000327306 */ /* 0x0003e20000200c00 */
[----:B------:R-:W-:-:S04]  /*0dc0*/  SHF.R.U32.HI R4, RZ, 0x10, R5 ;  /* 0x00000010ff047819 */ /* 0x000fc80000011605 */
[----:B------:R-:W-:Y:S02]  /*0dd0*/  LOP3.LUT R29, R4, 0xff, RZ, 0xc0, !PT ;  /* 0x000000ff041d7812 */ /* 0x000fe400078ec0ff */
[----:B-1----:R-:W-:Y:S02]  /*0de0*/  LEA.HI R32, R7, -R28, RZ, 0x8 ;  /* 0x8000001c07207211 */ /* 0x002fe400078f40ff */
[----:B------:R-:W-:Y:S02]  /*0df0*/  LOP3.LUT R7, R5, 0xff, RZ, 0xc0, !PT ;  /* 0x000000ff05077812 */ /* 0x000fe400078ec0ff */
[----:B------:R-:W-:Y:S02]  /*0e00*/  SHF.R.U32.HI R5, RZ, 0x8, R6 ;  /* 0x00000008ff057819 */ /* 0x000fe40000011606 */
[C---:B------:R-:W-:Y:S02]  /*0e10*/  IADD3 R13, PT, PT, -R30.reuse, R13, RZ ;  /* 0x0000000d1e0d7210 */ /* 0x040fe40007ffe1ff */
[----:B------:R-:W-:-:S02]  /*0e20*/  IADD3 R44, PT, PT, -R30, R29, RZ ;  /* 0x0000001d1e2c7210 */ /* 0x000fc40007ffe1ff */
[----:B------:R-:W-:Y:S02]  /*0e30*/  LOP3.LUT R12, R5, 0xff, RZ, 0xc0, !PT ;  /* 0x000000ff050c7812 */ /* 0x000fe400078ec0ff */
[----:B------:R-:W-:Y:S01]  /*0e40*/  IADD3 R29, PT, PT, R20, UR5, RZ ;  /* 0x00000005141d7c10 */ /* 0x000fe2000fffe0ff */
[----:B------:R1:W-:Y:S03]  /*0e50*/  I2F.F16 R53, R13 ;  /* 0x0000000d00357306 */ /* 0x0003e60000200c00 */
[----:B------:R-:W-:Y:S02]  /*0e60*/  IADD3 R42, PT, PT, -R29, R12, RZ ;  /* 0x0000000c1d2a7210 */ /* 0x000fe40007ffe1ff */
[----:B------:R-:W-:Y:S01]  /*0e70*/  LOP3.LUT R4, R6, 0xff, RZ, 0xc0, !PT ;  /* 0x000000ff06047812 */ /* 0x000fe200078ec0ff */
[----:B-1----:R-:W1:Y:S01]  /*0e80*/  LDS.64 R12, [UR4+0x100] ;  /* 0x00010004ff0c7984 */ /* 0x002e620008000a00 */
[----:B------:R-:W-:-:S02]  /*0e90*/  SHF.R.U32.HI R5, RZ, 0x10, R6 ;  /* 0x00000010ff057819 */ /* 0x000fc40000011606 */
[----:B------:R-:W-:Y:S01]  /*0ea0*/  IADD3 R7, PT, PT, -R30, R7, RZ ;  /* 0x000000071e077210 */ /* 0x000fe20007ffe1ff */
[----:B------:R-:W2:Y:S01]  /*0eb0*/  I2F.F16 R38, R38 ;  /* 0x0000002600267306 */ /* 0x000ea20000200c00 */
[----:B------:R-:W-:Y:S02]  /*0ec0*/  IADD3 R4, PT, PT, -R29, R4, RZ ;  /* 0x000000041d047210 */ /* 0x000fe40007ffe1ff */
[----:B------:R-:W-:Y:S02]  /*0ed0*/  LOP3.LUT R46, R5, 0xff, RZ, 0xc0, !PT ;  /* 0x000000ff052e7812 */ /* 0x000fe400078ec0ff */
[----:B------:R-:W-:-:S03]  /*0ee0*/  LEA.HI R52, R6, -R29, RZ, 0x8 ;  /* 0x8000001d06347211 */ /* 0x000fc600078f40ff */
[----:B------:R3:W1:Y:S01]  /*0ef0*/  I2F.F16 R40, R7 ;  /* 0x0000000700287306 */ /* 0x0006620000200c00 */
[----:B------:R-:W-:-:S07]  /*0f00*/  IADD3 R5, PT, PT, -R29, R46, RZ ;  /* 0x0000002e1d057210 */ /* 0x000fce0007ffe1ff */
[----:B------:R2:W1:Y:S01]  /*0f10*/  I2F.F16 R41, R4 ;  /* 0x0000000400297306 */ /* 0x0004620000200c00 */
[----:B---3--:R-:W3:Y:S01]  /*0f20*/  LDS.64 R6, [UR4+0x200] ;  /* 0x00020004ff067984 */ /* 0x008ee20008000a00 */
[----:B----45:R-:W-:-:S06]  /*0f30*/  @!P0 PRMT R0, R31, 0x7610, R0 ;  /* 0x000076101f008816 */ /* 0x030fcc0000000000 */
[----:B------:R-:W4:Y:S01]  /*0f40*/  I2F.F16 R42, R42 ;  /* 0x0000002a002a7306 */ /* 0x000f220000200c00 */
[----:B------:R-:W-:-:S07]  /*0f50*/  @!P0 PRMT R2, R34, 0x7610, R2 ;  /* 0x0000761022028816 */ /* 0x000fce0000000002 */
[----:B------:R1:W4:Y:S01]  /*0f60*/  I2F.F16 R51, R5 ;  /* 0x0000000500337306 */ /* 0x0003220000200c00 */
[----:B------:R-:W-:Y:S01]  /*0f70*/  @!P0 PRMT R0, R0, 0x7610, R31 ;  /* 0x0000761000008816 */ /* 0x000fe2000000001f */
[----:B--2---:R-:W-:-:S06]  /*0f80*/  HADD2.F32 R4, -RZ, R38.H0_H0 ;  /* 0x20000026ff047230 */ /* 0x004fcc0000004100 */
[----:B------:R-:W2:Y:S01]  /*0f90*/  I2F.F16 R45, R45 ;  /* 0x0000002d002d7306 */ /* 0x000ea20000200c00 */
[--C-:B0-----:R-:W-:Y:S01]  /*0fa0*/  HADD2.F32 R31, -RZ, R14.reuse.H0_H0 ;  /* 0x2000000eff1f7230 */ /* 0x101fe20000004100 */
[----:B------:R-:W-:Y:S01]  /*0fb0*/  @!P0 PRMT R2, R2, 0x7610, R34 ;  /* 0x0000761002028816 */ /* 0x000fe20000000022 */
[----:B------:R-:W-:-:S05]  /*0fc0*/  HADD2.F32 R43, -RZ, R14.H1_H1 ;  /* 0x3000000eff2b7230 */ /* 0x000fca0000004100 */
[----:B------:R-:W0:Y:S01]  /*0fd0*/  I2F.F16 R44, R44 ;  /* 0x0000002c002c7306 */ /* 0x000e220000200c00 */
[----:B------:R-:W-:Y:S02]  /*0fe0*/  HADD2.F32 R14, -RZ, R39.H0_H0 ;  /* 0x20000027ff0e7230 */ /* 0x000fe40000004100 */
[--C-:B------:R-:W-:Y:S02]  /*0ff0*/  HADD2.F32 R46, -RZ, R15.reuse.H0_H0 ;  /* 0x2000000fff2e7230 */ /* 0x100fe40000004100 */
[----:B------:R-:W-:-:S03]  /*1000*/  HADD2.F32 R34, -RZ, R15.H1_H1 ;  /* 0x3000000fff227230 */ /* 0x000fc60000004100 */
[----:B------:R-:W3:Y:S01]  /*1010*/  I2F.F16 R33, R33 ;  /* 0x0000002100217306 */ /* 0x000ee20000200c00 */
[----:B-1----:R-:W-:Y:S02]  /*1020*/  HADD2.F32 R5, -RZ, R40.H0_H0 ;  /* 0x20000028ff057230 */ /* 0x002fe40000004100 */
[----:B------:R-:W-:-:S05]  /*1030*/  HADD2.F32 R15, -RZ, R41.H0_H0 ;  /* 0x20000029ff0f7230 */ /* 0x000fca0000004100 */
[----:B------:R-:W1:Y:S01]  /*1040*/  I2F.F16 R32, R32 ;  /* 0x0000002000207306 */ /* 0x000e620000200c00 */
[----:B------:R-:W-:Y:S02]  /*1050*/  HADD2.F32 R63, -RZ, R63.H0_H0 ;  /* 0x2000003fff3f7230 */ /* 0x000fe40000004100 */
[----:B------:R-:W-:-:S05]  /*1060*/  FFMA.FTZ R40, R14, R31, RZ ;  /* 0x0000001f0e287223 */ /* 0x000fca00000100ff */
[----:B------:R-:W1:Y:S01]  /*1070*/  I2F.F16 R55, R55 ;  /* 0x0000003700377306 */ /* 0x000e620000200c00 */
[----:B------:R-:W-:-:S07]  /*1080*/  HADD2.F32 R66, -RZ, R66.H0_H0 ;  /* 0x20000042ff427230 */ /* 0x000fce0000004100 */
[----:B------:R2:W1:Y:S01]  /*1090*/  I2F.F16 R38, R52 ;  /* 0x0000003400267306 */ /* 0x0004620000200c00 */
[----:B------:R-:W-:Y:S02]  /*10a0*/  HADD2.F32 R53, -RZ, R53.H0_H0 ;  /* 0x20000035ff357230 */ /* 0x000fe40000004100 */
[C---:B------:R-:W-:Y:S01]  /*10b0*/  FFMA.FTZ R54, R31.reuse, R4, RZ ;  /* 0x000000041f367223 */ /* 0x040fe200000100ff */
[----:B----4-:R-:W-:Y:S02]  /*10c0*/  HADD2.F32 R42, -RZ, R42.H0_H0 ;  /* 0x2000002aff2a7230 */ /* 0x010fe40000004100 */
[----:B------:R-:W-:Y:S02]  /*10d0*/  HADD2.F32 R41, -RZ, R51.H0_H0 ;  /* 0x20000033ff297230 */ /* 0x000fe40000004100 */
[C---:B------:R-:W-:Y:S01]  /*10e0*/  FFMA.FTZ R51, R31.reuse, R15, RZ ;  /* 0x0000000f1f337223 */ /* 0x040fe200000100ff */
[----:B------:R-:W-:Y:S02]  /*10f0*/  HADD2.F32 R50, -RZ, R50.H0_H0 ;  /* 0x20000032ff327230 */ /* 0x000fe40000004100 */
[----:B--2---:R-:W-:Y:S01]  /*1100*/  FFMA.FTZ R52, R31, R5, RZ ;  /* 0x000000051f347223 */ /* 0x004fe200000100ff */
[----:B------:R-:W-:-:S02]  /*1110*/  HADD2.F32 R45, -RZ, R45.H0_H0 ;  /* 0x2000002dff2d7230 */ /* 0x000fc40000004100 */
[----:B------:R-:W-:Y:S01]  /*1120*/  FFMA.FTZ R31, R63, R43, R40 ;  /* 0x0000002b3f1f7223 */ /* 0x000fe20000010028 */
[----:B0-----:R-:W-:Y:S02]  /*1130*/  HADD2.F32 R44, -RZ, R44.H0_H0 ;  /* 0x2000002cff2c7230 */ /* 0x001fe40000004100 */
[C---:B------:R-:W-:Y:S01]  /*1140*/  FFMA.FTZ R57, R43.reuse, R66, R54 ;  /* 0x000000422b397223 */ /* 0x040fe20000010036 */
[C---:B------:R-:W-:Y:S01]  /*1150*/  FFMA.FTZ R39, R43.reuse, R53, R52 ;  /* 0x000000352b277223 */ /* 0x040fe20000010034 */
[----:B------:R-:W-:Y:S01]  /*1160*/  FFMA.FTZ R40, R43, R42, R51 ;  /* 0x0000002a2b287223 */ /* 0x000fe20000010033 */
[----:B------:R-:W-:Y:S01]  /*1170*/  FFMA.FTZ R52, R50, R46, R31 ;  /* 0x0000002e32347223 */ /* 0x000fe2000001001f */
[C---:B------:R-:W-:Y:S01]  /*1180*/  FFMA.FTZ R57, R46.reuse, R45, R57 ;  /* 0x0000002d2e397223 */ /* 0x040fe20000010039 */
[C---:B------:R-:W-:Y:S01]  /*1190*/  FFMA.FTZ R54, R46.reuse, R44, R39 ;  /* 0x0000002c2e367223 */ /* 0x040fe20000010027 */
[----:B---3--:R-:W-:Y:S02]  /*11a0*/  HADD2.F32 R33, -RZ, R33.H0_H0 ;  /* 0x20000021ff217230 */ /* 0x008fe40000004100 */
[----:B------:R-:W-:Y:S01]  /*11b0*/  FFMA.FTZ R46, R46, R41, R40 ;  /* 0x000000292e2e7223 */ /* 0x000fe20000010028 */
[----:B-1----:R-:W-:-:S02]  /*11c0*/  HADD2.F32 R31, -RZ, R32.H0_H0 ;  /* 0x20000020ff1f7230 */ /* 0x002fc40000004100 */
[----:B------:R-:W-:Y:S02]  /*11d0*/  HADD2.F32 R55, -RZ, R55.H0_H0 ;  /* 0x20000037ff377230 */ /* 0x000fe40000004100 */
[----:B------:R-:W-:Y:S02]  /*11e0*/  HADD2.F32 R43, -RZ, R38.H0_H0 ;  /* 0x20000026ff2b7230 */ /* 0x000fe40000004100 */
[--C-:B------:R-:W-:Y:S02]  /*11f0*/  HADD2.F32 R39, -RZ, R12.reuse.H0_H0 ;  /* 0x2000000cff277230 */ /* 0x100fe40000004100 */
[----:B------:R-:W-:Y:S01]  /*1200*/  FFMA.FTZ R38, R33, R34, R52 ;  /* 0x0000002221267223 */ /* 0x000fe20000010034 */
[C---:B------:R-:W-:Y:S01]  /*1210*/  FFMA.FTZ R60, R34.reuse, R31, R57 ;  /* 0x0000001f223c7223 */ /* 0x040fe20000010039 */
[C---:B------:R-:W-:Y:S01]  /*1220*/  FFMA.FTZ R32, R34.reuse, R55, R54 ;  /* 0x0000003722207223 */ /* 0x040fe20000010036 */
        /* <DEDUP_REMOVED lines=12> */
[-C--:B------:R-:W-:Y:S01]  /*12f0*/  FFMA.FTZ R54, R14, R12.reuse, RZ ;  /* 0x0000000c0e367223 */ /* 0x080fe200000100ff */
[----:B------:R-:W-:-:S03]  /*1300*/  FFMA.FTZ R69, R4, R12, RZ ;  /* 0x0000000c04457223 */ /* 0x000fc600000100ff */
[----:B------:R-:W-:Y:S01]  /*1310*/  FFMA.FTZ R63, R63, R6, R54 ;  /* 0x000000063f3f7223 */ /* 0x000fe20000010036 */
[-C--:B------:R-:W-:Y:S02]  /*1320*/  FFMA.FTZ R54, R5, R12.reuse, RZ ;  /* 0x0000000c05367223 */ /* 0x080fe400000100ff */
[----:B------:R-:W0:Y:S01]  /*1330*/  LDS.64 R4, [UR4+0x8] ;  /* 0x00000804ff047984 */ /* 0x000e220008000a00 */
[----:B------:R-:W-:Y:S01]  /*1340*/  LOP3.LUT R40, R8, 0xff, RZ, 0xc0, !PT ;  /* 0x000000ff08287812 */ /* 0x000fe200078ec0ff */
[----:B------:R-:W-:-:S03]  /*1350*/  FFMA.FTZ R67, R15, R12, RZ ;  /* 0x0000000c0f437223 */ /* 0x000fc600000100ff */
[----:B------:R-:W-:Y:S01]  /*1360*/  IADD3 R40, PT, PT, -R27, R40, RZ ;  /* 0x000000281b287210 */ /* 0x000fe20007ffe1ff */
[-C--:B------:R-:W-:Y:S01]  /*1370*/  FFMA.FTZ R66, R66, R6.reuse, R69 ;  /* 0x0000000642427223 */ /* 0x080fe20000010045 */
[--C-:B------:R-:W-:Y:S02]  /*1380*/  SHF.R.U32.HI R46, RZ, 0x8, R8.reuse ;  /* 0x00000008ff2e7819 */ /* 0x100fe40000011608 */
[----:B------:R1:W2:Y:S01]  /*1390*/  I2F.F16 R51, R40 ;  /* 0x0000002800337306 */ /* 0x0002a20000200c00 */
[----:B------:R-:W-:Y:S01]  /*13a0*/  SHF.R.U32.HI R39, RZ, 0x10, R8 ;  /* 0x00000010ff277819 */ /* 0x000fe20000011608 */
[-C--:B------:R-:W-:Y:S01]  /*13b0*/  FFMA.FTZ R53, R53, R6.reuse, R54 ;  /* 0x0000000635357223 */ /* 0x080fe20000010036 */
[----:B------:R-:W-:Y:S02]  /*13c0*/  LOP3.LUT R15, R9, 0xff, RZ, 0xc0, !PT ;  /* 0x000000ff090f7812 */ /* 0x000fe400078ec0ff */
[----:B-1----:R-:W-:Y:S01]  /*13d0*/  LEA.HI R40, R8, -R27, RZ, 0x8 ;  /* 0x8000001b08287211 */ /* 0x002fe200078f40ff */
[----:B------:R-:W-:Y:S01]  /*13e0*/  FFMA.FTZ R8, R42, R6, R67 ;  /* 0x000000062a087223 */ /* 0x000fe20000010043 */
[----:B------:R-:W-:-:S02]  /*13f0*/  SHF.R.U32.HI R6, RZ, 0x8, R9 ;  /* 0x00000008ff067819 */ /* 0x000fc40000011609 */
[----:B------:R-:W-:Y:S02]  /*1400*/  LOP3.LUT R46, R46, 0xff, RZ, 0xc0, !PT ;  /* 0x000000ff2e2e7812 */ /* 0x000fe400078ec0ff */
[----:B------:R-:W-:Y:S02]  /*1410*/  LOP3.LUT R67, R6, 0xff, RZ, 0xc0, !PT ;  /* 0x000000ff06437812 */ /* 0x000fe400078ec0ff */
[C---:B------:R-:W-:Y:S02]  /*1420*/  IADD3 R56, PT, PT, -R30.reuse, R15, RZ ;  /* 0x0000000f1e387210 */ /* 0x040fe40007ffe1ff */
[----:B------:R-:W-:Y:S02]  /*1430*/  SHF.R.U32.HI R6, RZ, 0x10, R9 ;  /* 0x00000010ff067819 */ /* 0x000fe40000011609 */
[----:B------:R-:W-:Y:S01]  /*1440*/  LOP3.LUT R14, R39, 0xff, RZ, 0xc0, !PT ;  /* 0x000000ff270e7812 */ /* 0x000fe200078ec0ff */
[--C-:B------:R-:W-:Y:S01]  /*1450*/  HADD2.F32 R12, -RZ, R13.reuse.H0_H0 ;  /* 0x2000000dff0c7230 */ /* 0x100fe20000004100 */
[C---:B------:R-:W-:Y:S01]  /*1460*/  IADD3 R46, PT, PT, -R27.reuse, R46, RZ ;  /* 0x0000002e1b2e7210 */ /* 0x040fe20007ffe1ff */
[----:B------:R-:W-:Y:S01]  /*1470*/  HADD2.F32 R64, -RZ, R13.H1_H1 ;  /* 0x3000000dff407230 */ /* 0x000fe20000004100 */
[----:B------:R-:W-:Y:S01]  /*1480*/  IADD3 R42, PT, PT, -R30, R67, RZ ;  /* 0x000000431e2a7210 */ /* 0x000fe20007ffe1ff */
[--C-:B------:R-:W-:Y:S01]  /*1490*/  HADD2.F32 R15, -RZ, R7.reuse.H0_H0 ;  /* 0x20000007ff0f7230 */ /* 0x100fe20000004100 */
[----:B------:R-:W-:Y:S01]  /*14a0*/  LOP3.LUT R13, R6, 0xff, RZ, 0xc0, !PT ;  /* 0x000000ff060d7812 */ /* 0x000fe200078ec0ff */
[----:B------:R-:W1:Y:S01]  /*14b0*/  I2F.F16 R56, R56 ;  /* 0x0000003800387306 */ /* 0x000e620000200c00 */
[----:B------:R-:W-:Y:S01]  /*14c0*/  IADD3 R14, PT, PT, -R27, R14, RZ ;  /* 0x0000000e1b0e7210 */ /* 0x000fe20007ffe1ff */
[----:B------:R-:W-:Y:S01]  /*14d0*/  HADD2.F32 R6, -RZ, R7.H1_H1 ;  /* 0x30000007ff067230 */ /* 0x000fe20000004100 */
[----:B------:R-:W-:Y:S01]  /*14e0*/  IADD3 R7, PT, PT, -R30, R13, RZ ;  /* 0x0000000d1e077210 */ /* 0x000fe20007ffe1ff */
[-C--:B------:R-:W-:Y:S01]  /*14f0*/  FFMA.FTZ R54, R44, R12.reuse, R57 ;  /* 0x0000000c2c367223 */ /* 0x080fe20000010039 */
[-C--:B------:R-:W-:Y:S01]  /*1500*/  FFMA.FTZ R62, R45, R12.reuse, R62 ;  /* 0x0000000c2d3e7223 */ /* 0x080fe2000001003e */
[----:B------:R-:W-:-:S02]  /*1510*/  FFMA.FTZ R34, R41, R12, R34 ;  /* 0x0000000c29227223 */ /* 0x000fc40000010022 */
[----:B------:R3:W4:Y:S01]  /*1520*/  I2F.F16 R52, R46 ;  /* 0x0000002e00347306 */ /* 0x0007220000200c00 */
[-C--:B------:R-:W-:Y:S01]  /*1530*/  FFMA.FTZ R66, R45, R15.reuse, R66 ;  /* 0x0000000f2d427223 */ /* 0x080fe20000010042 */
[-C--:B------:R-:W-:Y:S01]  /*1540*/  FFMA.FTZ R44, R44, R15.reuse, R53 ;  /* 0x0000000f2c2c7223 */ /* 0x080fe20000010035 */
[----:B------:R-:W-:Y:S01]  /*1550*/  FFMA.FTZ R8, R41, R15, R8 ;  /* 0x0000000f29087223 */ /* 0x000fe20000010008 */
[----:B------:R-:W-:-:S04]  /*1560*/  LEA.HI R41, R9, -R30, RZ, 0x8 ;  /* 0x8000001e09297211 */ /* 0x000fc800078f40ff */
[----:B------:R2:W-:Y:S01]  /*1570*/  I2F.F16 R39, R14 ;  /* 0x0000000e00277306 */ /* 0x0005e20000200c00 */
[C---:B---3--:R-:W-:Y:S01]  /*1580*/  FFMA.FTZ R46, R50.reuse, R12, R65 ;  /* 0x0000000c322e7223 */ /* 0x048fe20000010041 */
[----:B------:R-:W-:-:S06]  /*1590*/  FFMA.FTZ R50, R50, R15, R63 ;  /* 0x0000000f32327223 */ /* 0x000fcc000001003f */
[----:B------:R-:W3:Y:S01]  /*15a0*/  I2F.F16 R42, R42 ;  /* 0x0000002a002a7306 */ /* 0x000ee20000200c00 */
[----:B--2---:R2:W2:Y:S01]  /*15b0*/  LDG.E.128.CONSTANT R12, desc[UR8][R58.64] ;  /* 0x000000083a0c7981 */ /* 0x0044a2000c1e9d00 */
[----:B0-----:R-:W-:-:S06]  /*15c0*/  HADD2.F32 R63, -RZ, R4.H0_H0 ;  /* 0x20000004ff3f7230 */ /* 0x001fcc0000004100 */
[----:B------:R-:W0:Y:S01]  /*15d0*/  I2F.F16 R7, R7 ;  /* 0x0000000700077306 */ /* 0x000e220000200c00 */
[----:B------:R-:W-:Y:S02]  /*15e0*/  HADD2.F32 R51, -RZ, R51.H0_H0 ;  /* 0x20000033ff337230 */ /* 0x000fe40000004100 */
[----:B-1----:R-:W-:-:S05]  /*15f0*/  HADD2.F32 R56, -RZ, R56.H0_H0 ;  /* 0x20000038ff387230 */ /* 0x002fca0000004100 */
[----:B------:R-:W1:Y:S01]  /*1600*/  I2F.F16 R40, R40 ;  /* 0x0000002800287306 */ /* 0x000e620000200c00 */
[-C--:B------:R-:W-:Y:S01]  /*1610*/  FFMA.FTZ R46, R33, R64.reuse, R46 ;  /* 0x00000040212e7223 */ /* 0x080fe2000001002e */
[----:B------:R-:W-:Y:S01]  /*1620*/  FFMA.FTZ R69, R43, R64, R34 ;  /* 0x000000402b457223 */ /* 0x000fe20000010022 */
[----:B------:R-:W-:-:S05]  /*1630*/  FFMA.FTZ R50, R33, R6, R50 ;  /* 0x0000000621327223 */ /* 0x000fca0000010032 */
[----:B------:R-:W1:Y:S01]  /*1640*/  I2F.F16 R41, R41 ;  /* 0x0000002900297306 */ /* 0x000e620000200c00 */
[----:B------:R-:W-:Y:S02]  /*1650*/  HADD2.F32 R57, -RZ, R4.H1_H1 ;  /* 0x30000004ff397230 */ /* 0x000fe40000004100 */
[--C-:B------:R-:W-:Y:S02]  /*1660*/  HADD2.F32 R34, -RZ, R5.reuse.H0_H0 ;  /* 0x20000005ff227230 */ /* 0x100fe40000004100 */
[----:B------:R-:W-:Y:S02]  /*1670*/  HADD2.F32 R33, -RZ, R5.H1_H1 ;  /* 0x30000005ff217230 */ /* 0x000fe40000004100 */
[----:B------:R-:W-:Y:S01]  /*1680*/  FFMA.FTZ R5, R51, R63, R38 ;  /* 0x0000003f33057223 */ /* 0x000fe20000010026 */
[----:B----4-:R-:W-:Y:S02]  /*1690*/  HADD2.F32 R52, -RZ, R52.H0_H0 ;  /* 0x20000034ff347230 */ /* 0x010fe40000004100 */
[----:B------:R-:W-:Y:S01]  /*16a0*/  FFMA.FTZ R32, R63, R56, R32 ;  /* 0x000000383f207223 */ /* 0x000fe20000010020 */
[----:B---3--:R-:W-:-:S02]  /*16b0*/  HADD2.F32 R42, -RZ, R42.H0_H0 ;  /* 0x2000002aff2a7230 */ /* 0x008fc40000004100 */
[----:B------:R-:W-:Y:S02]  /*16c0*/  HADD2.F32 R39, -RZ, R39.H0_H0 ;  /* 0x20000027ff277230 */ /* 0x000fe40000004100 */
[----:B------:R-:W-:Y:S01]  /*16d0*/  FFMA.FTZ R4, R52, R57, R5 ;  /* 0x0000003934047223 */ /* 0x000fe20000010005 */
[----:B0-----:R-:W-:Y:S02]  /*16e0*/  HADD2.F32 R38, -RZ, R7.H0_H0 ;  /* 0x20000007ff267230 */ /* 0x001fe40000004100 */
[----:B------:R-:W-:Y:S01]  /*16f0*/  FFMA.FTZ R7, R57, R42, R32 ;  /* 0x0000002a39077223 */ /* 0x000fe20000010020 */
[----:B-1----:R-:W-:Y:S02]  /*1700*/  HADD2.F32 R40, -RZ, R40.H0_H0 ;  /* 0x20000028ff287230 */ /* 0x002fe40000004100 */
[-C--:B------:R-:W-:Y:S01]  /*1710*/  FFMA.FTZ R62, R31, R64.reuse, R62 ;  /* 0x000000401f3e7223 */ /* 0x080fe2000001003e */
[----:B------:R-:W-:Y:S01]  /*1720*/  FFMA.FTZ R45, R55, R64, R54 ;  /* 0x00000040372d7223 */ /* 0x000fe20000010036 */
[----:B------:R-:W-:Y:S01]  /*1730*/  FFMA.FTZ R5, R39, R34, R4 ;  /* 0x0000002227057223 */ /* 0x000fe20000010004 */
[----:B------:R-:W-:-:S02]  /*1740*/  HADD2.F32 R41, -RZ, R41.H0_H0 ;  /* 0x20000029ff297230 */ /* 0x000fc40000004100 */
[----:B------:R-:W-:Y:S01]  /*1750*/  FFMA.FTZ R64, R34, R38, R7 ;  /* 0x0000002622407223 */ /* 0x000fe20000010007 */
[----:B------:R-:W-:Y:S01]  /*1760*/  FFMA.FTZ R54, R31, R6, R66 ;  /* 0x000000061f367223 */ /* 0x000fe20000010042 */
[--C-:B------:R-:W-:Y:S02]  /*1770*/  HADD2.F32 R31, -RZ, R0.reuse.H0_H0 ;  /* 0x20000000ff1f7230 */ /* 0x100fe40000004100 */
[----:B------:R-:W-:Y:S01]  /*1780*/  FFMA.FTZ R4, R40, R33, R5 ;  /* 0x0000002128047223 */ /* 0x000fe20000010005 */
[----:B------:R-:W-:Y:S02]  /*1790*/  HADD2.F32 R32, -RZ, R0.H1_H1 ;  /* 0x30000000ff207230 */ /* 0x000fe40000004100 */
[----:B------:R-:W-:Y:S01]  /*17a0*/  FFMA.FTZ R5, R33, R41, R64 ;  /* 0x0000002921057223 */ /* 0x000fe20000010040 */
[----:B------:R-:W-:Y:S01]  /*17b0*/  FMUL.FTZ R64, R31, R4 ;  /* 0x000000041f407220 */ /* 0x000fe20000410000 */
[----:B------:R-:W-:Y:S02]  /*17c0*/  LOP3.LUT R4, R10, 0xff, RZ, 0xc0, !PT ;  /* 0x000000ff0a047812 */ /* 0x000fe400078ec0ff */
[----:B------:R-:W-:Y:S01]  /*17d0*/  FMUL.FTZ R65, R32, R5 ;  /* 0x0000000520417220 */ /* 0x000fe20000410000 */
[----:B------:R-:W-:Y:S01]  /*17e0*/  LOP3.LUT R5, R11, 0xff, RZ, 0xc0, !PT ;  /* 0x000000ff0b057812 */ /* 0x000fe200078ec0ff */
[----:B--2---:R-:W-:-:S04]  /*17f0*/  IMAD.WIDE R58, R17, 0x4, R58 ;  /* 0x00000004113a7825 */ /* 0x004fc800078e023a */
[-C--:B------:R-:W-:Y:S01]  /*1800*/  FFMA.FTZ R55, R55, R6.reuse, R44 ;  /* 0x0000000637377223 */ /* 0x080fe2000001002c */
[----:B------:R-:W-:Y:S01]  /*1810*/  FFMA.FTZ R43, R43, R6, R8 ;  /* 0x000000062b2b7223 */ /* 0x000fe20000010008 */
[----:B------:R-:W-:Y:S01]  /*1820*/  IADD3 R67, PT, PT, -R28, R5, RZ ;  /* 0x000000051c437210 */ /* 0x000fe20007ffe1ff */
[----:B------:R-:W0:Y:S01]  /*1830*/  LDS.64 R8, [UR4+0x108] ;  /* 0x00010804ff087984 */ /* 0x000e220008000a00 */
[----:B------:R-:W-:-:S03]  /*1840*/  IADD3 R66, PT, PT, -R29, R4, RZ ;  /* 0x000000041d427210 */ /* 0x000fc60007ffe1ff */
[----:B------:R-:W2:Y:S01]  /*1850*/  LDG.E.128.CONSTANT R4, desc[UR8][R58.64] ;  /* 0x000000083a047981 */ /* 0x000ea2000c1e9d00 */
[----:B------:R-:W1:Y:S08]  /*1860*/  I2F.F16 R53, R67 ;  /* 0x0000004300357306 */ /* 0x000e700000200c00 */
[----:B------:R-:W3:Y:S01]  /*1870*/  I2F.F16 R44, R66 ;  /* 0x00000042002c7306 */ /* 0x000ee20000200c00 */
[----:B------:R-:W-:Y:S01]  /*1880*/  F2FP.F16.F32.PACK_AB R64, RZ, R64 ;  /* 0x00000040ff40723e */ /* 0x000fe200000000ff */
[----:B-1----:R-:W-:Y:S01]  /*1890*/  HADD2.F32 R53, -RZ, R53.H0_H0 ;  /* 0x20000035ff357230 */ /* 0x002fe20000004100 */
[----:B------:R-:W-:Y:S01]  /*18a0*/  F2FP.F16.F32.PACK_AB R65, RZ, R65 ;  /* 0x00000041ff41723e */ /* 0x000fe200000000ff */
[----:B---3--:R-:W-:-:S03]  /*18b0*/  HADD2.F32 R44, -RZ, R44.H0_H0 ;  /* 0x2000002cff2c7230 */ /* 0x008fc60000004100 */
[C---:B------:R-:W-:Y:S02]  /*18c0*/  FFMA.FTZ R60, R63.reuse, R53, R60 ;  /* 0x000000353f3c7223 */ /* 0x040fe4000001003c */
[----:B------:R-:W-:Y:S01]  /*18d0*/  FFMA.FTZ R61, R63, R44, R61 ;  /* 0x0000002c3f3d7223 */ /* 0x000fe2000001003d */
[----:B------:R-:W-:Y:S01]  /*18e0*/  PRMT R64, R64, 0x5410, R65 ;  /* 0x0000541040407816 */ /* 0x000fe20000000041 */
[--C-:B0-----:R-:W-:Y:S02]  /*18f0*/  HADD2.F32 R63, -RZ, R8.reuse.H0_H0 ;  /* 0x20000008ff3f7230 */ /* 0x101fe40000004100 */
[----:B------:R-:W-:-:S03]  /*1900*/  HADD2.F32 R65, -RZ, R8.H1_H1 ;  /* 0x30000008ff417230 */ /* 0x000fc60000004100 */
[-C--:B------:R-:W-:Y:S01]  /*1910*/  FFMA.FTZ R67, R51, R63.reuse, R46 ;  /* 0x0000003f33437223 */ /* 0x080fe2000001002e */
[----:B------:R-:W-:Y:S01]  /*1920*/  FFMA.FTZ R71, R56, R63, R45 ;  /* 0x0000003f38477223 */ /* 0x000fe2000001002d */
[--C-:B------:R-:W-:Y:S02]  /*1930*/  HADD2.F32 R45, -RZ, R9.reuse.H0_H0 ;  /* 0x20000009ff2d7230 */ /* 0x100fe40000004100 */
[-C--:B------:R-:W-:Y:S01]  /*1940*/  FFMA.FTZ R8, R52, R65.reuse, R67 ;  /* 0x0000004134087223 */ /* 0x080fe20000010043 */
[----:B------:R-:W-:Y:S01]  /*1950*/  FFMA.FTZ R71, R42, R65, R71 ;  /* 0x000000412a477223 */ /* 0x000fe20000010047 */
[----:B------:R-:W-:Y:S02]  /*1960*/  HADD2.F32 R46, -RZ, R9.H1_H1 ;  /* 0x30000009ff2e7230 */ /* 0x000fe40000004100 */
[----:B------:R-:W-:Y:S02]  /*1970*/  HFMA2 R49, R64, 1, 1, R49 ;  /* 0x3c003c0040317831 */ /* 0x000fe40000000031 */
[-C--:B------:R-:W-:Y:S01]  /*1980*/  FFMA.FTZ R9, R39, R45.reuse, R8 ;  /* 0x0000002d27097223 */ /* 0x080fe20000010008 */
[----:B------:R-:W-:-:S03]  /*1990*/  FFMA.FTZ R64, R38, R45, R71 ;  /* 0x0000002d26407223 */ /* 0x000fc60000010047 */
[-C--:B------:R-:W-:Y:S01]  /*19a0*/  FFMA.FTZ R8, R40, R46.reuse, R9 ;  /* 0x0000002e28087223 */ /* 0x080fe20000010009 */
[----:B------:R-:W-:-:S03]  /*19b0*/  FFMA.FTZ R67, R41, R46, R64 ;  /* 0x0000002e29437223 */ /* 0x000fc60000010040 */
[----:B------:R-:W-:Y:S01]  /*19c0*/  FMUL.FTZ R9, R31, R8 ;  /* 0x000000081f097220 */ /* 0x000fe20000410000 */
[----:B------:R-:W-:Y:S01]  /*19d0*/  FMUL.FTZ R8, R32, R67 ;  /* 0x0000004320087220 */ /* 0x000fe20000410000 */
[-C--:B------:R-:W-:Y:S01]  /*19e0*/  FFMA.FTZ R67, R53, R63.reuse, R62 ;  /* 0x0000003f35437223 */ /* 0x080fe2000001003e */
[----:B------:R-:W-:Y:S02]  /*19f0*/  FFMA.FTZ R69, R44, R63, R69 ;  /* 0x0000003f2c457223 */ /* 0x000fe40000010045 */
[----:B------:R-:W-:Y:S02]  /*1a00*/  F2FP.F16.F32.PACK_AB R62, RZ, R9 ;  /* 0x00000009ff3e723e */ /* 0x000fe400000000ff */
[----:B------:R-:W-:Y:S02]  /*1a10*/  F2FP.F16.F32.PACK_AB R63, RZ, R8 ;  /* 0x00000008ff3f723e */ /* 0x000fe400000000ff */
[----:B------:R-:W0:Y:S02]  /*1a20*/  LDS.64 R8, [UR4+0x208] ;  /* 0x00020804ff087984 */ /* 0x000e240008000a00 */
[----:B------:R-:W-:-:S05]  /*1a30*/  PRMT R62, R62, 0x5410, R63 ;  /* 0x000054103e3e7816 */ /* 0x000fca000000003f */
[----:B------:R-:W-:Y:S02]  /*1a40*/  HFMA2 R48, R62, 1, 1, R48 ;  /* 0x3c003c003e307831 */ /* 0x000fe40000000030 */
[----:B0-----:R-:W-:-:S05]  /*1a50*/  HADD2.F32 R63, -RZ, R8.H0_H0 ;  /* 0x20000008ff3f7230 */ /* 0x001fca0000004100 */
[----:B------:R-:W-:Y:S01]  /*1a60*/  FFMA.FTZ R71, R51, R63, R50 ;  /* 0x0000003f33477223 */ /* 0x000fe20000010032 */
[----:B------:R-:W-:Y:S01]  /*1a70*/  HADD2.F32 R51, -RZ, R8.H1_H1 ;  /* 0x30000008ff337230 */ /* 0x000fe20000004100 */
[----:B------:R-:W-:-:S04]  /*1a80*/  SHF.R.U32.HI R8, RZ, 0x8, R11 ;  /* 0x00000008ff087819 */ /* 0x000fc8000001160b */
[----:B------:R-:W-:Y:S01]  /*1a90*/  FFMA.FTZ R50, R52, R51, R71 ;  /* 0x0000003334327223 */ /* 0x000fe20000010047 */
[----:B------:R-:W-:Y:S02]  /*1aa0*/  LOP3.LUT R71, R8, 0xff, RZ, 0xc0, !PT ;  /* 0x000000ff08477812 */ /* 0x000fe400078ec0ff */
[----:B------:R-:W-:Y:S02]  /*1ab0*/  SHF.R.U32.HI R8, RZ, 0x8, R10 ;  /* 0x00000008ff087819 */ /* 0x000fe4000001160a */
[----:B------:R-:W-:Y:S02]  /*1ac0*/  IADD3 R66, PT, PT, -R28, R71, RZ ;  /* 0x000000471c427210 */ /* 0x000fe40007ffe1ff */
[----:B------:R-:W-:Y:S02]  /*1ad0*/  LOP3.LUT R8, R8, 0xff, RZ, 0xc0, !PT ;  /* 0x000000ff08087812 */ /* 0x000fe400078ec0ff */
[----:B------:R-:W0:Y:S02]  /*1ae0*/  I2F.F16 R64, R66 ;  /* 0x0000004200407306 */ /* 0x000e240000200c00 */
[----:B------:R-:W-:-:S06]  /*1af0*/  IADD3 R62, PT, PT, -R29, R8, RZ ;  /* 0x000000081d3e7210 */ /* 0x000fcc0007ffe1ff */
[----:B------:R-:W1:Y:S01]  /*1b00*/  I2F.F16 R52, R62 ;  /* 0x0000003e00347306 */ /* 0x000e620000200c00 */
[----:B0-----:R-:W-:Y:S01]  /*1b10*/  HADD2.F32 R64, -RZ, R64.H0_H0 ;  /* 0x20000040ff407230 */ /* 0x001fe20000004100 */
[----:B------:R-:W-:-:S04]  /*1b20*/  SHF.R.U32.HI R8, RZ, 0x10, R11 ;  /* 0x00000010ff087819 */ /* 0x000fc8000001160b */
[----:B------:R-:W-:Y:S01]  /*1b30*/  FFMA.FTZ R71, R57, R64, R60 ;  /* 0x0000004039477223 */ /* 0x000fe2000001003c */
[----:B------:R-:W-:Y:S01]  /*1b40*/  SHF.R.U32.HI R60, RZ, 0x10, R10 ;  /* 0x00000010ff3c7819 */ /* 0x000fe2000001160a */
[----:B-1----:R-:W-:-:S03]  /*1b50*/  HADD2.F32 R52, -RZ, R52.H0_H0 ;  /* 0x20000034ff347230 */ /* 0x002fc60000004100 */
[----:B------:R-:W-:Y:S02]  /*1b60*/  LOP3.LUT R60, R60, 0xff, RZ, 0xc0, !PT ;  /* 0x000000ff3c3c7812 */ /* 0x000fe400078ec0ff */
[----:B------:R-:W-:Y:S01]  /*1b70*/  FFMA.FTZ R61, R57, R52, R61 ;  /* 0x00000034393d7223 */ /* 0x000fe2000001003d */
[----:B------:R-:W-:Y:S02]  /*1b80*/  LOP3.LUT R57, R8, 0xff, RZ, 0xc0, !PT ;  /* 0x000000ff08397812 */ /* 0x000fe400078ec0ff */
[----:B------:R-:W-:Y:S02]  /*1b90*/  IADD3 R66, PT, PT, -R29, R60, RZ ;  /* 0x0000003c1d427210 */ /* 0x000fe40007ffe1ff */
[----:B------:R-:W-:Y:S01]  /*1ba0*/  IADD3 R68, PT, PT, -R28, R57, RZ ;  /* 0x000000391c447210 */ /* 0x000fe20007ffe1ff */
[----:B------:R-:W-:Y:S01]  /*1bb0*/  FFMA.FTZ R8, R64, R65, R67 ;  /* 0x0000004140087223 */ /* 0x000fe20000010043 */
[----:B------:R-:W-:Y:S01]  /*1bc0*/  LEA.HI R11, R11, -R28, RZ, 0x8 ;  /* 0x8000001c0b0b7211 */ /* 0x000fe200078f40ff */
[----:B------:R-:W0:Y:S01]  /*1bd0*/  I2F.F16 R60, R66 ;  /* 0x00000042003c7306 */ /* 0x000e220000200c00 */
[----:B------:R-:W-:-:S07]  /*1be0*/  LEA.HI R67, R10, -R29, RZ, 0x8 ;  /* 0x8000001d0a437211 */ /* 0x000fce00078f40ff */
[----:B------:R-:W1:Y:S08]  /*1bf0*/  I2F.F16 R57, R68 ;  /* 0x0000004400397306 */ /* 0x000e700000200c00 */
[----:B------:R-:W3:Y:S08]  /*1c00*/  I2F.F16 R11, R11 ;  /* 0x0000000b000b7306 */ /* 0x000ef00000200c00 */
[----:B------:R-:W4:Y:S01]  /*1c10*/  I2F.F16 R62, R67 ;  /* 0x00000043003e7306 */ /* 0x000f220000200c00 */
[----:B0-----:R-:W-:-:S02]  /*1c20*/  HADD2.F32 R60, -RZ, R60.H0_H0 ;  /* 0x2000003cff3c7230 */ /* 0x001fc40000004100 */
[----:B-1----:R-:W-:Y:S02]  /*1c30*/  HADD2.F32 R57, -RZ, R57.H0_H0 ;  /* 0x20000039ff397230 */ /* 0x002fe40000004100 */
[----:B------:R-:W-:Y:S01]  /*1c40*/  FFMA.FTZ R69, R52, R65, R69 ;  /* 0x0000004134457223 */ /* 0x000fe20000010045 */
[C---:B------:R-:W-:Y:S01]  /*1c50*/  FFMA.FTZ R65, R34.reuse, R60, R61 ;  /* 0x0000003c22417223 */ /* 0x040fe2000001003d */
[----:B---3--:R-:W-:Y:S02]  /*1c60*/  HADD2.F32 R61, -RZ, R11.H0_H0 ;  /* 0x2000000bff3d7230 */ /* 0x008fe40000004100 */
[----:B------:R-:W-:Y:S01]  /*1c70*/  FFMA.FTZ R10, R34, R57, R71 ;  /* 0x00000039220a7223 */ /* 0x000fe20000010047 */
[-C--:B------:R-:W-:Y:S01]  /*1c80*/  FFMA.FTZ R34, R57, R45.reuse, R8 ;  /* 0x0000002d39227223 */ /* 0x080fe20000010008 */
[----:B------:R-:W-:Y:S01]  /*1c90*/  FFMA.FTZ R69, R60, R45, R69 ;  /* 0x0000002d3c457223 */ /* 0x000fe20000010045 */
[----:B----4-:R-:W-:Y:S02]  /*1ca0*/  HADD2.F32 R62, -RZ, R62.H0_H0 ;  /* 0x2000003eff3e7230 */ /* 0x010fe40000004100 */
[----:B------:R-:W-:Y:S01]  /*1cb0*/  FFMA.FTZ R11, R33, R61, R10 ;  /* 0x0000003d210b7223 */ /* 0x000fe2000001000a */
[----:B------:R-:W-:Y:S01]  /*1cc0*/  FFMA.FTZ R45, R61, R46, R34 ;  /* 0x0000002e3d2d7223 */ /* 0x000fe20000010022 */
[----:B------:R-:W-:-:S02]  /*1cd0*/  HADD2.F32 R34, -RZ, R2.H1_H1 ;  /* 0x30000002ff227230 */ /* 0x000fc40000004100 */
[----:B------:R-:W-:Y:S01]  /*1ce0*/  FFMA.FTZ R8, R33, R62, R65 ;  /* 0x0000003e21087223 */ /* 0x000fe20000010041 */
[----:B------:R-:W-:Y:S02]  /*1cf0*/  HADD2.F32 R33, -RZ, R2.H0_H0 ;  /* 0x20000002ff217230 */ /* 0x000fe40000004100 */
[----:B------:R-:W-:Y:S01]  /*1d00*/  FFMA.FTZ R46, R62, R46, R69 ;  /* 0x0000002e3e2e7223 */ /* 0x000fe20000010045 */
[C---:B------:R-:W-:Y:S02]  /*1d10*/  FMUL.FTZ R11, R34.reuse, R11 ;  /* 0x0000000b220b7220 */ /* 0x040fe40000410000 */
[C---:B------:R-:W-:Y:S01]  /*1d20*/  FMUL.FTZ R8, R33.reuse, R8 ;  /* 0x0000000821087220 */ /* 0x040fe20000410000 */
[----:B------:R-:W-:Y:S01]  /*1d30*/  FMUL.FTZ R45, R34, R45 ;  /* 0x0000002d222d7220 */ /* 0x000fe20000410000 */
[----:B------:R-:W-:Y:S01]  /*1d40*/  FMUL.FTZ R46, R33, R46 ;  /* 0x0000002e212e7220 */ /* 0x000fe20000410000 */
[----:B------:R-:W-:Y:S02]  /*1d50*/  F2FP.F16.F32.PACK_AB R11, RZ, R11 ;  /* 0x0000000bff0b723e */ /* 0x000fe400000000ff */
[----:B------:R-:W-:-:S02]  /*1d60*/  F2FP.F16.F32.PACK_AB R8, RZ, R8 ;  /* 0x00000008ff08723e */ /* 0x000fc400000000ff */
[----:B------:R-:W-:Y:S02]  /*1d70*/  F2FP.F16.F32.PACK_AB R45, RZ, R45 ;  /* 0x0000002dff2d723e */ /* 0x000fe400000000ff */
[----:B------:R-:W-:Y:S02]  /*1d80*/  PRMT R8, R8, 0x5410, R11 ;  /* 0x0000541008087816 */ /* 0x000fe4000000000b */
[----:B------:R-:W-:Y:S01]  /*1d90*/  F2FP.F16.F32.PACK_AB R46, RZ, R46 ;  /* 0x0000002eff2e723e */ /* 0x000fe200000000ff */
[----:B------:R-:W-:-:S03]  /*1da0*/  FFMA.FTZ R11, R53, R63, R54 ;  /* 0x0000003f350b7223 */ /* 0x000fc60000010036 */
[----:B------:R-:W-:Y:S01]  /*1db0*/  PRMT R46, R46, 0x5410, R45 ;  /* 0x000054102e2e7816 */ /* 0x000fe2000000002d */
[----:B------:R-:W-:Y:S02]  /*1dc0*/  HFMA2 R45, R8, 1, 1, R37 ;  /* 0x3c003c00082d7831 */ /* 0x000fe40000000025 */
[-C--:B------:R-:W-:Y:S01]  /*1dd0*/  FFMA.FTZ R37, R56, R63.reuse, R55 ;  /* 0x0000003f38257223 */ /* 0x080fe20000010037 */
[--C-:B------:R-:W-:Y:S02]  /*1de0*/  HADD2.F32 R55, -RZ, R9.reuse.H0_H0 ;  /* 0x20000009ff377230 */ /* 0x100fe40000004100 */
[----:B------:R-:W-:Y:S01]  /*1df0*/  FFMA.FTZ R63, R44, R63, R43 ;  /* 0x0000003f2c3f7223 */ /* 0x000fe2000001002b */
[----:B------:R-:W-:Y:S02]  /*1e00*/  HADD2.F32 R53, -RZ, R9.H1_H1 ;  /* 0x30000009ff357230 */ /* 0x000fe40000004100 */
[----:B------:R-:W-:Y:S01]  /*1e10*/  FFMA.FTZ R64, R64, R51, R11 ;  /* 0x0000003340407223 */ /* 0x000fe2000001000b */
[----:B------:R-:W0:Y:S01]  /*1e20*/  LDS.64 R8, [UR4+0x10] ;  /* 0x00001004ff087984 */ /* 0x000e220008000a00 */
[----:B------:R-:W-:-:S02]  /*1e30*/  HADD2 R46, R46, R36 ;  /* 0x000000242e2e7230 */ /* 0x000fc40000000000 */
[----:B------:R-:W-:Y:S01]  /*1e40*/  FFMA.FTZ R43, R42, R51, R37 ;  /* 0x000000332a2b7223 */ /* 0x000fe20000010025 */
[----:B------:R-:W1:Y:S04]  /*1e50*/  LDS.64 R10, [UR4+0x110] ;  /* 0x00011004ff0a7984 */ /* 0x000e680008000a00 */
[----:B------:R-:W3:Y:S01]  /*1e60*/  LDS.64 R36, [UR4+0x210] ;  /* 0x00021004ff247984 */ /* 0x000ee20008000a00 */
[-C--:B------:R-:W-:Y:S01]  /*1e70*/  FFMA.FTZ R39, R39, R55.reuse, R50 ;  /* 0x0000003727277223 */ /* 0x080fe20000010032 */
[----:B------:R-:W-:-:S03]  /*1e80*/  FFMA.FTZ R38, R38, R55, R43 ;  /* 0x0000003726267223 */ /* 0x000fc6000001002b */
[-C--:B------:R-:W-:Y:S01]  /*1e90*/  FFMA.FTZ R40, R40, R53.reuse, R39 ;  /* 0x0000003528287223 */ /* 0x080fe20000010027 */
[----:B------:R-:W-:Y:S01]  /*1ea0*/  SHF.R.U32.HI R39, RZ, 0x8, R12 ;  /* 0x00000008ff277819 */ /* 0x000fe2000001160c */
[----:B------:R-:W-:Y:S01]  /*1eb0*/  FFMA.FTZ R41, R41, R53, R38 ;  /* 0x0000003529297223 */ /* 0x000fe20000010026 */
[----:B------:R-:W-:Y:S02]  /*1ec0*/  LOP3.LUT R38, R12, 0xff, RZ, 0xc0, !PT ;  /* 0x000000ff0c267812 */ /* 0x000fe400078ec0ff */
[----:B------:R-:W-:Y:S02]  /*1ed0*/  LOP3.LUT R42, R39, 0xff, RZ, 0xc0, !PT ;  /* 0x000000ff272a7812 */ /* 0x000fe400078ec0ff */
[----:B------:R-:W-:Y:S01]  /*1ee0*/  MOV R44, R35 ;  /* 0x00000023002c7202 */ /* 0x000fe20000000f00 */
[----:B------:R-:W-:Y:S01]  /*1ef0*/  FFMA.FTZ R63, R52, R51, R63 ;  /* 0x00000033343f7223 */ /* 0x000fe2000001003f */
[----:B------:R-:W-:Y:S01]  /*1f00*/  IADD3 R38, PT, PT, -R27, R38, RZ ;  /* 0x000000261b267210 */ /* 0x000fe20007ffe1ff */
[----:B------:R-:W-:Y:S01]  /*1f10*/  FMUL.FTZ R40, R31, R40 ;  /* 0x000000281f287220 */ /* 0x000fe20000410000 */
[----:B------:R-:W-:Y:S01]  /*1f20*/  SHF.R.U32.HI R35, RZ, 0x10, R12 ;  /* 0x00000010ff237819 */ /* 0x000fe2000001160c */
[----:B------:R-:W-:Y:S01]  /*1f30*/  FMUL.FTZ R41, R32, R41 ;  /* 0x0000002920297220 */ /* 0x000fe20000410000 */
[----:B------:R-:W-:Y:S01]  /*1f40*/  IADD3 R54, PT, PT, -R27, R42, RZ ;  /* 0x0000002a1b367210 */ /* 0x000fe20007ffe1ff */
[----:B------:R4:W3:Y:S01]  /*1f50*/  I2F.F16 R51, R38 ;  /* 0x0000002600337306 */ /* 0x0008e20000200c00 */
[----:B------:R-:W-:Y:S01]  /*1f60*/  LOP3.LUT R52, R35, 0xff, RZ, 0xc0, !PT ;  /* 0x000000ff23347812 */ /* 0x000fe200078ec0ff */
[-C--:B------:R-:W-:Y:S01]  /*1f70*/  FFMA.FTZ R64, R57, R55.reuse, R64 ;  /* 0x0000003739407223 */ /* 0x080fe20000010040 */
[----:B------:R-:W-:Y:S01]  /*1f80*/  FFMA.FTZ R63, R60, R55, R63 ;  /* 0x000000373c3f7223 */ /* 0x000fe2000001003f */
[----:B------:R-:W-:Y:S01]  /*1f90*/  F2FP.F16.F32.PACK_AB R40, RZ, R40 ;  /* 0x00000028ff28723e */ /* 0x000fe200000000ff */
[----:B------:R-:W-:Y:S01]  /*1fa0*/  LDS.64 R42, [UR4+0x218] ;  /* 0x00021804ff2a7984 */ /* 0x000fe20008000a00 */
[----:B------:R-:W-:Y:S01]  /*1fb0*/  F2FP.F16.F32.PACK_AB R41, RZ, R41 ;  /* 0x00000029ff29723e */ /* 0x000fe200000000ff */
[-C--:B------:R-:W-:Y:S01]  /*1fc0*/  FFMA.FTZ R61, R61, R53.reuse, R64 ;  /* 0x000000353d3d7223 */ /* 0x080fe20000010040 */
[----:B------:R-:W3:Y:S01]  /*1fd0*/  I2F.F16 R54, R54 ;  /* 0x0000003600367306 */ /* 0x000ee20000200c00 */
[----:B------:R-:W-:Y:S01]  /*1fe0*/  IADD3 R52, PT, PT, -R27, R52, RZ ;  /* 0x000000341b347210 */ /* 0x000fe20007ffe1ff */
[----:B------:R-:W-:Y:S01]  /*1ff0*/  FFMA.FTZ R62, R62, R53, R63 ;  /* 0x000000353e3e7223 */ /* 0x000fe2000001003f */
[----:B------:R-:W-:Y:S01]  /*2000*/  PRMT R40, R40, 0x5410, R41 ;  /* 0x0000541028287816 */ /* 0x000fe20000000029 */
[----:B------:R-:W-:Y:S01]  /*2010*/  FMUL.FTZ R50, R34, R61 ;  /* 0x0000003d22327220 */ /* 0x000fe20000410000 */
[----:B----4-:R-:W-:Y:S01]  /*2020*/  LDS.64 R38, [UR4+0x18] ;  /* 0x00001804ff267984 */ /* 0x010fe20008000a00 */
[----:B------:R-:W-:-:S02]  /*2030*/  FMUL.FTZ R53, R33, R62 ;  /* 0x0000003e21357220 */ /* 0x000fc40000410000 */
[----:B------:R-:W4:Y:S01]  /*2040*/  I2F.F16 R52, R52 ;  /* 0x0000003400347306 */ /* 0x000f220000200c00 */
[----:B------:R-:W-:Y:S02]  /*2050*/  HFMA2 R47, R40, 1, 1, R47 ;  /* 0x3c003c00282f7831 */ /* 0x000fe4000000002f */
[--C-:B0-----:R-:W-:Y:S01]  /*2060*/  HADD2.F32 R35, -RZ, R8.reuse.H0_H0 ;  /* 0x20000008ff237230 */ /* 0x101fe20000004100 */
[----:B------:R-:W0:Y:S01]  /*2070*/  LDS.64 R40, [UR4+0x118] ;  /* 0x00011804ff287984 */ /* 0x000e220008000a00 */
[----:B------:R-:W-:Y:S01]  /*2080*/  HADD2.F32 R55, -RZ, R8.H1_H1 ;  /* 0x30000008ff377230 */ /* 0x000fe20000004100 */
[----:B------:R-:W-:Y:S01]  /*2090*/  F2FP.F16.F32.PACK_AB R50, RZ, R50 ;  /* 0x00000032ff32723e */ /* 0x000fe200000000ff */
[--C-:B-1----:R-:W-:Y:S01]  /*20a0*/  HADD2.F32 R8, -RZ, R10.reuse.H0_H0 ;  /* 0x2000000aff087230 */ /* 0x102fe20000004100 */
[----:B------:R-:W-:Y:S01]  /*20b0*/  F2FP.F16.F32.PACK_AB R53, RZ, R53 ;  /* 0x00000035ff35723e */ /* 0x000fe200000000ff */
[----:B------:R-:W-:Y:S02]  /*20c0*/  HADD2.F32 R56, -RZ, R10.H1_H1 ;  /* 0x3000000aff387230 */ /* 0x000fe40000004100 */
[----:B---3--:R-:W-:-:S02]  /*20d0*/  HADD2.F32 R10, -RZ, R36.H0_H0 ;  /* 0x20000024ff0a7230 */ /* 0x008fc40000004100 */
[----:B------:R-:W-:Y:S01]  /*20e0*/  HADD2.F32 R51, -RZ, R51.H0_H0 ;  /* 0x20000033ff337230 */ /* 0x000fe20000004100 */
[----:B------:R-:W-:Y:S01]  /*20f0*/  PRMT R50, R53, 0x5410, R50 ;  /* 0x0000541035327816 */ /* 0x000fe20000000032 */
[----:B------:R-:W-:Y:S02]  /*2100*/  HADD2.F32 R57, -RZ, R36.H1_H1 ;  /* 0x30000024ff397230 */ /* 0x000fe40000004100 */
[----:B------:R-:W-:Y:S02]  /*2110*/  HADD2.F32 R54, -RZ, R54.H0_H0 ;  /* 0x20000036ff367230 */ /* 0x000fe40000004100 */
[C---:B------:R-:W-:Y:S01]  /*2120*/  FFMA.FTZ R53, R51.reuse, R35, RZ ;  /* 0x0000002333357223 */ /* 0x040fe200000100ff */
[C---:B------:R-:W-:Y:S01]  /*2130*/  FFMA.FTZ R61, R51.reuse, R8, RZ ;  /* 0x00000008333d7223 */ /* 0x040fe200000100ff */
[----:B------:R-:W-:Y:S01]  /*2140*/  FFMA.FTZ R36, R51, R10, RZ ;  /* 0x0000000a33247223 */ /* 0x000fe200000100ff */
[----:B------:R-:W-:Y:S02]  /*2150*/  HFMA2 R44, R50, 1, 1, R44 ;  /* 0x3c003c00322c7831 */ /* 0x000fe4000000002c */
[C---:B------:R-:W-:Y:S01]  /*2160*/  FFMA.FTZ R53, R54.reuse, R55, R53 ;  /* 0x0000003736357223 */ /* 0x040fe20000010035 */
[C---:B------:R-:W-:Y:S01]  /*2170*/  FFMA.FTZ R61, R54.reuse, R56, R61 ;  /* 0x00000038363d7223 */ /* 0x040fe2000001003d */
[----:B------:R-:W-:Y:S01]  /*2180*/  FFMA.FTZ R51, R54, R57, R36 ;  /* 0x0000003936337223 */ /* 0x000fe20000010024 */
[----:B------:R-:W-:Y:S01]  /*2190*/  LEA.HI R64, R12, -R27, RZ, 0x8 ;  /* 0x8000001b0c407211 */ /* 0x000fe200078f40ff */
[----:B------:R-:W-:-:S02]  /*21a0*/  HADD2.F32 R54, -RZ, R9.H0_H0 ;  /* 0x20000009ff367230 */ /* 0x000fc40000004100 */
[----:B----4-:R-:W-:Y:S02]  /*21b0*/  HADD2.F32 R50, -RZ, R52.H0_H0 ;  /* 0x20000034ff327230 */ /* 0x010fe40000004100 */
[----:B------:R-:W-:Y:S02]  /*21c0*/  HADD2.F32 R12, -RZ, R11.H0_H0 ;  /* 0x2000000bff0c7230 */ /* 0x000fe40000004100 */
[----:B------:R-:W-:Y:S01]  /*21d0*/  HADD2.F32 R52, -RZ, R37.H0_H0 ;  /* 0x20000025ff347230 */ /* 0x000fe20000004100 */
[----:B--2---:R-:W-:Y:S01]  /*21e0*/  LOP3.LUT R36, R4, 0xff, RZ, 0xc0, !PT ;  /* 0x000000ff04247812 */ /* 0x004fe200078ec0ff */
[C---:B------:R-:W-:Y:S01]  /*21f0*/  FFMA.FTZ R53, R50.reuse, R54, R53 ;  /* 0x0000003632357223 */ /* 0x040fe20000010035 */
[C---:B------:R-:W-:Y:S02]  /*2200*/  FFMA.FTZ R62, R50.reuse, R12, R61 ;  /* 0x0000000c323e7223 */ /* 0x040fe4000001003d */
[----:B------:R-:W-:Y:S01]  /*2210*/  FFMA.FTZ R50, R50, R52, R51 ;  /* 0x0000003432327223 */ /* 0x000fe20000010033 */
[----:B------:R-:W-:Y:S01]  /*2220*/  IADD3 R51, PT, PT, -R27, R36, RZ ;  /* 0x000000241b337210 */ /* 0x000fe20007ffe1ff */
[----:B------:R-:W1:Y:S01]  /*2230*/  I2F.F16 R64, R64 ;  /* 0x0000004000407306 */ /* 0x000e620000200c00 */
[----:B------:R-:W-:Y:S01]  /*2240*/  SHF.R.U32.HI R60, RZ, 0x8, R4 ;  /* 0x00000008ff3c7819 */ /* 0x000fe20000011604 */
[----:B------:R-:W-:-:S06]  /*2250*/  HADD2.F32 R36, -RZ, R9.H1_H1 ;  /* 0x30000009ff247230 */ /* 0x000fcc0000004100 */
[----:B------:R-:W2:Y:S01]  /*2260*/  I2F.F16 R51, R51 ;  /* 0x0000003300337306 */ /* 0x000ea20000200c00 */
[----:B------:R-:W-:Y:S02]  /*2270*/  SHF.R.U32.HI R9, RZ, 0x10, R4 ;  /* 0x00000010ff097819 */ /* 0x000fe40000011604 */
[----:B------:R-:W-:Y:S01]  /*2280*/  LOP3.LUT R60, R60, 0xff, RZ, 0xc0, !PT ;  /* 0x000000ff3c3c7812 */ /* 0x000fe200078ec0ff */
[----:B------:R-:W-:Y:S01]  /*2290*/  HADD2.F32 R11, -RZ, R11.H1_H1 ;  /* 0x3000000bff0b7230 */ /* 0x000fe20000004100 */
[----:B------:R-:W-:Y:S02]  /*22a0*/  LOP3.LUT R68, R9, 0xff, RZ, 0xc0, !PT ;  /* 0x000000ff09447812 */ /* 0x000fe400078ec0ff */
[C---:B------:R-:W-:Y:S01]  /*22b0*/  IADD3 R60, PT, PT, -R27.reuse, R60, RZ ;  /* 0x0000003c1b3c7210 */ /* 0x040fe20007ffe1ff */
[----:B-1----:R-:W-:Y:S01]  /*22c0*/  HADD2.F32 R64, -RZ, R64.H0_H0 ;  /* 0x20000040ff407230 */ /* 0x002fe20000004100 */
[----:B------:R-:W-:Y:S01]  /*22d0*/  IADD3 R61, PT, PT, -R27, R68, RZ ;  /* 0x000000441b3d7210 */ /* 0x000fe20007ffe1ff */
[----:B0-----:R-:W-:-:S03]  /*22e0*/  HADD2.F32 R9, -RZ, R40.H0_H0 ;  /* 0x20000028ff097230 */ /* 0x001fc60000004100 */
[----:B------:R-:W-:Y:S01]  /*22f0*/  FFMA.FTZ R62, R64, R11, R62 ;  /* 0x0000000b403e7223 */ /* 0x000fe2000001003e */
[----:B--2---:R-:W-:Y:S01]  /*2300*/  HADD2.F32 R68, -RZ, R51.H0_H0 ;  /* 0x20000033ff447230 */ /* 0x004fe20000004100 */
[----:B------:R-:W0:Y:S01]  /*2310*/  I2F.F16 R60, R60 ;  /* 0x0000003c003c7306 */ /* 0x000e220000200c00 */
[----:B------:R-:W-:-:S03]  /*2320*/  HADD2.F32 R37, -RZ, R37.H1_H1 ;  /* 0x30000025ff257230 */ /* 0x000fc60000004100 */
[----:B------:R-:W-:Y:S01]  /*2330*/  FFMA.FTZ R65, R68, R9, R62 ;  /* 0x0000000944417223 */ /* 0x000fe2000001003e */
[----:B------:R-:W-:-:S03]  /*2340*/  LEA.HI R62, R4, -R27, RZ, 0x8 ;  /* 0x8000001b043e7211 */ /* 0x000fc600078f40ff */
[----:B------:R-:W1:Y:S01]  /*2350*/  I2F.F16 R61, R61 ;  /* 0x0000003d003d7306 */ /* 0x000e620000200c00 */
[C---:B------:R-:W-:Y:S01]  /*2360*/  FFMA.FTZ R66, R64.reuse, R37, R50 ;  /* 0x0000002540427223 */ /* 0x040fe20000010032 */
[----:B------:R-:W-:Y:S02]  /*2370*/  HADD2.F32 R50, -RZ, R38.H0_H0 ;  /* 0x20000026ff327230 */ /* 0x000fe40000004100 */
[----:B------:R-:W-:Y:S01]  /*2380*/  FFMA.FTZ R53, R64, R36, R53 ;  /* 0x0000002440357223 */ /* 0x000fe20000010035 */
[----:B------:R-:W-:-:S03]  /*2390*/  HADD2.F32 R51, -RZ, R42.H0_H0 ;  /* 0x2000002aff337230 */ /* 0x000fc60000004100 */
[----:B------:R-:W2:Y:S01]  /*23a0*/  I2F.F16 R62, R62 ;  /* 0x0000003e003e7306 */ /* 0x000ea20000200c00 */
[C---:B------:R-:W-:Y:S01]  /*23b0*/  FFMA.FTZ R64, R68.reuse, R50, R53 ;  /* 0x0000003244407223 */ /* 0x040fe20000010035 */
[----:B0-----:R-:W-:Y:S02]  /*23c0*/  HADD2.F32 R69, -RZ, R60.H0_H0 ;  /* 0x2000003cff457230 */ /* 0x001fe40000004100 */
[----:B------:R-:W-:Y:S02]  /*23d0*/  HADD2.F32 R53, -RZ, R38.H1_H1 ;  /* 0x30000026ff357230 */ /* 0x000fe40000004100 */
[----:B------:R-:W-:Y:S02]  /*23e0*/  HADD2.F32 R60, -RZ, R40.H1_H1 ;  /* 0x30000028ff3c7230 */ /* 0x000fe40000004100 */
[----:B------:R-:W-:Y:S01]  /*23f0*/  FFMA.FTZ R63, R68, R51, R66 ;  /* 0x00000033443f7223 */ /* 0x000fe20000010042 */
[----:B------:R-:W-:Y:S02]  /*2400*/  HADD2.F32 R42, -RZ, R42.H1_H1 ;  /* 0x3000002aff2a7230 */ /* 0x000fe40000004100 */
[----:B------:R-:W-:Y:S01]  /*2410*/  FFMA.FTZ R67, R69, R53, R64 ;  /* 0x0000003545437223 */ /* 0x000fe20000010040 */
[----:B-1----:R-:W-:-:S02]  /*2420*/  HADD2.F32 R68, -RZ, R61.H0_H0 ;  /* 0x2000003dff447230 */ /* 0x002fc40000004100 */
[C---:B------:R-:W-:Y:S01]  /*2430*/  FFMA.FTZ R65, R69.reuse, R60, R65 ;  /* 0x0000003c45417223 */ /* 0x040fe20000010041 */
[----:B------:R-:W-:Y:S02]  /*2440*/  HADD2.F32 R4, -RZ, R39.H0_H0 ;  /* 0x20000027ff047230 */ /* 0x000fe40000004100 */
[----:B------:R-:W-:Y:S02]  /*2450*/  HADD2.F32 R40, -RZ, R41.H0_H0 ;  /* 0x20000029ff287230 */ /* 0x000fe40000004100 */
[----:B------:R-:W-:Y:S01]  /*2460*/  FFMA.FTZ R63, R69, R42, R63 ;  /* 0x0000002a453f7223 */ /* 0x000fe2000001003f */
[----:B------:R-:W-:Y:S02]  /*2470*/  HADD2.F32 R38, -RZ, R43.H0_H0 ;  /* 0x2000002bff267230 */ /* 0x000fe40000004100 */
[C---:B------:R-:W-:Y:S01]  /*2480*/  FFMA.FTZ R64, R68.reuse, R4, R67 ;  /* 0x0000000444407223 */ /* 0x040fe20000010043 */
[----:B------:R-:W-:Y:S02]  /*2490*/  HADD2.F32 R39, -RZ, R39.H1_H1 ;  /* 0x30000027ff277230 */ /* 0x000fe40000004100 */
[----:B------:R-:W-:Y:S01]  /*24a0*/  FFMA.FTZ R66, R68, R40, R65 ;  /* 0x0000002844427223 */ /* 0x000fe20000010041 */
[----:B--2---:R-:W-:-:S02]  /*24b0*/  HADD2.F32 R61, -RZ, R62.H0_H0 ;  /* 0x2000003eff3d7230 */ /* 0x004fc40000004100 */
[----:B------:R-:W-:Y:S01]  /*24c0*/  FFMA.FTZ R68, R68, R38, R63 ;  /* 0x0000002644447223 */ /* 0x000fe2000001003f */
[----:B------:R-:W-:Y:S02]  /*24d0*/  HADD2.F32 R41, -RZ, R41.H1_H1 ;  /* 0x30000029ff297230 */ /* 0x000fe40000004100 */
[----:B------:R-:W-:Y:S02]  /*24e0*/  HADD2.F32 R43, -RZ, R43.H1_H1 ;  /* 0x3000002bff2b7230 */ /* 0x000fe40000004100 */
[C---:B------:R-:W-:Y:S01]  /*24f0*/  FFMA.FTZ R64, R61.reuse, R39, R64 ;  /* 0x000000273d407223 */ /* 0x040fe20000010040 */
[C---:B------:R-:W-:Y:S02]  /*2500*/  FFMA.FTZ R66, R61.reuse, R41, R66 ;  /* 0x000000293d427223 */ /* 0x040fe40000010042 */
[----:B------:R-:W-:Y:S01]  /*2510*/  FFMA.FTZ R68, R61, R43, R68 ;  /* 0x0000002b3d447223 */ /* 0x000fe20000010044 */
[----:B------:R-:W-:-:S04]  /*2520*/  LOP3.LUT R61, R13, 0xff, RZ, 0xc0, !PT ;  /* 0x000000ff0d3d7812 */ /* 0x000fc800078ec0ff */
[C---:B------:R-:W-:Y:S02]  /*2530*/  IADD3 R69, PT, PT, -R30.reuse, R61, RZ ;  /* 0x0000003d1e457210 */ /* 0x040fe40007ffe1ff */
[--C-:B------:R-:W-:Y:S01]  /*2540*/  SHF.R.U32.HI R61, RZ, 0x8, R13.reuse ;  /* 0x00000008ff3d7819 */ /* 0x100fe2000001160d */
[----:B------:R-:W-:Y:S01]  /*2550*/  FMUL.FTZ R63, R31, R64 ;  /* 0x000000401f3f7220 */ /* 0x000fe20000410000 */
[----:B------:R-:W-:Y:S02]  /*2560*/  SHF.R.U32.HI R64, RZ, 0x10, R13 ;  /* 0x00000010ff407819 */ /* 0x000fe4000001160d */
[----:B------:R-:W-:Y:S02]  /*2570*/  LOP3.LUT R61, R61, 0xff, RZ, 0xc0, !PT ;  /* 0x000000ff3d3d7812 */ /* 0x000fe400078ec0ff */
[----:B------:R-:W-:Y:S02]  /*2580*/  SHF.R.U32.HI R65, RZ, 0x8, R5 ;  /* 0x00000008ff417819 */ /* 0x000fe40000011605 */
[----:B------:R-:W-:-:S02]  /*2590*/  IADD3 R70, PT, PT, -R30, R61, RZ ;  /* 0x0000003d1e467210 */ /* 0x000fc40007ffe1ff */
[----:B------:R-:W-:Y:S02]  /*25a0*/  LOP3.LUT R61, R64, 0xff, RZ, 0xc0, !PT ;  /* 0x000000ff403d7812 */ /* 0x000fe400078ec0ff */
[----:B------:R-:W-:Y:S01]  /*25b0*/  LOP3.LUT R65, R65, 0xff, RZ, 0xc0, !PT ;  /* 0x000000ff41417812 */ /* 0x000fe200078ec0ff */
[----:B------:R-:W0:Y:S01]  /*25c0*/  I2F.F16 R69, R69 ;  /* 0x0000004500457306 */ /* 0x000e220000200c00 */
[C---:B------:R-:W-:Y:S01]  /*25d0*/  IADD3 R67, PT, PT, -R30.reuse, R61, RZ ;  /* 0x0000003d1e437210 */ /* 0x040fe20007ffe1ff */
[----:B------:R-:W-:Y:S01]  /*25e0*/  FMUL.FTZ R61, R31, R68 ;  /* 0x000000441f3d7220 */ /* 0x000fe20000410000 */
[----:B------:R-:W-:Y:S02]  /*25f0*/  LEA.HI R68, R13, -R30, RZ, 0x8 ;  /* 0x8000001e0d447211 */ /* 0x000fe400078f40ff */
[----:B------:R-:W-:Y:S02]  /*2600*/  LOP3.LUT R13, R5, 0xff, RZ, 0xc0, !PT ;  /* 0x000000ff050d7812 */ /* 0x000fe400078ec0ff */
[C---:B------:R-:W-:Y:S01]  /*2610*/  IADD3 R65, PT, PT, -R30.reuse, R65, RZ ;  /* 0x000000411e417210 */ /* 0x040fe20007ffe1ff */
[----:B------:R-:W1:Y:S01]  /*2620*/  I2F.F16 R70, R70 ;  /* 0x0000004600467306 */ /* 0x000e620000200c00 */
[----:B------:R-:W-:-:S02]  /*2630*/  IADD3 R64, PT, PT, -R30, R13, RZ ;  /* 0x0000000d1e407210 */ /* 0x000fc40007ffe1ff */
[----:B------:R-:W-:-:S05]  /*2640*/  SHF.R.U32.HI R13, RZ, 0x10, R5 ;  /* 0x00000010ff0d7819 */ /* 0x000fca0000011605 */
[----:B------:R-:W2:Y:S01]  /*2650*/  I2F.F16 R67, R67 ;  /* 0x0000004300437306 */ /* 0x000ea20000200c00 */
[----:B------:R-:W-:-:S07]  /*2660*/  LOP3.LUT R13, R13, 0xff, RZ, 0xc0, !PT ;  /* 0x000000ff0d0d7812 */ /* 0x000fce00078ec0ff */
[----:B------:R-:W3:Y:S01]  /*2670*/  I2F.F16 R65, R65 ;  /* 0x0000004100417306 */ /* 0x000ee20000200c00 */
[----:B------:R-:W-:Y:S01]  /*2680*/  IADD3 R72, PT, PT, -R30, R13, RZ ;  /* 0x0000000d1e487210 */ /* 0x000fe20007ffe1ff */
[----:B0-----:R-:W-:-:S06]  /*2690*/  HADD2.F32 R69, -RZ, R69.H0_H0 ;  /* 0x20000045ff457230 */ /* 0x001fcc0000004100 */
[----:B------:R-:W0:Y:S01]  /*26a0*/  I2F.F16 R68, R68 ;  /* 0x0000004400447306 */ /* 0x000e220000200c00 */
[----:B-1----:R-:W-:Y:S01]  /*26b0*/  HADD2.F32 R70, -RZ, R70.H0_H0 ;  /* 0x20000046ff467230 */ /* 0x002fe20000004100 */
[----:B------:R-:W-:-:S06]  /*26c0*/  LEA.HI R71, R5, -R30, RZ, 0x8 ;  /* 0x8000001e05477211 */ /* 0x000fcc00078f40ff */
[----:B------:R-:W1:Y:S01]  /*26d0*/  I2F.F16 R64, R64 ;  /* 0x0000004000407306 */ /* 0x000e620000200c00 */
[----:B--2---:R-:W-:Y:S02]  /*26e0*/  HADD2.F32 R67, -RZ, R67.H0_H0 ;  /* 0x20000043ff437230 */ /* 0x004fe40000004100 */
[----:B---3--:R-:W-:-:S05]  /*26f0*/  HADD2.F32 R5, -RZ, R65.H0_H0 ;  /* 0x20000041ff057230 */ /* 0x008fca0000004100 */
[----:B------:R2:W3:Y:S01]  /*2700*/  I2F.F16 R13, R72 ;  /* 0x00000048000d7306 */ /* 0x0004e20000200c00 */
[----:B------:R-:W-:Y:S01]  /*2710*/  FMUL.FTZ R62, R31, R66 ;  /* 0x000000421f3e7220 */ /* 0x000fe20000410000 */
[----:B0-----:R-:W-:Y:S02]  /*2720*/  HADD2.F32 R68, -RZ, R68.H0_H0 ;  /* 0x20000044ff447230 */ /* 0x001fe40000004100 */
[----:B--2---:R-:W-:-:S04]  /*2730*/  FFMA.FTZ R72, R35, R69, RZ ;  /* 0x0000004523487223 */ /* 0x004fc800000100ff */
[----:B------:R-:W-:Y:S01]  /*2740*/  FFMA.FTZ R65, R55, R70, R72 ;  /* 0x0000004637417223 */ /* 0x000fe20000010048 */
[----:B------:R-:W0:Y:S03]  /*2750*/  I2F.F16 R66, R71 ;  /* 0x0000004700427306 */ /* 0x000e260000200c00 */
[----:B------:R-:W-:Y:S01]  /*2760*/  FFMA.FTZ R65, R54, R67, R65 ;  /* 0x0000004336417223 */ /* 0x000fe20000010041 */
[----:B-1----:R-:W-:-:S03]  /*2770*/  HADD2.F32 R64, -RZ, R64.H0_H0 ;  /* 0x20000040ff407230 */ /* 0x002fc60000004100 */
[----:B------:R-:W-:Y:S01]  /*2780*/  FFMA.FTZ R65, R36, R68, R65 ;  /* 0x0000004424417223 */ /* 0x000fe20000010041 */
[----:B---3--:R-:W-:-:S03]  /*2790*/  HADD2.F32 R13, -RZ, R13.H0_H0 ;  /* 0x2000000dff0d7230 */ /* 0x008fc60000004100 */
[----:B------:R-:W-:-:S04]  /*27a0*/  FFMA.FTZ R72, R50, R64, R65 ;  /* 0x0000004032487223 */ /* 0x000fc80000010041 */
[----:B------:R-:W-:Y:S01]  /*27b0*/  FFMA.FTZ R65, R53, R5, R72 ;  /* 0x0000000535417223 */ /* 0x000fe20000010048 */
[----:B0-----:R-:W-:-:S03]  /*27c0*/  HADD2.F32 R66, -RZ, R66.H0_H0 ;  /* 0x20000042ff427230 */ /* 0x001fc60000004100 */
[----:B------:R-:W-:-:S04]  /*27d0*/  FFMA.FTZ R72, R4, R13, R65 ;  /* 0x0000000d04487223 */ /* 0x000fc80000010041 */
[----:B------:R-:W-:-:S04]  /*27e0*/  FFMA.FTZ R65, R39, R66, R72 ;  /* 0x0000004227417223 */ /* 0x000fc80000010048 */
[----:B------:R-:W-:Y:S01]  /*27f0*/  FMUL.FTZ R65, R32, R65 ;  /* 0x0000004120417220 */ /* 0x000fe20000410000 */
[----:B------:R-:W-:-:S04]  /*2800*/  F2FP.F16.F32.PACK_AB R63, RZ, R63 ;  /* 0x0000003fff3f723e */ /* 0x000fc800000000ff */
[----:B------:R-:W-:-:S04]  /*2810*/  F2FP.F16.F32.PACK_AB R65, RZ, R65 ;  /* 0x00000041ff41723e */ /* 0x000fc800000000ff */
[----:B------:R-:W-:-:S05]  /*2820*/  PRMT R63, R63, 0x5410, R65 ;  /* 0x000054103f3f7816 */ /* 0x000fca0000000041 */
[----:B------:R-:W-:Y:S02]  /*2830*/  HFMA2 R49, R63, 1, 1, R49 ;  /* 0x3c003c003f317831 */ /* 0x000fe40000000031 */
[----:B------:R-:W-:-:S04]  /*2840*/  FFMA.FTZ R63, R69, R8, RZ ;  /* 0x00000008453f7223 */ /* 0x000fc800000100ff */
[----:B------:R-:W-:-:S04]  /*2850*/  FFMA.FTZ R72, R70, R56, R63 ;  /* 0x0000003846487223 */ /* 0x000fc8000001003f */
[----:B------:R-:W-:Y:S01]  /*2860*/  FFMA.FTZ R63, R67, R12, R72 ;  /* 0x0000000c433f7223 */ /* 0x000fe20000010048 */
[----:B------:R-:W-:-:S03]  /*2870*/  FFMA.FTZ R69, R69, R10, RZ ;  /* 0x0000000a45457223 */ /* 0x000fc600000100ff */
        /* <DEDUP_REMOVED lines=10> */
[----:B------:R-:W-:Y:S01]  /*2920*/  FMUL.FTZ R63, R32, R63 ;  /* 0x0000003f203f7220 */ /* 0x000fe20000410000 */
[----:B------:R-:W-:Y:S01]  /*2930*/  F2FP.F16.F32.PACK_AB R62, RZ, R62 ;  /* 0x0000003eff3e723e */ /* 0x000fe200000000ff */
[----:B------:R-:W-:Y:S01]  /*2940*/  FFMA.FTZ R13, R13, R38, R64 ;  /* 0x000000260d0d7223 */ /* 0x000fe20000010040 */
[----:B------:R-:W-:Y:S02]  /*2950*/  LOP3.LUT R5, R15, 0xff, RZ, 0xc0, !PT ;  /* 0x000000ff0f057812 */ /* 0x000fe400078ec0ff */
[----:B------:R-:W-:-:S04]  /*2960*/  F2FP.F16.F32.PACK_AB R63, RZ, R63 ;  /* 0x0000003fff3f723e */ /* 0x000fc800000000ff */
[----:B------:R-:W-:Y:S01]  /*2970*/  PRMT R62, R62, 0x5410, R63 ;  /* 0x000054103e3e7816 */ /* 0x000fe2000000003f */
[----:B------:R-:W-:Y:S01]  /*2980*/  FFMA.FTZ R63, R66, R43, R13 ;  /* 0x0000002b423f7223 */ /* 0x000fe2000001000d */
[----:B------:R-:W-:Y:S02]  /*2990*/  IADD3 R13, PT, PT, -R28, R5, RZ ;  /* 0x000000051c0d7210 */ /* 0x000fe40007ffe1ff */
[----:B------:R-:W-:Y:S01]  /*29a0*/  SHF.R.U32.HI R5, RZ, 0x8, R15 ;  /* 0x00000008ff057819 */ /* 0x000fe2000001160f */
[----:B------:R-:W-:Y:S02]  /*29b0*/  HADD2 R48, R62, R48 ;  /* 0x000000303e307230 */ /* 0x000fe40000000000 */
[----:B------:R-:W-:Y:S01]  /*29c0*/  FMUL.FTZ R62, R32, R63 ;  /* 0x0000003f203e7220 */ /* 0x000fe20000410000 */
[----:B------:R-:W-:-:S04]  /*29d0*/  LOP3.LUT R63, R5, 0xff, RZ, 0xc0, !PT ;  /* 0x000000ff053f7812 */ /* 0x000fc800078ec0ff */
[----:B------:R-:W-:Y:S02]  /*29e0*/  IADD3 R68, PT, PT, -R28, R63, RZ ;  /* 0x0000003f1c447210 */ /* 0x000fe40007ffe1ff */
[----:B------:R-:W-:Y:S02]  /*29f0*/  SHF.R.U32.HI R63, RZ, 0x8, R14 ;  /* 0x00000008ff3f7819 */ /* 0x000fe4000001160e */
[----:B------:R-:W-:Y:S02]  /*2a00*/  F2FP.F16.F32.PACK_AB R5, RZ, R62 ;  /* 0x0000003eff05723e */ /* 0x000fe400000000ff */
[----:B------:R-:W-:Y:S02]  /*2a10*/  LOP3.LUT R62, R14, 0xff, RZ, 0xc0, !PT ;  /* 0x000000ff0e3e7812 */ /* 0x000fe400078ec0ff */
[----:B------:R-:W-:Y:S02]  /*2a20*/  LOP3.LUT R64, R63, 0xff, RZ, 0xc0, !PT ;  /* 0x000000ff3f407812 */ /* 0x000fe400078ec0ff */
[----:B------:R-:W-:-:S02]  /*2a30*/  SHF.R.U32.HI R63, RZ, 0x10, R15 ;  /* 0x00000010ff3f7819 */ /* 0x000fc4000001160f */
[----:B------:R-:W-:Y:S02]  /*2a40*/  IADD3 R62, PT, PT, -R29, R62, RZ ;  /* 0x0000003e1d3e7210 */ /* 0x000fe40007ffe1ff */
[----:B------:R-:W-:Y:S02]  /*2a50*/  LOP3.LUT R63, R63, 0xff, RZ, 0xc0, !PT ;  /* 0x000000ff3f3f7812 */ /* 0x000fe400078ec0ff */
[----:B------:R-:W0:Y:S01]  /*2a60*/  I2F.F16 R71, R62 ;  /* 0x0000003e00477306 */ /* 0x000e220000200c00 */
[----:B------:R-:W-:Y:S02]  /*2a70*/  IADD3 R64, PT, PT, -R29, R64, RZ ;  /* 0x000000401d407210 */ /* 0x000fe40007ffe1ff */
[----:B------:R-:W-:Y:S02]  /*2a80*/  IADD3 R65, PT, PT, -R28, R63, RZ ;  /* 0x0000003f1c417210 */ /* 0x000fe40007ffe1ff */
[----:B------:R-:W-:-:S03]  /*2a90*/  SHF.R.U32.HI R63, RZ, 0x10, R14 ;  /* 0x00000010ff3f7819 */ /* 0x000fc6000001160e */
[----:B------:R-:W1:Y:S01]  /*2aa0*/  I2F.F16 R13, R13 ;  /* 0x0000000d000d7306 */ /* 0x000e620000200c00 */
[----:B------:R-:W-:-:S07]  /*2ab0*/  LOP3.LUT R66, R63, 0xff, RZ, 0xc0, !PT ;  /* 0x000000ff3f427812 */ /* 0x000fce00078ec0ff */
[----:B------:R-:W2:Y:S01]  /*2ac0*/  I2F.F16 R70, R64 ;  /* 0x0000004000467306 */ /* 0x000ea20000200c00 */
[----:B------:R-:W-:-:S07]  /*2ad0*/  IADD3 R66, PT, PT, -R29, R66, RZ ;  /* 0x000000421d427210 */ /* 0x000fce0007ffe1ff */
[----:B------:R-:W3:Y:S01]  /*2ae0*/  I2F.F16 R68, R68 ;  /* 0x0000004400447306 */ /* 0x000ee20000200c00 */
[----:B------:R-:W-:Y:S01]  /*2af0*/  F2FP.F16.F32.PACK_AB R61, RZ, R61 ;  /* 0x0000003dff3d723e */ /* 0x000fe200000000ff */
[----:B0-----:R-:W-:-:S06]  /*2b00*/  HADD2.F32 R71, -RZ, R71.H0_H0 ;  /* 0x20000047ff477230 */ /* 0x001fcc0000004100 */
[----:B------:R-:W0:Y:S01]  /*2b10*/  I2F.F16 R65, R65 ;  /* 0x0000004100417306 */ /* 0x000e220000200c00 */
[----:B-1----:R-:W-:Y:S01]  /*2b20*/  HADD2.F32 R13, -RZ, R13.H0_H0 ;  /* 0x2000000dff0d7230 */ /* 0x002fe20000004100 */
[----:B------:R-:W-:Y:S01]  /*2b30*/  PRMT R61, R61, 0x5410, R5 ;  /* 0x000054103d3d7816 */ /* 0x000fe20000000005 */
[----:B--2---:R-:W-:-:S05]  /*2b40*/  HADD2.F32 R70, -RZ, R70.H0_H0 ;  /* 0x20000046ff467230 */ /* 0x004fca0000004100 */
[----:B------:R-:W1:Y:S01]  /*2b50*/  I2F.F16 R69, R66 ;  /* 0x0000004200457306 */ /* 0x000e620000200c00 */
[-C--:B------:R-:W-:Y:S01]  /*2b60*/  FFMA.FTZ R5, R71, R8.reuse, RZ ;  /* 0x0000000847057223 */ /* 0x080fe200000100ff */
[----:B---3--:R-:W-:Y:S02]  /*2b70*/  HADD2.F32 R68, -RZ, R68.H0_H0 ;  /* 0x20000044ff447230 */ /* 0x008fe40000004100 */
[----:B------:R-:W-:Y:S01]  /*2b80*/  FFMA.FTZ R63, R13, R8, RZ ;  /* 0x000000080d3f7223 */ /* 0x000fe200000100ff */
[-C--:B------:R-:W-:Y:S01]  /*2b90*/  FFMA.FTZ R62, R70, R56.reuse, R5 ;  /* 0x00000038463e7223 */ /* 0x080fe20000010005 */
[----:B------:R-:W-:Y:S01]  /*2ba0*/  LOP3.LUT R5, R7, 0xff, RZ, 0xc0, !PT ;  /* 0x000000ff07057812 */ /* 0x000fe200078ec0ff */
[----:B0-----:R-:W-:Y:S02]  /*2bb0*/  HADD2.F32 R65, -RZ, R65.H0_H0 ;  /* 0x20000041ff417230 */ /* 0x001fe40000004100 */
[----:B------:R-:W-:Y:S02]  /*2bc0*/  HFMA2 R47, R61, 1, 1, R47 ;  /* 0x3c003c003d2f7831 */ /* 0x000fe4000000002f */
[----:B------:R-:W-:Y:S01]  /*2bd0*/  FFMA.FTZ R8, R68, R56, R63 ;  /* 0x0000003844087223 */ /* 0x000fe2000001003f */
[----:B------:R-:W-:-:S02]  /*2be0*/  LEA.HI R61, R15, -R28, RZ, 0x8 ;  /* 0x8000001c0f3d7211 */ /* 0x000fc400078f40ff */
[----:B------:R-:W-:Y:S01]  /*2bf0*/  IADD3 R64, PT, PT, -R28, R5, RZ ;  /* 0x000000051c407210 */ /* 0x000fe20007ffe1ff */
[-C--:B------:R-:W-:Y:S01]  /*2c00*/  FFMA.FTZ R5, R65, R12.reuse, R8 ;  /* 0x0000000c41057223 */ /* 0x080fe20000010008 */
[----:B-1----:R-:W-:Y:S01]  /*2c10*/  HADD2.F32 R69, -RZ, R69.H0_H0 ;  /* 0x20000045ff457230 */ /* 0x002fe20000004100 */
[----:B------:R0:W1:Y:S01]  /*2c20*/  I2F.F16 R56, R61 ;  /* 0x0000003d00387306 */ /* 0x0000620000200c00 */
[----:B------:R-:W-:Y:S02]  /*2c30*/  LEA.HI R14, R14, -R29, RZ, 0x8 ;  /* 0x8000001d0e0e7211 */ /* 0x000fe400078f40ff */
[----:B------:R-:W-:Y:S01]  /*2c40*/  LOP3.LUT R8, R6, 0xff, RZ, 0xc0, !PT ;  /* 0x000000ff06087812 */ /* 0x000fe200078ec0ff */
[----:B------:R-:W-:-:S04]  /*2c50*/  FFMA.FTZ R15, R69, R12, R62 ;  /* 0x0000000c450f7223 */ /* 0x000fc8000001003e */
[----:B------:R-:W2:Y:S01]  /*2c60*/  I2F.F16 R64, R64 ;  /* 0x0000004000407306 */ /* 0x000ea20000200c00 */
[----:B0-----:R-:W-:-:S07]  /*2c70*/  IADD3 R61, PT, PT, -R29, R8, RZ ;  /* 0x000000081d3d7210 */ /* 0x001fce0007ffe1ff */
[----:B------:R-:W0:Y:S01]  /*2c80*/  I2F.F16 R62, R14 ;  /* 0x0000000e003e7306 */ /* 0x000e220000200c00 */
[----:B-1----:R-:W-:-:S07]  /*2c90*/  HADD2.F32 R56, -RZ, R56.H0_H0 ;  /* 0x20000038ff387230 */ /* 0x002fce0000004100 */
[----:B------:R-:W1:Y:S01]  /*2ca0*/  I2F.F16 R66, R61 ;  /* 0x0000003d00427306 */ /* 0x000e620000200c00 */
[----:B--2---:R-:W-:Y:S02]  /*2cb0*/  HADD2.F32 R64, -RZ, R64.H0_H0 ;  /* 0x20000040ff407230 */ /* 0x004fe40000004100 */
[----:B------:R-:W-:Y:S01]  /*2cc0*/  FFMA.FTZ R5, R56, R11, R5 ;  /* 0x0000000b38057223 */ /* 0x000fe20000010005 */
[----:B0-----:R-:W-:-:S03]  /*2cd0*/  HADD2.F32 R62, -RZ, R62.H0_H0 ;  /* 0x2000003eff3e7230 */ /* 0x001fc60000004100 */
[----:B------:R-:W-:Y:S01]  /*2ce0*/  FFMA.FTZ R12, R64, R9, R5 ;  /* 0x00000009400c7223 */ /* 0x000fe20000010005 */
[----:B------:R-:W-:Y:S01]  /*2cf0*/  SHF.R.U32.HI R5, RZ, 0x8, R7 ;  /* 0x00000008ff057819 */ /* 0x000fe20000011607 */
[----:B------:R-:W-:Y:S01]  /*2d00*/  FFMA.FTZ R15, R62, R11, R15 ;  /* 0x0000000b3e0f7223 */ /* 0x000fe2000001000f */
[----:B-1----:R-:W-:-:S05]  /*2d10*/  HADD2.F32 R66, -RZ, R66.H0_H0 ;  /* 0x20000042ff427230 */ /* 0x002fca0000004100 */
[----:B------:R-:W-:Y:S01]  /*2d20*/  FFMA.FTZ R8, R66, R9, R15 ;  /* 0x0000000942087223 */ /* 0x000fe2000001000f */
[----:B------:R-:W-:Y:S02]  /*2d30*/  LOP3.LUT R9, R5, 0xff, RZ, 0xc0, !PT ;  /* 0x000000ff05097812 */ /* 0x000fe400078ec0ff */
[----:B------:R-:W-:-:S04]  /*2d40*/  SHF.R.U32.HI R5, RZ, 0x8, R6 ;  /* 0x00000008ff057819 */ /* 0x000fc80000011606 */
[----:B------:R-:W-:-:S04]  /*2d50*/  LOP3.LUT R14, R5, 0xff, RZ, 0xc0, !PT ;  /* 0x000000ff050e7812 */ /* 0x000fc800078ec0ff */
[----:B------:R-:W-:Y:S02]  /*2d60*/  IADD3 R14, PT, PT, -R29, R14, RZ ;  /* 0x0000000e1d0e7210 */ /* 0x000fe40007ffe1ff */
[----:B------:R-:W-:-:S04]  /*2d70*/  IADD3 R11, PT, PT, -R28, R9, RZ ;  /* 0x000000091c0b7210 */ /* 0x000fc80007ffe1ff */
[----:B------:R-:W0:Y:S08]  /*2d80*/  I2F.F16 R14, R14 ;  /* 0x0000000e000e7306 */ /* 0x000e300000200c00 */
[----:B------:R-:W1:Y:S01]  /*2d90*/  I2F.F16 R5, R11 ;  /* 0x0000000b00057306 */ /* 0x000e620000200c00 */
[----:B0-----:R-:W-:Y:S02]  /*2da0*/  HADD2.F32 R67, -RZ, R14.H0_H0 ;  /* 0x2000000eff437230 */ /* 0x001fe40000004100 */
[----:B------:R-:W-:-:S04]  /*2db0*/  IMAD.WIDE R72, R17, 0x4, R58 ;  /* 0x0000000411487825 */ /* 0x000fc800078e023a */
[----:B------:R-:W-:Y:S01]  /*2dc0*/  FFMA.FTZ R63, R67, R60, R8 ;  /* 0x0000003c433f7223 */ /* 0x000fe20000010008 */
[----:B------:R-:W-:Y:S01]  /*2dd0*/  FFMA.FTZ R8, R35, R13, RZ ;  /* 0x0000000d23087223 */ /* 0x000fe200000100ff */
[----:B------:R-:W-:Y:S01]  /*2de0*/  FFMA.FTZ R13, R13, R10, RZ ;  /* 0x0000000a0d0d7223 */ /* 0x000fe200000100ff */
[----:B-1----:R-:W-:Y:S02]  /*2df0*/  HADD2.F32 R5, -RZ, R5.H0_H0 ;  /* 0x20000005ff057230 */ /* 0x002fe40000004100 */
[----:B------:R-:W-:Y:S01]  /*2e00*/  FFMA.FTZ R9, R55, R68, R8 ;  /* 0x0000004437097223 */ /* 0x000fe20000010008 */
[----:B------:R-:W-:Y:S02]  /*2e10*/  FFMA.FTZ R68, R68, R57, R13 ;  /* 0x0000003944447223 */ /* 0x000fe4000001000d */
[----:B------:R-:W-:Y:S02]  /*2e20*/  FFMA.FTZ R61, R5, R60, R12 ;  /* 0x0000003c053d7223 */ /* 0x000fe4000001000c */
[----:B------:R-:W2:Y:S01]  /*2e30*/  LDG.E.128.CONSTANT R12, desc[UR8][R72.64] ;  /* 0x00000008480c7981 */ /* 0x000ea2000c1e9d00 */
[----:B------:R-:W-:Y:S01]  /*2e40*/  FFMA.FTZ R35, R35, R71, RZ ;  /* 0x0000004723237223 */ /* 0x000fe200000100ff */
[----:B------:R-:W-:-:S04]  /*2e50*/  IMAD.WIDE R58, R17, 0x4, R72 ;  /* 0x00000004113a7825 */ /* 0x000fc800078e0248 */
[----:B------:R-:W-:Y:S01]  /*2e60*/  FFMA.FTZ R8, R55, R70, R35 ;  /* 0x0000004637087223 */ /* 0x000fe20000010023 */
[----:B------:R-:W-:Y:S01]  /*2e70*/  FFMA.FTZ R71, R71, R10, RZ ;  /* 0x0000000a47477223 */ /* 0x000fe200000100ff */
[C---:B------:R-:W-:Y:S02]  /*2e80*/  FFMA.FTZ R35, R54.reuse, R65, R9 ;  /* 0x0000004136237223 */ /* 0x040fe40000010009 */
[----:B------:R-:W-:Y:S02]  /*2e90*/  FFMA.FTZ R55, R54, R69, R8 ;  /* 0x0000004536377223 */ /* 0x000fe40000010008 */
[----:B------:R-:W3:Y:S01]  /*2ea0*/  LDG.E.128.CONSTANT R8, desc[UR8][R58.64] ;  /* 0x000000083a087981 */ /* 0x000ee2000c1e9d00 */
[----:B------:R-:W-:Y:S01]  /*2eb0*/  FFMA.FTZ R70, R70, R57, R71 ;  /* 0x0000003946467223 */ /* 0x000fe20000010047 */
[----:B------:R-:W-:-:S03]  /*2ec0*/  FFMA.FTZ R65, R65, R52, R68 ;  /* 0x0000003441417223 */ /* 0x000fc60000010044 */
[----:B------:R-:W-:Y:S01]  /*2ed0*/  FFMA.FTZ R69, R69, R52, R70 ;  /* 0x0000003445457223 */ /* 0x000fe20000010046 */
[----:B------:R-:W-:-:S04]  /*2ee0*/  SHF.R.U32.HI R52, RZ, 0x10, R7 ;  /* 0x00000010ff347819 */ /* 0x000fc80000011607 */
[----:B------:R-:W-:Y:S02]  /*2ef0*/  LOP3.LUT R57, R52, 0xff, RZ, 0xc0, !PT ;  /* 0x000000ff34397812 */ /* 0x000fe400078ec0ff */
[----:B------:R-:W-:-:S04]  /*2f00*/  SHF.R.U32.HI R52, RZ, 0x10, R6 ;  /* 0x00000010ff347819 */ /* 0x000fc80000011606 */
[----:B------:R-:W-:Y:S02]  /*2f10*/  LOP3.LUT R54, R52, 0xff, RZ, 0xc0, !PT ;  /* 0x000000ff34367812 */ /* 0x000fe400078ec0ff */
[----:B------:R-:W-:Y:S02]  /*2f20*/  LEA.HI R60, R7, -R28, RZ, 0x8 ;  /* 0x8000001c073c7211 */ /* 0x000fe400078f40ff */
[----:B------:R-:W-:Y:S02]  /*2f30*/  IADD3 R7, PT, PT, -R29, R54, RZ ;  /* 0x000000361d077210 */ /* 0x000fe40007ffe1ff */
[----:B------:R-:W-:Y:S02]  /*2f40*/  LEA.HI R6, R6, -R29, RZ, 0x8 ;  /* 0x8000001d06067211 */ /* 0x000fe400078f40ff */
[----:B------:R-:W-:Y:S02]  /*2f50*/  IADD3 R57, PT, PT, -R28, R57, RZ ;  /* 0x000000391c397210 */ /* 0x000fe40007ffe1ff */
[----:B------:R-:W0:Y:S01]  /*2f60*/  I2F.F16 R7, R7 ;  /* 0x0000000700077306 */ /* 0x000e220000200c00 */
[C---:B------:R-:W-:Y:S01]  /*2f70*/  FFMA.FTZ R35, R36.reuse, R56, R35 ;  /* 0x0000003824237223 */ /* 0x040fe20000010023 */
[----:B------:R-:W-:-:S06]  /*2f80*/  FFMA.FTZ R55, R36, R62, R55 ;  /* 0x0000003e24377223 */ /* 0x000fcc0000010037 */
[----:B------:R-:W1:Y:S01]  /*2f90*/  I2F.F16 R6, R6 ;  /* 0x0000000600067306 */ /* 0x000e620000200c00 */
[----:B------:R-:W-:-:S07]  /*2fa0*/  FFMA.FTZ R54, R50, R64, R35 ;  /* 0x0000004032367223 */ /* 0x000fce0000010023 */
[----:B------:R-:W4:Y:S01]  /*2fb0*/  I2F.F16 R36, R57 ;  /* 0x0000003900247306 */ /* 0x000f220000200c00 */
[----:B------:R-:W-:Y:S01]  /*2fc0*/  FFMA.FTZ R50, R50, R66, R55 ;  /* 0x0000004232327223 */ /* 0x000fe20000010037 */
[-C--:B------:R-:W-:Y:S01]  /*2fd0*/  FFMA.FTZ R65, R56, R37.reuse, R65 ;  /* 0x0000002538417223 */ /* 0x080fe20000010041 */
[----:B------:R-:W-:-:S05]  /*2fe0*/  FFMA.FTZ R69, R62, R37, R69 ;  /* 0x000000253e457223 */ /* 0x000fca0000010045 */
[----:B------:R-:W4:Y:S01]  /*2ff0*/  I2F.F16 R52, R60 ;  /* 0x0000003c00347306 */ /* 0x000f220000200c00 */
[C---:B------:R-:W-:Y:S01]  /*3000*/  FFMA.FTZ R37, R53.reuse, R5, R54 ;  /* 0x0000000535257223 */ /* 0x040fe20000010036 */
[----:B0-----:R-:W-:Y:S02]  /*3010*/  HADD2.F32 R35, -RZ, R7.H0_H0 ;  /* 0x20000007ff237230 */ /* 0x001fe40000004100 */
[----:B------:R-:W-:Y:S01]  /*3020*/  FFMA.FTZ R54, R53, R67, R50 ;  /* 0x0000004335367223 */ /* 0x000fe20000010032 */
[----:B-1----:R-:W-:Y:S02]  /*3030*/  HADD2.F32 R50, -RZ, R6.H0_H0 ;  /* 0x20000006ff327230 */ /* 0x002fe40000004100 */
[----:B------:R-:W-:Y:S01]  /*3040*/  FFMA.FTZ R64, R64, R51, R65 ;  /* 0x0000003340407223 */ /* 0x000fe20000010041 */
[----:B----4-:R-:W-:Y:S02]  /*3050*/  HADD2.F32 R36, -RZ, R36.H0_H0 ;  /* 0x20000024ff247230 */ /* 0x010fe40000004100 */
[----:B------:R-:W-:-:S04]  /*3060*/  FFMA.FTZ R7, R4, R35, R54 ;  /* 0x0000002304077223 */ /* 0x000fc80000010036 */
[----:B------:R-:W-:Y:S01]  /*3070*/  FFMA.FTZ R54, R39, R50, R7 ;  /* 0x0000003227367223 */ /* 0x000fe20000010007 */
[----:B------:R-:W-:Y:S01]  /*3080*/  FFMA.FTZ R6, R4, R36, R37 ;  /* 0x0000002404067223 */ /* 0x000fe20000010025 */
[----:B------:R-:W-:Y:S01]  /*3090*/  FFMA.FTZ R7, R5, R42, R64 ;  /* 0x0000002a05077223 */ /* 0x000fe20000010040 */
[----:B------:R-:W-:Y:S02]  /*30a0*/  HADD2.F32 R52, -RZ, R52.H0_H0 ;  /* 0x20000034ff347230 */ /* 0x000fe40000004100 */
[----:B------:R-:W-:Y:S01]  /*30b0*/  FFMA.FTZ R66, R66, R51, R69 ;  /* 0x0000003342427223 */ /* 0x000fe20000010045 */
[CC--:B------:R-:W-:Y:S01]  /*30c0*/  FFMA.FTZ R61, R36.reuse, R40.reuse, R61 ;  /* 0x00000028243d7223 */ /* 0x0c0fe2000001003d */
[----:B------:R-:W-:Y:S01]  /*30d0*/  FFMA.FTZ R63, R35, R40, R63 ;  /* 0x00000028233f7223 */ /* 0x000fe2000001003f */
[----:B------:R-:W0:Y:S01]  /*30e0*/  LDS.64 R4, [UR4+0x20] ;  /* 0x00002004ff047984 */ /* 0x000e220008000a00 */
[----:B------:R-:W-:Y:S01]  /*30f0*/  FFMA.FTZ R51, R39, R52, R6 ;  /* 0x0000003427337223 */ /* 0x000fe20000010006 */
[----:B------:R-:W-:-:S02]  /*3100*/  FFMA.FTZ R40, R36, R38, R7 ;  /* 0x0000002624287223 */ /* 0x000fc40000010007 */
[----:B------:R-:W1:Y:S04]  /*3110*/  LDS.64 R6, [UR4+0x120] ;  /* 0x00012004ff067984 */ /* 0x000e680008000a00 */
[----:B------:R-:W4:Y:S01]  /*3120*/  LDS.64 R36, [UR4+0x220] ;  /* 0x00022004ff247984 */ /* 0x000f220008000a00 */
[----:B------:R-:W-:Y:S01]  /*3130*/  FFMA.FTZ R66, R67, R42, R66 ;  /* 0x0000002a43427223 */ /* 0x000fe20000010042 */
[----:B------:R-:W-:Y:S01]  /*3140*/  FMUL.FTZ R51, R34, R51 ;  /* 0x0000003322337220 */ /* 0x000fe20000410000 */
[----:B------:R-:W-:Y:S02]  /*3150*/  FMUL.FTZ R54, R33, R54 ;  /* 0x0000003621367220 */ /* 0x000fe40000410000 */
[----:B------:R-:W-:Y:S01]  /*3160*/  FFMA.FTZ R66, R35, R38, R66 ;  /* 0x0000002623427223 */ /* 0x000fe20000010042 */
[C---:B------:R-:W-:Y:S01]  /*3170*/  FFMA.FTZ R35, R52.reuse, R43, R40 ;  /* 0x0000002b34237223 */ /* 0x040fe20000010028 */
[-C--:B------:R-:W-:Y:S01]  /*3180*/  FFMA.FTZ R61, R52, R41.reuse, R61 ;  /* 0x00000029343d7223 */ /* 0x080fe2000001003d */
[C---:B------:R-:W-:Y:S01]  /*3190*/  FFMA.FTZ R38, R50.reuse, R41, R63 ;  /* 0x0000002932267223 */ /* 0x040fe2000001003f */
[----:B------:R-:W-:Y:S01]  /*31a0*/  FFMA.FTZ R66, R50, R43, R66 ;  /* 0x0000002b32427223 */ /* 0x000fe20000010042 */
[----:B------:R-:W-:Y:S01]  /*31b0*/  F2FP.F16.F32.PACK_AB R51, RZ, R51 ;  /* 0x00000033ff33723e */ /* 0x000fe200000000ff */
[----:B------:R-:W-:Y:S01]  /*31c0*/  FMUL.FTZ R50, R34, R35 ;  /* 0x0000002322327220 */ /* 0x000fe20000410000 */
[----:B------:R-:W-:-:S04]  /*31d0*/  F2FP.F16.F32.PACK_AB R54, RZ, R54 ;  /* 0x00000036ff36723e */ /* 0x000fc800000000ff */
[----:B------:R-:W-:Y:S01]  /*31e0*/  PRMT R54, R54, 0x5410, R51 ;  /* 0x0000541036367816 */ /* 0x000fe20000000033 */
[----:B------:R-:W-:Y:S01]  /*31f0*/  FMUL.FTZ R61, R34, R61 ;  /* 0x0000003d223d7220 */ /* 0x000fe20000410000 */
[C---:B------:R-:W-:Y:S01]  /*3200*/  FMUL.FTZ R38, R33.reuse, R38 ;  /* 0x0000002621267220 */ /* 0x040fe20000410000 */
[----:B------:R-:W-:-:S03]  /*3210*/  FMUL.FTZ R66, R33, R66 ;  /* 0x0000004221427220 */ /* 0x000fc60000410000 */
[----:B------:R-:W-:Y:S02]  /*3220*/  F2FP.F16.F32.PACK_AB R61, RZ, R61 ;  /* 0x0000003dff3d723e */ /* 0x000fe400000000ff */
[----:B------:R-:W-:Y:S01]  /*3230*/  F2FP.F16.F32.PACK_AB R38, RZ, R38 ;  /* 0x00000026ff26723e */ /* 0x000fe200000000ff */
[----:B------:R-:W-:-:S03]  /*3240*/  HFMA2 R45, R54, 1, 1, R45 ;  /* 0x3c003c00362d7831 */ /* 0x000fc6000000002d */
[----:B------:R-:W-:Y:S01]  /*3250*/  PRMT R38, R38, 0x5410, R61 ;  /* 0x0000541026267816 */ /* 0x000fe2000000003d */
[----:B0-----:R-:W-:Y:S02]  /*3260*/  HADD2.F32 R53, -RZ, R4.H1_H1 ;  /* 0x30000004ff357230 */ /* 0x001fe40000004100 */
[----:B-1----:R-:W-:Y:S01]  /*3270*/  HADD2.F32 R54, -RZ, R6.H1_H1 ;  /* 0x30000006ff367230 */ /* 0x002fe20000004100 */
[----:B------:R-:W-:Y:S01]  /*3280*/  F2FP.F16.F32.PACK_AB R50, RZ, R50 ;  /* 0x00000032ff32723e */ /* 0x000fe200000000ff */
[----:B------:R-:W-:Y:S01]  /*3290*/  HADD2 R46, R38, R46 ;  /* 0x0000002e262e7230 */ /* 0x000fe20000000000 */
[----:B------:R-:W-:-:S04]  /*32a0*/  F2FP.F16.F32.PACK_AB R66, RZ, R66 ;  /* 0x00000042ff42723e */ /* 0x000fc800000000ff */
[----:B------:R-:W-:Y:S01]  /*32b0*/  PRMT R66, R66, 0x5410, R50 ;  /* 0x0000541042427816 */ /* 0x000fe20000000032 */
[----:B------:R-:W-:-:S04]  /*32c0*/  HADD2.F32 R50, -RZ, R5.H0_H0 ;  /* 0x20000005ff327230 */ /* 0x000fc80000004100 */
[----:B------:R-:W-:Y:S01]  /*32d0*/  HFMA2 R44, R66, 1, 1, R44 ;  /* 0x3c003c00422c7831 */ /* 0x000fe2000000002c */
[--C-:B--2---:R-:W-:Y:S02]  /*32e0*/  SHF.R.U32.HI R39, RZ, 0x8, R12.reuse ;  /* 0x00000008ff277819 */ /* 0x104fe4000001160c */
[----:B------:R-:W-:Y:S02]  /*32f0*/  LOP3.LUT R40, R12, 0xff, RZ, 0xc0, !PT ;  /* 0x000000ff0c287812 */ /* 0x000fe400078ec0ff */
[----:B------:R-:W-:Y:S02]  /*3300*/  LOP3.LUT R52, R39, 0xff, RZ, 0xc0, !PT ;  /* 0x000000ff27347812 */ /* 0x000fe400078ec0ff */
[C---:B------:R-:W-:Y:S01]  /*3310*/  IADD3 R42, PT, PT, -R27.reuse, R40, RZ ;  /* 0x000000281b2a7210 */ /* 0x040fe20007ffe1ff */
[----:B------:R-:W-:Y:S01]  /*3320*/  LDS.64 R38, [UR4+0x28] ;  /* 0x00002804ff267984 */ /* 0x000fe20008000a00 */
[----:B------:R-:W-:Y:S02]  /*3330*/  SHF.R.U32.HI R35, RZ, 0x10, R12 ;  /* 0x00000010ff237819 */ /* 0x000fe4000001160c */
[----:B------:R-:W-:Y:S01]  /*3340*/  IADD3 R55, PT, PT, -R27, R52, RZ ;  /* 0x000000341b377210 */ /* 0x000fe20007ffe1ff */
[----:B------:R0:W1:Y:S01]  /*3350*/  I2F.F16 R51, R42 ;  /* 0x0000002a00337306 */ /* 0x0000620000200c00 */
[----:B------:R-:W-:Y:S01]  /*3360*/  LOP3.LUT R52, R35, 0xff, RZ, 0xc0, !PT ;  /* 0x000000ff23347812 */ /* 0x000fe200078ec0ff */
[----:B------:R-:W2:Y:S03]  /*3370*/  LDS.64 R40, [UR4+0x128] ;  /* 0x00012804ff287984 */ /* 0x000ea60008000a00 */
[----:B------:R-:W-:-:S03]  /*3380*/  IADD3 R52, PT, PT, -R27, R52, RZ ;  /* 0x000000341b347210 */ /* 0x000fc60007ffe1ff */
[----:B------:R-:W3:Y:S01]  /*3390*/  I2F.F16 R56, R55 ;  /* 0x0000003700387306 */ /* 0x000ee20000200c00 */
[----:B------:R-:W-:Y:S01]  /*33a0*/  HADD2.F32 R35, -RZ, R4.H0_H0 ;  /* 0x20000004ff237230 */ /* 0x000fe20000004100 */
[----:B0-----:R-:W0:Y:S06]  /*33b0*/  LDS.64 R42, [UR4+0x228] ;  /* 0x00022804ff2a7984 */ /* 0x001e2c0008000a00 */
[----:B------:R-:W2:Y:S01]  /*33c0*/  I2F.F16 R52, R52 ;  /* 0x0000003400347306 */ /* 0x000ea20000200c00 */
[----:B-1----:R-:W-:Y:S02]  /*33d0*/  HADD2.F32 R51, -RZ, R51.H0_H0 ;  /* 0x20000033ff337230 */ /* 0x002fe40000004100 */
[----:B------:R-:W-:-:S02]  /*33e0*/  HADD2.F32 R4, -RZ, R6.H0_H0 ;  /* 0x20000006ff047230 */ /* 0x000fc40000004100 */
[----:B----4-:R-:W-:Y:S02]  /*33f0*/  HADD2.F32 R6, -RZ, R36.H0_H0 ;  /* 0x20000024ff067230 */ /* 0x010fe40000004100 */
[C---:B------:R-:W-:Y:S01]  /*3400*/  FFMA.FTZ R57, R51.reuse, R35, RZ ;  /* 0x0000002333397223 */ /* 0x040fe200000100ff */
[----:B---3--:R-:W-:Y:S02]  /*3410*/  HADD2.F32 R56, -RZ, R56.H0_H0 ;  /* 0x20000038ff387230 */ /* 0x008fe40000004100 */
[C---:B------:R-:W-:Y:S01]  /*3420*/  FFMA.FTZ R61, R51.reuse, R4, RZ ;  /* 0x00000004333d7223 */ /* 0x040fe200000100ff */
[----:B------:R-:W-:Y:S02]  /*3430*/  HADD2.F32 R55, -RZ, R36.H1_H1 ;  /* 0x30000024ff377230 */ /* 0x000fe40000004100 */
[----:B------:R-:W-:Y:S01]  /*3440*/  FFMA.FTZ R36, R51, R6, RZ ;  /* 0x0000000633247223 */ /* 0x000fe200000100ff */
[----:B------:R-:W-:Y:S01]  /*3450*/  LEA.HI R64, R12, -R27, RZ, 0x8 ;  /* 0x8000001b0c407211 */ /* 0x000fe200078f40ff */
[C---:B------:R-:W-:Y:S01]  /*3460*/  FFMA.FTZ R51, R56.reuse, R53, R57 ;  /* 0x0000003538337223 */ /* 0x040fe20000010039 */
[----:B------:R-:W-:Y:S01]  /*3470*/  FFMA.FTZ R62, R56, R54, R61 ;  /* 0x00000036383e7223 */ /* 0x000fe2000001003d */
[----:B------:R-:W-:-:S02]  /*3480*/  HADD2.F32 R57, -RZ, R7.H0_H0 ;  /* 0x20000007ff397230 */ /* 0x000fc40000004100 */
[----:B------:R-:W-:Y:S01]  /*3490*/  FFMA.FTZ R61, R56, R55, R36 ;  /* 0x00000037383d7223 */ /* 0x000fe20000010024 */
[----:B--2---:R-:W-:Y:S02]  /*34a0*/  HADD2.F32 R52, -RZ, R52.H0_H0 ;  /* 0x20000034ff347230 */ /* 0x004fe40000004100 */
[----:B------:R-:W-:Y:S01]  /*34b0*/  HADD2.F32 R12, -RZ, R37.H0_H0 ;  /* 0x20000025ff0c7230 */ /* 0x000fe20000004100 */
[----:B------:R-:W-:Y:S01]  /*34c0*/  LOP3.LUT R36, R8, 0xff, RZ, 0xc0, !PT ;  /* 0x000000ff08247812 */ /* 0x000fe200078ec0ff */
[----:B------:R-:W1:Y:S01]  /*34d0*/  I2F.F16 R64, R64 ;  /* 0x0000004000407306 */ /* 0x000e620000200c00 */
[C---:B------:R-:W-:Y:S01]  /*34e0*/  FFMA.FTZ R51, R52.reuse, R50, R51 ;  /* 0x0000003234337223 */ /* 0x040fe20000010033 */
[C---:B------:R-:W-:Y:S01]  /*34f0*/  FFMA.FTZ R62, R52.reuse, R57, R62 ;  /* 0x00000039343e7223 */ /* 0x040fe2000001003e */
[----:B------:R-:W-:Y:S01]  /*3500*/  FFMA.FTZ R56, R52, R12, R61 ;  /* 0x0000000c34387223 */ /* 0x000fe2000001003d */
[----:B------:R-:W-:Y:S02]  /*3510*/  IADD3 R52, PT, PT, -R27, R36, RZ ;  /* 0x000000241b347210 */ /* 0x000fe40007ffe1ff */
[----:B------:R-:W-:-:S04]  /*3520*/  SHF.R.U32.HI R60, RZ, 0x8, R8 ;  /* 0x00000008ff3c7819 */ /* 0x000fc80000011608 */
[----:B------:R-:W2:Y:S01]  /*3530*/  I2F.F16 R52, R52 ;  /* 0x0000003400347306 */ /* 0x000ea20000200c00 */
[----:B------:R-:W-:Y:S01]  /*3540*/  LOP3.LUT R60, R60, 0xff, RZ, 0xc0, !PT ;  /* 0x000000ff3c3c7812 */ /* 0x000fe200078ec0ff */
[----:B------:R-:W-:Y:S01]  /*3550*/  HADD2.F32 R36, -RZ, R5.H1_H1 ;  /* 0x30000005ff247230 */ /* 0x000fe20000004100 */
[----:B------:R-:W-:Y:S01]  /*3560*/  SHF.R.U32.HI R5, RZ, 0x10, R8 ;  /* 0x00000010ff057819 */ /* 0x000fe20000011608 */
[----:B------:R-:W-:Y:S01]  /*3570*/  HADD2.F32 R37, -RZ, R37.H1_H1 ;  /* 0x30000025ff257230 */ /* 0x000fe20000004100 */
[----:B------:R-:W-:Y:S01]  /*3580*/  IADD3 R60, PT, PT, -R27, R60, RZ ;  /* 0x0000003c1b3c7210 */ /* 0x000fe20007ffe1ff */
[----:B-1----:R-:W-:Y:S01]  /*3590*/  HADD2.F32 R64, -RZ, R64.H0_H0 ;  /* 0x20000040ff407230 */ /* 0x002fe20000004100 */
[----:B------:R-:W-:Y:S01]  /*35a0*/  LOP3.LUT R68, R5, 0xff, RZ, 0xc0, !PT ;  /* 0x000000ff05447812 */ /* 0x000fe200078ec0ff */
[----:B------:R-:W-:-:S03]  /*35b0*/  HADD2.F32 R7, -RZ, R7.H1_H1 ;  /* 0x30000007ff077230 */ /* 0x000fc60000004100 */
[C---:B------:R-:W-:Y:S01]  /*35c0*/  FFMA.FTZ R61, R64.reuse, R37, R56 ;  /* 0x00000025403d7223 */ /* 0x040fe20000010038 */
[----:B------:R-:W1:Y:S01]  /*35d0*/  I2F.F16 R60, R60 ;  /* 0x0000003c003c7306 */ /* 0x000e620000200c00 */
[----:B------:R-:W-:Y:S01]  /*35e0*/  IADD3 R56, PT, PT, -R27, R68, RZ ;  /* 0x000000441b387210 */ /* 0x000fe20007ffe1ff */
[----:B------:R-:W-:Y:S02]  /*35f0*/  HADD2.F32 R5, -RZ, R40.H0_H0 ;  /* 0x20000028ff057230 */ /* 0x000fe40000004100 */
[----:B------:R-:W-:Y:S01]  /*3600*/  FFMA.FTZ R62, R64, R7, R62 ;  /* 0x00000007403e7223 */ /* 0x000fe2000001003e */
[----:B--2---:R-:W-:-:S03]  /*3610*/  HADD2.F32 R67, -RZ, R52.H0_H0 ;  /* 0x20000034ff437230 */ /* 0x004fc60000004100 */
[----:B------:R-:W2:Y:S02]  /*3620*/  I2F.F16 R56, R56 ;  /* 0x0000003800387306 */ /* 0x000ea40000200c00 */
[----:B------:R-:W-:Y:S01]  /*3630*/  FFMA.FTZ R63, R67, R5, R62 ;  /* 0x00000005433f7223 */ /* 0x000fe2000001003e */
[----:B------:R-:W-:Y:S01]  /*3640*/  LEA.HI R62, R8, -R27, RZ, 0x8 ;  /* 0x8000001b083e7211 */ /* 0x000fe200078f40ff */
[----:B------:R-:W-:Y:S01]  /*3650*/  FFMA.FTZ R66, R64, R36, R51 ;  /* 0x0000002440427223 */ /* 0x000fe20000010033 */
[----:B------:R-:W-:Y:S02]  /*3660*/  HADD2.F32 R51, -RZ, R38.H0_H0 ;  /* 0x20000026ff337230 */ /* 0x000fe40000004100 */
[----:B0-----:R-:W-:Y:S02]  /*3670*/  HADD2.F32 R52, -RZ, R42.H0_H0 ;  /* 0x2000002aff347230 */ /* 0x001fe40000004100 */
[----:B------:R-:W0:Y:S01]  /*3680*/  I2F.F16 R62, R62 ;  /* 0x0000003e003e7306 */ /* 0x000e220000200c00 */
[----:B-1----:R-:W-:-:S02]  /*3690*/  HADD2.F32 R8, -RZ, R60.H0_H0 ;  /* 0x2000003cff087230 */ /* 0x002fc40000004100 */
[C---:B------:R-:W-:Y:S01]  /*36a0*/  FFMA.FTZ R65, R67.reuse, R51, R66 ;  /* 0x0000003343417223 */ /* 0x040fe20000010042 */
[----:B------:R-:W-:Y:S02]  /*36b0*/  HADD2.F32 R38, -RZ, R38.H1_H1 ;  /* 0x30000026ff267230 */ /* 0x000fe40000004100 */
[----:B------:R-:W-:Y:S01]  /*36c0*/  FFMA.FTZ R61, R67, R52, R61 ;  /* 0x00000034433d7223 */ /* 0x000fe2000001003d */
[----:B------:R-:W-:Y:S02]  /*36d0*/  HADD2.F32 R60, -RZ, R40.H1_H1 ;  /* 0x30000028ff3c7230 */ /* 0x000fe40000004100 */
[----:B------:R-:W-:Y:S02]  /*36e0*/  HADD2.F32 R42, -RZ, R42.H1_H1 ;  /* 0x3000002aff2a7230 */ /* 0x000fe40000004100 */
[C---:B------:R-:W-:Y:S01]  /*36f0*/  FFMA.FTZ R65, R8.reuse, R38, R65 ;  /* 0x0000002608417223 */ /* 0x040fe20000010041 */
[----:B--2---:R-:W-:Y:S02]  /*3700*/  HADD2.F32 R68, -RZ, R56.H0_H0 ;  /* 0x20000038ff447230 */ /* 0x004fe40000004100 */
[----:B------:R-:W-:Y:S01]  /*3710*/  FFMA.FTZ R63, R8, R60, R63 ;  /* 0x0000003c083f7223 */ /* 0x000fe2000001003f */
[----:B------:R-:W-:-:S02]  /*3720*/  HADD2.F32 R56, -RZ, R41.H0_H0 ;  /* 0x20000029ff387230 */ /* 0x000fc40000004100 */
[----:B------:R-:W-:Y:S01]  /*3730*/  FFMA.FTZ R61, R8, R42, R61 ;  /* 0x0000002a083d7223 */ /* 0x000fe2000001003d */
[----:B------:R-:W-:Y:S02]  /*3740*/  HADD2.F32 R8, -RZ, R39.H0_H0 ;  /* 0x20000027ff087230 */ /* 0x000fe40000004100 */
[----:B------:R-:W-:Y:S02]  /*3750*/  HADD2.F32 R40, -RZ, R43.H0_H0 ;  /* 0x2000002bff287230 */ /* 0x000fe40000004100 */
[C---:B------:R-:W-:Y:S01]  /*3760*/  FFMA.FTZ R66, R68.reuse, R56, R63 ;  /* 0x0000003844427223 */ /* 0x040fe2000001003f */
[C---:B------:R-:W-:Y:S01]  /*3770*/  FFMA.FTZ R64, R68.reuse, R8, R65 ;  /* 0x0000000844407223 */ /* 0x040fe20000010041 */
[----:B------:R-:W-:Y:S02]  /*3780*/  HADD2.F32 R39, -RZ, R39.H1_H1 ;  /* 0x30000027ff277230 */ /* 0x000fe40000004100 */
[----:B------:R-:W-:Y:S01]  /*3790*/  FFMA.FTZ R68, R68, R40, R61 ;  /* 0x0000002844447223 */ /* 0x000fe2000001003d */
[----:B0-----:R-:W-:-:S02]  /*37a0*/  HADD2.F32 R61, -RZ, R62.H0_H0 ;  /* 0x2000003eff3d7230 */ /* 0x001fc40000004100 */
        /* <DEDUP_REMOVED lines=51> */
[----:B------:R-:W-:Y:S01]  /*3ae0*/  F2FP.F16.F32.PACK_AB R63, RZ, R63 ;  /* 0x0000003fff3f723e */ /* 0x000fe200000000ff */
[----:B------:R-:W-:-:S03]  /*3af0*/  FFMA.FTZ R72, R70, R4, RZ ;  /* 0x0000000446487223 */ /* 0x000fc600000100ff */
[----:B------:R-:W-:Y:S01]  /*3b00*/  F2FP.F16.F32.PACK_AB R65, RZ, R65 ;  /* 0x00000041ff41723e */ /* 0x000fe200000000ff */
[----:B------:R-:W-:-:S03]  /*3b10*/  FFMA.FTZ R72, R69, R54, R72 ;  /* 0x0000003645487223 */ /* 0x000fc60000010048 */
[----:B------:R-:W-:-:S05]  /*3b20*/  PRMT R63, R63, 0x5410, R65 ;  /* 0x000054103f3f7816 */ /* 0x000fca0000000041 */
[----:B------:R-:W-:Y:S02]  /*3b30*/  HFMA2 R49, R63, 1, 1, R49 ;  /* 0x3c003c003f317831 */ /* 0x000fe40000000031 */
        /* <DEDUP_REMOVED lines=14> */
[----:B------:R-:W-:-:S03]  /*3c20*/  FFMA.FTZ R13, R13, R40, R64 ;  /* 0x000000280d0d7223 */ /* 0x000fc60000010040 */
[----:B------:R-:W-:Y:S02]  /*3c30*/  F2FP.F16.F32.PACK_AB R63, RZ, R63 ;  /* 0x0000003fff3f723e */ /* 0x000fe400000000ff */
[----:B------:R-:W-:Y:S02]  /*3c40*/  LOP3.LUT R9, R15, 0xff, RZ, 0xc0, !PT ;  /* 0x000000ff0f097812 */ /* 0x000fe400078ec0ff */
[----:B------:R-:W-:Y:S01]  /*3c50*/  PRMT R62, R62, 0x5410, R63 ;  /* 0x000054103e3e7816 */ /* 0x000fe2000000003f */
[----:B------:R-:W-:Y:S01]  /*3c60*/  FFMA.FTZ R13, R66, R43, R13 ;  /* 0x0000002b420d7223 */ /* 0x000fe2000001000d */
[----:B------:R-:W-:Y:S02]  /*3c70*/  IADD3 R67, PT, PT, -R28, R9, RZ ;  /* 0x000000091c437210 */ /* 0x000fe40007ffe1ff */
[----:B------:R-:W-:Y:S01]  /*3c80*/  SHF.R.U32.HI R9, RZ, 0x8, R15 ;  /* 0x00000008ff097819 */ /* 0x000fe2000001160f */
[----:B------:R-:W-:Y:S02]  /*3c90*/  HADD2 R48, R62, R48 ;  /* 0x000000303e307230 */ /* 0x000fe40000000000 */
[----:B------:R-:W-:Y:S01]  /*3ca0*/  FMUL.FTZ R62, R32, R13 ;  /* 0x0000000d203e7220 */ /* 0x000fe20000410000 */
[----:B------:R-:W-:-:S04]  /*3cb0*/  LOP3.LUT R13, R9, 0xff, RZ, 0xc0, !PT ;  /* 0x000000ff090d7812 */ /* 0x000fc800078ec0ff */
[----:B------:R-:W-:Y:S02]  /*3cc0*/  F2FP.F16.F32.PACK_AB R9, RZ, R62 ;  /* 0x0000003eff09723e */ /* 0x000fe400000000ff */
[----:B------:R-:W-:Y:S02]  /*3cd0*/  IADD3 R68, PT, PT, -R28, R13, RZ ;  /* 0x0000000d1c447210 */ /* 0x000fe40007ffe1ff */
[----:B------:R-:W-:Y:S02]  /*3ce0*/  LOP3.LUT R62, R14, 0xff, RZ, 0xc0, !PT ;  /* 0x000000ff0e3e7812 */ /* 0x000fe400078ec0ff */
[----:B------:R-:W-:Y:S02]  /*3cf0*/  SHF.R.U32.HI R13, RZ, 0x8, R14 ;  /* 0x00000008ff0d7819 */ /* 0x000fe4000001160e */
[----:B------:R-:W-:Y:S02]  /*3d00*/  IADD3 R69, PT, PT, -R29, R62, RZ ;  /* 0x0000003e1d457210 */ /* 0x000fe40007ffe1ff */
[----:B------:R-:W-:-:S02]  /*3d10*/  LOP3.LUT R62, R13, 0xff, RZ, 0xc0, !PT ;  /* 0x000000ff0d3e7812 */ /* 0x000fc400078ec0ff */
[----:B------:R-:W-:-:S04]  /*3d20*/  SHF.R.U32.HI R13, RZ, 0x10, R15 ;  /* 0x00000010ff0d7819 */ /* 0x000fc8000001160f */
[----:B------:R-:W-:Y:S02]  /*3d30*/  LOP3.LUT R13, R13, 0xff, RZ, 0xc0, !PT ;  /* 0x000000ff0d0d7812 */ /* 0x000fe400078ec0ff */
[----:B------:R-:W-:Y:S02]  /*3d40*/  IADD3 R70, PT, PT, -R29, R62, RZ ;  /* 0x0000003e1d467210 */ /* 0x000fe40007ffe1ff */
[----:B------:R-:W-:Y:S02]  /*3d50*/  IADD3 R62, PT, PT, -R28, R13, RZ ;  /* 0x0000000d1c3e7210 */ /* 0x000fe40007ffe1ff */
[----:B------:R-:W-:Y:S01]  /*3d60*/  SHF.R.U32.HI R13, RZ, 0x10, R14 ;  /* 0x00000010ff0d7819 */ /* 0x000fe2000001160e */
[----:B------:R-:W0:Y:S01]  /*3d70*/  I2F.F16 R67, R67 ;  /* 0x0000004300437306 */ /* 0x000e220000200c00 */
[----:B------:R-:W-:Y:S02]  /*3d80*/  F2FP.F16.F32.PACK_AB R61, RZ, R61 ;  /* 0x0000003dff3d723e */ /* 0x000fe400000000ff */
[----:B------:R-:W-:-:S05]  /*3d90*/  LOP3.LUT R64, R13, 0xff, RZ, 0xc0, !PT ;  /* 0x000000ff0d407812 */ /* 0x000fca00078ec0ff */
[----:B------:R-:W1:Y:S01]  /*3da0*/  I2F.F16 R69, R69 ;  /* 0x0000004500457306 */ /* 0x000e620000200c00 */
[----:B------:R-:W-:Y:S02]  /*3db0*/  IADD3 R13, PT, PT, -R29, R64, RZ ;  /* 0x000000401d0d7210 */ /* 0x000fe40007ffe1ff */
[----:B------:R-:W-:-:S05]  /*3dc0*/  PRMT R61, R61, 0x5410, R9 ;  /* 0x000054103d3d7816 */ /* 0x000fca0000000009 */
[----:B------:R-:W2:Y:S08]  /*3dd0*/  I2F.F16 R68, R68 ;  /* 0x0000004400447306 */ /* 0x000eb00000200c00 */
[----:B------:R-:W3:Y:S01]  /*3de0*/  I2F.F16 R70, R70 ;  /* 0x0000004600467306 */ /* 0x000ee20000200c00 */
[----:B0-----:R-:W-:-:S07]  /*3df0*/  HADD2.F32 R67, -RZ, R67.H0_H0 ;  /* 0x20000043ff437230 */ /* 0x001fce0000004100 */
[----:B------:R-:W0:Y:S01]  /*3e00*/  I2F.F16 R9, R62 ;  /* 0x0000003e00097306 */ /* 0x000e220000200c00 */
[----:B-1----:R-:W-:-:S07]  /*3e10*/  HADD2.F32 R69, -RZ, R69.H0_H0 ;  /* 0x20000045ff457230 */ /* 0x002fce0000004100 */
[----:B------:R-:W1:Y:S01]  /*3e20*/  I2F.F16 R13, R13 ;  /* 0x0000000d000d7306 */ /* 0x000e620000200c00 */
[----:B--2---:R-:W-:Y:S02]  /*3e30*/  HADD2.F32 R68, -RZ, R68.H0_H0 ;  /* 0x20000044ff447230 */ /* 0x004fe40000004100 */
[----:B------:R-:W-:Y:S01]  /*3e40*/  FFMA.FTZ R65, R67, R4, RZ ;  /* 0x0000000443417223 */ /* 0x000fe200000100ff */
[----:B------:R-:W-:Y:S02]  /*3e50*/  HFMA2 R47, R61, 1, 1, R47 ;  /* 0x3c003c003d2f7831 */ /* 0x000fe4000000002f */
[----:B---3--:R-:W-:Y:S01]  /*3e60*/  HADD2.F32 R70, -RZ, R70.H0_H0 ;  /* 0x20000046ff467230 */ /* 0x008fe20000004100 */
[----:B------:R-:W-:Y:S01]  /*3e70*/  LEA.HI R63, R15, -R28, RZ, 0x8 ;  /* 0x8000001c0f3f7211 */ /* 0x000fe200078f40ff */
[----:B------:R-:W-:Y:S01]  /*3e80*/  FFMA.FTZ R61, R69, R4, RZ ;  /* 0x00000004453d7223 */ /* 0x000fe200000100ff */
[----:B------:R-:W-:Y:S01]  /*3e90*/  LOP3.LUT R15, R11, 0xff, RZ, 0xc0, !PT ;  /* 0x000000ff0b0f7812 */ /* 0x000fe200078ec0ff */
[----:B0-----:R-:W-:-:S02]  /*3ea0*/  HADD2.F32 R9, -RZ, R9.H0_H0 ;  /* 0x20000009ff097230 */ /* 0x001fc40000004100 */
[-C--:B------:R-:W-:Y:S01]  /*3eb0*/  FFMA.FTZ R4, R68, R54.reuse, R65 ;  /* 0x0000003644047223 */ /* 0x080fe20000010041 */
[----:B------:R-:W-:Y:S01]  /*3ec0*/  FFMA.FTZ R62, R70, R54, R61 ;  /* 0x00000036463e7223 */ /* 0x000fe2000001003d */
[----:B------:R-:W-:Y:S02]  /*3ed0*/  IADD3 R66, PT, PT, -R28, R15, RZ ;  /* 0x0000000f1c427210 */ /* 0x000fe40007ffe1ff */
[----:B------:R-:W-:Y:S01]  /*3ee0*/  FFMA.FTZ R15, R9, R57, R4 ;  /* 0x00000039090f7223 */ /* 0x000fe20000010004 */
[----:B-1----:R-:W-:Y:S01]  /*3ef0*/  HADD2.F32 R13, -RZ, R13.H0_H0 ;  /* 0x2000000dff0d7230 */ /* 0x002fe20000004100 */
[----:B------:R-:W-:Y:S02]  /*3f00*/  LEA.HI R61, R14, -R29, RZ, 0x8 ;  /* 0x8000001d0e3d7211 */ /* 0x000fe400078f40ff */
[----:B------:R-:W-:Y:S01]  /*3f10*/  LOP3.LUT R4, R10, 0xff, RZ, 0xc0, !PT ;  /* 0x000000ff0a047812 */ /* 0x000fe200078ec0ff */
[----:B------:R0:W1:Y:S01]  /*3f20*/  I2F.F16 R54, R63 ;  /* 0x0000003f00367306 */ /* 0x0000620000200c00 */
[----:B------:R-:W-:-:S07]  /*3f30*/  FFMA.FTZ R57, R13, R57, R62 ;  /* 0x000000390d397223 */ /* 0x000fce000001003e */
[----:B------:R-:W2:Y:S01]  /*3f40*/  I2F.F16 R62, R61 ;  /* 0x0000003d003e7306 */ /* 0x000ea20000200c00 */
[----:B0-----:R-:W-:-:S07]  /*3f50*/  IADD3 R63, PT, PT, -R29, R4, RZ ;  /* 0x000000041d3f7210 */ /* 0x001fce0007ffe1ff */
[----:B------:R-:W0:Y:S08]  /*3f60*/  I2F.F16 R66, R66 ;  /* 0x0000004200427306 */ /* 0x000e300000200c00 */
[----:B------:R-:W3:Y:S01]  /*3f70*/  I2F.F16 R64, R63 ;  /* 0x0000003f00407306 */ /* 0x000ee20000200c00 */
[----:B-1----:R-:W-:Y:S02]  /*3f80*/  HADD2.F32 R54, -RZ, R54.H0_H0 ;  /* 0x20000036ff367230 */ /* 0x002fe40000004100 */
[----:B--2---:R-:W-:-:S03]  /*3f90*/  HADD2.F32 R62, -RZ, R62.H0_H0 ;  /* 0x2000003eff3e7230 */ /* 0x004fc60000004100 */
[-C--:B------:R-:W-:Y:S01]  /*3fa0*/  FFMA.FTZ R15, R54, R7.reuse, R15 ;  /* 0x00000007360f7223 */ /* 0x080fe2000001000f */
[----:B0-----:R-:W-:Y:S02]  /*3fb0*/  HADD2.F32 R66, -RZ, R66.H0_H0 ;  /* 0x20000042ff427230 */ /* 0x001fe40000004100 */
[----:B------:R-:W-:Y:S01]  /*3fc0*/  FFMA.FTZ R57, R62, R7, R57 ;  /* 0x000000073e397223 */ /* 0x000fe20000010039 */
[----:B---3--:R-:W-:Y:S02]  /*3fd0*/  HADD2.F32 R64, -RZ, R64.H0_H0 ;  /* 0x20000040ff407230 */ /* 0x008fe40000004100 */
[----:B------:R-:W-:-:S03]  /*3fe0*/  FFMA.FTZ R14, R66, R5, R15 ;  /* 0x00000005420e7223 */ /* 0x000fc6000001000f */
[----:B------:R-:W-:Y:S01]  /*3ff0*/  FFMA.FTZ R4, R64, R5, R57 ;  /* 0x0000000540047223 */ /* 0x000fe20000010039 */
[----:B------:R-:W-:-:S04]  /*4000*/  SHF.R.U32.HI R5, RZ, 0x8, R11 ;  /* 0x00000008ff057819 */ /* 0x000fc8000001160b */
[----:B------:R-:W-:Y:S02]  /*4010*/  LOP3.LUT R7, R5, 0xff, RZ, 0xc0, !PT ;  /* 0x000000ff05077812 */ /* 0x000fe400078ec0ff */
[----:B------:R-:W-:-:S04]  /*4020*/  SHF.R.U32.HI R5, RZ, 0x8, R10 ;  /* 0x00000008ff057819 */ /* 0x000fc8000001160a */
[----:B------:R-:W-:-:S04]  /*4030*/  LOP3.LUT R72, R5, 0xff, RZ, 0xc0, !PT ;  /* 0x000000ff05487812 */ /* 0x000fc800078ec0ff */
[----:B------:R-:W-:-:S04]  /*4040*/  IADD3 R72, PT, PT, -R29, R72, RZ ;  /* 0x000000481d487210 */ /* 0x000fc80007ffe1ff */
[----:B------:R-:W0:Y:S01]  /*4050*/  I2F.F16 R57, R72 ;  /* 0x0000004800397306 */ /* 0x000e220000200c00 */
[----:B------:R-:W-:-:S07]  /*4060*/  IADD3 R7, PT, PT, -R28, R7, RZ ;  /* 0x000000071c077210 */ /* 0x000fce0007ffe1ff */
[----:B------:R-:W1:Y:S01]  /*4070*/  I2F.F16 R7, R7 ;  /* 0x0000000700077306 */ /* 0x000e620000200c00 */
[----:B0-----:R-:W-:Y:S02]  /*4080*/  HADD2.F32 R57, -RZ, R57.H0_H0 ;  /* 0x20000039ff397230 */ /* 0x001fe40000004100 */
[----:B------:R-:W-:-:S04]  /*4090*/  IMAD.WIDE R72, R17, 0x4, R58 ;  /* 0x0000000411487825 */ /* 0x000fc800078e023a */
[----:B------:R-:W-:Y:S01]  /*40a0*/  FFMA.FTZ R65, R57, R60, R4 ;  /* 0x0000003c39417223 */ /* 0x000fe20000010004 */
[C---:B------:R-:W-:Y:S01]  /*40b0*/  FFMA.FTZ R4, R35.reuse, R67, RZ ;  /* 0x0000004323047223 */ /* 0x040fe200000100ff */
[----:B------:R-:W-:Y:S01]  /*40c0*/  FFMA.FTZ R35, R35, R69, RZ ;  /* 0x0000004523237223 */ /* 0x000fe200000100ff */
[----:B-1----:R-:W-:Y:S02]  /*40d0*/  HADD2.F32 R61, -RZ, R7.H0_H0 ;  /* 0x20000007ff3d7230 */ /* 0x002fe40000004100 */
[----:B------:R-:W-:Y:S01]  /*40e0*/  FFMA.FTZ R67, R67, R6, RZ ;  /* 0x0000000643437223 */ /* 0x000fe200000100ff */
[----:B------:R-:W-:Y:S01]  /*40f0*/  FFMA.FTZ R15, R53, R68, R4 ;  /* 0x00000044350f7223 */ /* 0x000fe20000010004 */
[----:B------:R-:W-:Y:S02]  /*4100*/  FFMA.FTZ R69, R69, R6, RZ ;  /* 0x0000000645457223 */ /* 0x000fe400000100ff */
[----:B------:R-:W2:Y:S01]  /*4110*/  LDG.E.128.CONSTANT R4, desc[UR8][R72.64] ;  /* 0x0000000848047981 */ /* 0x000ea2000c1e9d00 */
[----:B------:R-:W-:Y:S01]  /*4120*/  FFMA.FTZ R63, R61, R60, R14 ;  /* 0x0000003c3d3f7223 */ /* 0x000fe2000001000e */
[----:B------:R-:W-:Y:S01]  /*4130*/  FFMA.FTZ R14, R53, R70, R35 ;  /* 0x00000046350e7223 */ /* 0x000fe20000010023 */
[-C--:B------:R-:W-:Y:S01]  /*4140*/  FFMA.FTZ R68, R68, R55.reuse, R67 ;  /* 0x0000003744447223 */ /* 0x080fe20000010043 */
[----:B------:R-:W-:Y:S01]  /*4150*/  FFMA.FTZ R70, R70, R55, R69 ;  /* 0x0000003746467223 */ /* 0x000fe20000010045 */
[----:B------:R-:W-:-:S04]  /*4160*/  IMAD.WIDE R58, R17, 0x4, R72 ;  /* 0x00000004113a7825 */ /* 0x000fc800078e0248 */
[C---:B------:R-:W-:Y:S01]  /*4170*/  FFMA.FTZ R35, R50.reuse, R9, R15 ;  /* 0x0000000932237223 */ /* 0x040fe2000001000f */
[----:B------:R-:W-:Y:S01]  /*4180*/  FFMA.FTZ R53, R50, R13, R14 ;  /* 0x0000000d32357223 */ /* 0x000fe2000001000e */
[-C--:B------:R-:W-:Y:S01]  /*4190*/  FFMA.FTZ R9, R9, R12.reuse, R68 ;  /* 0x0000000c09097223 */ /* 0x080fe20000010044 */
[----:B------:R-:W-:Y:S02]  /*41a0*/  FFMA.FTZ R55, R13, R12, R70 ;  /* 0x0000000c0d377223 */ /* 0x000fe40000010046 */
[----:B------:R-:W3:Y:S01]  /*41b0*/  LDG.E.128.CONSTANT R12, desc[UR8][R58.64] ;  /* 0x000000083a0c7981 */ /* 0x000ee2000c1e9d00 */
[----:B------:R-:W-:Y:S01]  /*41c0*/  SHF.R.U32.HI R50, RZ, 0x10, R11 ;  /* 0x00000010ff327819 */ /* 0x000fe2000001160b */
[----:B------:R-:W-:-:S03]  /*41d0*/  FFMA.FTZ R53, R36, R62, R53 ;  /* 0x0000003e24357223 */ /* 0x000fc60000010035 */
[----:B------:R-:W-:Y:S01]  /*41e0*/  LOP3.LUT R67, R50, 0xff, RZ, 0xc0, !PT ;  /* 0x000000ff32437812 */ /* 0x000fe200078ec0ff */
[----:B------:R-:W-:Y:S01]  /*41f0*/  FFMA.FTZ R50, R36, R54, R35 ;  /* 0x0000003624327223 */ /* 0x000fe20000010023 */
[----:B------:R-:W-:-:S04]  /*4200*/  SHF.R.U32.HI R36, RZ, 0x10, R10 ;  /* 0x00000010ff247819 */ /* 0x000fc8000001160a */
[----:B------:R-:W-:Y:S02]  /*4210*/  LOP3.LUT R60, R36, 0xff, RZ, 0xc0, !PT ;  /* 0x000000ff243c7812 */ /* 0x000fe400078ec0ff */
[----:B------:R-:W-:Y:S02]  /*4220*/  IADD3 R68, PT, PT, -R28, R67, RZ ;  /* 0x000000431c447210 */ /* 0x000fe40007ffe1ff */
[----:B------:R-:W-:Y:S02]  /*4230*/  IADD3 R60, PT, PT, -R29, R60, RZ ;  /* 0x0000003c1d3c7210 */ /* 0x000fe40007ffe1ff */
[----:B------:R-:W-:Y:S01]  /*4240*/  LEA.HI R10, R10, -R29, RZ, 0x8 ;  /* 0x8000001d0a0a7211 */ /* 0x000fe200078f40ff */
[----:B------:R-:W0:Y:S01]  /*4250*/  I2F.F16 R35, R68 ;  /* 0x0000004400237306 */ /* 0x000e220000200c00 */
[----:B------:R-:W-:-:S07]  /*4260*/  LEA.HI R69, R11, -R28, RZ, 0x8 ;  /* 0x8000001c0b457211 */ /* 0x000fce00078f40ff */
[----:B------:R-:W1:Y:S08]  /*4270*/  I2F.F16 R11, R60 ;  /* 0x0000003c000b7306 */ /* 0x000e700000200c00 */
[----:B------:R-:W4:Y:S01]  /*4280*/  I2F.F16 R36, R69 ;  /* 0x0000004500247306 */ /* 0x000f220000200c00 */
[----:B------:R-:W-:-:S07]  /*4290*/  FFMA.FTZ R67, R51, R66, R50 ;  /* 0x0000004233437223 */ /* 0x000fce0000010032 */
[----:B------:R-:W4:Y:S01]  /*42a0*/  I2F.F16 R10, R10 ;  /* 0x0000000a000a7306 */ /* 0x000f220000200c00 */
[----:B------:R-:W-:Y:S01]  /*42b0*/  FFMA.FTZ R50, R51, R64, R53 ;  /* 0x0000004033327223 */ /* 0x000fe20000010035 */
[-C--:B------:R-:W-:Y:S01]  /*42c0*/  FFMA.FTZ R9, R54, R37.reuse, R9 ;  /* 0x0000002536097223 */ /* 0x080fe20000010009 */
[----:B------:R-:W-:Y:S01]  /*42d0*/  FFMA.FTZ R55, R62, R37, R55 ;  /* 0x000000253e377223 */ /* 0x000fe20000010037 */
[----:B0-----:R-:W-:Y:S02]  /*42e0*/  HADD2.F32 R35, -RZ, R35.H0_H0 ;  /* 0x20000023ff237230 */ /* 0x001fe40000004100 */
[C---:B------:R-:W-:Y:S01]  /*42f0*/  FFMA.FTZ R67, R38.reuse, R61, R67 ;  /* 0x0000003d26437223 */ /* 0x040fe20000010043 */
[----:B-1----:R-:W-:Y:S02]  /*4300*/  HADD2.F32 R11, -RZ, R11.H0_H0 ;  /* 0x2000000bff0b7230 */ /* 0x002fe40000004100 */
[----:B------:R-:W-:Y:S01]  /*4310*/  FFMA.FTZ R50, R38, R57, R50 ;  /* 0x0000003926327223 */ /* 0x000fe20000010032 */
[-C--:B------:R-:W-:Y:S01]  /*4320*/  FFMA.FTZ R66, R66, R52.reuse, R9 ;  /* 0x0000003442427223 */ /* 0x080fe20000010009 */
[----:B------:R-:W-:Y:S01]  /*4330*/  FFMA.FTZ R52, R64, R52, R55 ;  /* 0x0000003440347223 */ /* 0x000fe20000010037 */
[----:B----4-:R-:W-:-:S02]  /*4340*/  HADD2.F32 R38, -RZ, R36.H0_H0 ;  /* 0x20000024ff267230 */ /* 0x010fc40000004100 */
[C---:B------:R-:W-:Y:S01]  /*4350*/  FFMA.FTZ R51, R8.reuse, R11, R50 ;  /* 0x0000000b08337223 */ /* 0x040fe20000010032 */
[-C--:B------:R-:W-:Y:S01]  /*4360*/  FFMA.FTZ R66, R61, R42.reuse, R66 ;  /* 0x0000002a3d427223 */ /* 0x080fe20000010042 */
[----:B------:R-:W-:Y:S01]  /*4370*/  FFMA.FTZ R52, R57, R42, R52 ;  /* 0x0000002a39347223 */ /* 0x000fe20000010034 */
[----:B------:R-:W-:Y:S02]  /*4380*/  HADD2.F32 R36, -RZ, R10.H0_H0 ;  /* 0x2000000aff247230 */ /* 0x000fe40000004100 */
[----:B------:R-:W-:Y:S01]  /*4390*/  FFMA.FTZ R10, R8, R35, R67 ;  /* 0x00000023080a7223 */ /* 0x000fe20000010043 */
[-C--:B------:R-:W-:Y:S01]  /*43a0*/  FFMA.FTZ R63, R35, R56.reuse, R63 ;  /* 0x00000038233f7223 */ /* 0x080fe2000001003f */
[----:B------:R-:W-:Y:S01]  /*43b0*/  FFMA.FTZ R65, R11, R56, R65 ;  /* 0x000000380b417223 */ /* 0x000fe20000010041 */
[----:B------:R-:W-:Y:S01]  /*43c0*/  FFMA.FTZ R66, R35, R40, R66 ;  /* 0x0000002823427223 */ /* 0x000fe20000010042 */
[C---:B------:R-:W-:Y:S01]  /*43d0*/  FFMA.FTZ R37, R39.reuse, R38, R10 ;  /* 0x0000002627257223 */ /* 0x040fe2000001000a */
[----:B------:R-:W-:Y:S01]  /*43e0*/  FFMA.FTZ R50, R39, R36, R51 ;  /* 0x0000002427327223 */ /* 0x000fe20000010033 */
[----:B------:R-:W-:Y:S01]  /*43f0*/  FFMA.FTZ R39, R11, R40, R52 ;  /* 0x000000280b277223 */ /* 0x000fe20000010034 */
[----:B------:R-:W0:Y:S01]  /*4400*/  LDS.64 R8, [UR4+0x30] ;  /* 0x00003004ff087984 */ /* 0x000e220008000a00 */
[-C--:B------:R-:W-:Y:S01]  /*4410*/  FFMA.FTZ R63, R38, R41.reuse, R63 ;  /* 0x00000029263f7223 */ /* 0x080fe2000001003f */
[----:B------:R-:W-:Y:S01]  /*4420*/  FFMA.FTZ R42, R36, R41, R65 ;  /* 0x00000029242a7223 */ /* 0x000fe20000010041 */
[----:B------:R-:W-:Y:S01]  /*4430*/  FFMA.FTZ R41, R38, R43, R66 ;  /* 0x0000002b26297223 */ /* 0x000fe20000010042 */
[----:B------:R-:W1:Y:S01]  /*4440*/  LDS.64 R10, [UR4+0x130] ;  /* 0x00013004ff0a7984 */ /* 0x000e620008000a00 */
[----:B------:R-:W-:Y:S01]  /*4450*/  FMUL.FTZ R35, R34, R37 ;  /* 0x0000002522237220 */ /* 0x000fe20000410000 */
[----:B------:R-:W-:-:S02]  /*4460*/  FFMA.FTZ R38, R36, R43, R39 ;  /* 0x0000002b24267223 */ /* 0x000fc40000010027 */
[----:B------:R-:W4:Y:S01]  /*4470*/  LDS.64 R36, [UR4+0x230] ;  /* 0x00023004ff247984 */ /* 0x000f220008000a00 */
[----:B------:R-:W-:Y:S01]  /*4480*/  FMUL.FTZ R41, R34, R41 ;  /* 0x0000002922297220 */ /* 0x000fe20000410000 */
[C---:B------:R-:W-:Y:S01]  /*4490*/  FMUL.FTZ R38, R33.reuse, R38 ;  /* 0x0000002621267220 */ /* 0x040fe20000410000 */
[----:B------:R-:W-:Y:S01]  /*44a0*/  FMUL.FTZ R50, R33, R50 ;  /* 0x0000003221327220 */ /* 0x000fe20000410000 */
[----:B------:R-:W-:Y:S02]  /*44b0*/  F2FP.F16.F32.PACK_AB R35, RZ, R35 ;  /* 0x00000023ff23723e */ /* 0x000fe400000000ff */
[----:B------:R-:W-:Y:S02]  /*44c0*/  F2FP.F16.F32.PACK_AB R41, RZ, R41 ;  /* 0x00000029ff29723e */ /* 0x000fe400000000ff */
[----:B------:R-:W-:Y:S02]  /*44d0*/  F2FP.F16.F32.PACK_AB R38, RZ, R38 ;  /* 0x00000026ff26723e */ /* 0x000fe400000000ff */
[----:B------:R-:W-:-:S02]  /*44e0*/  F2FP.F16.F32.PACK_AB R50, RZ, R50 ;  /* 0x00000032ff32723e */ /* 0x000fc400000000ff */
[----:B------:R-:W-:Y:S02]  /*44f0*/  PRMT R38, R38, 0x5410, R41 ;  /* 0x0000541026267816 */ /* 0x000fe40000000029 */
[----:B------:R-:W-:Y:S01]  /*4500*/  PRMT R50, R50, 0x5410, R35 ;  /* 0x0000541032327816 */ /* 0x000fe20000000023 */
[----:B------:R-:W-:Y:S02]  /*4510*/  FMUL.FTZ R63, R34, R63 ;  /* 0x0000003f223f7220 */ /* 0x000fe40000410000 */
[----:B------:R-:W-:Y:S02]  /*4520*/  HFMA2 R44, R38, 1, 1, R44 ;  /* 0x3c003c00262c7831 */ /* 0x000fe4000000002c */
[----:B------:R-:W-:Y:S01]  /*4530*/  FMUL.FTZ R42, R33, R42 ;  /* 0x0000002a212a7220 */ /* 0x000fe20000410000 */
[----:B------:R-:W-:-:S04]  /*4540*/  F2FP.F16.F32.PACK_AB R63, RZ, R63 ;  /* 0x0000003fff3f723e */ /* 0x000fc800000000ff */
[----:B------:R-:W-:Y:S01]  /*4550*/  F2FP.F16.F32.PACK_AB R42, RZ, R42 ;  /* 0x0000002aff2a723e */ /* 0x000fe200000000ff */
[----:B------:R-:W-:-:S03]  /*4560*/  HFMA2 R45, R50, 1, 1, R45 ;  /* 0x3c003c00322d7831 */ /* 0x000fc6000000002d */
[----:B------:R-:W-:Y:S01]  /*4570*/  PRMT R42, R42, 0x5410, R63 ;  /* 0x000054102a2a7816 */ /* 0x000fe2000000003f */
[----:B0-----:R-:W-:Y:S02]  /*4580*/  HADD2.F32 R50, -RZ, R8.H1_H1 ;  /* 0x30000008ff327230 */ /* 0x001fe40000004100 */
[--C-:B------:R-:W-:Y:S02]  /*4590*/  HADD2.F32 R43, -RZ, R9.reuse.H0_H0 ;  /* 0x20000009ff2b7230 */ /* 0x100fe40000004100 */
[----:B------:R-:W-:Y:S02]  /*45a0*/  HADD2.F32 R51, -RZ, R9.H1_H1 ;  /* 0x30000009ff337230 */ /* 0x000fe40000004100 */
[----:B------:R-:W-:Y:S02]  /*45b0*/  HADD2 R46, R42, R46 ;  /* 0x0000002e2a2e7230 */ /* 0x000fe40000000000 */
[----:B-1----:R-:W-:Y:S02]  /*45c0*/  HADD2.F32 R42, -RZ, R10.H0_H0 ;  /* 0x2000000aff2a7230 */ /* 0x002fe40000004100 */
[----:B------:R-:W-:-:S02]  /*45d0*/  HADD2.F32 R53, -RZ, R11.H0_H0 ;  /* 0x2000000bff357230 */ /* 0x000fc40000004100 */
[----:B------:R-:W-:Y:S01]  /*45e0*/  HADD2.F32 R11, -RZ, R11.H1_H1 ;  /* 0x3000000bff0b7230 */ /* 0x000fe20000004100 */
[----:B--2---:R-:W-:Y:S02]  /*45f0*/  LOP3.LUT R40, R4, 0xff, RZ, 0xc0, !PT ;  /* 0x000000ff04287812 */ /* 0x004fe400078ec0ff */
[--C-:B------:R-:W-:Y:S02]  /*4600*/  SHF.R.U32.HI R39, RZ, 0x8, R4.reuse ;  /* 0x00000008ff277819 */ /* 0x100fe40000011604 */
[----:B------:R-:W-:Y:S02]  /*4610*/  SHF.R.U32.HI R35, RZ, 0x10, R4 ;  /* 0x00000010ff237819 */ /* 0x000fe40000011604 */
[----:B------:R-:W-:Y:S02]  /*4620*/  IADD3 R40, PT, PT, -R27, R40, RZ ;  /* 0x000000281b287210 */ /* 0x000fe40007ffe1ff */
[----:B------:R-:W-:Y:S02]  /*4630*/  LOP3.LUT R52, R39, 0xff, RZ, 0xc0, !PT ;  /* 0x000000ff27347812 */ /* 0x000fe400078ec0ff */
[----:B------:R-:W-:Y:S01]  /*4640*/  LOP3.LUT R38, R35, 0xff, RZ, 0xc0, !PT ;  /* 0x000000ff23267812 */ /* 0x000fe200078ec0ff */
[----:B------:R0:W1:Y:S01]  /*4650*/  I2F.F16 R55, R40 ;  /* 0x0000002800377306 */ /* 0x0000620000200c00 */
[----:B------:R-:W-:-:S02]  /*4660*/  IADD3 R52, PT, PT, -R27, R52, RZ ;  /* 0x000000341b347210 */ /* 0x000fc40007ffe1ff */
[----:B------:R-:W-:Y:S02]  /*4670*/  IADD3 R57, PT, PT, -R27, R38, RZ ;  /* 0x000000261b397210 */ /* 0x000fe40007ffe1ff */
[----:B------:R-:W-:Y:S01]  /*4680*/  LEA.HI R56, R4, -R27, RZ, 0x8 ;  /* 0x8000001b04387211 */ /* 0x000fe200078f40ff */
[----:B------:R-:W-:Y:S01]  /*4690*/  HADD2.F32 R35, -RZ, R8.H0_H0 ;  /* 0x20000008ff237230 */ /* 0x000fe20000004100 */
[----:B------:R-:W2:Y:S01]  /*46a0*/  LDS.64 R38, [UR4+0x138] ;  /* 0x00013804ff267984 */ /* 0x000ea20008000a00 */
[----:B------:R4:W3:Y:S03]  /*46b0*/  I2F.F16 R54, R52 ;  /* 0x0000003400367306 */ /* 0x0008e60000200c00 */
[----:B------:R-:W2:Y:S04]  /*46c0*/  LDS.64 R8, [UR4+0x38] ;  /* 0x00003804ff087984 */ /* 0x000ea80008000a00 */
[----:B0-----:R-:W0:Y:S01]  /*46d0*/  LDS.64 R40, [UR4+0x238] ;  /* 0x00023804ff287984 */ /* 0x001e220008000a00 */
[----:B------:R-:W3:Y:S01]  /*46e0*/  I2F.F16 R57, R57 ;  /* 0x0000003900397306 */ /* 0x000ee20000200c00 */
[----:B----4-:R-:W-:-:S02]  /*46f0*/  HADD2.F32 R52, -RZ, R10.H1_H1 ;  /* 0x3000000aff347230 */ /* 0x010fc40000004100 */
[----:B-1----:R-:W-:Y:S02]  /*4700*/  HADD2.F32 R55, -RZ, R55.H0_H0 ;  /* 0x20000037ff377230 */ /* 0x002fe40000004100 */
[----:B------:R-:W-:-:S03]  /*4710*/  HADD2.F32 R10, -RZ, R36.H0_H0 ;  /* 0x20000024ff0a7230 */ /* 0x000fc60000004100 */
[----:B------:R-:W1:Y:S01]  /*4720*/  I2F.F16 R56, R56 ;  /* 0x0000003800387306 */ /* 0x000e620000200c00 */
[----:B---3--:R-:W-:Y:S02]  /*4730*/  HADD2.F32 R61, -RZ, R54.H0_H0 ;  /* 0x20000036ff3d7230 */ /* 0x008fe40000004100 */
[C---:B------:R-:W-:Y:S01]  /*4740*/  FFMA.FTZ R54, R55.reuse, R35, RZ ;  /* 0x0000002337367223 */ /* 0x040fe200000100ff */
[----:B------:R-:W-:Y:S02]  /*4750*/  HADD2.F32 R36, -RZ, R36.H1_H1 ;  /* 0x30000024ff247230 */ /* 0x000fe40000004100 */
[C---:B------:R-:W-:Y:S01]  /*4760*/  FFMA.FTZ R63, R55.reuse, R42, RZ ;  /* 0x0000002a373f7223 */ /* 0x040fe200000100ff */
[----:B------:R-:W-:Y:S01]  /*4770*/  FFMA.FTZ R55, R55, R10, RZ ;  /* 0x0000000a37377223 */ /* 0x000fe200000100ff */
[----:B------:R-:W-:Y:S01]  /*4780*/  LOP3.LUT R64, R12, 0xff, RZ, 0xc0, !PT ;  /* 0x000000ff0c407812 */ /* 0x000fe200078ec0ff */
[----:B------:R-:W-:Y:S02]  /*4790*/  HADD2.F32 R57, -RZ, R57.H0_H0 ;  /* 0x20000039ff397230 */ /* 0x000fe40000004100 */
[----:B------:R-:W-:Y:S01]  /*47a0*/  FFMA.FTZ R54, R61, R50, R54 ;  /* 0x000000323d367223 */ /* 0x000fe20000010036 */
[----:B------:R-:W-:-:S02]  /*47b0*/  HADD2.F32 R4, -RZ, R37.H0_H0 ;  /* 0x20000025ff047230 */ /* 0x000fc40000004100 */
[C---:B------:R-:W-:Y:S01]  /*47c0*/  FFMA.FTZ R62, R61.reuse, R52, R63 ;  /* 0x000000343d3e7223 */ /* 0x040fe2000001003f */
[----:B------:R-:W-:Y:S01]  /*47d0*/  FFMA.FTZ R55, R61, R36, R55 ;  /* 0x000000243d377223 */ /* 0x000fe20000010037 */
[----:B------:R-:W-:Y:S01]  /*47e0*/  IADD3 R64, PT, PT, -R27, R64, RZ ;  /* 0x000000401b407210 */ /* 0x000fe20007ffe1ff */
[C---:B------:R-:W-:Y:S01]  /*47f0*/  FFMA.FTZ R60, R57.reuse, R43, R54 ;  /* 0x0000002b393c7223 */ /* 0x040fe20000010036 */
[C---:B------:R-:W-:Y:S01]  /*4800*/  FFMA.FTZ R62, R57.reuse, R53, R62 ;  /* 0x00000035393e7223 */ /* 0x040fe2000001003e */
[----:B-1----:R-:W-:Y:S02]  /*4810*/  HADD2.F32 R63, -RZ, R56.H0_H0 ;  /* 0x20000038ff3f7230 */ /* 0x002fe40000004100 */
[----:B------:R-:W-:Y:S01]  /*4820*/  FFMA.FTZ R54, R57, R4, R55 ;  /* 0x0000000439367223 */ /* 0x000fe20000010037 */
[----:B------:R-:W-:Y:S01]  /*4830*/  HADD2.F32 R37, -RZ, R37.H1_H1 ;  /* 0x30000025ff257230 */ /* 0x000fe20000004100 */
[----:B------:R-:W-:Y:S01]  /*4840*/  SHF.R.U32.HI R55, RZ, 0x8, R12 ;  /* 0x00000008ff377819 */ /* 0x000fe2000001160c */
[----:B------:R-:W1:Y:S01]  /*4850*/  I2F.F16 R56, R64 ;  /* 0x0000004000387306 */ /* 0x000e620000200c00 */
[C---:B------:R-:W-:Y:S01]  /*4860*/  FFMA.FTZ R57, R63.reuse, R51, R60 ;  /* 0x000000333f397223 */ /* 0x040fe2000001003c */
[----:B------:R-:W-:Y:S01]  /*4870*/  FFMA.FTZ R62, R63, R11, R62 ;  /* 0x0000000b3f3e7223 */ /* 0x000fe2000001003e */
[----:B------:R-:W-:Y:S01]  /*4880*/  LOP3.LUT R66, R55, 0xff, RZ, 0xc0, !PT ;  /* 0x000000ff37427812 */ /* 0x000fe200078ec0ff */
[----:B------:R-:W-:Y:S01]  /*4890*/  FFMA.FTZ R63, R63, R37, R54 ;  /* 0x000000253f3f7223 */ /* 0x000fe20000010036 */
[----:B------:R-:W-:-:S02]  /*48a0*/  SHF.R.U32.HI R54, RZ, 0x10, R12 ;  /* 0x00000010ff367819 */ /* 0x000fc4000001160c */
[----:B------:R-:W-:Y:S02]  /*48b0*/  IADD3 R55, PT, PT, -R27, R66, RZ ;  /* 0x000000421b377210 */ /* 0x000fe40007ffe1ff */
[----:B------:R-:W-:-:S04]  /*48c0*/  LOP3.LUT R54, R54, 0xff, RZ, 0xc0, !PT ;  /* 0x000000ff36367812 */ /* 0x000fc800078ec0ff */
[----:B------:R-:W-:Y:S01]  /*48d0*/  IADD3 R65, PT, PT, -R27, R54, RZ ;  /* 0x000000361b417210 */ /* 0x000fe20007ffe1ff */
[----:B------:R-:W3:Y:S01]  /*48e0*/  I2F.F16 R55, R55 ;  /* 0x0000003700377306 */ /* 0x000ee20000200c00 */
[----:B-1----:R-:W-:Y:S01]  /*48f0*/  HADD2.F32 R64, -RZ, R56.H0_H0 ;  /* 0x20000038ff407230 */ /* 0x002fe20000004100 */
[----:B------:R-:W-:Y:S01]  /*4900*/  LEA.HI R60, R12, -R27, RZ, 0x8 ;  /* 0x8000001b0c3c7211 */ /* 0x000fe200078f40ff */
[----:B--2---:R-:W-:-:S05]  /*4910*/  HADD2.F32 R27, -RZ, R38.H0_H0 ;  /* 0x20000026ff1b7230 */ /* 0x004fca0000004100 */
[----:B------:R-:W1:Y:S01]  /*4920*/  I2F.F16 R56, R65 ;  /* 0x0000004100387306 */ /* 0x000e620000200c00 */
[----:B------:R-:W-:Y:S02]  /*4930*/  HADD2.F32 R54, -RZ, R8.H0_H0 ;  /* 0x20000008ff367230 */ /* 0x000fe40000004100 */
[----:B0-----:R-:W-:Y:S02]  /*4940*/  HADD2.F32 R12, -RZ, R40.H0_H0 ;  /* 0x20000028ff0c7230 */ /* 0x001fe40000004100 */
[----:B------:R-:W-:-:S03]  /*4950*/  FFMA.FTZ R61, R64, R27, R62 ;  /* 0x0000001b403d7223 */ /* 0x000fc6000001003e */
[----:B------:R-:W0:Y:S01]  /*4960*/  I2F.F16 R60, R60 ;  /* 0x0000003c003c7306 */ /* 0x000e220000200c00 */
[C---:B------:R-:W-:Y:S01]  /*4970*/  FFMA.FTZ R57, R64.reuse, R54, R57 ;  /* 0x0000003640397223 */ /* 0x040fe20000010039 */
[----:B------:R-:W-:Y:S01]  /*4980*/  FFMA.FTZ R62, R64, R12, R63 ;  /* 0x0000000c403e7223 */ /* 0x000fe2000001003f */
[----:B------:R-:W-:Y:S02]  /*4990*/  HADD2.F32 R8, -RZ, R8.H1_H1 ;  /* 0x30000008ff087230 */ /* 0x000fe40000004100 */
[----:B---3--:R-:W-:Y:S02]  /*49a0*/  HADD2.F32 R64, -RZ, R55.H0_H0 ;  /* 0x20000037ff407230 */ /* 0x008fe40000004100 */
[----:B------:R-:W-:Y:S02]  /*49b0*/  HADD2.F32 R38, -RZ, R38.H1_H1 ;  /* 0x30000026ff267230 */ /* 0x000fe40000004100 */
[----:B------:R-:W-:Y:S02]  /*49c0*/  HADD2.F32 R55, -RZ, R40.H1_H1 ;  /* 0x30000028ff377230 */ /* 0x000fe40000004100 */
[----:B-1----:R-:W-:-:S02]  /*49d0*/  HADD2.F32 R63, -RZ, R56.H0_H0 ;  /* 0x20000038ff3f7230 */ /* 0x002fc40000004100 */
[C---:B------:R-:W-:Y:S01]  /*49e0*/  FFMA.FTZ R66, R64.reuse, R8, R57 ;  /* 0x0000000840427223 */ /* 0x040fe20000010039 */
[----:B------:R-:W-:Y:S02]  /*49f0*/  HADD2.F32 R56, -RZ, R39.H0_H0 ;  /* 0x20000027ff387230 */ /* 0x000fe40000004100 */
[C---:B------:R-:W-:Y:S01]  /*4a00*/  FFMA.FTZ R61, R64.reuse, R38, R61 ;  /* 0x00000026403d7223 */ /* 0x040fe2000001003d */
[----:B------:R-:W-:Y:S02]  /*4a10*/  HADD2.F32 R57, -RZ, R9.H0_H0 ;  /* 0x20000009ff397230 */ /* 0x000fe40000004100 */
[----:B------:R-:W-:Y:S01]  /*4a20*/  FFMA.FTZ R65, R64, R55, R62 ;  /* 0x0000003740417223 */ /* 0x000fe2000001003e */
[----:B------:R-:W-:Y:S02]  /*4a30*/  HADD2.F32 R40, -RZ, R41.H0_H0 ;  /* 0x20000029ff287230 */ /* 0x000fe40000004100 */
[----:B------:R-:W-:Y:S01]  /*4a40*/  FFMA.FTZ R64, R63, R56, R61 ;  /* 0x000000383f407223 */ /* 0x000fe2000001003d */
[----:B------:R-:W-:-:S02]  /*4a50*/  HADD2.F32 R9, -RZ, R9.H1_H1 ;  /* 0x30000009ff097230 */ /* 0x000fc40000004100 */
[C---:B------:R-:W-:Y:S01]  /*4a60*/  FFMA.FTZ R66, R63.reuse, R57, R66 ;  /* 0x000000393f427223 */ /* 0x040fe20000010042 */
[----:B0-----:R-:W-:Y:S02]  /*4a70*/  HADD2.F32 R61, -RZ, R60.H0_H0 ;  /* 0x2000003cff3d7230 */ /* 0x001fe40000004100 */
[----:B------:R-:W-:Y:S01]  /*4a80*/  FFMA.FTZ R62, R63, R40, R65 ;  /* 0x000000283f3e7223 */ /* 0x000fe20000010041 */
[----:B------:R-:W-:Y:S02]  /*4a90*/  HADD2.F32 R39, -RZ, R39.H1_H1 ;  /* 0x30000027ff277230 */ /* 0x000fe40000004100 */
[----:B------:R-:W-:Y:S02]  /*4aa0*/  HADD2.F32 R41, -RZ, R41.H1_H1 ;  /* 0x30000029ff297230 */ /* 0x000fe40000004100 */
[C---:B------:R-:W-:Y:S01]  /*4ab0*/  FFMA.FTZ R66, R61.reuse, R9, R66 ;  /* 0x000000093d427223 */ /* 0x040fe20000010042 */
[----:B------:R-:W-:Y:S01]  /*4ac0*/  SHF.R.U32.HI R60, RZ, 0x8, R5 ;  /* 0x00000008ff3c7819 */ /* 0x000fe20000011605 */
[C---:B------:R-:W-:Y:S01]  /*4ad0*/  FFMA.FTZ R64, R61.reuse, R39, R64 ;  /* 0x000000273d407223 */ /* 0x040fe20000010040 */
[----:B------:R-:W-:Y:S01]  /*4ae0*/  FFMA.FTZ R68, R61, R41, R62 ;  /* 0x000000293d447223 */ /* 0x000fe2000001003e */
[----:B------:R-:W-:-:S02]  /*4af0*/  LOP3.LUT R61, R5, 0xff, RZ, 0xc0, !PT ;  /* 0x000000ff053d7812 */ /* 0x000fc400078ec0ff */
[----:B------:R-:W-:Y:S02]  /*4b00*/  LOP3.LUT R63, R60, 0xff, RZ, 0xc0, !PT ;  /* 0x000000ff3c3f7812 */ /* 0x000fe400078ec0ff */
[C---:B------:R-:W-:Y:S02]  /*4b10*/  IADD3 R61, PT, PT, -R30.reuse, R61, RZ ;  /* 0x0000003d1e3d7210 */ /* 0x040fe40007ffe1ff */
[----:B------:R-:W-:Y:S02]  /*4b20*/  SHF.R.U32.HI R62, RZ, 0x10, R5 ;  /* 0x00000010ff3e7819 */ /* 0x000fe40000011605 */
[----:B------:R-:W-:Y:S01]  /*4b30*/  IADD3 R60, PT, PT, -R30, R63, RZ ;  /* 0x0000003f1e3c7210 */ /* 0x000fe20007ffe1ff */
[C---:B------:R-:W-:Y:S01]  /*4b40*/  FMUL.FTZ R65, R31.reuse, R64 ;  /* 0x000000401f417220 */ /* 0x040fe20000410000 */
[----:B------:R-:W-:Y:S01]  /*4b50*/  LOP3.LUT R63, R62, 0xff, RZ, 0xc0, !PT ;  /* 0x000000ff3e3f7812 */ /* 0x000fe200078ec0ff */
[----:B------:R-:W0:Y:S01]  /*4b60*/  I2F.F16 R61, R61 ;  /* 0x0000003d003d7306 */ /* 0x000e220000200c00 */
[----:B------:R-:W-:-:S02]  /*4b70*/  FMUL.FTZ R64, R31, R68 ;  /* 0x000000441f407220 */ /* 0x000fc40000410000 */
[C---:B------:R-:W-:Y:S01]  /*4b80*/  IADD3 R62, PT, PT, -R30.reuse, R63, RZ ;  /* 0x0000003f1e3e7210 */ /* 0x040fe20007ffe1ff */
[----:B------:R-:W-:Y:S01]  /*4b90*/  FMUL.FTZ R63, R31, R66 ;  /* 0x000000421f3f7220 */ /* 0x000fe20000410000 */
[----:B------:R-:W-:Y:S02]  /*4ba0*/  F2FP.F16.F32.PACK_AB R31, RZ, R65 ;  /* 0x00000041ff1f723e */ /* 0x000fe400000000ff */
[----:B------:R-:W-:Y:S01]  /*4bb0*/  LEA.HI R65, R5, -R30, RZ, 0x8 ;  /* 0x8000001e05417211 */ /* 0x000fe200078f40ff */
[----:B------:R-:W1:Y:S01]  /*4bc0*/  I2F.F16 R60, R60 ;  /* 0x0000003c003c7306 */ /* 0x000e620000200c00 */
[----:B------:R-:W-:Y:S02]  /*4bd0*/  LOP3.LUT R5, R13, 0xff, RZ, 0xc0, !PT ;  /* 0x000000ff0d057812 */ /* 0x000fe400078ec0ff */
[----:B------:R-:W-:Y:S02]  /*4be0*/  SHF.R.U32.HI R69, RZ, 0x8, R13 ;  /* 0x00000008ff457819 */ /* 0x000fe4000001160d */
[----:B------:R-:W-:-:S03]  /*4bf0*/  IADD3 R66, PT, PT, -R30, R5, RZ ;  /* 0x000000051e427210 */ /* 0x000fc60007ffe1ff */
[----:B------:R-:W2:Y:S01]  /*4c00*/  I2F.F16 R62, R62 ;  /* 0x0000003e003e7306 */ /* 0x000ea20000200c00 */
[----:B------:R-:W-:Y:S02]  /*4c10*/  LOP3.LUT R69, R69, 0xff, RZ, 0xc0, !PT ;  /* 0x000000ff45457812 */ /* 0x000fe400078ec0ff */
[----:B------:R-:W-:Y:S02]  /*4c20*/  SHF.R.U32.HI R67, RZ, 0x10, R13 ;  /* 0x00000010ff437819 */ /* 0x000fe4000001160d */
[----:B------:R-:W-:-:S03]  /*4c30*/  F2FP.F16.F32.PACK_AB R5, RZ, R64 ;  /* 0x00000040ff05723e */ /* 0x000fc600000000ff */
[----:B------:R-:W3:Y:S01]  /*4c40*/  I2F.F16 R65, R65 ;  /* 0x0000004100417306 */ /* 0x000ee20000200c00 */
[----:B------:R-:W-:Y:S01]  /*4c50*/  IADD3 R64, PT, PT, -R30, R69, RZ ;  /* 0x000000451e407210 */ /* 0x000fe20007ffe1ff */
[----:B0-----:R-:W-:Y:S01]  /*4c60*/  HADD2.F32 R61, -RZ, R61.H0_H0 ;  /* 0x2000003dff3d7230 */ /* 0x001fe20000004100 */
[----:B------:R-:W-:Y:S01]  /*4c70*/  LOP3.LUT R67, R67, 0xff, RZ, 0xc0, !PT ;  /* 0x000000ff43437812 */ /* 0x000fe200078ec0ff */
[----:B-1----:R-:W-:-:S04]  /*4c80*/  HADD2.F32 R69, -RZ, R60.H0_H0 ;  /* 0x2000003cff457230 */ /* 0x002fc80000004100 */
[----:B------:R-:W0:Y:S01]  /*4c90*/  I2F.F16 R66, R66 ;  /* 0x0000004200427306 */ /* 0x000e220000200c00 */
[----:B------:R-:W-:Y:S01]  /*4ca0*/  IADD3 R67, PT, PT, -R30, R67, RZ ;  /* 0x000000431e437210 */ /* 0x000fe20007ffe1ff */
[----:B------:R-:W-:Y:S01]  /*4cb0*/  FFMA.FTZ R71, R35, R61, RZ ;  /* 0x0000003d23477223 */ /* 0x000fe200000100ff */
[----:B------:R-:W-:Y:S01]  /*4cc0*/  LEA.HI R13, R13, -R30, RZ, 0x8 ;  /* 0x8000001e0d0d7211 */ /* 0x000fe200078f40ff */
[----:B--2---:R-:W-:-:S04]  /*4cd0*/  HADD2.F32 R62, -RZ, R62.H0_H0 ;  /* 0x2000003eff3e7230 */ /* 0x004fc80000004100 */
[----:B------:R-:W1:Y:S01]  /*4ce0*/  I2F.F16 R64, R64 ;  /* 0x0000004000407306 */ /* 0x000e620000200c00 */
[----:B------:R-:W-:Y:S01]  /*4cf0*/  FFMA.FTZ R30, R50, R69, R71 ;  /* 0x00000045321e7223 */ /* 0x000fe20000010047 */
[----:B---3--:R-:W-:-:S06]  /*4d00*/  HADD2.F32 R60, -RZ, R65.H0_H0 ;  /* 0x20000041ff3c7230 */ /* 0x008fcc0000004100 */
[----:B------:R-:W2:Y:S01]  /*4d10*/  I2F.F16 R67, R67 ;  /* 0x0000004300437306 */ /* 0x000ea20000200c00 */
[----:B------:R-:W-:Y:S01]  /*4d20*/  FFMA.FTZ R30, R43, R62, R30 ;  /* 0x0000003e2b1e7223 */ /* 0x000fe2000001001e */
[----:B0-----:R-:W-:-:S06]  /*4d30*/  HADD2.F32 R71, -RZ, R66.H0_H0 ;  /* 0x20000042ff477230 */ /* 0x001fcc0000004100 */
[----:B------:R-:W0:Y:S01]  /*4d40*/  I2F.F16 R13, R13 ;  /* 0x0000000d000d7306 */ /* 0x000e220000200c00 */
[----:B------:R-:W-:Y:S01]  /*4d50*/  FFMA.FTZ R73, R51, R60, R30 ;  /* 0x0000003c33497223 */ /* 0x000fe2000001001e */
[----:B-1----:R-:W-:-:S03]  /*4d60*/  HADD2.F32 R65, -RZ, R64.H0_H0 ;  /* 0x20000040ff417230 */ /* 0x002fc60000004100 */
[----:B------:R-:W-:Y:S01]  /*4d70*/  FFMA.FTZ R73, R54, R71, R73 ;  /* 0x0000004736497223 */ /* 0x000fe20000010049 */
[----:B--2---:R-:W-:-:S03]  /*4d80*/  HADD2.F32 R67, -RZ, R67.H0_H0 ;  /* 0x20000043ff437230 */ /* 0x004fc60000004100 */
[----:B------:R-:W-:-:S04]  /*4d90*/  FFMA.FTZ R64, R8, R65, R73 ;  /* 0x0000004108407223 */ /* 0x000fc80000010049 */
[----:B------:R-:W-:Y:S01]  /*4da0*/  FFMA.FTZ R64, R57, R67, R64 ;  /* 0x0000004339407223 */ /* 0x000fe20000010040 */
[----:B0-----:R-:W-:-:S05]  /*4db0*/  HADD2.F32 R30, -RZ, R13.H0_H0 ;  /* 0x2000000dff1e7230 */ /* 0x001fca0000004100 */
[----:B------:R-:W-:-:S04]  /*4dc0*/  FFMA.FTZ R13, R9, R30, R64 ;  /* 0x0000001e090d7223 */ /* 0x000fc80000010040 */
[----:B------:R-:W-:Y:S01]  /*4dd0*/  FMUL.FTZ R13, R32, R13 ;  /* 0x0000000d200d7220 */ /* 0x000fe20000410000 */
[----:B------:R-:W-:Y:S01]  /*4de0*/  F2FP.F16.F32.PACK_AB R63, RZ, R63 ;  /* 0x0000003fff3f723e */ /* 0x000fe200000000ff */
[----:B------:R-:W-:-:S03]  /*4df0*/  FFMA.FTZ R64, R61, R42, RZ ;  /* 0x0000002a3d407223 */ /* 0x000fc600000100ff */
[----:B------:R-:W-:-:S04]  /*4e00*/  F2FP.F16.F32.PACK_AB R13, RZ, R13 ;  /* 0x0000000dff0d723e */ /* 0x000fc800000000ff */
[----:B------:R-:W-:Y:S01]  /*4e10*/  PRMT R63, R63, 0x5410, R13 ;  /* 0x000054103f3f7816 */ /* 0x000fe2000000000d */
[----:B------:R-:W-:-:S04]  /*4e20*/  FFMA.FTZ R13, R69, R52, R64 ;  /* 0x00000034450d7223 */ /* 0x000fc80000010040 */
        /* <DEDUP_REMOVED lines=12> */
[----:B------:R-:W-:Y:S01]  /*4ef0*/  FFMA.FTZ R66, R65, R55, R60 ;  /* 0x0000003741427223 */ /* 0x000fe2000001003c */
[----:B------:R-:W-:-:S03]  /*4f00*/  SHF.R.U32.HI R60, RZ, 0x10, R6 ;  /* 0x00000010ff3c7819 */ /* 0x000fc60000011606 */
[----:B------:R-:W-:Y:S02]  /*4f10*/  F2FP.F16.F32.PACK_AB R13, RZ, R13 ;  /* 0x0000000dff0d723e */ /* 0x000fe400000000ff */
[----:B------:R-:W-:Y:S02]  /*4f20*/  SHF.R.U32.HI R64, RZ, 0x8, R6 ;  /* 0x00000008ff407819 */ /* 0x000fe40000011606 */
[--C-:B------:R-:W-:Y:S02]  /*4f30*/  SHF.R.U32.HI R70, RZ, 0x8, R14.reuse ;  /* 0x00000008ff467819 */ /* 0x100fe4000001160e */
[----:B------:R-:W-:Y:S02]  /*4f40*/  SHF.R.U32.HI R68, RZ, 0x10, R14 ;  /* 0x00000010ff447819 */ /* 0x000fe4000001160e */
[----:B------:R-:W-:Y:S02]  /*4f50*/  PRMT R31, R31, 0x5410, R13 ;  /* 0x000054101f1f7816 */ /* 0x000fe4000000000d */
[----:B------:R-:W-:-:S02]  /*4f60*/  LOP3.LUT R60, R60, 0xff, RZ, 0xc0, !PT ;  /* 0x000000ff3c3c7812 */ /* 0x000fc400078ec0ff */
[C---:B------:R-:W-:Y:S02]  /*4f70*/  LOP3.LUT R72, R6.reuse, 0xff, RZ, 0xc0, !PT ;  /* 0x000000ff06487812 */ /* 0x040fe400078ec0ff */
[----:B------:R-:W-:Y:S02]  /*4f80*/  LEA.HI R62, R6, -R29, RZ, 0x8 ;  /* 0x8000001d063e7211 */ /* 0x000fe400078f40ff */
[----:B------:R-:W-:Y:S02]  /*4f90*/  LOP3.LUT R6, R14, 0xff, RZ, 0xc0, !PT ;  /* 0x000000ff0e067812 */ /* 0x000fe400078ec0ff */
[----:B------:R-:W-:Y:S02]  /*4fa0*/  LOP3.LUT R64, R64, 0xff, RZ, 0xc0, !PT ;  /* 0x000000ff40407812 */ /* 0x000fe400078ec0ff */
[----:B------:R-:W-:Y:S02]  /*4fb0*/  LOP3.LUT R70, R70, 0xff, RZ, 0xc0, !PT ;  /* 0x000000ff46467812 */ /* 0x000fe400078ec0ff */
[----:B------:R-:W-:Y:S01]  /*4fc0*/  LOP3.LUT R68, R68, 0xff, RZ, 0xc0, !PT ;  /* 0x000000ff44447812 */ /* 0x000fe200078ec0ff */
[----:B------:R-:W-:Y:S01]  /*4fd0*/  HFMA2 R49, R63, 1, 1, R49 ;  /* 0x3c003c003f317831 */ /* 0x000fe20000000031 */
[C---:B------:R-:W-:Y:S01]  /*4fe0*/  IADD3 R61, PT, PT, -R29.reuse, R60, RZ ;  /* 0x0000003c1d3d7210 */ /* 0x040fe20007ffe1ff */
[----:B------:R-:W-:Y:S01]  /*4ff0*/  HADD2 R48, R31, R48 ;  /* 0x000000301f307230 */ /* 0x000fe20000000000 */
[----:B------:R-:W-:-:S02]  /*5000*/  IADD3 R60, PT, PT, -R29, R6, RZ ;  /* 0x000000061d3c7210 */ /* 0x000fc40007ffe1ff */
[----:B------:R-:W-:Y:S02]  /*5010*/  LOP3.LUT R13, R7, 0xff, RZ, 0xc0, !PT ;  /* 0x000000ff070d7812 */ /* 0x000fe400078ec0ff */
[C---:B------:R-:W-:Y:S02]  /*5020*/  IADD3 R63, PT, PT, -R29.reuse, R72, RZ ;  /* 0x000000481d3f7210 */ /* 0x040fe40007ffe1ff */
[C---:B------:R-:W-:Y:S02]  /*5030*/  IADD3 R64, PT, PT, -R29.reuse, R64, RZ ;  /* 0x000000401d407210 */ /* 0x040fe40007ffe1ff */
[C---:B------:R-:W-:Y:S02]  /*5040*/  IADD3 R6, PT, PT, -R29.reuse, R70, RZ ;  /* 0x000000461d067210 */ /* 0x040fe40007ffe1ff */
[----:B------:R-:W-:Y:S02]  /*5050*/  IADD3 R31, PT, PT, -R29, R68, RZ ;  /* 0x000000441d1f7210 */ /* 0x000fe40007ffe1ff */
[----:B------:R-:W-:-:S02]  /*5060*/  LEA.HI R14, R14, -R29, RZ, 0x8 ;  /* 0x8000001d0e0e7211 */ /* 0x000fc400078f40ff */
[----:B------:R-:W-:Y:S02]  /*5070*/  SHF.R.U32.HI R29, RZ, 0x8, R7 ;  /* 0x00000008ff1d7819 */ /* 0x000fe40000011607 */
[----:B------:R-:W-:Y:S01]  /*5080*/  IADD3 R13, PT, PT, -R28, R13, RZ ;  /* 0x0000000d1c0d7210 */ /* 0x000fe20007ffe1ff */
[----:B------:R-:W-:Y:S01]  /*5090*/  FFMA.FTZ R67, R67, R40, R66 ;  /* 0x0000002843437223 */ /* 0x000fe20000010042 */
[----:B------:R-:W-:Y:S01]  /*50a0*/  LOP3.LUT R29, R29, 0xff, RZ, 0xc0, !PT ;  /* 0x000000ff1d1d7812 */ /* 0x000fe200078ec0ff */
[----:B------:R-:W-:Y:S02]  /*50b0*/  I2F.F16 R63, R63 ;  /* 0x0000003f003f7306 */ /* 0x000fe40000200c00 */
[----:B------:R-:W-:Y:S01]  /*50c0*/  FFMA.FTZ R67, R30, R41, R67 ;  /* 0x000000291e437223 */ /* 0x000fe20000010043 */
[----:B------:R-:W-:Y:S02]  /*50d0*/  IADD3 R29, PT, PT, -R28, R29, RZ ;  /* 0x0000001d1c1d7210 */ /* 0x000fe40007ffe1ff */
[----:B------:R-:W-:-:S03]  /*50e0*/  SHF.R.U32.HI R30, RZ, 0x10, R7 ;  /* 0x00000010ff1e7819 */ /* 0x000fc60000011607 */
[----:B------:R-:W0:Y:S01]  /*50f0*/  I2F.F16 R13, R13 ;  /* 0x0000000d000d7306 */ /* 0x000e220000200c00 */
[----:B------:R-:W-:-:S07]  /*5100*/  LOP3.LUT R69, R30, 0xff, RZ, 0xc0, !PT ;  /* 0x000000ff1e457812 */ /* 0x000fce00078ec0ff */
[----:B------:R-:W1:Y:S01]  /*5110*/  I2F.F16 R65, R29 ;  /* 0x0000001d00417306 */ /* 0x000e620000200c00 */
[----:B------:R-:W-:-:S07]  /*5120*/  IADD3 R30, PT, PT, -R28, R69, RZ ;  /* 0x000000451c1e7210 */ /* 0x000fce0007ffe1ff */
[----:B------:R-:W2:Y:S01]  /*5130*/  I2F.F16 R64, R64 ;  /* 0x0000004000407306 */ /* 0x000ea20000200c00 */
[----:B------:R-:W-:Y:S01]  /*5140*/  LEA.HI R66, R7, -R28, RZ, 0x8 ;  /* 0x8000001c07427211 */ /* 0x000fe200078f40ff */
[----:B0-----:R-:W-:Y:S02]  /*5150*/  HADD2.F32 R7, -RZ, R13.H0_H0 ;  /* 0x2000000dff077230 */ /* 0x001fe40000004100 */
[----:B------:R-:W-:-:S04]  /*5160*/  HADD2.F32 R13, -RZ, R63.H0_H0 ;  /* 0x2000003fff0d7230 */ /* 0x000fc80000004100 */
[----:B------:R-:W0:Y:S01]  /*5170*/  I2F.F16 R30, R30 ;  /* 0x0000001e001e7306 */ /* 0x000e220000200c00 */
[----:B-1----:R-:W-:Y:S02]  /*5180*/  HADD2.F32 R65, -RZ, R65.H0_H0 ;  /* 0x20000041ff417230 */ /* 0x002fe40000004100 */
[----:B------:R-:W-:-:S05]  /*5190*/  FFMA.FTZ R68, R7, R42, RZ ;  /* 0x0000002a07447223 */ /* 0x000fca00000100ff */
[----:B------:R-:W1:Y:S01]  /*51a0*/  I2F.F16 R61, R61 ;  /* 0x0000003d003d7306 */ /* 0x000e620000200c00 */
[----:B--2---:R-:W-:Y:S02]  /*51b0*/  HADD2.F32 R63, -RZ, R64.H0_H0 ;  /* 0x20000040ff3f7230 */ /* 0x004fe40000004100 */
[----:B------:R-:W-:Y:S01]  /*51c0*/  FFMA.FTZ R64, R13, R42, RZ ;  /* 0x0000002a0d407223 */ /* 0x000fe200000100ff */
[----:B------:R-:W-:Y:S01]  /*51d0*/  FMUL.FTZ R32, R32, R67 ;  /* 0x0000004320207220 */ /* 0x000fe20000410000 */
[----:B------:R-:W-:Y:S01]  /*51e0*/  FFMA.FTZ R42, R65, R52, R68 ;  /* 0x00000034412a7223 */ /* 0x000fe20000010044 */
[C---:B------:R-:W-:Y:S02]  /*51f0*/  FFMA.FTZ R67, R35.reuse, R7, RZ ;  /* 0x0000000723437223 */ /* 0x040fe400000100ff */
[----:B------:R2:W3:Y:S01]  /*5200*/  I2F.F16 R29, R66 ;  /* 0x00000042001d7306 */ /* 0x0004e20000200c00 */
[----:B------:R-:W-:Y:S01]  /*5210*/  FFMA.FTZ R68, R35, R13, RZ ;  /* 0x0000000d23447223 */ /* 0x000fe200000100ff */
[----:B------:R-:W-:-:S06]  /*5220*/  LOP3.LUT R35, R15, 0xff, RZ, 0xc0, !PT ;  /* 0x000000ff0f237812 */ /* 0x000fcc00078ec0ff */
[----:B------:R-:W4:Y:S01]  /*5230*/  I2F.F16 R62, R62 ;  /* 0x0000003e003e7306 */ /* 0x000f220000200c00 */
[----:B------:R-:W-:Y:S01]  /*5240*/  FFMA.FTZ R52, R63, R52, R64 ;  /* 0x000000343f347223 */ /* 0x000fe20000010040 */
[----:B------:R-:W-:Y:S01]  /*5250*/  FFMA.FTZ R64, R50, R65, R67 ;  /* 0x0000004132407223 */ /* 0x000fe20000010043 */
[----:B--2---:R-:W-:Y:S01]  /*5260*/  IADD3 R66, PT, PT, -R28, R35, RZ ;  /* 0x000000231c427210 */ /* 0x004fe20007ffe1ff */
[----:B0-----:R-:W-:Y:S02]  /*5270*/  HADD2.F32 R35, -RZ, R30.H0_H0 ;  /* 0x2000001eff237230 */ /* 0x001fe40000004100 */
[----:B-1----:R-:W-:Y:S02]  /*5280*/  HADD2.F32 R67, -RZ, R61.H0_H0 ;  /* 0x2000003dff437230 */ /* 0x002fe40000004100 */
[----:B---3--:R-:W-:Y:S02]  /*5290*/  HADD2.F32 R29, -RZ, R29.H0_H0 ;  /* 0x2000001dff1d7230 */ /* 0x008fe40000004100 */
[-C--:B------:R-:W-:Y:S01]  /*52a0*/  FFMA.FTZ R42, R35, R53.reuse, R42 ;  /* 0x00000035232a7223 */ /* 0x080fe2000001002a */
[----:B------:R-:W-:Y:S01]  /*52b0*/  FFMA.FTZ R52, R67, R53, R52 ;  /* 0x0000003543347223 */ /* 0x000fe20000010034 */
[----:B----4-:R-:W-:-:S02]  /*52c0*/  HADD2.F32 R53, -RZ, R62.H0_H0 ;  /* 0x2000003eff357230 */ /* 0x010fc40000004100 */
[----:B------:R-:W-:Y:S01]  /*52d0*/  FFMA.FTZ R42, R29, R11, R42 ;  /* 0x0000000b1d2a7223 */ /* 0x000fe2000001002a */
[----:B------:R-:W-:Y:S02]  /*52e0*/  FFMA.FTZ R50, R50, R63, R68 ;  /* 0x0000003f32327223 */ /* 0x000fe40000010044 */
[----:B------:R-:W-:Y:S01]  /*52f0*/  FFMA.FTZ R52, R53, R11, R52 ;  /* 0x0000000b35347223 */ /* 0x000fe20000010034 */
[--C-:B------:R-:W-:Y:S01]  /*5300*/  SHF.R.U32.HI R11, RZ, 0x8, R15.reuse ;  /* 0x00000008ff0b7819 */ /* 0x100fe2000001160f */
[C---:B------:R-:W-:Y:S01]  /*5310*/  FFMA.FTZ R64, R43.reuse, R35, R64 ;  /* 0x000000232b407223 */ /* 0x040fe20000010040 */
[----:B------:R-:W-:Y:S01]  /*5320*/  FFMA.FTZ R50, R43, R67, R50 ;  /* 0x000000432b327223 */ /* 0x000fe20000010032 */
[----:B------:R-:W-:Y:S02]  /*5330*/  LEA.HI R43, R15, -R28, RZ, 0x8 ;  /* 0x8000001c0f2b7211 */ /* 0x000fe400078f40ff */
[----:B------:R-:W-:Y:S02]  /*5340*/  LOP3.LUT R11, R11, 0xff, RZ, 0xc0, !PT ;  /* 0x000000ff0b0b7812 */ /* 0x000fe400078ec0ff */
[----:B------:R-:W-:-:S02]  /*5350*/  SHF.R.U32.HI R15, RZ, 0x10, R15 ;  /* 0x00000010ff0f7819 */ /* 0x000fc4000001160f */
[----:B------:R-:W-:Y:S01]  /*5360*/  IADD3 R11, PT, PT, -R28, R11, RZ ;  /* 0x0000000b1c0b7210 */ /* 0x000fe20007ffe1ff */
[----:B------:R-:W0:Y:S01]  /*5370*/  I2F.F16 R30, R66 ;  /* 0x00000042001e7306 */ /* 0x000e220000200c00 */
[----:B------:R-:W-:Y:S01]  /*5380*/  LOP3.LUT R15, R15, 0xff, RZ, 0xc0, !PT ;  /* 0x000000ff0f0f7812 */ /* 0x000fe200078ec0ff */
[----:B------:R-:W-:-:S03]  /*5390*/  FFMA.FTZ R62, R7, R10, RZ ;  /* 0x0000000a073e7223 */ /* 0x000fc600000100ff */
[----:B------:R-:W-:-:S03]  /*53a0*/  IADD3 R28, PT, PT, -R28, R15, RZ ;  /* 0x0000000f1c1c7210 */ /* 0x000fc60007ffe1ff */
[----:B------:R-:W1:Y:S01]  /*53b0*/  I2F.F16 R60, R60 ;  /* 0x0000003c003c7306 */ /* 0x000e620000200c00 */
[C---:B------:R-:W-:Y:S01]  /*53c0*/  FFMA.FTZ R61, R51.reuse, R29, R64 ;  /* 0x0000001d333d7223 */ /* 0x040fe20000010040 */
[----:B------:R-:W-:-:S06]  /*53d0*/  FFMA.FTZ R51, R51, R53, R50 ;  /* 0x0000003533337223 */ /* 0x000fcc0000010032 */
[----:B------:R-:W2:Y:S01]  /*53e0*/  I2F.F16 R11, R11 ;  /* 0x0000000b000b7306 */ /* 0x000ea20000200c00 */
[----:B------:R-:W-:-:S07]  /*53f0*/  FFMA.FTZ R50, R13, R10, RZ ;  /* 0x0000000a0d327223 */ /* 0x000fce00000100ff */
[----:B------:R-:W3:Y:S01]  /*5400*/  I2F.F16 R6, R6 ;  /* 0x0000000600067306 */ /* 0x000ee20000200c00 */
[----:B------:R-:W-:-:S07]  /*5410*/  FFMA.FTZ R62, R65, R36, R62 ;  /* 0x00000024413e7223 */ /* 0x000fce000001003e */
[----:B------:R-:W4:Y:S01]  /*5420*/  I2F.F16 R7, R28 ;  /* 0x0000001c00077306 */ /* 0x000f220000200c00 */
[----:B------:R-:W-:Y:S01]  /*5430*/  FFMA.FTZ R50, R63, R36, R50 ;  /* 0x000000243f327223 */ /* 0x000fe20000010032 */
[----:B0-----:R-:W-:-:S06]  /*5440*/  HADD2.F32 R13, -RZ, R30.H0_H0 ;  /* 0x2000001eff0d7230 */ /* 0x001fcc0000004100 */
[----:B------:R-:W0:Y:S01]  /*5450*/  I2F.F16 R31, R31 ;  /* 0x0000001f001f7306 */ /* 0x000e220000200c00 */
[----:B-1----:R-:W-:-:S07]  /*5460*/  HADD2.F32 R15, -RZ, R60.H0_H0 ;  /* 0x2000003cff0f7230 */ /* 0x002fce0000004100 */
[----:B------:R-:W1:Y:S01]  /*5470*/  I2F.F16 R43, R43 ;  /* 0x0000002b002b7306 */ /* 0x000e620000200c00 */
[----:B------:R-:W-:Y:S01]  /*5480*/  @!P0 IADD3 R10, PT, PT, R21, 0x1, RZ ;  /* 0x00000001150a8810 */ /* 0x000fe20007ffe0ff */
[----:B------:R-:W-:-:S06]  /*5490*/  FFMA.FTZ R62, R35, R4, R62 ;  /* 0x00000004233e7223 */ /* 0x000fcc000001003e */
[----:B------:R-:W1:Y:S01]  /*54a0*/  I2F.F16 R14, R14 ;  /* 0x0000000e000e7306 */ /* 0x000e620000200c00 */
[----:B------:R-:W-:Y:S01]  /*54b0*/  FFMA.FTZ R50, R67, R4, R50 ;  /* 0x0000000443327223 */ /* 0x000fe20000010032 */
[----:B--2---:R-:W-:Y:S02]  /*54c0*/  HADD2.F32 R11, -RZ, R11.H0_H0 ;  /* 0x2000000bff0b7230 */ /* 0x004fe40000004100 */
[C---:B------:R-:W-:Y:S01]  /*54d0*/  FFMA.FTZ R61, R54.reuse, R13, R61 ;  /* 0x0000000d363d7223 */ /* 0x040fe2000001003d */
[----:B---3--:R-:W-:Y:S02]  /*54e0*/  HADD2.F32 R35, -RZ, R6.H0_H0 ;  /* 0x20000006ff237230 */ /* 0x008fe40000004100 */
[----:B------:R-:W-:Y:S01]  /*54f0*/  FFMA.FTZ R54, R54, R15, R51 ;  /* 0x0000000f36367223 */ /* 0x000fe20000010033 */
[----:B------:R-:W-:Y:S01]  /*5500*/  @!P0 MOV R21, R10 ;  /* 0x0000000a00158202 */ /* 0x000fe20000000f00 */
[-C--:B------:R-:W-:Y:S01]  /*5510*/  FFMA.FTZ R4, R29, R37.reuse, R62 ;  /* 0x000000251d047223 */ /* 0x080fe2000001003e */
[----:B------:R-:W-:Y:S01]  /*5520*/  FFMA.FTZ R6, R53, R37, R50 ;  /* 0x0000002535067223 */ /* 0x000fe20000010032 */
[----:B----4-:R-:W-:-:S02]  /*5530*/  HADD2.F32 R7, -RZ, R7.H0_H0 ;  /* 0x20000007ff077230 */ /* 0x010fc40000004100 */
[C---:B------:R-:W-:Y:S01]  /*5540*/  FFMA.FTZ R10, R8.reuse, R11, R61 ;  /* 0x0000000b080a7223 */ /* 0x040fe2000001003d */
[----:B0-----:R-:W-:Y:S02]  /*5550*/  HADD2.F32 R31, -RZ, R31.H0_H0 ;  /* 0x2000001fff1f7230 */ /* 0x001fe40000004100 */
[----:B------:R-:W-:Y:S01]  /*5560*/  FFMA.FTZ R54, R8, R35, R54 ;  /* 0x0000002308367223 */ /* 0x000fe20000010036 */
[-C--:B------:R-:W-:Y:S01]  /*5570*/  FFMA.FTZ R42, R13, R27.reuse, R42 ;  /* 0x0000001b0d2a7223 */ /* 0x080fe2000001002a */
[----:B------:R-:W-:Y:S01]  /*5580*/  FFMA.FTZ R52, R15, R27, R52 ;  /* 0x0000001b0f347223 */ /* 0x000fe20000010034 */
[----:B-1----:R-:W-:Y:S02]  /*5590*/  HADD2.F32 R8, -RZ, R43.H0_H0 ;  /* 0x2000002bff087230 */ /* 0x002fe40000004100 */
[-C--:B------:R-:W-:Y:S01]  /*55a0*/  FFMA.FTZ R4, R13, R12.reuse, R4 ;  /* 0x0000000c0d047223 */ /* 0x080fe20000010004 */
[----:B------:R-:W-:Y:S01]  /*55b0*/  FFMA.FTZ R6, R15, R12, R6 ;  /* 0x0000000c0f067223 */ /* 0x000fe20000010006 */
[----:B------:R-:W-:-:S02]  /*55c0*/  HADD2.F32 R14, -RZ, R14.H0_H0 ;  /* 0x2000000eff0e7230 */ /* 0x000fc40000004100 */
[C---:B------:R-:W-:Y:S01]  /*55d0*/  FFMA.FTZ R10, R57.reuse, R7, R10 ;  /* 0x00000007390a7223 */ /* 0x040fe2000001000a */
[----:B------:R-:W-:Y:S01]  /*55e0*/  FFMA.FTZ R57, R57, R31, R54 ;  /* 0x0000001f39397223 */ /* 0x000fe20000010036 */
[-C--:B------:R-:W-:Y:S01]  /*55f0*/  FFMA.FTZ R42, R11, R38.reuse, R42 ;  /* 0x000000260b2a7223 */ /* 0x080fe2000001002a */
[----:B------:R-:W-:Y:S01]  /*5600*/  FFMA.FTZ R52, R35, R38, R52 ;  /* 0x0000002623347223 */ /* 0x000fe20000010034 */
[-C--:B------:R-:W-:Y:S01]  /*5610*/  FFMA.FTZ R12, R11, R55.reuse, R4 ;  /* 0x000000370b0c7223 */ /* 0x080fe20000010004 */
[----:B------:R-:W-:Y:S01]  /*5620*/  FFMA.FTZ R6, R35, R55, R6 ;  /* 0x0000003723067223 */ /* 0x000fe20000010006 */
[C---:B------:R-:W-:Y:S01]  /*5630*/  FFMA.FTZ R27, R9.reuse, R8, R10 ;  /* 0x00000008091b7223 */ /* 0x040fe2000001000a */
[----:B------:R-:W-:Y:S01]  /*5640*/  FFMA.FTZ R10, R9, R14, R57 ;  /* 0x0000000e090a7223 */ /* 0x000fe20000010039 */
[-C--:B------:R-:W-:Y:S01]  /*5650*/  FFMA.FTZ R13, R7, R56.reuse, R42 ;  /* 0x00000038070d7223 */ /* 0x080fe2000001002a */
[----:B------:R-:W-:Y:S01]  /*5660*/  FFMA.FTZ R9, R31, R56, R52 ;  /* 0x000000381f097223 */ /* 0x000fe20000010034 */
[-C--:B------:R-:W-:Y:S01]  /*5670*/  FFMA.FTZ R7, R7, R40.reuse, R12 ;  /* 0x0000002807077223 */ /* 0x080fe2000001000c */
[----:B------:R-:W-:Y:S01]  /*5680*/  FFMA.FTZ R31, R31, R40, R6 ;  /* 0x000000281f1f7223 */ /* 0x000fe20000010006 */
[----:B------:R-:W-:Y:S01]  /*5690*/  IADD3 R26, PT, PT, R26, 0x20, RZ ;  /* 0x000000201a1a7810 */ /* 0x000fe20007ffe0ff */
[-C--:B------:R-:W-:Y:S01]  /*56a0*/  FFMA.FTZ R4, R14, R39.reuse, R9 ;  /* 0x000000270e047223 */ /* 0x080fe20000010009 */
[C---:B------:R-:W-:Y:S01]  /*56b0*/  FFMA.FTZ R13, R8.reuse, R39, R13 ;  /* 0x00000027080d7223 */ /* 0x040fe2000001000d */
[-C--:B------:R-:W-:Y:S01]  /*56c0*/  FFMA.FTZ R7, R8, R41.reuse, R7 ;  /* 0x0000002908077223 */ /* 0x080fe20000010007 */
[----:B------:R-:W-:Y:S01]  /*56d0*/  FFMA.FTZ R14, R14, R41, R31 ;  /* 0x000000290e0e7223 */ /* 0x000fe2000001001f */
[----:B------:R-:W-:Y:S01]  /*56e0*/  FMUL.FTZ R27, R34, R27 ;  /* 0x0000001b221b7220 */ /* 0x000fe20000410000 */
[C---:B------:R-:W-:Y:S01]  /*56f0*/  FMUL.FTZ R10, R33.reuse, R10 ;  /* 0x0000000a210a7220 */ /* 0x040fe20000410000 */
[----:B------:R-:W-:Y:S01]  /*5700*/  ISETP.GE.U32.AND P1, PT, R26, R3, PT ;  /* 0x000000031a00720c */ /* 0x000fe20003f26070 */
[C---:B------:R-:W-:Y:S01]  /*5710*/  FMUL.FTZ R13, R34.reuse, R13 ;  /* 0x0000000d220d7220 */ /* 0x040fe20000410000 */
[C---:B------:R-:W-:Y:S01]  /*5720*/  FMUL.FTZ R4, R33.reuse, R4 ;  /* 0x0000000421047220 */ /* 0x040fe20000410000 */
        /* <DEDUP_REMOVED lines=13> */
[----:B------:R-:W-:Y:S01]  /*5800*/  UIADD3 UR4, UPT, UPT, UR4, 0x40, URZ ;  /* 0x0000004004047890 */ /* 0x000fe2000fffe0ff */
[----:B------:R-:W-:Y:S01]  /*5810*/  HFMA2 R37, R10, 1, 1, R45 ;  /* 0x3c003c000a257831 */ /* 0x000fe2000000002d */
[----:B------:R-:W-:Y:S01]  /*5820*/  @!P0 MOV R23, R19 ;  /* 0x0000001300178202 */ /* 0x000fe20000000f00 */
[----:B------:R-:W-:-:S02]  /*5830*/  HFMA2 R47, R5, 1, 1, R47 ;  /* 0x3c003c00052f7831 */ /* 0x000fc4000000002f */
[----:B------:R-:W-:-:S04]  /*5840*/  IMAD.WIDE R58, R17, 0x4, R58 ;  /* 0x00000004113a7825 */ /* 0x000fc800078e023a */
[----:B------:R-:W-:Y:S01]  /*5850*/  HADD2 R36, R4, R46 ;  /* 0x0000002e04247230 */ /* 0x000fe20000000000 */
[----:B------:R-:W-:Y:S01]  /*5860*/  IADD3 R19, PT, PT, R19, 0x20, RZ ;  /* 0x0000002013137810 */ /* 0x000fe20007ffe0ff */
[----:B------:R-:W-:Y:S01]  /*5870*/  HADD2 R35, R14, R44 ;  /* 0x0000002c0e237230 */ /* 0x000fe20000000000 */
[----:B------:R-:W-:Y:S06]  /*5880*/  @!P1 BRA `(.L_x_1574) ;  /* 0xffffffb0006c9947 */ /* 0x000fec000383ffff */
.L_x_1573:
[----:B------:R-:W0:Y:S01]  /*5890*/  LDC.64 R2, c[0x0][0x3a0] ;  /* 0x0000e800ff027b82 */ /* 0x000e220000000a00 */
[----:B------:R-:W-:-:S04]  /*58a0*/  IMAD R5, R17, UR7, RZ ;  /* 0x0000000711057c24 */ /* 0x000fc8000f8e02ff */
[----:B------:R-:W-:-:S04]  /*58b0*/  IMAD R5, R5, 0x3, R16 ;  /* 0x0000000305057824 */ /* 0x000fc800078e0210 */
        /* <DEDUP_REMOVED lines=8> */
.L_x_1578:
[----:B------:R-:W0:Y:S02]  /*5940*/  LDS R2, [R0] ;  /* 0x0000000000027984 */ /* 0x000e240000000800 */
[----:B0-----:R-:W-:-:S05]  /*5950*/  HFMA2 R3, R2, 1, 1, R49 ;  /* 0x3c003c0002037831 */ /* 0x001fca0000000031 */
[----:B------:R-:W0:Y:S02]  /*5960*/  ATOMS.CAST.SPIN P0, [R0], R2, R3 ;  /* 0x000000020000758d */ /* 0x000e240001800003 */
[----:B0-----:R-:W-:Y:S05]  /*5970*/  @!P0 BRA `(.L_x_1578) ;  /* 0xfffffffc00f08947 */ /* 0x001fea000383ffff */
[----:B------:R-:W-:Y:S05]  /*5980*/  BRA `(.L_x_1576) ;  /* 0x00000000000c7947 */ /* 0x000fea0003800000 */
.L_x_1577:
[----:B------:R-:W2:Y:S02]  /*5990*/  LD.E R0, desc[UR8][R4.64] ;  /* 0x0000000804007980 */ /* 0x000ea4000c101900 */
[----:B--2---:R-:W-:-:S05]  /*59a0*/  IADD3 R3, PT, PT, R49, R0, RZ ;  /* 0x0000000031037210 */ /* 0x004fca0007ffe0ff */
[----:B------:R0:W-:Y:S02]  /*59b0*/  ST.E desc[UR8][R4.64], R3 ;  /* 0x0000000304007985 */ /* 0x0001e4000c101908 */
.L_x_1576:
[----:B------:R-:W-:Y:S05]  /*59c0*/  BSYNC.RECONVERGENT B0 ;  /* 0x0000000000007941 */ /* 0x000fea0003800200 */
.L_x_1575:
[----:B------:R1:W-:Y:S01]  /*59d0*/  ATOM.E.ADD.F16x2.RN.STRONG.GPU P0, RZ, desc[UR8][R4.64+0x4], R37 ;  /* 0x8000042504ff79a2 */ /* 0x0003e2000c10e108 */
[----:B------:R-:W-:Y:S04]  /*59e0*/  BSSY.RECONVERGENT B0, `(.L_x_1579) ;  /* 0x000000e000007945 */ /* 0x000fe80003800200 */
[----:B-1----:R-:W-:Y:S05]  /*59f0*/  @P0 BRA `(.L_x_1580) ;  /* 0x0000000000300947 */ /* 0x002fea0003800000 */
[----:B------:R-:W1:Y:S02]  /*5a00*/  QSPC.E.S P0, RZ, [R4+0x4] ;  /* 0x0000040004ff73aa */ /* 0x000e640000000500 */
[----:B-1----:R-:W-:Y:S05]  /*5a10*/  @!P0 BRA `(.L_x_1581) ;  /* 0x00000000001c8947 */ /* 0x002fea0003800000 */
[----:B------:R-:W-:-:S04]  /*5a20*/  MOV R2, R4 ;  /* 0x0000000400027202 */ /* 0x000fc80000000f00 */
[----:B------:R-:W-:-:S07]  /*5a30*/  MOV R0, R2 ;  /* 0x0000000200007202 */ /* 0x000fce0000000f00 */
.L_x_1582:
[----:B------:R-:W0:Y:S02]  /*5a40*/  LDS R2, [R0+0x4] ;  /* 0x0000040000027984 */ /* 0x000e240000000800 */
[----:B0-----:R-:W-:-:S05]  /*5a50*/  HADD2 R3, R2, R37 ;  /* 0x0000002502037230 */ /* 0x001fca0000000000 */
[----:B------:R-:W0:Y:S02]  /*5a60*/  ATOMS.CAST.SPIN P0, [R0+0x4], R2, R3 ;  /* 0x000004020000758d */ /* 0x000e240001800003 */
[----:B0-----:R-:W-:Y:S05]  /*5a70*/  @!P0 BRA `(.L_x_1582) ;  /* 0xfffffffc00f08947 */ /* 0x001fea000383ffff */
[----:B------:R-:W-:Y:S05]  /*5a80*/  BRA `(.L_x_1580) ;  /* 0x00000000000c7947 */ /* 0x000fea0003800000 */
.L_x_1581:
[----:B------:R-:W0:Y:S02]  /*5a90*/  LD.E R0, desc[UR8][R4.64+0x4] ;  /* 0x0000040804007980 */ /* 0x000e24000c101900 */
[----:B0-----:R-:W-:-:S05]  /*5aa0*/  IADD3 R3, PT, PT, R37, R0, RZ ;  /* 0x0000000025037210 */ /* 0x001fca0007ffe0ff */
[----:B------:R1:W-:Y:S02]  /*5ab0*/  ST.E desc[UR8][R4.64+0x4], R3 ;  /* 0x0000040304007985 */ /* 0x0003e4000c101908 */
.L_x_1580:
[----:B------:R-:W-:Y:S05]  /*5ac0*/  BSYNC.RECONVERGENT B0 ;  /* 0x0000000000007941 */ /* 0x000fea0003800200 */
.L_x_1579:
        /* <DEDUP_REMOVED lines=8> */
.L_x_1586:
[----:B------:R-:W0:Y:S02]  /*5b50*/  LDS R2, [R0] ;  /* 0x0000000000027984 */ /* 0x000e240000000800 */
[----:B0-----:R-:W-:-:S05]  /*5b60*/  HFMA2 R3, R2, 1, 1, R48 ;  /* 0x3c003c0002037831 */ /* 0x001fca0000000030 */
[----:B------:R-:W0:Y:S02]  /*5b70*/  ATOMS.CAST.SPIN P0, [R0], R2, R3 ;  /* 0x000000020000758d */ /* 0x000e240001800003 */
[----:B0-----:R-:W-:Y:S05]  /*5b80*/  @!P0 BRA `(.L_x_1586) ;  /* 0xfffffffc00f08947 */ /* 0x001fea000383ffff */
[----:B------:R-:W-:Y:S05]  /*5b90*/  BRA `(.L_x_1584) ;  /* 0x00000000000c7947 */ /* 0x000fea0003800000 */
.L_x_1585:
[----:B------:R-:W2:Y:S02]  /*5ba0*/  LD.E R0, desc[UR8][R4.64] ;  /* 0x0000000804007980 */ /* 0x000ea4000c101900 */
[----:B--2---:R-:W-:-:S05]  /*5bb0*/  IADD3 R3, PT, PT, R48, R0, RZ ;  /* 0x0000000030037210 */ /* 0x004fca0007ffe0ff */
[----:B------:R0:W-:Y:S02]  /*5bc0*/  ST.E desc[UR8][R4.64], R3 ;  /* 0x0000000304007985 */ /* 0x0001e4000c101908 */
.L_x_1584:
[----:B------:R-:W-:Y:S05]  /*5bd0*/  BSYNC.RECONVERGENT B0 ;  /* 0x0000000000007941 */ /* 0x000fea0003800200 */
.L_x_1583:
[----:B------:R1:W-:Y:S01]  /*5be0*/  ATOM.E.ADD.F16x2.RN.STRONG.GPU P0, RZ, desc[UR8][R4.64+0x4], R36 ;  /* 0x8000042404ff79a2 */ /* 0x0003e2000c10e108 */
[----:B------:R-:W-:Y:S04]  /*5bf0*/  BSSY.RECONVERGENT B0, `(.L_x_1587) ;  /* 0x000000e000007945 */ /* 0x000fe80003800200 */
[----:B-1----:R-:W-:Y:S05]  /*5c00*/  @P0 BRA `(.L_x_1588) ;  /* 0x0000000000300947 */ /* 0x002fea0003800000 */
[----:B------:R-:W1:Y:S02]  /*5c10*/  QSPC.E.S P0, RZ, [R4+0x4] ;  /* 0x0000040004ff73aa */ /* 0x000e640000000500 */
[----:B-1----:R-:W-:Y:S05]  /*5c20*/  @!P0 BRA `(.L_x_1589) ;  /* 0x00000000001c8947 */ /* 0x002fea0003800000 */
[----:B------:R-:W-:-:S04]  /*5c30*/  MOV R2, R4 ;  /* 0x0000000400027202 */ /* 0x000fc80000000f00 */
[----:B------:R-:W-:-:S07]  /*5c40*/  MOV R0, R2 ;  /* 0x0000000200007202 */ /* 0x000fce0000000f00 */
.L_x_1590:
[----:B------:R-:W0:Y:S02]  /*5c50*/  LDS R2, [R0+0x4] ;  /* 0x0000040000027984 */ /* 0x000e240000000800 */
[----:B0-----:R-:W-:-:S05]  /*5c60*/  HADD2 R3, R2, R36 ;  /* 0x0000002402037230 */ /* 0x001fca0000000000 */
[----:B------:R-:W0:Y:S02]  /*5c70*/  ATOMS.CAST.SPIN P0, [R0+0x4], R2, R3 ;  /* 0x000004020000758d */ /* 0x000e240001800003 */
[----:B0-----:R-:W-:Y:S05]  /*5c80*/  @!P0 BRA `(.L_x_1590) ;  /* 0xfffffffc00f08947 */ /* 0x001fea000383ffff */
[----:B------:R-:W-:Y:S05]  /*5c90*/  BRA `(.L_x_1588) ;  /* 0x00000000000c7947 */ /* 0x000fea0003800000 */
.L_x_1589:
[----:B------:R-:W0:Y:S02]  /*5ca0*/  LD.E R0, desc[UR8][R4.64+0x4] ;  /* 0x0000040804007980 */ /* 0x000e24000c101900 */
[----:B0-----:R-:W-:-:S05]  /*5cb0*/  IADD3 R3, PT, PT, R36, R0, RZ ;  /* 0x0000000024037210 */ /* 0x001fca0007ffe0ff */
[----:B------:R1:W-:Y:S02]  /*5cc0*/  ST.E desc[UR8][R4.64+0x4], R3 ;  /* 0x0000040304007985 */ /* 0x0003e4000c101908 */
.L_x_1588:
[----:B------:R-:W-:Y:S05]  /*5cd0*/  BSYNC.RECONVERGENT B0 ;  /* 0x0000000000007941 */ /* 0x000fea0003800200 */
.L_x_1587:
        /* <DEDUP_REMOVED lines=8> */
.L_x_1594:
[----:B------:R-:W0:Y:S02]  /*5d60*/  LDS R2, [R0] ;  /* 0x0000000000027984 */ /* 0x000e240000000800 */
[----:B0-----:R-:W-:-:S05]  /*5d70*/  HFMA2 R3, R2, 1, 1, R47 ;  /* 0x3c003c0002037831 */ /* 0x001fca000000002f */
[----:B------:R-:W0:Y:S02]  /*5d80*/  ATOMS.CAST.SPIN P0, [R0], R2, R3 ;  /* 0x000000020000758d */ /* 0x000e240001800003 */
[----:B0-----:R-:W-:Y:S05]  /*5d90*/  @!P0 BRA `(.L_x_1594) ;  /* 0xfffffffc00f08947 */ /* 0x001fea000383ffff */
[----:B------:R-:W-:Y:S05]  /*5da0*/  BRA `(.L_x_1592) ;  /* 0x00000000000c7947 */ /* 0x000fea0003800000 */
.L_x_1593:
[----:B------:R-:W2:Y:S02]  /*5db0*/  LD.E R0, desc[UR8][R4.64] ;  /* 0x0000000804007980 */ /* 0x000ea4000c101900 */
[----:B--2---:R-:W-:-:S05]  /*5dc0*/  IADD3 R3, PT, PT, R47, R0, RZ ;  /* 0x000000002f037210 */ /* 0x004fca0007ffe0ff */
[----:B------:R0:W-:Y:S02]  /*5dd0*/  ST.E desc[UR8][R4.64], R3 ;  /* 0x0000000304007985 */ /* 0x0001e4000c101908 */
.L_x_1592:
[----:B------:R-:W-:Y:S05]  /*5de0*/  BSYNC.RECONVERGENT B0 ;  /* 0x0000000000007941 */ /* 0x000fea0003800200 */
.L_x_1591:
[----:B------:R1:W-:Y:S02]  /*5df0*/  ATOM.E.ADD.F16x2.RN.STRONG.GPU P0, RZ, desc[UR8][R4.64+0x4], R35 ;  /* 0x8000042304ff79a2 */ /* 0x0003e4000c10e108 */
[----:B-1----:R-:W-:Y:S05]  /*5e00*/  @P0 EXIT ;  /* 0x000000000000094d */ /* 0x002fea0003800000 */
[----:B------:R-:W1:Y:S02]  /*5e10*/  QSPC.E.S P0, RZ, [R4+0x4] ;  /* 0x0000040004ff73aa */ /* 0x000e640000000500 */
[----:B-1----:R-:W-:Y:S05]  /*5e20*/  @!P0 BRA `(.L_x_1595) ;  /* 0x00000000001c8947 */ /* 0x002fea0003800000 */
[----:B------:R-:W-:-:S04]  /*5e30*/  MOV R2, R4 ;  /* 0x0000000400027202 */ /* 0x000fc80000000f00 */
[----:B------:R-:W-:-:S07]  /*5e40*/  MOV R0, R2 ;  /* 0x0000000200007202 */ /* 0x000fce0000000f00 */
.L_x_1596:
[----:B------:R-:W0:Y:S02]  /*5e50*/  LDS R2, [R0+0x4] ;  /* 0x0000040000027984 */ /* 0x000e240000000800 */
[----:B0-----:R-:W-:-:S05]  /*5e60*/  HADD2 R3, R2, R35 ;  /* 0x0000002302037230 */ /* 0x001fca0000000000 */
[----:B------:R-:W0:Y:S02]  /*5e70*/  ATOMS.CAST.SPIN P0, [R0+0x4], R2, R3 ;  /* 0x000004020000758d */ /* 0x000e240001800003 */
[----:B0-----:R-:W-:Y:S05]  /*5e80*/  @!P0 BRA `(.L_x_1596) ;  /* 0xfffffffc00f08947 */ /* 0x001fea000383ffff */
[----:B------:R-:W-:Y:S05]  /*5e90*/  EXIT ;  /* 0x000000000000794d */ /* 0x000fea0003800000 */
.L_x_1595:
[----:B------:R-:W0:Y:S02]  /*5ea0*/  LD.E R0, desc[UR8][R4.64+0x4] ;  /* 0x0000040804007980 */ /* 0x000e24000c101900 */
[----:B0-----:R-:W-:-:S05]  /*5eb0*/  IADD3 R3, PT, PT, R35, R0, RZ ;  /* 0x0000000023037210 */ /* 0x001fca0007ffe0ff */
[----:B------:R-:W-:Y:S01]  /*5ec0*/  ST.E desc[UR8][R4.64+0x4], R3 ;  /* 0x0000040304007985 */ /* 0x000fe2000c101908 */
[----:B------:R-:W-:Y:S05]  /*5ed0*/  EXIT ;  /* 0x000000000000794d */ /* 0x000fea0003800000 */
.L_x_1597:
        /* <DEDUP_REMOVED lines=10> */
.L_x_1877:


//--------------------- .text._ZN4vllm4gptq33gemm_half_q_half_gptq_4bit_kernelILb1ELi3EEEvPK6__halfPKjS6_S4_PS2_iiiibPKi --------------------------
	.section	.text._ZN4vllm4gptq33gemm_half_q_half_gptq_4bit_kernelILb1ELi3EEEvPK6__halfPKjS6_S4_PS2_iiiibPKi,"ax",@progbits
	.align	128
        .global         _ZN4vllm4gptq33gemm_half_q_half_gptq_4bit_kernelILb1ELi3EEEvPK6__halfPKjS6_S4_PS2_iiiibPKi
        .type           _ZN4vllm4gptq33gemm_half_q_half_gptq_4bit_kernelILb1ELi3EEEvPK6__halfPKjS6_S4_PS2_iiiibPKi,@function
        .size           _ZN4vllm4gptq33gemm_half_q_half_gptq_4bit_kernelILb1ELi3EEEvPK6__halfPKjS6_S4_PS2_iiiibPKi,(.L_x_1878 - _ZN4vllm4gptq33gemm_half_q_half_gptq_4bit_kernelILb1ELi3EEEvPK6__halfPKjS6_S4_PS2_iiiibPKi)
        .other          _ZN4vllm4gptq33gemm_half_q_half_gptq_4bit_kernelILb1ELi3EEEvPK6__halfPKjS6_S4_PS2_iiiibPKi,@"STO_CUDA_ENTRY STV_DEFAULT"
_ZN4vllm4gptq33gemm_half_q_half_gptq_4bit_kernelILb1ELi3EEEvPK6__halfPKjS6_S4_PS2_iiiibPKi:
.text._ZN4vllm4gptq33gemm_half_q_half_gptq_4bit_kernelILb1ELi3EEEvPK6__halfPKjS6_S4_PS2_iiiibPKi:
        /* <DEDUP_REMOVED lines=47> */
.L_x_1600:
        /* <DEDUP_REMOVED lines=26> */
.L_x_1599:
[----:B------:R-:W-:Y:S05]  /*0490*/  BSYNC.RECONVERGENT B0 ;  /* 0x0000000000007941 */ /* 0x000fea0003800200 */
.L_x_1598:
[----:B------:R-:W0:Y:S02]  /*04a0*/  LDCU UR5, c[0x0][0x3ac] ;  /* 0x00007580ff0577ac */ /* 0x000e240008000800 */
[----:B01----:R-:W-:-:S04]  /*04b0*/  MOV R0, UR5 ;  /* 0x0000000500007c02 */ /* 0x003fc80008000f00 */
[----:B------:R-:W-:-:S13]  /*04c0*/  ISETP.GE.AND P0, PT, R39, R0, PT ;  /* 0x000000002700720c */ /* 0x000fda0003f06270 */
[----:B------:R-:W-:Y:S05]  /*04d0*/  @P0 EXIT ;  /* 0x000000000000094d */ /* 0x000fea0003800000 */
[----:B------:R-:W0:Y:S01]  /*04e0*/  LDC R9, c[0x0][0x3b4] ;  /* 0x0000ed00ff097b82 */ /* 0x000e220000000800 */
[----:B------:R-:W-:Y:S01]  /*04f0*/  IABS R10, R2 ;  /* 0x00000002000a7213 */ /* 0x000fe20000000000 */
        /* <DEDUP_REMOVED lines=10> */
[----:B------:R-:W-:-:S04]  /*05a0*/  IMAD R11, R11, R8, RZ ;  /* 0x000000080b0b7224 */ /* 0x000fc800078e02ff */
[----:B------:R-:W-:-:S06]  /*05b0*/  IMAD.HI.U32 R7, R7, R11, R6 ;  /* 0x0000000b07077227 */ /* 0x000fcc00078e0006 */
[----:B------:R-:W-:-:S05]  /*05c0*/  IMAD.HI.U32 R12, R7, R10, RZ ;  /* 0x0000000a070c7227 */ /* 0x000fca00078e00ff */
[----:B------:R-:W-:-:S05]  /*05d0*/  IADD3 R5, PT, PT, RZ, -R12, RZ ;  /* 0x8000000cff057210 */ /* 0x000fca0007ffe0ff */
[----:B------:R-:W-:Y:S01]  /*05e0*/  IMAD R5, R8, R5, R10 ;  /* 0x0000000508057224 */ /* 0x000fe200078e020a */
[----:B------:R-:W-:-:S04]  /*05f0*/  SHF.R.S32.HI R10, RZ, 0x1f, R39 ;  /* 0x0000001fff0a7819 */ /* 0x000fc80000011427 */
[----:B------:R-:W-:Y:S02]  /*0600*/  ISETP.GT.U32.AND P2, PT, R8, R5, PT ;  /* 0x000000050800720c */ /* 0x000fe40003f44070 */
[----:B------:R-:W-:-:S04]  /*0610*/  LEA.HI R10, R10, R39, RZ, 0x3 ;  /* 0x000000270a0a7211 */ /* 0x000fc800078f18ff */
[----:B------:R-:W-:Y:S01]  /*0620*/  SHF.R.S32.HI R34, RZ, 0x3, R10 ;  /* 0x00000003ff227819 */ /* 0x000fe2000001140a */
[----:B------:R-:W-:Y:S01]  /*0630*/  IMAD R3, R3, R0, RZ ;  /* 0x0000000003037224 */ /* 0x000fe200078e02ff */
[----:B------:R-:W-:Y:S01]  /*0640*/  LOP3.LUT R35, R35, 0x10, RZ, 0xc0, !PT ;  /* 0x0000001023237812 */ /* 0x000fe200078ec0ff */
[----:B-1----:R-:W-:Y:S01]  /*0650*/  UPRMT UR5, UR5, 0x8880, URZ ;  /* 0x0000888005057896 */ /* 0x002fe200080000ff */
[----:B------:R-:W0:Y:S03]  /*0660*/  LDC.64 R10, c[0x0][0x398] ;  /* 0x0000e600ff0a7b82 */ /* 0x000e260000000a00 */
[-C--:B------:R-:W-:Y:S02]  /*0670*/  @!P2 IADD3 R5, PT, PT, R5, -R8.reuse, RZ ;  /* 0x800000080505a210 */ /* 0x080fe40007ffe0ff */
[----:B------:R-:W-:Y:S02]  /*0680*/  @!P2 IADD3 R12, PT, PT, R12, 0x1, RZ ;  /* 0x000000010c0ca810 */ /* 0x000fe40007ffe0ff */
[----:B------:R-:W-:-:S02]  /*0690*/  ISETP.GE.U32.AND P0, PT, R5, R8, PT ;  /* 0x000000080500720c */ /* 0x000fc40003f06070 */
[----:B------:R-:W-:Y:S02]  /*06a0*/  LOP3.LUT R5, R2, R9, RZ, 0x3c, !PT ;  /* 0x0000000902057212 */ /* 0x000fe400078e3cff */
[----:B------:R-:W-:Y:S02]  /*06b0*/  ISETP.NE.AND P2, PT, R9, RZ, PT ;  /* 0x000000ff0900720c */ /* 0x000fe40003f45270 */
[----:B------:R-:W-:-:S07]  /*06c0*/  ISETP.GE.AND P1, PT, R5, RZ, PT ;  /* 0x000000ff0500720c */ /* 0x000fce0003f26270 */
[----:B------:R-:W-:-:S06]  /*06d0*/  @P0 IADD3 R12, PT, PT, R12, 0x1, RZ ;  /* 0x000000010c0c0810 */ /* 0x000fcc0007ffe0ff */
[----:B------:R-:W-:Y:S02]  /*06e0*/  @!P1 IADD3 R12, PT, PT, RZ, -R12, RZ ;  /* 0x8000000cff0c9210 */ /* 0x000fe40007ffe0ff */
[----:B------:R-:W-:-:S04]  /*06f0*/  @!P2 LOP3.LUT R12, RZ, R9, RZ, 0x33, !PT ;  /* 0x00000009ff0ca212 */ /* 0x000fc800078e33ff */
[----:B------:R-:W1:Y:S01]  /*0700*/  I2F.U32.RP R5, R12 ;  /* 0x0000000c00057306 */ /* 0x000e620000209000 */
[----:B------:R-:W-:Y:S02]  /*0710*/  IADD3 R9, PT, PT, RZ, -R12, RZ ;  /* 0x8000000cff097210 */ /* 0x000fe40007ffe0ff */
[----:B------:R-:W-:-:S05]  /*0720*/  ISETP.NE.U32.AND P2, PT, R12, RZ, PT ;  /* 0x000000ff0c00720c */ /* 0x000fca0003f45070 */
[----:B-1----:R-:W1:Y:S02]  /*0730*/  MUFU.RCP R5, R5 ;  /* 0x0000000500057308 */ /* 0x002e640000001000 */
[----:B-1----:R-:W-:-:S06]  /*0740*/  IADD3 R6, PT, PT, R5, 0xffffffe, RZ ;  /* 0x0ffffffe05067810 */ /* 0x002fcc0007ffe0ff */
[----:B------:R1:W3:Y:S02]  /*0750*/  F2I.FTZ.U32.TRUNC.NTZ R7, R6 ;  /* 0x0000000600077305 */ /* 0x0002e4000021f000 */
[----:B-1----:R-:W-:Y:S01]  /*0760*/  MOV R6, RZ ;  /* 0x000000ff00067202 */ /* 0x002fe20000000f00 */
[----:B---3--:R-:W-:-:S04]  /*0770*/  IMAD R9, R9, R7, RZ ;  /* 0x0000000709097224 */ /* 0x008fc800078e02ff */
        /* <DEDUP_REMOVED lines=8> */
[----:B------:R-:W1:Y:S11]  /*0800*/  LDC.64 R6, c[0x0][0x390] ;  /* 0x0000e400ff067b82 */ /* 0x000e760000000a00 */
[----:B------:R-:W-:-:S02]  /*0810*/  @P1 IADD3 R32, PT, PT, R32, 0x1, RZ ;  /* 0x0000000120201810 */ /* 0x000fc40007ffe0ff */
[----:B------:R-:W-:-:S05]  /*0820*/  @!P2 LOP3.LUT R32, RZ, R12, RZ, 0x33, !PT ;  /* 0x0000000cff20a212 */ /* 0x000fca00078e33ff */
[----:B------:R-:W-:-:S05]  /*0830*/  IMAD R8, R0, R32, RZ ;  /* 0x0000002000087224 */ /* 0x000fca00078e02ff */
[----:B------:R-:W-:-:S04]  /*0840*/  SHF.R.S32.HI R5, RZ, 0x1f, R8 ;  /* 0x0000001fff057819 */ /* 0x000fc80000011408 */
[----:B------:R-:W-:-:S04]  /*0850*/  LEA.HI R5, R5, R8, RZ, 0x3 ;  /* 0x0000000805057211 */ /* 0x000fc800078f18ff */
[----:B------:R-:W-:-:S05]  /*0860*/  LEA.HI.SX32 R5, R5, R34, 0x1d ;  /* 0x0000002205057211 */ /* 0x000fca00078feaff */
[----:B-1----:R-:W-:-:S06]  /*0870*/  IMAD.WIDE R6, R5, 0x4, R6 ;  /* 0x0000000405067825 */ /* 0x002fcc00078e0206 */
[----:B------:R1:W3:Y:S01]  /*0880*/  LDG.E.CONSTANT R6, desc[UR8][R6.64] ;  /* 0x0000000806067981 */ /* 0x0002e2000c1e9900 */
[----:B------:R-:W-:Y:S01]  /*0890*/  SHF.L.U32 R4, R3, 0x4, RZ ;  /* 0x0000000403047819 */ /* 0x000fe200000006ff */
[----:B------:R-:W-:Y:S01]  /*08a0*/  UISETP.NE.AND UP0, UPT, UR5, URZ, UPT ;  /* 0x000000ff0500728c */ /* 0x000fe2000bf05270 */
[----:B------:R-:W-:Y:S01]  /*08b0*/  I2F.F16 R33, -0x40 ;  /* 0xffffffc000217906 */ /* 0x000fe20000200c00 */
[----:B------:R-:W-:Y:S01]  /*08c0*/  HFMA2 R38, -RZ, RZ, 0, 0 ;  /* 0x00000000ff267431 */ /* 0x000fe200000001ff */
[----:B------:R-:W-:Y:S01]  /*08d0*/  IADD3 R17, P0, PT, R39, R4, RZ ;  /* 0x0000000427117210 */ /* 0x000fe20007f1e0ff */
[----:B------:R-:W-:Y:S01]  /*08e0*/  USEL UR7, URZ, 0x1, UP0 ;  /* 0x00000001ff077887 */ /* 0x000fe20008000000 */
[----:B------:R-:W-:Y:S01]  /*08f0*/  HFMA2 R54, -RZ, RZ, 0, 0 ;  /* 0x00000000ff367431 */ /* 0x000fe200000001ff */
[----:B------:R-:W-:Y:S02]  /*0900*/  CS2R R40, SRZ ;  /* 0x0000000000287805 */ /* 0x000fe4000001ff00 */
[----:B--2---:R-:W-:Y:S01]  /*0910*/  LEA R13, P1, R17, UR10, 0x2 ;  /* 0x0000000a110d7c11 */ /* 0x004fe2000f8210ff */
[----:B------:R-:W-:Y:S01]  /*0920*/  HFMA2 R50, -RZ, RZ, 0, 0 ;  /* 0x00000000ff327431 */ /* 0x000fe200000001ff */
[----:B-1----:R-:W-:-:S02]  /*0930*/  SHF.R.S32.HI R7, RZ, 0x1f, R39 ;  /* 0x0000001fff077819 */ /* 0x002fc40000011427 */
[----:B------:R-:W-:Y:S02]  /*0940*/  CS2R R42, SRZ ;  /* 0x00000000002a7805 */ /* 0x000fe4000001ff00 */
[----:B------:R-:W-:Y:S02]  /*0950*/  MOV R48, RZ ;  /* 0x000000ff00307202 */ /* 0x000fe40000000f00 */
[----:B------:R-:W-:Y:S02]  /*0960*/  CS2R R44, SRZ ;  /* 0x00000000002c7805 */ /* 0x000fe4000001ff00 */
[----:B------:R-:W-:Y:S01]  /*0970*/  LEA.HI.X.SX32 R16, R4, R7, 0x1, P0 ;  /* 0x0000000704107211 */ /* 0x000fe200000f0eff */
[----:B------:R-:W-:Y:S01]  /*0980*/  BAR.SYNC.DEFER_BLOCKING 0x0 ;  /* 0x0000000000007b1d */ /* 0x000fe20000010000 */
[----:B------:R-:W-:Y:S02]  /*0990*/  ISETP.GE.U32.AND P0, PT, R37, R2, PT ;  /* 0x000000022500720c */ /* 0x000fe40003f06070 */
[----:B------:R-:W-:-:S02]  /*09a0*/  LEA.HI.X R17, R17, UR11, R16, 0x2, P1 ;  /* 0x0000000b11117c11 */ /* 0x000fc400088f1410 */
[----:B------:R-:W-:Y:S02]  /*09b0*/  MOV R52, RZ ;  /* 0x000000ff00347202 */ /* 0x000fe40000000f00 */
[----:B------:R-:W-:Y:S02]  /*09c0*/  MOV R46, RZ ;  /* 0x000000ff002e7202 */ /* 0x000fe40000000f00 */
[----:B---3--:R-:W-:-:S04]  /*09d0*/  SHF.R.U32.HI R5, RZ, R35, R6 ;  /* 0x00000023ff057219 */ /* 0x008fc80000011606 */
[--C-:B------:R-:W-:Y:S02]  /*09e0*/  SHF.R.U32.HI R3, RZ, 0x4, R5.reuse ;  /* 0x00000004ff037819 */ /* 0x100fe40000011605 */
[----:B------:R-:W-:Y:S02]  /*09f0*/  LOP3.LUT R6, R5, 0xf, RZ, 0xc0, !PT ;  /* 0x0000000f05067812 */ /* 0x000fe400078ec0ff */
[--C-:B------:R-:W-:Y:S02]  /*0a00*/  SHF.R.U32.HI R4, RZ, 0x8, R5.reuse ;  /* 0x00000008ff047819 */ /* 0x100fe40000011605 */
[----:B------:R-:W-:Y:S02]  /*0a10*/  SHF.R.U32.HI R5, RZ, 0xc, R5 ;  /* 0x0000000cff057819 */ /* 0x000fe40000011605 */
[----:B------:R-:W-:Y:S02]  /*0a20*/  LOP3.LUT R3, R3, 0xf, RZ, 0xc0, !PT ;  /* 0x0000000f03037812 */ /* 0x000fe400078ec0ff */
[----:B------:R-:W-:-:S02]  /*0a30*/  LOP3.LUT R4, R4, 0xf, RZ, 0xc0, !PT ;  /* 0x0000000f04047812 */ /* 0x000fc400078ec0ff */
[----:B------:R-:W-:Y:S02]  /*0a40*/  LOP3.LUT R5, R5, 0xf, RZ, 0xc0, !PT ;  /* 0x0000000f05057812 */ /* 0x000fe400078ec0ff */
[----:B------:R-:W-:Y:S02]  /*0a50*/  IADD3 R7, PT, PT, R3, UR7, RZ ;  /* 0x0000000703077c10 */ /* 0x000fe4000fffe0ff */
[----:B------:R-:W-:Y:S02]  /*0a60*/  IADD3 R3, PT, PT, R39, R8, RZ ;  /* 0x0000000827037210 */ /* 0x000fe40007ffe0ff */
[----:B------:R-:W-:Y:S01]  /*0a70*/  IADD3 R6, PT, PT, R6, UR7, RZ ;  /* 0x0000000706067c10 */ /* 0x000fe2000fffe0ff */
[----:B------:R1:W2:Y:S01]  /*0a80*/  I2F.F16 R2, R7 ;  /* 0x0000000700027306 */ /* 0x0002a20000200c00 */
[----:B------:R-:W-:Y:S01]  /*0a90*/  IADD3 R8, PT, PT, R4, UR7, RZ ;  /* 0x0000000704087c10 */ /* 0x000fe2000fffe0ff */
[----:B0-----:R-:W-:Y:S01]  /*0aa0*/  IMAD.WIDE R10, R3, 0x2, R10 ;  /* 0x00000002030a7825 */ /* 0x001fe200078e020a */
[----:B------:R-:W-:-:S04]  /*0ab0*/  IADD3 R5, PT, PT, R5, UR7, RZ ;  /* 0x0000000705057c10 */ /* 0x000fc8000fffe0ff */
[----:B------:R-:W-:Y:S01]  /*0ac0*/  IADD3 R9, PT, PT, R5, 0xe400, RZ ;  /* 0x0000e40005097810 */ /* 0x000fe20007ffe0ff */
[----:B------:R0:W3:Y:S01]  /*0ad0*/  I2F.F16 R14, R6 ;  /* 0x00000006000e7306 */ /* 0x0000e20000200c00 */
[----:B-1----:R-:W-:Y:S02]  /*0ae0*/  IADD3 R7, PT, PT, R7, 0xe400, RZ ;  /* 0x0000e40007077810 */ /* 0x002fe40007ffe0ff */
[----:B------:R-:W-:-:S05]  /*0af0*/  PRMT R9, R9, 0x5410, R9 ;  /* 0x0000541009097816 */ /* 0x000fca0000000009 */
[----:B------:R1:W4:Y:S01]  /*0b00*/  I2F.F16 R16, R8 ;  /* 0x0000000800107306 */ /* 0x0003220000200c00 */
[----:B0-----:R-:W-:-:S04]  /*0b10*/  IADD3 R6, PT, PT, R6, 0xe400, RZ ;  /* 0x0000e40006067810 */ /* 0x001fc80007ffe0ff */
[----:B------:R-:W-:Y:S01]  /*0b20*/  PRMT R3, R6, 0x5410, R6 ;  /* 0x0000541006037816 */ /* 0x000fe20000000006 */
[C---:B--2---:R-:W-:Y:S02]  /*0b30*/  HADD2 R6, R33.reuse.H0_H0, -R2.H0_H0 ;  /* 0xa000000221067230 */ /* 0x044fe40000000800 */
[----:B------:R0:W2:Y:S01]  /*0b40*/  I2F.F16 R18, R5 ;  /* 0x0000000500127306 */ /* 0x0000a20000200c00 */
[----:B-1----:R-:W-:Y:S01]  /*0b50*/  IADD3 R8, PT, PT, R8, 0xe400, RZ ;  /* 0x0000e40008087810 */ /* 0x002fe20007ffe0ff */
[C---:B---3--:R-:W-:Y:S02]  /*0b60*/  HADD2 R4, R33.reuse.H0_H0, -R14.H0_H0 ;  /* 0xa000000e21047230 */ /* 0x048fe40000000800 */
[C---:B----4-:R-:W-:Y:S01]  /*0b70*/  HADD2 R16, R33.reuse.H0_H0, -R16.H0_H0 ;  /* 0xa000001021107230 */ /* 0x050fe20000000800 */
[----:B0-----:R-:W-:Y:S02]  /*0b80*/  PRMT R5, R7, 0x5410, R7 ;  /* 0x0000541007057816 */ /* 0x001fe40000000007 */
[----:B------:R-:W-:Y:S01]  /*0b90*/  PRMT R7, R8, 0x5410, R8 ;  /* 0x0000541008077816 */ /* 0x000fe20000000008 */
[----:B--2---:R-:W-:Y:S01]  /*0ba0*/  HADD2 R2, R33.H0_H0, -R18.H0_H0 ;  /* 0xa000001221027230 */ /* 0x004fe20000000800 */
[----:B------:R-:W-:Y:S06]  /*0bb0*/  @P0 BRA `(.L_x_1601) ;  /* 0x0000002800b80947 */ /* 0x000fec0003800000 */
[----:B------:R-:W2:Y:S04]  /*0bc0*/  LDG.E.CONSTANT R14, desc[UR8][R10.64] ;  /* 0x000000080a0e7981 */ /* 0x000ea8000c1e9900 */
[----:B------:R0:W3:Y:S01]  /*0bd0*/  LDG.E.CONSTANT R0, desc[UR8][R10.64+0x4] ;  /* 0x000004080a007981 */ /* 0x0000e2000c1e9900 */
[----:B------:R-:W1:Y:S01]  /*0be0*/  S2UR UR6, SR_CgaCtaId ;  /* 0x00000000000679c3 */ /* 0x000e620000008800 */
[----:B------:R-:W-:Y:S01]  /*0bf0*/  MOV R18, R13 ;  /* 0x0000000d00127202 */ /* 0x000fe20000000f00 */
[----:B------:R-:W-:Y:S01]  /*0c00*/  UMOV UR5, 0x400 ;  /* 0x0000040000057882 */ /* 0x000fe20000000000 */
[----:B------:R-:W-:Y:S02]  /*0c10*/  MOV R8, R16 ;  /* 0x0000001000087202 */ /* 0x000fe40000000f00 */
[----:B------:R-:W-:-:S02]  /*0c20*/  MOV R40, RZ ;  /* 0x000000ff00287202 */ /* 0x000fc40000000f00 */
[----:B0-----:R-:W-:Y:S02]  /*0c30*/  MOV R10, R2 ;  /* 0x00000002000a7202 */ /* 0x001fe40000000f00 */
[----:B------:R-:W-:-:S04]  /*0c40*/  IADD3 R2, PT, PT, R37, R12, RZ ;  /* 0x0000000c25027210 */ /* 0x000fc80007ffe0ff */
[----:B------:R-:W-:Y:S01]  /*0c50*/  MOV R12, R2 ;  /* 0x00000002000c7202 */ /* 0x000fe20000000f00 */
[----:B-1----:R-:W-:Y:S01]  /*0c60*/  ULEA UR5, UR6, UR5, 0x18 ;  /* 0x0000000506057291 */ /* 0x002fe2000f8ec0ff */
[--C-:B--2---:R-:W-:Y:S02]  /*0c70*/  HADD2.F32 R15, -RZ, R14.reuse.H0_H0 ;  /* 0x2000000eff0f7230 */ /* 0x104fe40000004100 */
[----:B------:R-:W-:Y:S02]  /*0c80*/  HADD2.F32 R14, -RZ, R14.H1_H1 ;  /* 0x3000000eff0e7230 */ /* 0x000fe40000004100 */
[--C-:B---3--:R-:W-:Y:S02]  /*0c90*/  HADD2.F32 R13, -RZ, R0.reuse.H0_H0 ;  /* 0x20000000ff0d7230 */ /* 0x108fe40000004100 */
[----:B------:R-:W-:-:S07]  /*0ca0*/  HADD2.F32 R11, -RZ, R0.H1_H1 ;  /* 0x30000000ff0b7230 */ /* 0x000fce0000004100 */
.L_x_1603:
[----:B------:R-:W0:Y:S01]  /*0cb0*/  LDC R0, c[0x0][0x3ac] ;  /* 0x0000eb00ff007b82 */ /* 0x000e220000000800 */
[----:B------:R-:W-:Y:S02]  /*0cc0*/  MOV R28, R18 ;  /* 0x00000012001c7202 */ /* 0x000fe40000000f00 */
[----:B------:R-:W-:Y:S02]  /*0cd0*/  MOV R29, R17 ;  /* 0x00000011001d7202 */ /* 0x000fe40000000f00 */
[----:B------:R-:W-:Y:S01]  /*0ce0*/  ISETP.NE.AND P0, PT, R37, R12, PT ;  /* 0x0000000c2500720c */ /* 0x000fe20003f05270 */
[----:B------:R-:W1:Y:S04]  /*0cf0*/  LDS.128 R16, [UR5] ;  /* 0x00000005ff107984 */ /* 0x000e680008000c00 */
[----:B------:R-:W2:Y:S01]  /*0d00*/  LDG.E.128.CONSTANT R24, desc[UR8][R28.64] ;  /* 0x000000081c187981 */ /* 0x000ea2000c1e9d00 */
[----:B0-----:R-:W-:-:S05]  /*0d10*/  IMAD.WIDE R66, R0, 0x4, R28 ;  /* 0x0000000400427825 */ /* 0x001fca00078e021c */
[----:B------:R0:W5:Y:S01]  /*0d20*/  LDG.E.128.CONSTANT R20, desc[UR8][R66.64] ;  /* 0x0000000842147981 */ /* 0x000162000c1e9d00 */
        /* <DEDUP_REMOVED lines=12> */
[----:B01----:R-:W-:Y:S06]  /*0df0*/  @P0 BRA `(.L_x_1602) ;  /* 0x0000000000bc0947 */ /* 0x003fec0003800000 */
[----:B------:R-:W0:Y:S08]  /*0e00*/  LDC R3, c[0x0][0x3ac] ;  /* 0x0000eb00ff037b82 */ /* 0x000e300000000800 */
[----:B------:R-:W1:Y:S08]  /*0e10*/  LDC.64 R4, c[0x0][0x390] ;  /* 0x0000e400ff047b82 */ /* 0x000e700000000a00 */
[----:B------:R-:W2:Y:S01]  /*0e20*/  LDC.64 R6, c[0x0][0x398] ;  /* 0x0000e600ff067b82 */ /* 0x000ea20000000a00 */
[----:B0-----:R-:W-:-:S05]  /*0e30*/  IMAD R8, R32, R3, R3 ;  /* 0x0000000320087224 */ /* 0x001fca00078e0203 */
[----:B------:R-:W-:-:S04]  /*0e40*/  SHF.R.S32.HI R3, RZ, 0x1f, R8 ;  /* 0x0000001fff037819 */ /* 0x000fc80000011408 */
[----:B------:R-:W-:-:S04]  /*0e50*/  LEA.HI R3, R3, R8, RZ, 0x3 ;  /* 0x0000000803037211 */ /* 0x000fc800078f18ff */
[----:B------:R-:W-:-:S05]  /*0e60*/  LEA.HI.SX32 R3, R3, R34, 0x1d ;  /* 0x0000002203037211 */ /* 0x000fca00078feaff */
[----:B-1----:R-:W-:-:S06]  /*0e70*/  IMAD.WIDE R4, R3, 0x4, R4 ;  /* 0x0000000403047825 */ /* 0x002fcc00078e0204 */
[----:B------:R-:W3:Y:S01]  /*0e80*/  LDG.E.CONSTANT R4, desc[UR8][R4.64] ;  /* 0x0000000804047981 */ /* 0x000ee2000c1e9900 */
[----:B------:R-:W-:-:S05]  /*0e90*/  IADD3 R3, PT, PT, R39, R8, RZ ;  /* 0x0000000827037210 */ /* 0x000fca0007ffe0ff */
[----:B--2---:R-:W-:-:S05]  /*0ea0*/  IMAD.WIDE R6, R3, 0x2, R6 ;  /* 0x0000000203067825 */ /* 0x004fca00078e0206 */
[----:B------:R-:W2:Y:S04]  /*0eb0*/  LDG.E.CONSTANT R14, desc[UR8][R6.64] ;  /* 0x00000008060e7981 */ /* 0x000ea8000c1e9900 */
[----:B------:R-:W4:Y:S01]  /*0ec0*/  LDG.E.CONSTANT R11, desc[UR8][R6.64+0x4] ;  /* 0x00000408060b7981 */ /* 0x000f22000c1e9900 */
[----:B------:R-:W-:Y:S02]  /*0ed0*/  IADD3 R32, PT, PT, R32, 0x1, RZ ;  /* 0x0000000120207810 */ /* 0x000fe40007ffe0ff */
[----:B------:R-:W-:Y:S02]  /*0ee0*/  MOV R12, R2 ;  /* 0x00000002000c7202 */ /* 0x000fe40000000f00 */
[----:B---3--:R-:W-:-:S04]  /*0ef0*/  SHF.R.U32.HI R3, RZ, R35, R4 ;  /* 0x00000023ff037219 */ /* 0x008fc80000011604 */
[----:B------:R-:W-:Y:S02]  /*0f00*/  LOP3.LUT R8, R3, 0xf, RZ, 0xc0, !PT ;  /* 0x0000000f03087812 */ /* 0x000fe400078ec0ff */
[--C-:B------:R-:W-:Y:S02]  /*0f10*/  SHF.R.U32.HI R9, RZ, 0x4, R3.reuse ;  /* 0x00000004ff097819 */ /* 0x100fe40000011603 */
[--C-:B------:R-:W-:Y:S02]  /*0f20*/  SHF.R.U32.HI R4, RZ, 0x8, R3.reuse ;  /* 0x00000008ff047819 */ /* 0x100fe40000011603 */
[----:B------:R-:W-:Y:S01]  /*0f30*/  SHF.R.U32.HI R3, RZ, 0xc, R3 ;  /* 0x0000000cff037819 */ /* 0x000fe20000011603 */
[--C-:B--2---:R-:W-:Y:S01]  /*0f40*/  HADD2.F32 R15, -RZ, R14.reuse.H0_H0 ;  /* 0x2000000eff0f7230 */ /* 0x104fe20000004100 */
[----:B------:R-:W-:Y:S01]  /*0f50*/  LOP3.LUT R9, R9, 0xf, RZ, 0xc0, !PT ;  /* 0x0000000f09097812 */ /* 0x000fe200078ec0ff */
[----:B------:R-:W-:Y:S01]  /*0f60*/  HADD2.F32 R14, -RZ, R14.H1_H1 ;  /* 0x3000000eff0e7230 */ /* 0x000fe20000004100 */
[----:B------:R-:W-:Y:S01]  /*0f70*/  LOP3.LUT R4, R4, 0xf, RZ, 0xc0, !PT ;  /* 0x0000000f04047812 */ /* 0x000fe200078ec0ff */
[--C-:B----4-:R-:W-:Y:S01]  /*0f80*/  HADD2.F32 R13, -RZ, R11.reuse.H0_H0 ;  /* 0x2000000bff0d7230 */ /* 0x110fe20000004100 */
[----:B------:R-:W-:Y:S01]  /*0f90*/  LOP3.LUT R3, R3, 0xf, RZ, 0xc0, !PT ;  /* 0x0000000f03037812 */ /* 0x000fe200078ec0ff */
[----:B------:R-:W-:Y:S01]  /*0fa0*/  HADD2.F32 R11, -RZ, R11.H1_H1 ;  /* 0x3000000bff0b7230 */ /* 0x000fe20000004100 */
[----:B------:R-:W-:-:S02]  /*0fb0*/  IADD3 R8, PT, PT, R8, UR7, RZ ;  /* 0x0000000708087c10 */ /* 0x000fc4000fffe0ff */
[----:B------:R-:W-:Y:S02]  /*0fc0*/  IADD3 R9, PT, PT, R9, UR7, RZ ;  /* 0x0000000709097c10 */ /* 0x000fe4000fffe0ff */
[----:B------:R-:W-:Y:S01]  /*0fd0*/  IADD3 R6, PT, PT, R4, UR7, RZ ;  /* 0x0000000704067c10 */ /* 0x000fe2000fffe0ff */
[----:B------:R-:W0:Y:S01]  /*0fe0*/  I2F.F16 R10, R8 ;  /* 0x00000008000a7306 */ /* 0x000e220000200c00 */
[----:B------:R-:W-:Y:S02]  /*0ff0*/  IADD3 R55, PT, PT, R3, UR7, RZ ;  /* 0x0000000703377c10 */ /* 0x000fe4000fffe0ff */
[----:B------:R-:W-:Y:S02]  /*1000*/  IADD3 R5, PT, PT, R9, 0xe400, RZ ;  /* 0x0000e40009057810 */ /* 0x000fe40007ffe0ff */
[----:B------:R-:W-:Y:S02]  /*1010*/  IADD3 R3, PT, PT, R8, 0xe400, RZ ;  /* 0x0000e40008037810 */ /* 0x000fe40007ffe0ff */
[----:B------:R-:W-:Y:S01]  /*1020*/  IADD3 R7, PT, PT, R6, 0xe400, RZ ;  /* 0x0000e40006077810 */ /* 0x000fe20007ffe0ff */
[----:B------:R1:W2:Y:S01]  /*1030*/  I2F.F16 R56, R9 ;  /* 0x0000000900387306 */ /* 0x0002a20000200c00 */
[----:B------:R-:W-:-:S02]  /*1040*/  PRMT R3, R3, 0x5410, R3 ;  /* 0x0000541003037816 */ /* 0x000fc40000000003 */
[----:B------:R-:W-:Y:S02]  /*1050*/  PRMT R5, R5, 0x5410, R5 ;  /* 0x0000541005057816 */ /* 0x000fe40000000005 */
[----:B------:R-:W-:Y:S01]  /*1060*/  PRMT R7, R7, 0x5410, R7 ;  /* 0x0000541007077816 */ /* 0x000fe20000000007 */
[----:B0-----:R-:W-:Y:S02]  /*1070*/  HADD2 R4, R33.H0_H0, -R10.H0_H0 ;  /* 0xa000000a21047230 */ /* 0x001fe40000000800 */
[----:B------:R2:W0:Y:S01]  /*1080*/  I2F.F16 R58, R6 ;  /* 0x00000006003a7306 */ /* 0x0004220000200c00 */
[----:B-1----:R-:W-:-:S04]  /*1090*/  IADD3 R9, PT, PT, R55, 0xe400, RZ ;  /* 0x0000e40037097810 */ /* 0x002fc80007ffe0ff */
[----:B------:R-:W-:-:S03]  /*10a0*/  PRMT R9, R9, 0x5410, R9 ;  /* 0x0000541009097816 */ /* 0x000fc60000000009 */
[----:B------:R-:W1:Y:S01]  /*10b0*/  I2F.F16 R60, R55 ;  /* 0x00000037003c7306 */ /* 0x000e620000200c00 */
[C---:B--2---:R-:W-:Y:S02]  /*10c0*/  HADD2 R6, R33.reuse.H0_H0, -R56.H0_H0 ;  /* 0xa000003821067230 */ /* 0x044fe40000000800 */
[C---:B0-----:R-:W-:Y:S02]  /*10d0*/  HADD2 R8, R33.reuse.H0_H0, -R58.H0_H0 ;  /* 0xa000003a21087230 */ /* 0x041fe40000000800 */
[----:B-1----:R-:W-:-:S07]  /*10e0*/  HADD2 R10, R33.H0_H0, -R60.H0_H0 ;  /* 0xa000003c210a7230 */ /* 0x002fce0000000800 */
.L_x_1602:
        /* <DEDUP_REMOVED lines=9> */
[----:B------:R-:W-:Y:S01]  /*1180*/  LOP3.LUT R60, R51, 0x64006400, RZ, 0xfc, !PT ;  /* 0x64006400333c7812 */ /* 0x000fe200078efcff */
[----:B------:R-:W-:Y:S01]  /*1190*/  HADD2 R30, R30, R5 ;  /* 0x000000051e1e7230 */ /* 0x000fe20000000000 */
[----:B------:R-:W-:Y:S01]  /*11a0*/  LOP3.LUT R59, R53, 0x64006400, RZ, 0xfc, !PT ;  /* 0x64006400353b7812 */ /* 0x000fe200078efcff */
[----:B------:R-:W-:-:S02]  /*11b0*/  HFMA2 R53, R49, 0.0625, 0.0625, R6 ;  /* 0x2c002c0031357831 */ /* 0x000fc40000000006 */
[----:B------:R-:W-:Y:S02]  /*11c0*/  HFMA2 R51, R47, 0.0625, 0.0625, R8 ;  /* 0x2c002c002f337831 */ /* 0x000fe40000000008 */
        /* <DEDUP_REMOVED lines=8> */
[----:B------:R-:W-:-:S02]  /*1250*/  HFMA2 R60, R53, R17, R60 ;  /* 0x00000011353c7231 */ /* 0x000fc4000000003c */
[-C--:B------:R-:W-:Y:S02]  /*1260*/  HFMA2 R16, R28, R17.reuse, R56 ;  /* 0x000000111c107231 */ /* 0x080fe40000000038 */
[-C--:B------:R-:W-:Y:S02]  /*1270*/  HFMA2 R59, R47, R17.reuse, R59 ;  /* 0x000000112f3b7231 */ /* 0x080fe4000000003b */
[----:B------:R-:W-:Y:S01]  /*1280*/  HFMA2 R63, R51, R17, R63 ;  /* 0x00000011333f7231 */ /* 0x000fe2000000003f */
[----:B------:R-:W-:Y:S02]  /*1290*/  LOP3.LUT R17, R25, 0xf000f, RZ, 0xc0, !PT ;  /* 0x000f000f19117812 */ /* 0x000fe400078ec0ff */
[----:B------:R-:W-:Y:S02]  /*12a0*/  LOP3.LUT R58, R55, 0x64006400, RZ, 0xfc, !PT ;  /* 0x64006400373a7812 */ /* 0x000fe400078efcff */
[----:B------:R-:W-:Y:S02]  /*12b0*/  LOP3.LUT R56, R17, 0x64006400, RZ, 0xfc, !PT ;  /* 0x6400640011387812 */ /* 0x000fe400078efcff */
[----:B------:R-:W-:Y:S01]  /*12c0*/  LOP3.LUT R55, R26, 0xf000f, RZ, 0xc0, !PT ;  /* 0x000f000f1a377812 */ /* 0x000fe200078ec0ff */
[----:B------:R-:W-:Y:S01]  /*12d0*/  HADD2 R58, R58, R3 ;  /* 0x000000033a3a7230 */ /* 0x000fe20000000000 */
[----:B------:R-:W-:-:S02]  /*12e0*/  LOP3.LUT R64, R57, 0x64006400, RZ, 0xfc, !PT ;  /* 0x6400640039407812 */ /* 0x000fc400078efcff */
[----:B------:R-:W-:Y:S01]  /*12f0*/  LOP3.LUT R62, R55, 0x64006400, RZ, 0xfc, !PT ;  /* 0x64006400373e7812 */ /* 0x000fe200078efcff */
[----:B------:R-:W-:Y:S01]  /*1300*/  HFMA2 R57, R56, 1, 1, R5 ;  /* 0x3c003c0038397831 */ /* 0x000fe20000000005 */
[----:B------:R-:W-:Y:S01]  /*1310*/  LOP3.LUT R24, R24, 0xf000f0, RZ, 0xc0, !PT ;  /* 0x00f000f018187812 */ /* 0x000fe200078ec0ff */
[-C--:B------:R-:W-:Y:S01]  /*1320*/  HFMA2 R16, R58, R18.reuse, R16 ;  /* 0x000000123a107231 */ /* 0x080fe20000000010 */
[----:B------:R-:W-:Y:S01]  /*1330*/  LOP3.LUT R26, R26, 0xf000f0, RZ, 0xc0, !PT ;  /* 0x00f000f01a1a7812 */ /* 0x000fe200078ec0ff */
[----:B------:R-:W-:Y:S02]  /*1340*/  HFMA2 R55, R64, 1, 1, R9 ;  /* 0x3c003c0040377831 */ /* 0x000fe40000000009 */
[----:B------:R-:W-:Y:S02]  /*1350*/  HADD2 R56, R62, R7 ;  /* 0x000000073e387230 */ /* 0x000fe40000000000 */
[-C--:B------:R-:W-:Y:S02]  /*1360*/  HFMA2 R17, R57, R18.reuse, R60 ;  /* 0x0000001239117231 */ /* 0x080fe4000000003c */
        /* <DEDUP_REMOVED lines=8> */
[----:B------:R-:W-:Y:S02]  /*13f0*/  HFMA2 R62, R25, 0.0625, 0.0625, R4 ;  /* 0x2c002c00193e7831 */ /* 0x000fe40000000004 */
[----:B------:R-:W-:Y:S02]  /*1400*/  HFMA2 R60, R27, 0.0625, 0.0625, R8 ;  /* 0x2c002c001b3c7831 */ /* 0x000fe40000000008 */
[----:B------:R-:W-:-:S02]  /*1410*/  HFMA2 R59, R59, 0.0625, 0.0625, R6 ;  /* 0x2c002c003b3b7831 */ /* 0x000fc40000000006 */
[----:B------:R-:W-:Y:S02]  /*1420*/  HFMA2 R61, R61, 0.0625, 0.0625, R10 ;  /* 0x2c002c003d3d7831 */ /* 0x000fe4000000000a */
        /* <DEDUP_REMOVED lines=33> */
[----:B------:R-:W-:Y:S02]  /*1640*/  HADD2.F32 R27, -RZ, R26.H0_H0 ;  /* 0x2000001aff1b7230 */ /* 0x000fe40000004100 */
[----:B------:R-:W-:Y:S02]  /*1650*/  HFMA2 R16, R56, R18, R16 ;  /* 0x0000001238107231 */ /* 0x000fe40000000010 */
[----:B------:R-:W-:Y:S02]  /*1660*/  HADD2.F32 R26, -RZ, R26.H1_H1 ;  /* 0x3000001aff1a7230 */ /* 0x000fe40000004100 */
[-C--:B------:R-:W-:Y:S02]  /*1670*/  HFMA2 R17, R61, R19.reuse, R17 ;  /* 0x000000133d117231 */ /* 0x080fe40000000011 */
[-C--:B------:R-:W-:Y:S02]  /*1680*/  HFMA2 R24, R62, R19.reuse, R24 ;  /* 0x000000133e187231 */ /* 0x080fe40000000018 */
[----:B------:R-:W-:Y:S01]  /*1690*/  FADD.FTZ R63, R27, R26 ;  /* 0x0000001a1b3f7221 */ /* 0x000fe20000010000 */
[----:B------:R-:W-:-:S03]  /*16a0*/  HFMA2 R16, R60, R19, R16 ;  /* 0x000000133c107231 */ /* 0x000fc60000000010 */
[----:B------:R-:W-:Y:S01]  /*16b0*/  FFMA.FTZ R41, R14, R63, R41 ;  /* 0x0000003f0e297223 */ /* 0x000fe20000010029 */
[--C-:B------:R-:W-:Y:S02]  /*16c0*/  HADD2.F32 R25, -RZ, R24.reuse.H0_H0 ;  /* 0x20000018ff197230 */ /* 0x100fe40000004100 */
[----:B------:R-:W-:Y:S02]  /*16d0*/  HADD2.F32 R24, -RZ, R24.H1_H1 ;  /* 0x30000018ff187230 */ /* 0x000fe40000004100 */
[----:B------:R-:W-:-:S03]  /*16e0*/  HADD2.F32 R19, -RZ, R16.H1_H1 ;  /* 0x30000010ff137230 */ /* 0x000fc60000004100 */
[----:B------:R-:W-:Y:S02]  /*16f0*/  FADD.FTZ R18, R25, R24 ;  /* 0x0000001819127221 */ /* 0x000fe40000010000 */
[----:B------:R-:W0:Y:S02]  /*1700*/  LDS.128 R24, [UR5+0x200] ;  /* 0x00020005ff187984 */ /* 0x000e240008000c00 */
[----:B------:R-:W-:Y:S01]  /*1710*/  FFMA.FTZ R44, R15, R18, R44 ;  /* 0x000000120f2c7223 */ /* 0x000fe2000001002c */
[----:B------:R-:W-:Y:S02]  /*1720*/  HADD2.F32 R18, -RZ, R16.H0_H0 ;  /* 0x20000010ff127230 */ /* 0x000fe40000004100 */
[--C-:B------:R-:W-:Y:S02]  /*1730*/  HADD2.F32 R16, -RZ, R17.reuse.H0_H0 ;  /* 0x20000011ff107230 */ /* 0x100fe40000004100 */
[----:B0-----:R-:W-:Y:S02]  /*1740*/  HFMA2 R63, R31, R24, RZ ;  /* 0x000000181f3f7231 */ /* 0x001fe400000000ff */
[----:B------:R-:W-:-:S02]  /*1750*/  HADD2.F32 R31, -RZ, R17.H1_H1 ;  /* 0x30000011ff1f7230 */ /* 0x000fc40000004100 */
[-C--:B------:R-:W-:Y:S02]  /*1760*/  HFMA2 R30, R30, R24.reuse, RZ.H0_H0 ;  /* 0x000000181e1e7231 */ /* 0x080fe400000400ff */
[-C--:B------:R-:W-:Y:S02]  /*1770*/  HFMA2 R29, R29, R24.reuse, RZ ;  /* 0x000000181d1d7231 */ /* 0x080fe400000000ff */
[----:B------:R-:W-:Y:S01]  /*1780*/  FADD.FTZ R17, R18, R19 ;  /* 0x0000001312117221 */ /* 0x000fe20000010000 */
[----:B------:R-:W-:Y:S02]  /*1790*/  HFMA2 R24, R49, R24, RZ.H0_H0 ;  /* 0x0000001831187231 */ /* 0x000fe400000400ff */
[----:B------:R-:W-:Y:S01]  /*17a0*/  FADD.FTZ R16, R16, R31 ;  /* 0x0000001f10107221 */ /* 0x000fe20000010000 */
[-C--:B------:R-:W-:Y:S02]  /*17b0*/  HFMA2 R30, R53, R25.reuse, R30 ;  /* 0x00000019351e7231 */ /* 0x080fe4000000001e */
[----:B------:R-:W-:-:S02]  /*17c0*/  HFMA2 R63, R28, R25, R63 ;  /* 0x000000191c3f7231 */ /* 0x000fc4000000003f */
[----:B------:R-:W-:Y:S01]  /*17d0*/  FFMA.FTZ R54, R13, R17, R54 ;  /* 0x000000110d367223 */ /* 0x000fe20000010036 */
[-C--:B------:R-:W-:Y:S02]  /*17e0*/  HFMA2 R24, R47, R25.reuse, R24 ;  /* 0x000000192f187231 */ /* 0x080fe40000000018 */
[----:B------:R-:W-:Y:S02]  /*17f0*/  HFMA2 R28, R51, R25, R29 ;  /* 0x00000019331c7231 */ /* 0x000fe4000000001d */
[-C--:B------:R-:W-:Y:S02]  /*1800*/  HFMA2 R30, R57, R26.reuse, R30 ;  /* 0x0000001a391e7231 */ /* 0x080fe4000000001e */
[----:B------:R-:W-:Y:S01]  /*1810*/  FFMA.FTZ R52, R11, R16, R52 ;  /* 0x000000100b347223 */ /* 0x000fe20000010034 */
[-C--:B------:R-:W-:Y:S01]  /*1820*/  HFMA2 R24, R55, R26.reuse, R24 ;  /* 0x0000001a37187231 */ /* 0x080fe20000000018 */
[----:B-----5:R-:W-:Y:S01]  /*1830*/  SHF.R.U32.HI R55, RZ, 0x8, R20 ;  /* 0x00000008ff377819 */ /* 0x020fe20000011614 */
[----:B------:R-:W-:-:S02]  /*1840*/  HFMA2 R31, R58, R26, R63 ;  /* 0x0000001a3a1f7231 */ /* 0x000fc4000000003f */
[-C--:B------:R-:W-:Y:S01]  /*1850*/  HFMA2 R30, R59, R27.reuse, R30 ;  /* 0x0000001b3b1e7231 */ /* 0x080fe2000000001e */
[----:B------:R-:W-:Y:S01]  /*1860*/  SHF.R.U32.HI R57, RZ, 0x8, R22 ;  /* 0x00000008ff397819 */ /* 0x000fe20000011616 */
[----:B------:R-:W-:Y:S01]  /*1870*/  HFMA2 R28, R56, R26, R28 ;  /* 0x0000001a381c7231 */ /* 0x000fe2000000001c */
[----:B------:R-:W-:Y:S02]  /*1880*/  SHF.R.U32.HI R56, RZ, 0x8, R21 ;  /* 0x00000008ff387819 */ /* 0x000fe40000011615 */
[--C-:B------:R-:W-:Y:S01]  /*1890*/  HADD2.F32 R19, -RZ, R30.reuse.H0_H0 ;  /* 0x2000001eff137230 */ /* 0x100fe20000004100 */
[----:B------:R-:W-:Y:S01]  /*18a0*/  LOP3.LUT R29, R23, 0xf000f0, RZ, 0xc0, !PT ;  /* 0x00f000f0171d7812 */ /* 0x000fe200078ec0ff */
[-C--:B------:R-:W-:Y:S02]  /*18b0*/  HFMA2 R31, R62, R27.reuse, R31 ;  /* 0x0000001b3e1f7231 */ /* 0x080fe4000000001f */
[----:B------:R-:W-:Y:S01]  /*18c0*/  HADD2.F32 R30, -RZ, R30.H1_H1 ;  /* 0x3000001eff1e7230 */ /* 0x000fe20000004100 */
[----:B------:R-:W-:Y:S01]  /*18d0*/  SHF.R.U32.HI R58, RZ, 0x8, R23 ;  /* 0x00000008ff3a7819 */ /* 0x000fe20000011617 */
[----:B------:R-:W-:-:S02]  /*18e0*/  HFMA2 R28, R60, R27, R28 ;  /* 0x0000001b3c1c7231 */ /* 0x000fc4000000001c */
[----:B------:R-:W-:Y:S01]  /*18f0*/  HFMA2 R27, R61, R27, R24 ;  /* 0x0000001b3d1b7231 */ /* 0x000fe20000000018 */
[----:B------:R-:W-:Y:S01]  /*1900*/  LOP3.LUT R61, R29, 0x64006400, RZ, 0xfc, !PT ;  /* 0x640064001d3d7812 */ /* 0x000fe200078efcff */
[----:B------:R-:W-:Y:S01]  /*1910*/  FADD.FTZ R30, R19, R30 ;  /* 0x0000001e131e7221 */ /* 0x000fe20000010000 */
[----:B------:R-:W-:Y:S02]  /*1920*/  LOP3.LUT R64, R58, 0xf000f0, RZ, 0xc0, !PT ;  /* 0x00f000f03a407812 */ /* 0x000fe400078ec0ff */
[----:B------:R-:W-:Y:S02]  /*1930*/  HADD2.F32 R26, -RZ, R27.H0_H0 ;  /* 0x2000001bff1a7230 */ /* 0x000fe40000004100 */
[----:B------:R-:W-:Y:S01]  /*1940*/  FFMA.FTZ R45, R14, R30, R45 ;  /* 0x0000001e0e2d7223 */ /* 0x000fe2000001002d */
[----:B------:R-:W-:Y:S02]  /*1950*/  HADD2.F32 R17, -RZ, R31.H0_H0 ;  /* 0x2000001fff117230 */ /* 0x000fe40000004100 */
[----:B------:R-:W-:-:S02]  /*1960*/  HFMA2 R61, R61, 0.0625, 0.0625, R10 ;  /* 0x2c002c003d3d7831 */ /* 0x000fc4000000000a */
[----:B------:R-:W-:Y:S01]  /*1970*/  HADD2.F32 R18, -RZ, R31.H1_H1 ;  /* 0x3000001fff127230 */ /* 0x000fe20000004100 */
[----:B------:R-:W-:Y:S01]  /*1980*/  LOP3.LUT R64, R64, 0x64006400, RZ, 0xfc, !PT ;  /* 0x6400640040407812 */ /* 0x000fe200078efcff */
[--C-:B------:R-:W-:Y:S02]  /*1990*/  HADD2.F32 R24, -RZ, R28.reuse.H0_H0 ;  /* 0x2000001cff187230 */ /* 0x100fe40000004100 */
[----:B------:R-:W-:Y:S02]  /*19a0*/  HADD2.F32 R25, -RZ, R28.H1_H1 ;  /* 0x3000001cff197230 */ /* 0x000fe40000004100 */
[----:B------:R-:W-:Y:S01]  /*19b0*/  FADD.FTZ R17, R17, R18 ;  /* 0x0000001211117221 */ /* 0x000fe20000010000 */
[----:B------:R-:W-:-:S03]  /*19c0*/  HADD2.F32 R27, -RZ, R27.H1_H1 ;  /* 0x3000001bff1b7230 */ /* 0x000fc60000004100 */
[----:B------:R-:W-:Y:S01]  /*19d0*/  FFMA.FTZ R50, R15, R17, R50 ;  /* 0x000000110f327223 */ /* 0x000fe20000010032 */
[----:B------:R-:W-:Y:S01]  /*19e0*/  FADD.FTZ R24, R24, R25 ;  /* 0x0000001918187221 */ /* 0x000fe20000010000 */
[----:B------:R-:W0:Y:S01]  /*19f0*/  LDS.128 R16, [UR5+0x10] ;  /* 0x00001005ff107984 */ /* 0x000e220008000c00 */
[----:B------:R-:W-:Y:S01]  /*1a00*/  FADD.FTZ R26, R26, R27 ;  /* 0x0000001b1a1a7221 */ /* 0x000fe20000010000 */
[C---:B------:R-:W-:Y:S01]  /*1a10*/  LOP3.LUT R25, R20.reuse, 0xf000f0, RZ, 0xc0, !PT ;  /* 0x00f000f014197812 */ /* 0x040fe200078ec0ff */
[----:B------:R-:W-:Y:S01]  /*1a20*/  FFMA.FTZ R46, R13, R24, R46 ;  /* 0x000000180d2e7223 */ /* 0x000fe2000001002e */
[----:B------:R-:W-:Y:S01]  /*1a30*/  LOP3.LUT R24, R20, 0xf000f, RZ, 0xc0, !PT ;  /* 0x000f000f14187812 */ /* 0x000fe200078ec0ff */
[----:B------:R-:W-:Y:S01]  /*1a40*/  FFMA.FTZ R42, R11, R26, R42 ;  /* 0x0000001a0b2a7223 */ /* 0x000fe2000001002a */
[C---:B------:R-:W-:Y:S02]  /*1a50*/  LOP3.LUT R20, R21.reuse, 0xf000f, RZ, 0xc0, !PT ;  /* 0x000f000f15147812 */ /* 0x040fe400078ec0ff */
[----:B------:R-:W-:-:S02]  /*1a60*/  LOP3.LUT R26, R21, 0xf000f0, RZ, 0xc0, !PT ;  /* 0x00f000f0151a7812 */ /* 0x000fc400078ec0ff */
[C---:B------:R-:W-:Y:S02]  /*1a70*/  LOP3.LUT R21, R22.reuse, 0xf000f, RZ, 0xc0, !PT ;  /* 0x000f000f16157812 */ /* 0x040fe400078ec0ff */
[----:B------:R-:W-:Y:S02]  /*1a80*/  LOP3.LUT R27, R22, 0xf000f0, RZ, 0xc0, !PT ;  /* 0x00f000f0161b7812 */ /* 0x000fe400078ec0ff */
[----:B------:R-:W-:Y:S02]  /*1a90*/  LOP3.LUT R28, R24, 0x64006400, RZ, 0xfc, !PT ;  /* 0x64006400181c7812 */ /* 0x000fe400078efcff */
[----:B------:R-:W-:Y:S02]  /*1aa0*/  LOP3.LUT R60, R21, 0x64006400, RZ, 0xfc, !PT ;  /* 0x64006400153c7812 */ /* 0x000fe400078efcff */
[----:B------:R-:W-:Y:S01]  /*1ab0*/  LOP3.LUT R22, R23, 0xf000f, RZ, 0xc0, !PT ;  /* 0x000f000f17167812 */ /* 0x000fe200078ec0ff */
[----:B------:R-:W-:Y:S01]  /*1ac0*/  HFMA2 R31, R28, 1, 1, R3 ;  /* 0x3c003c001c1f7831 */ /* 0x000fe20000000003 */
[----:B------:R-:W-:Y:S01]  /*1ad0*/  LOP3.LUT R25, R25, 0x64006400, RZ, 0xfc, !PT ;  /* 0x6400640019197812 */ /* 0x000fe200078efcff */
[----:B------:R-:W-:Y:S01]  /*1ae0*/  HFMA2 R29, R60, 1, 1, R7 ;  /* 0x3c003c003c1d7831 */ /* 0x000fe20000000007 */
[----:B------:R-:W-:-:S02]  /*1af0*/  LOP3.LUT R62, R22, 0x64006400, RZ, 0xfc, !PT ;  /* 0x64006400163e7812 */ /* 0x000fc400078efcff */
[----:B------:R-:W-:Y:S02]  /*1b00*/  LOP3.LUT R22, R56, 0xf000f, RZ, 0xc0, !PT ;  /* 0x000f000f38167812 */ /* 0x000fe400078ec0ff */
[----:B------:R-:W-:Y:S01]  /*1b10*/  LOP3.LUT R30, R20, 0x64006400, RZ, 0xfc, !PT ;  /* 0x64006400141e7812 */ /* 0x000fe200078efcff */
[----:B------:R-:W-:Y:S01]  /*1b20*/  HFMA2 R63, R25, 0.0625, 0.0625, R4 ;  /* 0x2c002c00193f7831 */ /* 0x000fe20000000004 */
[----:B------:R-:W-:Y:S02]  /*1b30*/  LOP3.LUT R27, R27, 0x64006400, RZ, 0xfc, !PT ;  /* 0x640064001b1b7812 */ /* 0x000fe400078efcff */
[----:B------:R-:W-:Y:S01]  /*1b40*/  LOP3.LUT R22, R22, 0x64006400, RZ, 0xfc, !PT ;  /* 0x6400640016167812 */ /* 0x000fe200078efcff */
[----:B------:R-:W-:Y:S01]  /*1b50*/  HADD2 R28, R30, R5 ;  /* 0x000000051e1c7230 */ /* 0x000fe20000000000 */
[----:B------:R-:W-:Y:S01]  /*1b60*/  LOP3.LUT R24, R58, 0xf000f, RZ, 0xc0, !PT ;  /* 0x000f000f3a187812 */ /* 0x000fe200078ec0ff */
[----:B------:R-:W-:Y:S01]  /*1b70*/  HADD2 R30, R62, R9 ;  /* 0x000000093e1e7230 */ /* 0x000fe20000000000 */
[----:B------:R-:W-:Y:S01]  /*1b80*/  LOP3.LUT R59, R26, 0x64006400, RZ, 0xfc, !PT ;  /* 0x640064001a3b7812 */ /* 0x000fe200078efcff */
[----:B------:R-:W-:Y:S01]  /*1b90*/  HFMA2 R60, R27, 0.0625, 0.0625, R8 ;  /* 0x2c002c001b3c7831 */ /* 0x000fe20000000008 */
[----:B------:R-:W-:Y:S01]  /*1ba0*/  LOP3.LUT R20, R55, 0xf000f, RZ, 0xc0, !PT ;  /* 0x000f000f37147812 */ /* 0x000fe200078ec0ff */
[----:B------:R-:W-:Y:S01]  /*1bb0*/  HFMA2 R51, R22, 1, 1, R5 ;  /* 0x3c003c0016337831 */ /* 0x000fe20000000005 */
[----:B------:R-:W-:Y:S01]  /*1bc0*/  LOP3.LUT R26, R57, 0xf000f, RZ, 0xc0, !PT ;  /* 0x000f000f391a7812 */ /* 0x000fe200078ec0ff */
[-C--:B0-----:R-:W-:Y:S01]  /*1bd0*/  HFMA2 R21, R31, R16.reuse, RZ ;  /* 0x000000101f157231 */ /* 0x081fe200000000ff */
[----:B------:R-:W-:Y:S01]  /*1be0*/  LOP3.LUT R24, R24, 0x64006400, RZ, 0xfc, !PT ;  /* 0x6400640018187812 */ /* 0x000fe200078efcff */
[----:B------:R-:W-:-:S02]  /*1bf0*/  HFMA2 R25, R29, R16, RZ ;  /* 0x000000101d197231 */ /* 0x000fc400000000ff */
[----:B------:R-:W-:Y:S01]  /*1c00*/  HFMA2 R59, R59, 0.0625, 0.0625, R6 ;  /* 0x2c002c003b3b7831 */ /* 0x000fe20000000006 */
[----:B------:R-:W-:Y:S01]  /*1c10*/  LOP3.LUT R20, R20, 0x64006400, RZ, 0xfc, !PT ;  /* 0x6400640014147812 */ /* 0x000fe200078efcff */
[-C--:B------:R-:W-:Y:S01]  /*1c20*/  HFMA2 R23, R28, R16.reuse, RZ.H0_H0 ;  /* 0x000000101c177231 */ /* 0x080fe200000400ff */
[----:B------:R-:W-:Y:S01]  /*1c30*/  LOP3.LUT R26, R26, 0x64006400, RZ, 0xfc, !PT ;  /* 0x640064001a1a7812 */ /* 0x000fe200078efcff */
[----:B------:R-:W-:Y:S02]  /*1c40*/  HFMA2 R27, R30, R16, RZ.H0_H0 ;  /* 0x000000101e1b7231 */ /* 0x000fe400000400ff */
[----:B------:R-:W-:Y:S02]  /*1c50*/  HFMA2 R47, R24, 1, 1, R9 ;  /* 0x3c003c00182f7831 */ /* 0x000fe40000000009 */
[-C--:B------:R-:W-:Y:S02]  /*1c60*/  HFMA2 R23, R59, R17.reuse, R23 ;  /* 0x000000113b177231 */ /* 0x080fe40000000017 */
[----:B------:R-:W-:-:S02]  /*1c70*/  HFMA2 R16, R63, R17, R21 ;  /* 0x000000113f107231 */ /* 0x000fc40000000015 */
[----:B------:R-:W-:Y:S02]  /*1c80*/  HADD2 R53, R20, R3 ;  /* 0x0000000314357230 */ /* 0x000fe40000000000 */
[-C--:B------:R-:W-:Y:S02]  /*1c90*/  HFMA2 R25, R60, R17.reuse, R25 ;  /* 0x000000113c197231 */ /* 0x080fe40000000019 */
[----:B------:R-:W-:Y:S01]  /*1ca0*/  HADD2 R49, R26, R7 ;  /* 0x000000071a317230 */ /* 0x000fe20000000000 */
[----:B------:R-:W-:Y:S01]  /*1cb0*/  LOP3.LUT R55, R55, 0xf000f0, RZ, 0xc0, !PT ;  /* 0x00f000f037377812 */ /* 0x000fe200078ec0ff */
[----:B------:R-:W-:Y:S01]  /*1cc0*/  HFMA2 R27, R61, R17, R27 ;  /* 0x000000113d1b7231 */ /* 0x000fe2000000001b */
[----:B------:R-:W-:Y:S01]  /*1cd0*/  LOP3.LUT R56, R56, 0xf000f0, RZ, 0xc0, !PT ;  /* 0x00f000f038387812 */ /* 0x000fe200078ec0ff */
[-C--:B------:R-:W-:Y:S02]  /*1ce0*/  HFMA2 R17, R51, R18.reuse, R23 ;  /* 0x0000001233117231 */ /* 0x080fe40000000017 */
[-C--:B------:R-:W-:Y:S01]  /*1cf0*/  HFMA2 R16, R53, R18.reuse, R16 ;  /* 0x0000001235107231 */ /* 0x080fe20000000010 */
[----:B------:R-:W0:Y:S01]  /*1d00*/  LDS.128 R20, [UR5+0x110] ;  /* 0x00011005ff147984 */ /* 0x000e220008000c00 */
[----:B------:R-:W-:-:S02]  /*1d10*/  HFMA2 R62, R49, R18, R25 ;  /* 0x00000012313e7231 */ /* 0x000fc40000000019 */
[----:B------:R-:W-:Y:S01]  /*1d20*/  HFMA2 R18, R47, R18, R27 ;  /* 0x000000122f127231 */ /* 0x000fe2000000001b */
[----:B------:R-:W-:Y:S01]  /*1d30*/  LOP3.LUT R58, R57, 0xf000f0, RZ, 0xc0, !PT ;  /* 0x00f000f0393a7812 */ /* 0x000fe200078ec0ff */
[----:B------:R-:W1:Y:S01]  /*1d40*/  LDS.128 R24, [UR5+0x210] ;  /* 0x00021005ff187984 */ /* 0x000e620008000c00 */
[----:B------:R-:W-:Y:S01]  /*1d50*/  LOP3.LUT R57, R55, 0x64006400, RZ, 0xfc, !PT ;  /* 0x6400640037397812 */ /* 0x000fe200078efcff */
[----:B------:R-:W-:Y:S01]  /*1d60*/  HFMA2 R55, R64, 0.0625, 0.0625, R10 ;  /* 0x2c002c0040377831 */ /* 0x000fe2000000000a */
[----:B------:R-:W-:Y:S02]  /*1d70*/  LOP3.LUT R65, R56, 0x64006400, RZ, 0xfc, !PT ;  /* 0x6400640038417812 */ /* 0x000fe400078efcff */
[----:B------:R-:W-:Y:S01]  /*1d80*/  LOP3.LUT R69, R58, 0x64006400, RZ, 0xfc, !PT ;  /* 0x640064003a457812 */ /* 0x000fe200078efcff */
[----:B------:R-:W-:Y:S02]  /*1d90*/  HFMA2 R56, R57, 0.0625, 0.0625, R4 ;  /* 0x2c002c0039387831 */ /* 0x000fe40000000004 */
[----:B------:R-:W-:-:S02]  /*1da0*/  HFMA2 R57, R65, 0.0625, 0.0625, R6 ;  /* 0x2c002c0041397831 */ /* 0x000fc40000000006 */
[----:B------:R-:W-:Y:S02]  /*1db0*/  HFMA2 R58, R69, 0.0625, 0.0625, R8 ;  /* 0x2c002c00453a7831 */ /* 0x000fe40000000008 */
[-C--:B------:R-:W-:Y:S02]  /*1dc0*/  HFMA2 R18, R55, R19.reuse, R18 ;  /* 0x0000001337127231 */ /* 0x080fe40000000012 */
[----:B------:R-:W-:Y:S02]  /*1dd0*/  HFMA2 R16, R56, R19, R16 ;  /* 0x0000001338107231 */ /* 0x000fe40000000010 */
[----:B------:R-:W-:-:S04]  /*1de0*/  IMAD.WIDE R68, R0, 0x4, R66 ;  /* 0x0000000400447825 */ /* 0x000fc800078e0242 */
[-C--:B------:R-:W-:Y:S02]  /*1df0*/  HFMA2 R17, R57, R19.reuse, R17 ;  /* 0x0000001339117231 */ /* 0x080fe40000000011 */
[----:B------:R-:W-:Y:S02]  /*1e00*/  HFMA2 R19, R58, R19, R62 ;  /* 0x000000133a137231 */ /* 0x000fe4000000003e */
[--C-:B------:R-:W-:Y:S02]  /*1e10*/  HADD2.F32 R62, -RZ, R18.reuse.H0_H0 ;  /* 0x20000012ff3e7230 */ /* 0x100fe40000004100 */
[----:B------:R-:W-:-:S05]  /*1e20*/  HADD2.F32 R65, -RZ, R18.H1_H1 ;  /* 0x30000012ff417230 */ /* 0x000fca0000004100 */
[----:B------:R-:W-:Y:S01]  /*1e30*/  FADD.FTZ R18, R62, R65 ;  /* 0x000000413e127221 */ /* 0x000fe20000010000 */
[-C--:B0-----:R-:W-:Y:S02]  /*1e40*/  HFMA2 R62, R31, R20.reuse, RZ ;  /* 0x000000141f3e7231 */ /* 0x081fe400000000ff */
[-C--:B------:R-:W-:Y:S02]  /*1e50*/  HFMA2 R64, R29, R20.reuse, RZ.H0_H0 ;  /* 0x000000141d407231 */ /* 0x080fe400000400ff */
[----:B------:R-:W-:Y:S02]  /*1e60*/  HFMA2 R65, R30, R20, RZ ;  /* 0x000000141e417231 */ /* 0x000fe400000000ff */
[-C--:B-1----:R-:W-:Y:S02]  /*1e70*/  HFMA2 R31, R31, R24.reuse, RZ.H0_H0 ;  /* 0x000000181f1f7231 */ /* 0x082fe400000400ff */
[----:B------:R-:W-:Y:S02]  /*1e80*/  HFMA2 R66, R29, R24, RZ.H0_H0 ;  /* 0x000000181d427231 */ /* 0x000fe400000400ff */
[----:B------:R-:W-:-:S02]  /*1e90*/  HFMA2 R64, R60, R21, R64 ;  /* 0x000000153c407231 */ /* 0x000fc40000000040 */
[C---:B------:R-:W-:Y:S02]  /*1ea0*/  HFMA2 R62, R63.reuse, R21, R62 ;  /* 0x000000153f3e7231 */ /* 0x040fe4000000003e */
[----:B------:R-:W-:Y:S02]  /*1eb0*/  HFMA2 R63, R63, R25, R31 ;  /* 0x000000193f3f7231 */ /* 0x000fe4000000001f */
[----:B------:R-:W-:-:S04]  /*1ec0*/  HFMA2 R31, R28, R20, RZ ;  /* 0x000000141c1f7231 */ /* 0x000fc800000000ff */
[-C--:B------:R-:W-:Y:S02]  /*1ed0*/  HFMA2 R20, R59, R21.reuse, R31 ;  /* 0x000000153b147231 */ /* 0x080fe4000000001f */
[----:B------:R-:W-:Y:S02]  /*1ee0*/  HFMA2 R21, R61, R21, R65 ;  /* 0x000000153d157231 */ /* 0x000fe40000000041 */
[-C--:B------:R-:W-:Y:S02]  /*1ef0*/  HFMA2 R65, R28, R24.reuse, RZ ;  /* 0x000000181c417231 */ /* 0x080fe400000000ff */
[----:B------:R-:W-:Y:S02]  /*1f00*/  HFMA2 R24, R30, R24, RZ ;  /* 0x000000181e187231 */ /* 0x000fe400000000ff */
[----:B------:R-:W2:Y:S01]  /*1f10*/  LDG.E.128.CONSTANT R28, desc[UR8][R68.64] ;  /* 0x00000008441c7981 */ /* 0x000ea2000c1e9d00 */
[----:B------:R-:W-:Y:S02]  /*1f20*/  HFMA2 R60, R60, R25, R66 ;  /* 0x000000193c3c7231 */ /* 0x000fe40000000042 */
[----:B------:R-:W-:Y:S01]  /*1f30*/  FFMA.FTZ R48, R11, R18, R48 ;  /* 0x000000120b307223 */ /* 0x000fe20000010030 */
[----:B------:R-:W-:-:S02]  /*1f40*/  HADD2.F32 R18, -RZ, R19.H1_H1 ;  /* 0x30000013ff127230 */ /* 0x000fc40000004100 */
[----:B------:R-:W-:-:S04]  /*1f50*/  IMAD.WIDE R66, R0, 0x4, R68 ;  /* 0x0000000400427825 */ /* 0x000fc800078e0244 */
[-C--:B------:R-:W-:Y:S02]  /*1f60*/  HFMA2 R59, R59, R25.reuse, R65 ;  /* 0x000000193b3b7231 */ /* 0x080fe40000000041 */
[----:B------:R-:W-:Y:S02]  /*1f70*/  HFMA2 R25, R61, R25, R24 ;  /* 0x000000193d197231 */ /* 0x000fe40000000018 */
[--C-:B------:R-:W-:Y:S02]  /*1f80*/  HADD2.F32 R24, -RZ, R16.reuse.H0_H0 ;  /* 0x20000010ff187230 */ /* 0x100fe40000004100 */
[----:B------:R-:W-:Y:S02]  /*1f90*/  HADD2.F32 R61, -RZ, R16.H1_H1 ;  /* 0x30000010ff3d7230 */ /* 0x000fe40000004100 */
[--C-:B------:R-:W-:Y:S02]  /*1fa0*/  HADD2.F32 R16, -RZ, R17.reuse.H0_H0 ;  /* 0x20000011ff107230 */ /* 0x100fe40000004100 */
[----:B------:R-:W-:-:S02]  /*1fb0*/  HADD2.F32 R17, -RZ, R17.H1_H1 ;  /* 0x30000011ff117230 */ /* 0x000fc40000004100 */
[----:B------:R-:W-:-:S03]  /*1fc0*/  FADD.FTZ R24, R24, R61 ;  /* 0x0000003d18187221 */ /* 0x000fc60000010000 */
[----:B------:R-:W-:Y:S01]  /*1fd0*/  FADD.FTZ R16, R16, R17 ;  /* 0x0000001110107221 */ /* 0x000fe20000010000 */
[----:B------:R-:W-:Y:S02]  /*1fe0*/  HADD2.F32 R17, -RZ, R19.H0_H0 ;  /* 0x20000013ff117230 */ /* 0x000fe40000004100 */
[----:B------:R-:W-:Y:S01]  /*1ff0*/  FFMA.FTZ R40, R15, R24, R40 ;  /* 0x000000180f287223 */ /* 0x000fe20000010028 */
[----:B------:R-:W-:Y:S02]  /*2000*/  FFMA.FTZ R43, R14, R16, R43 ;  /* 0x000000100e2b7223 */ /* 0x000fe4000001002b */
[----:B------:R-:W-:Y:S02]  /*2010*/  FADD.FTZ R24, R17, R18 ;  /* 0x0000001211187221 */ /* 0x000fe40000010000 */
[----:B------:R0:W3:Y:S01]  /*2020*/  LDG.E.128.CONSTANT R16, desc[UR8][R66.64] ;  /* 0x0000000842107981 */ /* 0x0000e2000c1e9d00 */
[-C--:B------:R-:W-:Y:S02]  /*2030*/  HFMA2 R62, R53, R22.reuse, R62 ;  /* 0x00000016353e7231 */ /* 0x080fe4000000003e */
[----:B------:R-:W-:Y:S01]  /*2040*/  FFMA.FTZ R38, R13, R24, R38 ;  /* 0x000000180d267223 */ /* 0x000fe20000010026 */
[----:B------:R-:W-:-:S02]  /*2050*/  HFMA2 R64, R49, R22, R64 ;  /* 0x0000001631407231 */ /* 0x000fc40000000040 */
[----:B------:R-:W-:Y:S02]  /*2060*/  HFMA2 R25, R47, R26, R25 ;  /* 0x0000001a2f197231 */ /* 0x000fe40000000019 */
[-C--:B------:R-:W-:Y:S02]  /*2070*/  HFMA2 R24, R51, R22.reuse, R20 ;  /* 0x0000001633187231 */ /* 0x080fe40000000014 */
[----:B------:R-:W-:Y:S02]  /*2080*/  HFMA2 R22, R47, R22, R21 ;  /* 0x000000162f167231 */ /* 0x000fe40000000015 */
[-C--:B------:R-:W-:Y:S02]  /*2090*/  HFMA2 R63, R53, R26.reuse, R63 ;  /* 0x0000001a353f7231 */ /* 0x080fe4000000003f */
[-C--:B------:R-:W-:Y:S02]  /*20a0*/  HFMA2 R59, R51, R26.reuse, R59 ;  /* 0x0000001a333b7231 */ /* 0x080fe4000000003b */
[----:B------:R-:W-:-:S02]  /*20b0*/  HFMA2 R60, R49, R26, R60 ;  /* 0x0000001a313c7231 */ /* 0x000fc4000000003c */
[CC--:B------:R-:W-:Y:S02]  /*20c0*/  HFMA2 R22, R55.reuse, R23.reuse, R22 ;  /* 0x0000001737167231 */ /* 0x0c0fe40000000016 */
[-C--:B------:R-:W-:Y:S02]  /*20d0*/  HFMA2 R64, R58, R23.reuse, R64 ;  /* 0x000000173a407231 */ /* 0x080fe40000000040 */
[C---:B------:R-:W-:Y:S01]  /*20e0*/  HFMA2 R62, R56.reuse, R23, R62 ;  /* 0x00000017383e7231 */ /* 0x040fe2000000003e */
[----:B------:R-:W-:Y:S01]  /*20f0*/  IADD3 R37, PT, PT, R37, 0x20, RZ ;  /* 0x0000002025257810 */ /* 0x000fe20007ffe0ff */
[-C--:B------:R-:W-:Y:S02]  /*2100*/  HFMA2 R55, R55, R27.reuse, R25 ;  /* 0x0000001b37377231 */ /* 0x080fe40000000019 */
[----:B------:R-:W-:Y:S02]  /*2110*/  HFMA2 R63, R56, R27, R63 ;  /* 0x0000001b383f7231 */ /* 0x000fe4000000003f */
[----:B------:R-:W-:-:S02]  /*2120*/  HFMA2 R24, R57, R23, R24 ;  /* 0x0000001739187231 */ /* 0x000fc40000000018 */
[----:B------:R-:W-:Y:S02]  /*2130*/  HADD2.F32 R20, -RZ, R62.H0_H0 ;  /* 0x2000003eff147230 */ /* 0x000fe40000004100 */
[-C--:B------:R-:W-:Y:S02]  /*2140*/  HFMA2 R60, R58, R27.reuse, R60 ;  /* 0x0000001b3a3c7231 */ /* 0x080fe4000000003c */
[----:B------:R-:W-:Y:S02]  /*2150*/  HADD2.F32 R61, -RZ, R62.H1_H1 ;  /* 0x3000003eff3d7230 */ /* 0x000fe40000004100 */
[----:B------:R-:W-:Y:S02]  /*2160*/  HFMA2 R59, R57, R27, R59 ;  /* 0x0000001b393b7231 */ /* 0x000fe4000000003b */
[--C-:B------:R-:W-:Y:S01]  /*2170*/  HADD2.F32 R21, -RZ, R24.reuse.H0_H0 ;  /* 0x20000018ff157230 */ /* 0x100fe20000004100 */
[----:B------:R-:W-:Y:S01]  /*2180*/  ISETP.GE.U32.AND P0, PT, R37, R36, PT ;  /* 0x000000242500720c */ /* 0x000fe20003f06070 */
[----:B------:R-:W-:-:S02]  /*2190*/  HADD2.F32 R24, -RZ, R24.H1_H1 ;  /* 0x30000018ff187230 */ /* 0x000fc40000004100 */
[----:B------:R-:W-:Y:S01]  /*21a0*/  FADD.FTZ R20, R20, R61 ;  /* 0x0000003d14147221 */ /* 0x000fe20000010000 */
[----:B------:R-:W-:Y:S01]  /*21b0*/  HADD2.F32 R23, -RZ, R64.H1_H1 ;  /* 0x30000040ff177230 */ /* 0x000fe20000004100 */
[----:B------:R-:W-:Y:S01]  /*21c0*/  IADD3 R2, PT, PT, R2, 0x20, RZ ;  /* 0x0000002002027810 */ /* 0x000fe20007ffe0ff */
[----:B------:R-:W-:Y:S02]  /*21d0*/  HADD2.F32 R61, -RZ, R22.H1_H1 ;  /* 0x30000016ff3d7230 */ /* 0x000fe40000004100 */
[----:B------:R-:W-:Y:S01]  /*21e0*/  FFMA.FTZ R44, R15, R20, R44 ;  /* 0x000000140f2c7223 */ /* 0x000fe2000001002c */
[----:B------:R-:W-:Y:S02]  /*21f0*/  HADD2.F32 R20, -RZ, R64.H0_H0 ;  /* 0x20000040ff147230 */ /* 0x000fe40000004100 */
[----:B------:R-:W-:Y:S01]  /*2200*/  FADD.FTZ R21, R21, R24 ;  /* 0x0000001815157221 */ /* 0x000fe20000010000 */
[----:B------:R-:W-:Y:S02]  /*2210*/  HADD2.F32 R24, -RZ, R22.H0_H0 ;  /* 0x20000016ff187230 */ /* 0x000fe40000004100 */
[----:B------:R-:W-:-:S02]  /*2220*/  HADD2.F32 R25, -RZ, R63.H0_H0 ;  /* 0x2000003fff197230 */ /* 0x000fc40000004100 */
[----:B------:R-:W-:Y:S01]  /*2230*/  FADD.FTZ R20, R20, R23 ;  /* 0x0000001714147221 */ /* 0x000fe20000010000 */
[----:B------:R-:W-:Y:S01]  /*2240*/  FFMA.FTZ R41, R14, R21, R41 ;  /* 0x000000150e297223 */ /* 0x000fe20000010029 */
[----:B------:R-:W-:Y:S02]  /*2250*/  HADD2.F32 R26, -RZ, R63.H1_H1 ;  /* 0x3000003fff1a7230 */ /* 0x000fe40000004100 */
[----:B------:R-:W-:Y:S01]  /*2260*/  FADD.FTZ R24, R24, R61 ;  /* 0x0000003d18187221 */ /* 0x000fe20000010000 */
[----:B------:R-:W-:Y:S01]  /*2270*/  FFMA.FTZ R54, R13, R20, R54 ;  /* 0x000000140d367223 */ /* 0x000fe20000010036 */
[--C-:B------:R-:W-:Y:S01]  /*2280*/  HADD2.F32 R47, -RZ, R60.reuse.H0_H0 ;  /* 0x2000003cff2f7230 */ /* 0x100fe20000004100 */
[----:B------:R-:W1:Y:S01]  /*2290*/  LDS.128 R20, [UR5+0x20] ;  /* 0x00002005ff147984 */ /* 0x000e620008000c00 */
[----:B------:R-:W-:Y:S02]  /*22a0*/  HADD2.F32 R60, -RZ, R60.H1_H1 ;  /* 0x3000003cff3c7230 */ /* 0x000fe40000004100 */
[----:B------:R-:W-:Y:S01]  /*22b0*/  FADD.FTZ R25, R25, R26 ;  /* 0x0000001a19197221 */ /* 0x000fe20000010000 */
[----:B------:R-:W-:-:S02]  /*22c0*/  HADD2.F32 R49, -RZ, R55.H0_H0 ;  /* 0x20000037ff317230 */ /* 0x000fc40000004100 */
[----:B------:R-:W-:Y:S01]  /*22d0*/  FFMA.FTZ R52, R11, R24, R52 ;  /* 0x000000180b347223 */ /* 0x000fe20000010034 */
[----:B------:R-:W-:Y:S02]  /*22e0*/  HADD2.F32 R58, -RZ, R55.H1_H1 ;  /* 0x30000037ff3a7230 */ /* 0x000fe40000004100 */
[----:B------:R-:W-:Y:S01]  /*22f0*/  FADD.FTZ R47, R47, R60 ;  /* 0x0000003c2f2f7221 */ /* 0x000fe20000010000 */
[--C-:B------:R-:W-:Y:S02]  /*2300*/  HADD2.F32 R27, -RZ, R59.reuse.H0_H0 ;  /* 0x2000003bff1b7230 */ /* 0x100fe40000004100 */
[----:B------:R-:W-:Y:S01]  /*2310*/  FFMA.FTZ R50, R15, R25, R50 ;  /* 0x000000190f327223 */ /* 0x000fe20000010032 */
[----:B------:R-:W-:Y:S02]  /*2320*/  HADD2.F32 R56, -RZ, R59.H1_H1 ;  /* 0x3000003bff387230 */ /* 0x000fe40000004100 */
[----:B------:R-:W-:Y:S01]  /*2330*/  FADD.FTZ R49, R49, R58 ;  /* 0x0000003a31317221 */ /* 0x000fe20000010000 */
        /* <DEDUP_REMOVED lines=8> */
[----:B------:R-:W-:Y:S02]  /*23c0*/  LOP3.LUT R47, R28, 0xf000f, RZ, 0xc0, !PT ;  /* 0x000f000f1c2f7812 */ /* 0x000fe400078ec0ff */
[----:B------:R-:W-:Y:S02]  /*23d0*/  LOP3.LUT R29, R30, 0xf000f, RZ, 0xc0, !PT ;  /* 0x000f000f1e1d7812 */ /* 0x000fe400078ec0ff */
[----:B------:R-:W-:-:S02]  /*23e0*/  LOP3.LUT R49, R28, 0xf000f0, RZ, 0xc0, !PT ;  /* 0x00f000f01c317812 */ /* 0x000fc400078ec0ff */
[----:B------:R-:W-:Y:S02]  /*23f0*/  SHF.R.U32.HI R24, RZ, 0x8, R28 ;  /* 0x00000008ff187819 */ /* 0x000fe4000001161c */
[----:B------:R-:W-:Y:S02]  /*2400*/  LOP3.LUT R55, R30, 0xf000f0, RZ, 0xc0, !PT ;  /* 0x00f000f01e377812 */ /* 0x000fe400078ec0ff */
[----:B------:R-:W-:Y:S02]  /*2410*/  SHF.R.U32.HI R26, RZ, 0x8, R30 ;  /* 0x00000008ff1a7819 */ /* 0x000fe4000001161e */
[----:B------:R-:W-:Y:S02]  /*2420*/  LOP3.LUT R28, R47, 0x64006400, RZ, 0xfc, !PT ;  /* 0x640064002f1c7812 */ /* 0x000fe400078efcff */
[----:B------:R-:W-:Y:S02]  /*2430*/  LOP3.LUT R30, R51, 0x64006400, RZ, 0xfc, !PT ;  /* 0x64006400331e7812 */ /* 0x000fe400078efcff */
[----:B------:R-:W-:-:S02]  /*2440*/  LOP3.LUT R56, R29, 0x64006400, RZ, 0xfc, !PT ;  /* 0x640064001d387812 */ /* 0x000fc400078efcff */
[C---:B------:R-:W-:Y:S01]  /*2450*/  LOP3.LUT R57, R31.reuse, 0xf000f, RZ, 0xc0, !PT ;  /* 0x000f000f1f397812 */ /* 0x040fe200078ec0ff */
[----:B------:R-:W-:Y:S01]  /*2460*/  HADD2 R29, R30, R5 ;  /* 0x000000051e1d7230 */ /* 0x000fe20000000000 */
[----:B------:R-:W-:Y:S02]  /*2470*/  LOP3.LUT R59, R31, 0xf000f0, RZ, 0xc0, !PT ;  /* 0x00f000f01f3b7812 */ /* 0x000fe400078ec0ff */
[----:B------:R-:W-:Y:S01]  /*2480*/  SHF.R.U32.HI R27, RZ, 0x8, R31 ;  /* 0x00000008ff1b7819 */ /* 0x000fe2000001161f */
[----:B------:R-:W-:Y:S01]  /*2490*/  HFMA2 R30, R56, 1, 1, R7 ;  /* 0x3c003c00381e7831 */ /* 0x000fe20000000007 */
[----:B------:R-:W-:Y:S01]  /*24a0*/  LOP3.LUT R31, R49, 0x64006400, RZ, 0xfc, !PT ;  /* 0x64006400311f7812 */ /* 0x000fe200078efcff */
[----:B------:R-:W-:Y:S01]  /*24b0*/  HFMA2 R49, R28, 1, 1, R3 ;  /* 0x3c003c001c317831 */ /* 0x000fe20000000003 */
[----:B------:R-:W-:Y:S01]  /*24c0*/  LOP3.LUT R51, R55, 0x64006400, RZ, 0xfc, !PT ;  /* 0x6400640037337812 */ /* 0x000fe200078efcff */
[----:B-1----:R-:W-:Y:S01]  /*24d0*/  HFMA2 R63, R29, R20, RZ.H0_H0 ;  /* 0x000000141d3f7231 */ /* 0x002fe200000400ff */
[----:B------:R-:W-:-:S02]  /*24e0*/  LOP3.LUT R58, R57, 0x64006400, RZ, 0xfc, !PT ;  /* 0x64006400393a7812 */ /* 0x000fc400078efcff */
[----:B------:R-:W-:Y:S01]  /*24f0*/  LOP3.LUT R53, R53, 0x64006400, RZ, 0xfc, !PT ;  /* 0x6400640035357812 */ /* 0x000fe200078efcff */
[----:B------:R-:W-:Y:S01]  /*2500*/  HFMA2 R31, R31, 0.0625, 0.0625, R4 ;  /* 0x2c002c001f1f7831 */ /* 0x000fe20000000004 */
[----:B------:R-:W-:Y:S01]  /*2510*/  LOP3.LUT R47, R59, 0x64006400, RZ, 0xfc, !PT ;  /* 0x640064003b2f7812 */ /* 0x000fe200078efcff */
[----:B------:R-:W-:Y:S02]  /*2520*/  HFMA2 R51, R51, 0.0625, 0.0625, R8 ;  /* 0x2c002c0033337831 */ /* 0x000fe40000000008 */
[----:B------:R-:W-:Y:S02]  /*2530*/  HADD2 R28, R58, R9 ;  /* 0x000000093a1c7230 */ /* 0x000fe40000000000 */
[-C--:B------:R-:W-:Y:S02]  /*2540*/  HFMA2 R56, R49, R20.reuse, RZ ;  /* 0x0000001431387231 */ /* 0x080fe400000000ff */
[----:B------:R-:W-:Y:S02]  /*2550*/  HFMA2 R53, R53, 0.0625, 0.0625, R6 ;  /* 0x2c002c0035357831 */ /* 0x000fe40000000006 */
[----:B------:R-:W-:-:S02]  /*2560*/  HFMA2 R60, R30, R20, RZ ;  /* 0x000000141e3c7231 */ /* 0x000fc400000000ff */
[----:B------:R-:W-:Y:S01]  /*2570*/  HFMA2 R47, R47, 0.0625, 0.0625, R10 ;  /* 0x2c002c002f2f7831 */ /* 0x000fe2000000000a */
[----:B------:R-:W-:Y:S01]  /*2580*/  LOP3.LUT R55, R24, 0xf000f, RZ, 0xc0, !PT ;  /* 0x000f000f18377812 */ /* 0x000fe200078ec0ff */
[----:B------:R-:W-:Y:S01]  /*2590*/  HFMA2 R59, R28, R20, RZ.H0_H0 ;  /* 0x000000141c3b7231 */ /* 0x000fe200000400ff */
[----:B------:R-:W-:Y:S01]  /*25a0*/  LOP3.LUT R57, R27, 0xf000f, RZ, 0xc0, !PT ;  /* 0x000f000f1b397812 */ /* 0x000fe200078ec0ff */
[-C--:B------:R-:W-:Y:S02]  /*25b0*/  HFMA2 R63, R53, R21.reuse, R63 ;  /* 0x00000015353f7231 */ /* 0x080fe4000000003f */
[-C--:B------:R-:W-:Y:S02]  /*25c0*/  HFMA2 R20, R31, R21.reuse, R56 ;  /* 0x000000151f147231 */ /* 0x080fe40000000038 */
[-C--:B------:R-:W-:Y:S02]  /*25d0*/  HFMA2 R59, R47, R21.reuse, R59 ;  /* 0x000000152f3b7231 */ /* 0x080fe4000000003b */
[----:B------:R-:W-:Y:S01]  /*25e0*/  HFMA2 R60, R51, R21, R60 ;  /* 0x00000015333c7231 */ /* 0x000fe2000000003c */
[----:B------:R-:W-:-:S02]  /*25f0*/  LOP3.LUT R21, R25, 0xf000f, RZ, 0xc0, !PT ;  /* 0x000f000f19157812 */ /* 0x000fc400078ec0ff */
[----:B------:R-:W-:Y:S02]  /*2600*/  LOP3.LUT R58, R55, 0x64006400, RZ, 0xfc, !PT ;  /* 0x64006400373a7812 */ /* 0x000fe400078efcff */
[----:B------:R-:W-:Y:S02]  /*2610*/  LOP3.LUT R56, R21, 0x64006400, RZ, 0xfc, !PT ;  /* 0x6400640015387812 */ /* 0x000fe400078efcff */
[----:B------:R-:W-:Y:S01]  /*2620*/  LOP3.LUT R55, R26, 0xf000f, RZ, 0xc0, !PT ;  /* 0x000f000f1a377812 */ /* 0x000fe200078ec0ff */
[----:B------:R-:W-:Y:S01]  /*2630*/  HADD2 R58, R58, R3 ;  /* 0x000000033a3a7230 */ /* 0x000fe20000000000 */
[----:B------:R-:W-:Y:S02]  /*2640*/  LOP3.LUT R64, R57, 0x64006400, RZ, 0xfc, !PT ;  /* 0x6400640039407812 */ /* 0x000fe400078efcff */
[----:B------:R-:W-:Y:S01]  /*2650*/  LOP3.LUT R62, R55, 0x64006400, RZ, 0xfc, !PT ;  /* 0x64006400373e7812 */ /* 0x000fe200078efcff */
[----:B------:R-:W-:Y:S01]  /*2660*/  HFMA2 R57, R56, 1, 1, R5 ;  /* 0x3c003c0038397831 */ /* 0x000fe20000000005 */
[----:B------:R-:W-:Y:S01]  /*2670*/  LOP3.LUT R24, R24, 0xf000f0, RZ, 0xc0, !PT ;  /* 0x00f000f018187812 */ /* 0x000fe200078ec0ff */
[----:B------:R-:W-:Y:S01]  /*2680*/  HFMA2 R20, R58, R22, R20 ;  /* 0x000000163a147231 */ /* 0x000fe20000000014 */
[----:B------:R-:W-:Y:S01]  /*2690*/  LOP3.LUT R26, R26, 0xf000f0, RZ, 0xc0, !PT ;  /* 0x00f000f01a1a7812 */ /* 0x000fe200078ec0ff */
[----:B------:R-:W-:-:S02]  /*26a0*/  HFMA2 R55, R64, 1, 1, R9 ;  /* 0x3c003c0040377831 */ /* 0x000fc40000000009 */
[----:B------:R-:W-:Y:S02]  /*26b0*/  HADD2 R56, R62, R7 ;  /* 0x000000073e387230 */ /* 0x000fe40000000000 */
[-C--:B------:R-:W-:Y:S02]  /*26c0*/  HFMA2 R63, R57, R22.reuse, R63 ;  /* 0x00000016393f7231 */ /* 0x080fe4000000003f */
        /* <DEDUP_REMOVED lines=8> */
[----:B------:R-:W-:Y:S02]  /*2750*/  HFMA2 R62, R25, 0.0625, 0.0625, R4 ;  /* 0x2c002c00193e7831 */ /* 0x000fe40000000004 */
        /* <DEDUP_REMOVED lines=14> */
[--C-:B------:R-:W-:Y:S02]  /*2840*/  HADD2.F32 R64, -RZ, R63.reuse.H1_H1 ;  /* 0x3000003fff407230 */ /* 0x100fe40000004100 */
[----:B------:R-:W-:Y:S01]  /*2850*/  FADD.FTZ R26, R27, R26 ;  /* 0x0000001a1b1a7221 */ /* 0x000fe20000010000 */
[----:B------:R-:W-:Y:S02]  /*2860*/  HADD2.F32 R27, -RZ, R63.H0_H0 ;  /* 0x2000003fff1b7230 */ /* 0x000fe40000004100 */
[----:B------:R-:W-:-:S02]  /*2870*/  HADD2.F32 R63, -RZ, R24.H0_H0 ;  /* 0x20000018ff3f7230 */ /* 0x000fc40000004100 */
[----:B------:R-:W-:Y:S01]  /*2880*/  FFMA.FTZ R40, R15, R26, R40 ;  /* 0x0000001a0f287223 */ /* 0x000fe20000010028 */
[----:B------:R-:W-:Y:S02]  /*2890*/  HADD2.F32 R24, -RZ, R24.H1_H1 ;  /* 0x30000018ff187230 */ /* 0x000fe40000004100 */
[----:B------:R-:W-:-:S03]  /*28a0*/  FADD.FTZ R27, R27, R64 ;  /* 0x000000401b1b7221 */ /* 0x000fc60000010000 */
        /* <DEDUP_REMOVED lines=11> */
[-C--:B------:R-:W-:Y:S01]  /*2960*/  HFMA2 R63, R57, R22.reuse, R63 ;  /* 0x00000016393f7231 */ /* 0x080fe2000000003f */
[----:B------:R-:W0:Y:S01]  /*2970*/  LDS.128 R24, [UR5+0x220] ;  /* 0x00022005ff187984 */ /* 0x000e220008000c00 */
[-C--:B------:R-:W-:Y:S02]  /*2980*/  HFMA2 R64, R58, R22.reuse, R64 ;  /* 0x000000163a407231 */ /* 0x080fe40000000040 */
[-C--:B------:R-:W-:Y:S02]  /*2990*/  HFMA2 R21, R55, R22.reuse, R21 ;  /* 0x0000001637157231 */ /* 0x080fe40000000015 */
[----:B------:R-:W-:-:S02]  /*29a0*/  HFMA2 R20, R56, R22, R20 ;  /* 0x0000001638147231 */ /* 0x000fc40000000014 */
[-C--:B------:R-:W-:Y:S02]  /*29b0*/  HFMA2 R63, R61, R23.reuse, R63 ;  /* 0x000000173d3f7231 */ /* 0x080fe4000000003f */
[-C--:B------:R-:W-:Y:S02]  /*29c0*/  HFMA2 R64, R62, R23.reuse, R64 ;  /* 0x000000173e407231 */ /* 0x080fe40000000040 */
[-C--:B------:R-:W-:Y:S02]  /*29d0*/  HFMA2 R20, R60, R23.reuse, R20 ;  /* 0x000000173c147231 */ /* 0x080fe40000000014 */
[----:B------:R-:W-:Y:S02]  /*29e0*/  HFMA2 R23, R59, R23, R21 ;  /* 0x000000173b177231 */ /* 0x000fe40000000015 */
[----:B------:R-:W-:Y:S02]  /*29f0*/  HADD2.F32 R22, -RZ, R64.H0_H0 ;  /* 0x20000040ff167230 */ /* 0x000fe40000004100 */
[----:B------:R-:W-:-:S02]  /*2a00*/  HADD2.F32 R21, -RZ, R20.H0_H0 ;  /* 0x20000014ff157230 */ /* 0x000fc40000004100 */
[----:B------:R-:W-:-:S05]  /*2a10*/  HADD2.F32 R20, -RZ, R20.H1_H1 ;  /* 0x30000014ff147230 */ /* 0x000fca0000004100 */
[----:B------:R-:W-:-:S04]  /*2a20*/  FADD.FTZ R21, R21, R20 ;  /* 0x0000001415157221 */ /* 0x000fc80000010000 */
[----:B------:R-:W-:Y:S01]  /*2a30*/  FFMA.FTZ R54, R13, R21, R54 ;  /* 0x000000150d367223 */ /* 0x000fe20000010036 */
[-C--:B0-----:R-:W-:Y:S02]  /*2a40*/  HFMA2 R49, R49, R24.reuse, RZ ;  /* 0x0000001831317231 */ /* 0x081fe400000000ff */
[-C--:B------:R-:W-:Y:S02]  /*2a50*/  HFMA2 R30, R30, R24.reuse, RZ.H0_H0 ;  /* 0x000000181e1e7231 */ /* 0x080fe400000400ff */
[-C--:B------:R-:W-:Y:S02]  /*2a60*/  HFMA2 R29, R29, R24.reuse, RZ ;  /* 0x000000181d1d7231 */ /* 0x080fe400000000ff */
[----:B------:R-:W-:Y:S02]  /*2a70*/  HFMA2 R24, R28, R24, RZ ;  /* 0x000000181c187231 */ /* 0x000fe400000000ff */
[----:B------:R-:W-:-:S04]  /*2a80*/  HFMA2 R28, R51, R25, R30 ;  /* 0x00000019331c7231 */ /* 0x000fc8000000001e */
[----:B------:R-:W-:Y:S02]  /*2a90*/  HFMA2 R30, R56, R26, R28 ;  /* 0x0000001a381e7231 */ /* 0x000fe4000000001c */
[-C--:B------:R-:W-:Y:S02]  /*2aa0*/  HFMA2 R29, R53, R25.reuse, R29 ;  /* 0x00000019351d7231 */ /* 0x080fe4000000001d */
[-C--:B------:R-:W-:Y:S02]  /*2ab0*/  HFMA2 R31, R31, R25.reuse, R49 ;  /* 0x000000191f1f7231 */ /* 0x080fe40000000031 */
[----:B------:R-:W-:Y:S02]  /*2ac0*/  HADD2.F32 R49, -RZ, R64.H1_H1 ;  /* 0x30000040ff317230 */ /* 0x000fe40000004100 */
[----:B------:R-:W-:Y:S02]  /*2ad0*/  HFMA2 R24, R47, R25, R24 ;  /* 0x000000192f187231 */ /* 0x000fe40000000018 */
[----:B------:R-:W-:-:S02]  /*2ae0*/  HADD2.F32 R64, -RZ, R63.H1_H1 ;  /* 0x3000003fff407230 */ /* 0x000fc40000004100 */
[-C--:B------:R-:W-:Y:S02]  /*2af0*/  HFMA2 R31, R58, R26.reuse, R31 ;  /* 0x0000001a3a1f7231 */ /* 0x080fe4000000001f */
[-C--:B------:R-:W-:Y:S02]  /*2b00*/  HFMA2 R30, R60, R27.reuse, R30 ;  /* 0x0000001b3c1e7231 */ /* 0x080fe4000000001e */
[----:B------:R-:W-:Y:S01]  /*2b10*/  FADD.FTZ R22, R22, R49 ;  /* 0x0000003116167221 */ /* 0x000fe20000010000 */
[----:B------:R-:W-:Y:S02]  /*2b20*/  HFMA2 R29, R57, R26, R29 ;  /* 0x0000001a391d7231 */ /* 0x000fe4000000001d */
[----:B------:R-:W-:Y:S02]  /*2b30*/  HFMA2 R31, R62, R27, R31 ;  /* 0x0000001b3e1f7231 */ /* 0x000fe4000000001f */
[----:B------:R-:W-:Y:S02]  /*2b40*/  HADD2.F32 R49, -RZ, R63.H0_H0 ;  /* 0x2000003fff317230 */ /* 0x000fe40000004100 */
[----:B------:R-:W-:Y:S01]  /*2b50*/  FFMA.FTZ R44, R15, R22, R44 ;  /* 0x000000160f2c7223 */ /* 0x000fe2000001002c */
[----:B------:R-:W-:-:S02]  /*2b60*/  HADD2.F32 R22, -RZ, R23.H0_H0 ;  /* 0x20000017ff167230 */ /* 0x000fc40000004100 */
[----:B------:R-:W-:Y:S02]  /*2b70*/  HFMA2 R24, R55, R26, R24 ;  /* 0x0000001a37187231 */ /* 0x000fe40000000018 */
[----:B------:R-:W-:Y:S02]  /*2b80*/  HADD2.F32 R23, -RZ, R23.H1_H1 ;  /* 0x30000017ff177230 */ /* 0x000fe40000004100 */
[----:B------:R-:W-:Y:S01]  /*2b90*/  FADD.FTZ R49, R49, R64 ;  /* 0x0000004031317221 */ /* 0x000fe20000010000 */
[----:B------:R-:W-:Y:S01]  /*2ba0*/  HADD2.F32 R21, -RZ, R31.H0_H0 ;  /* 0x2000001fff157230 */ /* 0x000fe20000004100 */
[----:B---3--:R-:W-:Y:S01]  /*2bb0*/  LOP3.LUT R55, R18, 0xf000f, RZ, 0xc0, !PT ;  /* 0x000f000f12377812 */ /* 0x008fe200078ec0ff */
[----:B------:R-:W-:Y:S02]  /*2bc0*/  HFMA2 R29, R61, R27, R29 ;  /* 0x0000001b3d1d7231 */ /* 0x000fe4000000001d */
[----:B------:R-:W-:Y:S01]  /*2bd0*/  FADD.FTZ R20, R22, R23 ;  /* 0x0000001716147221 */ /* 0x000fe20000010000 */
[----:B------:R-:W-:-:S02]  /*2be0*/  HADD2.F32 R22, -RZ, R31.H1_H1 ;  /* 0x3000001fff167230 */ /* 0x000fc40000004100 */
[----:B------:R-:W-:Y:S01]  /*2bf0*/  FFMA.FTZ R41, R14, R49, R41 ;  /* 0x000000310e297223 */ /* 0x000fe20000010029 */
[----:B------:R-:W-:Y:S02]  /*2c00*/  HADD2.F32 R51, -RZ, R30.H0_H0 ;  /* 0x2000001eff337230 */ /* 0x000fe40000004100 */
[----:B------:R-:W-:Y:S01]  /*2c10*/  FFMA.FTZ R52, R11, R20, R52 ;  /* 0x000000140b347223 */ /* 0x000fe20000010034 */
[----:B------:R-:W-:Y:S02]  /*2c20*/  HFMA2 R27, R59, R27, R24 ;  /* 0x0000001b3b1b7231 */ /* 0x000fe40000000018 */
[----:B------:R-:W-:Y:S01]  /*2c30*/  FADD.FTZ R47, R21, R22 ;  /* 0x00000016152f7221 */ /* 0x000fe20000010000 */
[--C-:B------:R-:W-:Y:S01]  /*2c40*/  HADD2.F32 R24, -RZ, R29.reuse.H0_H0 ;  /* 0x2000001dff187230 */ /* 0x100fe20000004100 */
[----:B------:R-:W0:Y:S01]  /*2c50*/  LDS.128 R20, [UR5+0x30] ;  /* 0x00003005ff147984 */ /* 0x000e220008000c00 */
[----:B------:R-:W-:Y:S02]  /*2c60*/  HADD2.F32 R29, -RZ, R29.H1_H1 ;  /* 0x3000001dff1d7230 */ /* 0x000fe40000004100 */
[----:B------:R-:W-:Y:S01]  /*2c70*/  FFMA.FTZ R50, R15, R47, R50 ;  /* 0x0000002f0f327223 */ /* 0x000fe20000010032 */
[--C-:B------:R-:W-:Y:S01]  /*2c80*/  HADD2.F32 R53, -RZ, R27.reuse.H0_H0 ;  /* 0x2000001bff357230 */ /* 0x100fe20000004100 */
[----:B------:R-:W-:Y:S01]  /*2c90*/  LOP3.LUT R47, R16, 0xf000f, RZ, 0xc0, !PT ;  /* 0x000f000f102f7812 */ /* 0x000fe200078ec0ff */
[----:B------:R-:W-:-:S02]  /*2ca0*/  HADD2.F32 R58, -RZ, R27.H1_H1 ;  /* 0x3000001bff3a7230 */ /* 0x000fc40000004100 */
[----:B------:R-:W-:Y:S01]  /*2cb0*/  FADD.FTZ R49, R24, R29 ;  /* 0x0000001d18317221 */ /* 0x000fe20000010000 */
[----:B------:R-:W-:Y:S01]  /*2cc0*/  HADD2.F32 R56, -RZ, R30.H1_H1 ;  /* 0x3000001eff387230 */ /* 0x000fe20000004100 */
[----:B------:R-:W1:Y:S01]  /*2cd0*/  LDS.128 R24, [UR5+0x130] ;  /* 0x00013005ff187984 */ /* 0x000e620008000c00 */
[----:B------:R-:W-:Y:S01]  /*2ce0*/  LOP3.LUT R57, R18, 0xf000f0, RZ, 0xc0, !PT ;  /* 0x00f000f012397812 */ /* 0x000fe200078ec0ff */
[----:B------:R-:W-:Y:S01]  /*2cf0*/  FADD.FTZ R53, R53, R58 ;  /* 0x0000003a35357221 */ /* 0x000fe20000010000 */
[----:B------:R-:W-:Y:S01]  /*2d00*/  LOP3.LUT R58, R19, 0xf000f, RZ, 0xc0, !PT ;  /* 0x000f000f133a7812 */ /* 0x000fe200078ec0ff */
[----:B------:R-:W2:Y:S01]  /*2d10*/  LDS.128 R28, [UR5+0x230] ;  /* 0x00023005ff1c7984 */ /* 0x000ea20008000c00 */
[----:B------:R-:W-:Y:S01]  /*2d20*/  FADD.FTZ R51, R51, R56 ;  /* 0x0000003833337221 */ /* 0x000fe20000010000 */
[----:B------:R-:W-:Y:S01]  /*2d30*/  FFMA.FTZ R42, R11, R53, R42 ;  /* 0x000000350b2a7223 */ /* 0x000fe2000001002a */
[----:B------:R-:W-:Y:S01]  /*2d40*/  LOP3.LUT R53, R17, 0xf000f0, RZ, 0xc0, !PT ;  /* 0x00f000f011357812 */ /* 0x000fe200078ec0ff */
[----:B------:R-:W-:Y:S01]  /*2d50*/  FFMA.FTZ R45, R14, R49, R45 ;  /* 0x000000310e2d7223 */ /* 0x000fe2000001002d */
[----:B------:R-:W-:Y:S01]  /*2d60*/  FFMA.FTZ R46, R13, R51, R46 ;  /* 0x000000330d2e7223 */ /* 0x000fe2000001002e */
[----:B------:R-:W-:Y:S01]  /*2d70*/  LOP3.LUT R51, R17, 0xf000f, RZ, 0xc0, !PT ;  /* 0x000f000f11337812 */ /* 0x000fe200078ec0ff */
[----:B------:R-:W-:Y:S01]  /*2d80*/  UIADD3 UR5, UPT, UPT, UR5, 0x40, URZ ;  /* 0x0000004005057890 */ /* 0x000fe2000fffe0ff */
[----:B------:R-:W-:-:S02]  /*2d90*/  LOP3.LUT R49, R16, 0xf000f0, RZ, 0xc0, !PT ;  /* 0x00f000f010317812 */ /* 0x000fc400078ec0ff */
        /* <DEDUP_REMOVED lines=9> */
[----:B------:R-:W-:Y:S01]  /*2e30*/  HADD2 R51, R64, R9 ;  /* 0x0000000940337230 */ /* 0x000fe20000000000 */
[----:B------:R-:W-:Y:S01]  /*2e40*/  LOP3.LUT R57, R57, 0x64006400, RZ, 0xfc, !PT ;  /* 0x6400640039397812 */ /* 0x000fe200078efcff */
[----:B------:R-:W-:Y:S01]  /*2e50*/  HFMA2 R53, R58, 1, 1, R7 ;  /* 0x3c003c003a357831 */ /* 0x000fe20000000007 */
[----:B------:R-:W-:Y:S01]  /*2e60*/  LOP3.LUT R47, R59, 0x64006400, RZ, 0xfc, !PT ;  /* 0x640064003b2f7812 */ /* 0x000fe200078efcff */
[----:B------:R-:W-:-:S02]  /*2e70*/  HADD2 R59, R56, R5 ;  /* 0x00000005383b7230 */ /* 0x000fc40000000000 */
[----:B------:R-:W-:Y:S01]  /*2e80*/  HFMA2 R60, R49, 0.0625, 0.0625, R4 ;  /* 0x2c002c00313c7831 */ /* 0x000fe20000000004 */
[----:B------:R-:W-:Y:S01]  /*2e90*/  SHF.R.U32.HI R18, RZ, 0x8, R18 ;  /* 0x00000008ff127819 */ /* 0x000fe20000011612 */
[----:B------:R-:W-:Y:S02]  /*2ea0*/  HFMA2 R49, R57, 0.0625, 0.0625, R8 ;  /* 0x2c002c0039317831 */ /* 0x000fe40000000008 */
[-C--:B0-----:R-:W-:Y:S02]  /*2eb0*/  HFMA2 R56, R62, R20.reuse, RZ.H0_H0 ;  /* 0x000000143e387231 */ /* 0x081fe400000400ff */
[----:B------:R-:W-:Y:S01]  /*2ec0*/  HFMA2 R47, R47, 0.0625, 0.0625, R10 ;  /* 0x2c002c002f2f7831 */ /* 0x000fe2000000000a */
[----:B------:R-:W-:Y:S01]  /*2ed0*/  SHF.R.U32.HI R17, RZ, 0x8, R17 ;  /* 0x00000008ff117819 */ /* 0x000fe20000011611 */
[-C--:B------:R-:W-:Y:S02]  /*2ee0*/  HFMA2 R61, R59, R20.reuse, RZ ;  /* 0x000000143b3d7231 */ /* 0x080fe400000000ff */
[----:B------:R-:W-:-:S02]  /*2ef0*/  HFMA2 R57, R53, R20, RZ.H0_H0 ;  /* 0x0000001435397231 */ /* 0x000fc400000400ff */
[----:B------:R-:W-:Y:S02]  /*2f00*/  HFMA2 R58, R51, R20, RZ ;  /* 0x00000014333a7231 */ /* 0x000fe400000000ff */
[----:B-1----:R-:W-:Y:S02]  /*2f10*/  HFMA2 R20, R62, R24, RZ.H0_H0 ;  /* 0x000000183e147231 */ /* 0x002fe400000400ff */
[-C--:B------:R-:W-:Y:S02]  /*2f20*/  HFMA2 R56, R60, R21.reuse, R56 ;  /* 0x000000153c387231 */ /* 0x080fe40000000038 */
[----:B--2---:R-:W-:Y:S02]  /*2f30*/  HFMA2 R62, R62, R28, RZ ;  /* 0x0000001c3e3e7231 */ /* 0x004fe400000000ff */
[-C--:B------:R-:W-:Y:S02]  /*2f40*/  HFMA2 R57, R49, R21.reuse, R57 ;  /* 0x0000001531397231 */ /* 0x080fe40000000039 */
[----:B------:R-:W-:-:S02]  /*2f50*/  HFMA2 R61, R55, R21, R61 ;  /* 0x00000015373d7231 */ /* 0x000fc4000000003d */
[----:B------:R-:W-:Y:S01]  /*2f60*/  HFMA2 R58, R47, R21, R58 ;  /* 0x000000152f3a7231 */ /* 0x000fe2000000003a */
[----:B------:R-:W-:Y:S01]  /*2f70*/  SHF.R.U32.HI R21, RZ, 0x8, R16 ;  /* 0x00000008ff157819 */ /* 0x000fe20000011610 */
[C---:B------:R-:W-:Y:S02]  /*2f80*/  HFMA2 R16, R60.reuse, R25, R20 ;  /* 0x000000193c107231 */ /* 0x040fe40000000014 */
[C---:B------:R-:W-:Y:S01]  /*2f90*/  HFMA2 R64, R59.reuse, R28, RZ ;  /* 0x0000001c3b407231 */ /* 0x040fe200000000ff */
[----:B------:R-:W-:Y:S01]  /*2fa0*/  LOP3.LUT R20, R21, 0xf000f, RZ, 0xc0, !PT ;  /* 0x000f000f15147812 */ /* 0x000fe200078ec0ff */
[----:B------:R-:W-:Y:S02]  /*2fb0*/  HFMA2 R62, R60, R29, R62 ;  /* 0x0000001d3c3e7231 */ /* 0x000fe4000000003e */
[----:B------:R-:W-:Y:S01]  /*2fc0*/  HFMA2 R60, R59, R24, RZ.H0_H0 ;  /* 0x000000183b3c7231 */ /* 0x000fe200000400ff */
[----:B------:R-:W-:-:S03]  /*2fd0*/  LOP3.LUT R20, R20, 0x64006400, RZ, 0xfc, !PT ;  /* 0x6400640014147812 */ /* 0x000fc600078efcff */
[C---:B------:R-:W-:Y:S02]  /*2fe0*/  HFMA2 R59, R55.reuse, R25, R60 ;  /* 0x00000019373b7231 */ /* 0x040fe4000000003c */
[----:B------:R-:W-:Y:S02]  /*2ff0*/  HADD2 R63, R20, R3 ;  /* 0x00000003143f7230 */ /* 0x000fe40000000000 */
[----:B------:R-:W-:Y:S01]  /*3000*/  HFMA2 R20, R55, R29, R64 ;  /* 0x0000001d37147231 */ /* 0x000fe20000000040 */
[----:B------:R-:W-:Y:S02]  /*3010*/  SHF.R.U32.HI R64, RZ, 0x8, R19 ;  /* 0x00000008ff407819 */ /* 0x000fe40000011613 */
[----:B------:R-:W-:Y:S01]  /*3020*/  LOP3.LUT R55, R18, 0xf000f, RZ, 0xc0, !PT ;  /* 0x000f000f12377812 */ /* 0x000fe200078ec0ff */
[C---:B------:R-:W-:Y:S02]  /*3030*/  HFMA2 R56, R63.reuse, R22, R56 ;  /* 0x000000163f387231 */ /* 0x040fe40000000038 */
[----:B------:R-:W-:-:S02]  /*3040*/  HFMA2 R60, R63, R26, R16 ;  /* 0x0000001a3f3c7231 */ /* 0x000fc40000000010 */
[----:B------:R-:W-:Y:S01]  /*3050*/  HFMA2 R16, R63, R30, R62 ;  /* 0x0000001e3f107231 */ /* 0x000fe2000000003e */
[----:B------:R-:W-:Y:S02]  /*3060*/  LOP3.LUT R62, R64, 0xf000f, RZ, 0xc0, !PT ;  /* 0x000f000f403e7812 */ /* 0x000fe400078ec0ff */
[----:B------:R-:W-:Y:S02]  /*3070*/  LOP3.LUT R55, R55, 0x64006400, RZ, 0xfc, !PT ;  /* 0x6400640037377812 */ /* 0x000fe400078efcff */
[----:B------:R-:W-:Y:S02]  /*3080*/  LOP3.LUT R63, R62, 0x64006400, RZ, 0xfc, !PT ;  /* 0x640064003e3f7812 */ /* 0x000fe400078efcff */
[----:B------:R-:W-:Y:S01]  /*3090*/  LOP3.LUT R62, R21, 0xf000f0, RZ, 0xc0, !PT ;  /* 0x00f000f0153e7812 */ /* 0x000fe200078ec0ff */
[----:B------:R-:W-:Y:S02]  /*30a0*/  HFMA2 R21, R55, 1, 1, R7 ;  /* 0x3c003c0037157831 */ /* 0x000fe40000000007 */
[----:B------:R-:W-:Y:S01]  /*30b0*/  HADD2 R55, R63, R9 ;  /* 0x000000093f377230 */ /* 0x000fe20000000000 */
[----:B------:R-:W-:-:S02]  /*30c0*/  LOP3.LUT R65, R62, 0x64006400, RZ, 0xfc, !PT ;  /* 0x640064003e417812 */ /* 0x000fc400078efcff */
[C---:B------:R-:W-:Y:S02]  /*30d0*/  LOP3.LUT R19, R17.reuse, 0xf000f, RZ, 0xc0, !PT ;  /* 0x000f000f11137812 */ /* 0x040fe400078ec0ff */
[----:B------:R-:W-:Y:S01]  /*30e0*/  LOP3.LUT R17, R17, 0xf000f0, RZ, 0xc0, !PT ;  /* 0x00f000f011117812 */ /* 0x000fe200078ec0ff */
[-C--:B------:R-:W-:Y:S02]  /*30f0*/  HFMA2 R63, R55, R22.reuse, R58 ;  /* 0x00000016373f7231 */ /* 0x080fe4000000003a */
[----:B------:R-:W-:Y:S01]  /*3100*/  HFMA2 R58, R65, 0.0625, 0.0625, R4 ;  /* 0x2c002c00413a7831 */ /* 0x000fe20000000004 */
[----:B------:R-:W-:Y:S01]  /*3110*/  LOP3.LUT R68, R19, 0x64006400, RZ, 0xfc, !PT ;  /* 0x6400640013447812 */ /* 0x000fe200078efcff */
[----:B------:R-:W-:Y:S01]  /*3120*/  HFMA2 R62, R21, R22, R57 ;  /* 0x00000016153e7231 */ /* 0x000fe20000000039 */
[----:B------:R-:W-:Y:S01]  /*3130*/  LOP3.LUT R18, R18, 0xf000f0, RZ, 0xc0, !PT ;  /* 0x00f000f012127812 */ /* 0x000fe200078ec0ff */
[C---:B------:R-:W-:Y:S01]  /*3140*/  HFMA2 R16, R58.reuse, R31, R16 ;  /* 0x0000001f3a107231 */ /* 0x040fe20000000010 */
[----:B------:R-:W-:Y:S01]  /*3150*/  LOP3.LUT R17, R17, 0x64006400, RZ, 0xfc, !PT ;  /* 0x6400640011117812 */ /* 0x000fe200078efcff */
[----:B------:R-:W-:-:S02]  /*3160*/  HFMA2 R56, R58, R23, R56 ;  /* 0x000000173a387231 */ /* 0x000fc40000000038 */
[----:B------:R-:W-:Y:S01]  /*3170*/  HADD2 R19, R68, R5 ;  /* 0x0000000544137230 */ /* 0x000fe20000000000 */
[----:B------:R-:W-:Y:S01]  /*3180*/  LOP3.LUT R57, R18, 0x64006400, RZ, 0xfc, !PT ;  /* 0x6400640012397812 */ /* 0x000fe200078efcff */
[----:B------:R-:W-:Y:S01]  /*3190*/  HFMA2 R60, R58, R27, R60 ;  /* 0x0000001b3a3c7231 */ /* 0x000fe2000000003c */
[----:B------:R-:W-:Y:S01]  /*31a0*/  LOP3.LUT R64, R64, 0xf000f0, RZ, 0xc0, !PT ;  /* 0x00f000f040407812 */ /* 0x000fe200078ec0ff */
[C---:B------:R-:W-:Y:S02]  /*31b0*/  HFMA2 R59, R19.reuse, R26, R59 ;  /* 0x0000001a133b7231 */ /* 0x040fe4000000003b */
[----:B------:R-:W-:Y:S02]  /*31c0*/  HFMA2 R61, R19, R22, R61 ;  /* 0x00000016133d7231 */ /* 0x000fe4000000003d */
[----:B------:R-:W-:Y:S01]  /*31d0*/  HFMA2 R22, R17, 0.0625, 0.0625, R6 ;  /* 0x2c002c0011167831 */ /* 0x000fe20000000006 */
[----:B------:R-:W-:Y:S01]  /*31e0*/  LOP3.LUT R65, R64, 0x64006400, RZ, 0xfc, !PT ;  /* 0x6400640040417812 */ /* 0x000fe200078efcff */
[----:B------:R-:W-:-:S02]  /*31f0*/  HADD2.F32 R17, -RZ, R56.H0_H0 ;  /* 0x20000038ff117230 */ /* 0x000fc40000004100 */
[----:B------:R-:W-:Y:S02]  /*3200*/  HFMA2 R20, R19, R30, R20 ;  /* 0x0000001e13147231 */ /* 0x000fe40000000014 */
[----:B------:R-:W-:Y:S02]  /*3210*/  HADD2.F32 R18, -RZ, R56.H1_H1 ;  /* 0x30000038ff127230 */ /* 0x000fe40000004100 */
[----:B------:R-:W-:Y:S02]  /*3220*/  HFMA2 R56, R57, 0.0625, 0.0625, R8 ;  /* 0x2c002c0039387831 */ /* 0x000fe40000000008 */
[----:B------:R-:W-:Y:S02]  /*3230*/  HFMA2 R57, R65, 0.0625, 0.0625, R10 ;  /* 0x2c002c0041397831 */ /* 0x000fe4000000000a */
[C---:B------:R-:W-:Y:S02]  /*3240*/  HFMA2 R64, R22.reuse, R23, R61 ;  /* 0x0000001716407231 */ /* 0x040fe4000000003d */
[----:B------:R-:W-:-:S02]  /*3250*/  HFMA2 R59, R22, R27, R59 ;  /* 0x0000001b163b7231 */ /* 0x000fc4000000003b */
[----:B------:R-:W-:Y:S01]  /*3260*/  FADD.FTZ R61, R17, R18 ;  /* 0x00000012113d7221 */ /* 0x000fe20000010000 */
[----:B------:R-:W-:Y:S02]  /*3270*/  HADD2.F32 R19, -RZ, R16.H0_H0 ;  /* 0x20000010ff137230 */ /* 0x000fe40000004100 */
[----:B------:R-:W-:Y:S02]  /*3280*/  HFMA2 R20, R22, R31, R20 ;  /* 0x0000001f16147231 */ /* 0x000fe40000000014 */
[----:B------:R-:W-:Y:S02]  /*3290*/  HADD2.F32 R16, -RZ, R16.H1_H1 ;  /* 0x30000010ff107230 */ /* 0x000fe40000004100 */
[----:B------:R-:W-:Y:S01]  /*32a0*/  FFMA.FTZ R40, R15, R61, R40 ;  /* 0x0000003d0f287223 */ /* 0x000fe20000010028 */
[-C--:B------:R-:W-:Y:S02]  /*32b0*/  HFMA2 R62, R56, R23.reuse, R62 ;  /* 0x00000017383e7231 */ /* 0x080fe4000000003e */
[----:B------:R-:W-:-:S02]  /*32c0*/  HFMA2 R23, R57, R23, R63 ;  /* 0x0000001739177231 */ /* 0x000fc4000000003f */
[--C-:B------:R-:W-:Y:S02]  /*32d0*/  HADD2.F32 R17, -RZ, R64.reuse.H0_H0 ;  /* 0x20000040ff117230 */ /* 0x100fe40000004100 */
[----:B------:R-:W-:Y:S01]  /*32e0*/  FADD.FTZ R16, R19, R16 ;  /* 0x0000001013107221 */ /* 0x000fe20000010000 */
[----:B------:R-:W-:Y:S02]  /*32f0*/  HADD2.F32 R64, -RZ, R64.H1_H1 ;  /* 0x30000040ff407230 */ /* 0x000fe40000004100 */
[--C-:B------:R-:W-:Y:S02]  /*3300*/  HADD2.F32 R18, -RZ, R62.reuse.H0_H0 ;  /* 0x2000003eff127230 */ /* 0x100fe40000004100 */
[----:B------:R-:W-:Y:S01]  /*3310*/  FFMA.FTZ R50, R15, R16, R50 ;  /* 0x000000100f327223 */ /* 0x000fe20000010032 */
[----:B------:R-:W-:Y:S02]  /*3320*/  HADD2.F32 R63, -RZ, R62.H1_H1 ;  /* 0x3000003eff3f7230 */ /* 0x000fe40000004100 */
[----:B------:R-:W-:Y:S01]  /*3330*/  FADD.FTZ R64, R17, R64 ;  /* 0x0000004011407221 */ /* 0x000fe20000010000 */
[----:B------:R-:W-:Y:S01]  /*3340*/  MOV R17, R67 ;  /* 0x0000004300117202 */ /* 0x000fe20000000f00 */
[----:B------:R-:W-:-:S02]  /*3350*/  HADD2.F32 R61, -RZ, R23.H0_H0 ;  /* 0x20000017ff3d7230 */ /* 0x000fc40000004100 */
[----:B------:R-:W-:Y:S02]  /*3360*/  HADD2.F32 R62, -RZ, R23.H1_H1 ;  /* 0x30000017ff3e7230 */ /* 0x000fe40000004100 */
[-C--:B------:R-:W-:Y:S02]  /*3370*/  HFMA2 R23, R53, R24.reuse, RZ.H0_H0 ;  /* 0x0000001835177231 */ /* 0x080fe400000400ff */
[----:B------:R-:W-:Y:S02]  /*3380*/  HFMA2 R24, R51, R24, RZ ;  /* 0x0000001833187231 */ /* 0x000fe400000000ff */
[----:B------:R-:W-:Y:S01]  /*3390*/  FADD.FTZ R63, R18, R63 ;  /* 0x0000003f123f7221 */ /* 0x000fe20000010000 */
[-C--:B------:R-:W-:Y:S02]  /*33a0*/  HFMA2 R53, R53, R28.reuse, RZ ;  /* 0x0000001c35357231 */ /* 0x080fe400000000ff */
[----:B------:R-:W-:Y:S02]  /*33b0*/  HFMA2 R28, R51, R28, RZ.H0_H0 ;  /* 0x0000001c331c7231 */ /* 0x000fe400000400ff */
[----:B------:R-:W-:Y:S01]  /*33c0*/  FADD.FTZ R61, R61, R62 ;  /* 0x0000003e3d3d7221 */ /* 0x000fe20000010000 */
[-C--:B------:R-:W-:Y:S01]  /*33d0*/  HFMA2 R23, R49, R25.reuse, R23 ;  /* 0x0000001931177231 */ /* 0x080fe20000000017 */
[----:B------:R-:W-:Y:S01]  /*33e0*/  MOV R18, R66 ;  /* 0x0000004200127202 */ /* 0x000fe20000000f00 */
[----:B------:R-:W-:Y:S01]  /*33f0*/  FFMA.FTZ R43, R14, R64, R43 ;  /* 0x000000400e2b7223 */ /* 0x000fe2000001002b */
[----:B------:R-:W-:-:S02]  /*3400*/  HFMA2 R24, R47, R25, R24 ;  /* 0x000000192f187231 */ /* 0x000fc40000000018 */
[----:B------:R-:W-:Y:S01]  /*3410*/  FFMA.FTZ R48, R11, R61, R48 ;  /* 0x0000003d0b307223 */ /* 0x000fe20000010030 */
[-C--:B------:R-:W-:Y:S02]  /*3420*/  HFMA2 R53, R49, R29.reuse, R53 ;  /* 0x0000001d31357231 */ /* 0x080fe40000000035 */
[----:B------:R-:W-:Y:S02]  /*3430*/  HFMA2 R29, R47, R29, R28 ;  /* 0x0000001d2f1d7231 */ /* 0x000fe4000000001c */
[----:B------:R-:W-:Y:S02]  /*3440*/  HFMA2 R23, R21, R26, R23 ;  /* 0x0000001a15177231 */ /* 0x000fe40000000017 */
[----:B------:R-:W-:Y:S01]  /*3450*/  FFMA.FTZ R38, R13, R63, R38 ;  /* 0x0000003f0d267223 */ /* 0x000fe20000010026 */
[C---:B------:R-:W-:Y:S02]  /*3460*/  HFMA2 R29, R55.reuse, R30, R29 ;  /* 0x0000001e371d7231 */ /* 0x040fe4000000001d */
[----:B------:R-:W-:-:S02]  /*3470*/  HFMA2 R24, R55, R26, R24 ;  /* 0x0000001a37187231 */ /* 0x000fc40000000018 */
[-C--:B------:R-:W-:Y:S02]  /*3480*/  HFMA2 R25, R56, R27.reuse, R23 ;  /* 0x0000001b38197231 */ /* 0x080fe40000000017 */
[----:B------:R-:W-:Y:S02]  /*3490*/  HADD2.F32 R23, -RZ, R60.H0_H0 ;  /* 0x2000003cff177230 */ /* 0x000fe40000004100 */
[----:B------:R-:W-:Y:S02]  /*34a0*/  HFMA2 R27, R57, R27, R24 ;  /* 0x0000001b391b7231 */ /* 0x000fe40000000018 */
[----:B------:R-:W-:Y:S02]  /*34b0*/  HADD2.F32 R24, -RZ, R59.H0_H0 ;  /* 0x2000003bff187230 */ /* 0x000fe40000004100 */
[----:B------:R-:W-:Y:S02]  /*34c0*/  HFMA2 R28, R21, R30, R53 ;  /* 0x0000001e151c7231 */ /* 0x000fe40000000035 */
[----:B------:R-:W-:-:S02]  /*34d0*/  HADD2.F32 R59, -RZ, R59.H1_H1 ;  /* 0x3000003bff3b7230 */ /* 0x000fc40000004100 */
[-C--:B------:R-:W-:Y:S02]  /*34e0*/  HFMA2 R29, R57, R31.reuse, R29 ;  /* 0x0000001f391d7231 */ /* 0x080fe4000000001d */
[----:B------:R-:W-:Y:S02]  /*34f0*/  HADD2.F32 R60, -RZ, R60.H1_H1 ;  /* 0x3000003cff3c7230 */ /* 0x000fe40000004100 */
[----:B------:R-:W-:Y:S02]  /*3500*/  HFMA2 R28, R56, R31, R28 ;  /* 0x0000001f381c7231 */ /* 0x000fe4000000001c */
[----:B------:R-:W-:Y:S02]  /*3510*/  HADD2.F32 R21, -RZ, R20.H0_H0 ;  /* 0x20000014ff157230 */ /* 0x000fe40000004100 */
[----:B------:R-:W-:Y:S01]  /*3520*/  FADD.FTZ R24, R24, R59 ;  /* 0x0000003b18187221 */ /* 0x000fe20000010000 */
[--C-:B------:R-:W-:Y:S02]  /*3530*/  HADD2.F32 R26, -RZ, R25.reuse.H0_H0 ;  /* 0x20000019ff1a7230 */ /* 0x100fe40000004100 */
[----:B------:R-:W-:Y:S01]  /*3540*/  FADD.FTZ R23, R23, R60 ;  /* 0x0000003c17177221 */ /* 0x000fe20000010000 */
[----:B------:R-:W-:-:S02]  /*3550*/  HADD2.F32 R25, -RZ, R25.H1_H1 ;  /* 0x30000019ff197230 */ /* 0x000fc40000004100 */
[----:B------:R-:W-:Y:S01]  /*3560*/  FFMA.FTZ R41, R14, R24, R41 ;  /* 0x000000180e297223 */ /* 0x000fe20000010029 */
[----:B------:R-:W-:Y:S02]  /*3570*/  HADD2.F32 R61, -RZ, R27.H0_H0 ;  /* 0x2000001bff3d7230 */ /* 0x000fe40000004100 */
[----:B------:R-:W-:Y:S01]  /*3580*/  FFMA.FTZ R44, R15, R23, R44 ;  /* 0x000000170f2c7223 */ /* 0x000fe2000001002c */
[----:B------:R-:W-:Y:S02]  /*3590*/  HADD2.F32 R24, -RZ, R29.H0_H0 ;  /* 0x2000001dff187230 */ /* 0x000fe40000004100 */
[----:B------:R-:W-:Y:S01]  /*35a0*/  FADD.FTZ R25, R26, R25 ;  /* 0x000000191a197221 */ /* 0x000fe20000010000 */
[----:B------:R-:W-:Y:S02]  /*35b0*/  HADD2.F32 R62, -RZ, R27.H1_H1 ;  /* 0x3000001bff3e7230 */ /* 0x000fe40000004100 */
[----:B------:R-:W-:Y:S02]  /*35c0*/  HADD2.F32 R20, -RZ, R20.H1_H1 ;  /* 0x30000014ff147230 */ /* 0x000fe40000004100 */
[----:B------:R-:W-:Y:S01]  /*35d0*/  FFMA.FTZ R54, R13, R25, R54 ;  /* 0x000000190d367223 */ /* 0x000fe20000010036 */
[----:B------:R-:W-:-:S02]  /*35e0*/  HADD2.F32 R22, -RZ, R28.H0_H0 ;  /* 0x2000001cff167230 */ /* 0x000fc40000004100 */
[----:B------:R-:W-:Y:S01]  /*35f0*/  FADD.FTZ R61, R61, R62 ;  /* 0x0000003e3d3d7221 */ /* 0x000fe20000010000 */
[----:B------:R-:W-:Y:S02]  /*3600*/  HADD2.F32 R23, -RZ, R28.H1_H1 ;  /* 0x3000001cff177230 */ /* 0x000fe40000004100 */
[----:B------:R-:W-:Y:S01]  /*3610*/  FADD.FTZ R20, R21, R20 ;  /* 0x0000001415147221 */ /* 0x000fe20000010000 */
[----:B------:R-:W-:Y:S02]  /*3620*/  HADD2.F32 R29, -RZ, R29.H1_H1 ;  /* 0x3000001dff1d7230 */ /* 0x000fe40000004100 */
[----:B------:R-:W-:Y:S01]  /*3630*/  FFMA.FTZ R52, R11, R61, R52 ;  /* 0x0000003d0b347223 */ /* 0x000fe20000010034 */
[----:B------:R-:W-:Y:S01]  /*3640*/  FADD.FTZ R22, R22, R23 ;  /* 0x0000001716167221 */ /* 0x000fe20000010000 */
[----:B------:R-:W-:Y:S01]  /*3650*/  FFMA.FTZ R45, R14, R20, R45 ;  /* 0x000000140e2d7223 */ /* 0x000fe2000001002d */
[----:B------:R-:W-:Y:S02]  /*3660*/  FADD.FTZ R24, R24, R29 ;  /* 0x0000001d18187221 */ /* 0x000fe40000010000 */
[----:B------:R-:W-:-:S02]  /*3670*/  FFMA.FTZ R46, R13, R22, R46 ;  /* 0x000000160d2e7223 */ /* 0x000fc4000001002e */
[----:B------:R-:W-:Y:S01]  /*3680*/  FFMA.FTZ R42, R11, R24, R42 ;  /* 0x000000180b2a7223 */ /* 0x000fe2000001002a */
[----:B------:R-:W-:Y:S06]  /*3690*/  @!P0 BRA `(.L_x_1603) ;  /* 0xffffffd400848947 */ /* 0x000fec000383ffff */
.L_x_1601:
        /* <DEDUP_REMOVED lines=12> */
.L_x_1607:
[----:B------:R-:W0:Y:S02]  /*3760*/  LDS R2, [R6] ;  /* 0x0000000006027984 */ /* 0x000e240000000800 */
[----:B0-----:R-:W-:-:S05]  /*3770*/  HFMA2 R3, R2, 1, 1, R40 ;  /* 0x3c003c0002037831 */ /* 0x001fca0000000028 */
[----:B------:R-:W0:Y:S02]  /*3780*/  ATOMS.CAST.SPIN P0, [R6], R2, R3 ;  /* 0x000000020600758d */ /* 0x000e240001800003 */
[----:B0-----:R-:W-:Y:S05]  /*3790*/  @!P0 BRA `(.L_x_1607) ;  /* 0xfffffffc00f08947 */ /* 0x001fea000383ffff */
[----:B------:R-:W-:Y:S05]  /*37a0*/  BRA `(.L_x_1605) ;  /* 0x00000000000c7947 */ /* 0x000fea0003800000 */
.L_x_1606:
[----:B------:R-:W2:Y:S02]  /*37b0*/  LD.E R2, desc[UR8][R4.64] ;  /* 0x0000000804027980 */ /* 0x000ea4000c101900 */
[----:B--2---:R-:W-:-:S05]  /*37c0*/  IADD3 R3, PT, PT, R40, R2, RZ ;  /* 0x0000000228037210 */ /* 0x004fca0007ffe0ff */
[----:B------:R0:W-:Y:S02]  /*37d0*/  ST.E desc[UR8][R4.64], R3 ;  /* 0x0000000304007985 */ /* 0x0001e4000c101908 */
.L_x_1605:
[----:B------:R-:W-:Y:S05]  /*37e0*/  BSYNC.RECONVERGENT B0 ;  /* 0x0000000000007941 */ /* 0x000fea0003800200 */
.L_x_1604:
[----:B------:R1:W-:Y:S01]  /*37f0*/  ATOM.E.ADD.F16x2.RN.STRONG.GPU P0, RZ, desc[UR8][R4.64+0x4], R38 ;  /* 0x8000042604ff79a2 */ /* 0x0003e2000c10e108 */
[----:B------:R-:W-:Y:S04]  /*3800*/  BSSY.RECONVERGENT B0, `(.L_x_1608) ;  /* 0x000000e000007945 */ /* 0x000fe80003800200 */
[----:B-1----:R-:W-:Y:S05]  /*3810*/  @P0 BRA `(.L_x_1609) ;  /* 0x0000000000300947 */ /* 0x002fea0003800000 */
[----:B------:R-:W1:Y:S02]  /*3820*/  QSPC.E.S P0, RZ, [R4+0x4] ;  /* 0x0000040004ff73aa */ /* 0x000e640000000500 */
[----:B-1----:R-:W-:Y:S05]  /*3830*/  @!P0 BRA `(.L_x_1610) ;  /* 0x00000000001c8947 */ /* 0x002fea0003800000 */
[----:B------:R-:W-:-:S04]  /*3840*/  MOV R2, R4 ;  /* 0x0000000400027202 */ /* 0x000fc80000000f00 */
[----:B------:R-:W-:-:S07]  /*3850*/  MOV R6, R2 ;  /* 0x0000000200067202 */ /* 0x000fce0000000f00 */
.L_x_1611:
[----:B------:R-:W0:Y:S02]  /*3860*/  LDS R2, [R6+0x4] ;  /* 0x0000040006027984 */ /* 0x000e240000000800 */
[----:B0-----:R-:W-:-:S05]  /*3870*/  HADD2 R3, R2, R38 ;  /* 0x0000002602037230 */ /* 0x001fca0000000000 */
[----:B------:R-:W0:Y:S02]  /*3880*/  ATOMS.CAST.SPIN P0, [R6+0x4], R2, R3 ;  /* 0x000004020600758d */ /* 0x000e240001800003 */
[----:B0-----:R-:W-:Y:S05]  /*3890*/  @!P0 BRA `(.L_x_1611) ;  /* 0xfffffffc00f08947 */ /* 0x001fea000383ffff */
[----:B------:R-:W-:Y:S05]  /*38a0*/  BRA `(.L_x_1609) ;  /* 0x00000000000c7947 */ /* 0x000fea0003800000 */
.L_x_1610:
[----:B------:R-:W0:Y:S02]  /*38b0*/  LD.E R2, desc[UR8][R4.64+0x4] ;  /* 0x0000040804027980 */ /* 0x000e24000c101900 */
[----:B0-----:R-:W-:-:S05]  /*38c0*/  IADD3 R3, PT, PT, R38, R2, RZ ;  /* 0x0000000226037210 */ /* 0x001fca0007ffe0ff */
[----:B------:R1:W-:Y:S02]  /*38d0*/  ST.E desc[UR8][R4.64+0x4], R3 ;  /* 0x0000040304007985 */ /* 0x0003e4000c101908 */
.L_x_1609:
[----:B------:R-:W-:Y:S05]  /*38e0*/  BSYNC.RECONVERGENT B0 ;  /* 0x0000000000007941 */ /* 0x000fea0003800200 */
.L_x_1608:
        /* <DEDUP_REMOVED lines=10> */
.L_x_1615:
[----:B------:R-:W0:Y:S02]  /*3990*/  LDS R2, [R6] ;  /* 0x0000000006027984 */ /* 0x000e240000000800 */
[----:B0-----:R-:W-:-:S05]  /*39a0*/  HFMA2 R3, R2, 1, 1, R41 ;  /* 0x3c003c0002037831 */ /* 0x001fca0000000029 */
[----:B------:R-:W0:Y:S02]  /*39b0*/  ATOMS.CAST.SPIN P0, [R6], R2, R3 ;  /* 0x000000020600758d */ /* 0x000e240001800003 */
[----:B0-----:R-:W-:Y:S05]  /*39c0*/  @!P0 BRA `(.L_x_1615) ;  /* 0xfffffffc00f08947 */ /* 0x001fea000383ffff */
[----:B------:R-:W-:Y:S05]  /*39d0*/  BRA `(.L_x_1613) ;  /* 0x00000000000c7947 */ /* 0x000fea0003800000 */
.L_x_1614:
[----:B------:R-:W2:Y:S02]  /*39e0*/  LD.E R2, desc[UR8][R4.64] ;  /* 0x0000000804027980 */ /* 0x000ea4000c101900 */
[----:B--2---:R-:W-:-:S05]  /*39f0*/  IADD3 R3, PT, PT, R41, R2, RZ ;  /* 0x0000000229037210 */ /* 0x004fca0007ffe0ff */
[----:B------:R0:W-:Y:S02]  /*3a00*/  ST.E desc[UR8][R4.64], R3 ;  /* 0x0000000304007985 */ /* 0x0001e4000c101908 */
.L_x_1613:
[----:B------:R-:W-:Y:S05]  /*3a10*/  BSYNC.RECONVERGENT B0 ;  /* 0x0000000000007941 */ /* 0x000fea0003800200 */
.L_x_1612:
[----:B------:R1:W-:Y:S01]  /*3a20*/  ATOM.E.ADD.F16x2.RN.STRONG.GPU P0, RZ, desc[UR8][R4.64+0x4], R52 ;  /* 0x8000043404ff79a2 */ /* 0x0003e2000c10e108 */
[----:B------:R-:W-:Y:S04]  /*3a30*/  BSSY.RECONVERGENT B0, `(.L_x_1616) ;  /* 0x000000e000007945 */ /* 0x000fe80003800200 */
[----:B-1----:R-:W-:Y:S05]  /*3a40*/  @P0 BRA `(.L_x_1617) ;  /* 0x0000000000300947 */ /* 0x002fea0003800000 */
[----:B------:R-:W1:Y:S02]  /*3a50*/  QSPC.E.S P0, RZ, [R4+0x4] ;  /* 0x0000040004ff73aa */ /* 0x000e640000000500 */
[----:B-1----:R-:W-:Y:S05]  /*3a60*/  @!P0 BRA `(.L_x_1618) ;  /* 0x00000000001c8947 */ /* 0x002fea0003800000 */
[----:B------:R-:W-:-:S04]  /*3a70*/  MOV R2, R4 ;  /* 0x0000000400027202 */ /* 0x000fc80000000f00 */
[----:B------:R-:W-:-:S07]  /*3a80*/  MOV R6, R2 ;  /* 0x0000000200067202 */ /* 0x000fce0000000f00 */
.L_x_1619:
[----:B------:R-:W0:Y:S02]  /*3a90*/  LDS R2, [R6+0x4] ;  /* 0x0000040006027984 */ /* 0x000e240000000800 */
[----:B0-----:R-:W-:-:S05]  /*3aa0*/  HADD2 R3, R2, R52 ;  /* 0x0000003402037230 */ /* 0x001fca0000000000 */
[----:B------:R-:W0:Y:S02]  /*3ab0*/  ATOMS.CAST.SPIN P0, [R6+0x4], R2, R3 ;  /* 0x000004020600758d */ /* 0x000e240001800003 */
[----:B0-----:R-:W-:Y:S05]  /*3ac0*/  @!P0 BRA `(.L_x_1619) ;  /* 0xfffffffc00f08947 */ /* 0x001fea000383ffff */
[----:B------:R-:W-:Y:S05]  /*3ad0*/  BRA `(.L_x_1617) ;  /* 0x00000000000c7947 */ /* 0x000fea0003800000 */
.L_x_1618:
[----:B------:R-:W0:Y:S02]  /*3ae0*/  LD.E R2, desc[UR8][R4.64+0x4] ;  /* 0x0000040804027980 */ /* 0x000e24000c101900 */
[----:B0-----:R-:W-:-:S05]  /*3af0*/  IADD3 R3, PT, PT, R52, R2, RZ ;  /* 0x0000000234037210 */ /* 0x001fca0007ffe0ff */
[----:B------:R1:W-:Y:S02]  /*3b00*/  ST.E desc[UR8][R4.64+0x4], R3 ;  /* 0x0000040304007985 */ /* 0x0003e4000c101908 */
.L_x_1617:
[----:B------:R-:W-:Y:S05]  /*3b10*/  BSYNC.RECONVERGENT B0 ;  /* 0x0000000000007941 */ /* 0x000fea0003800200 */
.L_x_1616:
        /* <DEDUP_REMOVED lines=10> */
.L_x_1623:
[----:B------:R-:W0:Y:S02]  /*3bc0*/  LDS R2, [R0] ;  /* 0x0000000000027984 */ /* 0x000e240000000800 */
[----:B0-----:R-:W-:-:S05]  /*3bd0*/  HFMA2 R3, R2, 1, 1, R45 ;  /* 0x3c003c0002037831 */ /* 0x001fca000000002d */
[----:B------:R-:W0:Y:S02]  /*3be0*/  ATOMS.CAST.SPIN P0, [R0], R2, R3 ;  /* 0x000000020000758d */ /* 0x000e240001800003 */
[----:B0-----:R-:W-:Y:S05]  /*3bf0*/  @!P0 BRA `(.L_x_1623) ;  /* 0xfffffffc00f08947 */ /* 0x001fea000383ffff */
[----:B------:R-:W-:Y:S05]  /*3c00*/  BRA `(.L_x_1621) ;  /* 0x00000000000c7947 */ /* 0x000fea0003800000 */
.L_x_1622:
[----:B------:R-:W2:Y:S02]  /*3c10*/  LD.E R0, desc[UR8][R4.64] ;  /* 0x0000000804007980 */ /* 0x000ea4000c101900 */
[----:B--2---:R-:W-:-:S05]  /*3c20*/  IADD3 R3, PT, PT, R45, R0, RZ ;  /* 0x000000002d037210 */ /* 0x004fca0007ffe0ff */
[----:B------:R0:W-:Y:S02]  /*3c30*/  ST.E desc[UR8][R4.64], R3 ;  /* 0x0000000304007985 */ /* 0x0001e4000c101908 */
.L_x_1621:
[----:B------:R-:W-:Y:S05]  /*3c40*/  BSYNC.RECONVERGENT B0 ;  /* 0x0000000000007941 */ /* 0x000fea0003800200 */
.L_x_1620:
[----:B------:R1:W-:Y:S02]  /*3c50*/  ATOM.E.ADD.F16x2.RN.STRONG.GPU P0, RZ, desc[UR8][R4.64+0x4], R42 ;  /* 0x8000042a04ff79a2 */ /* 0x0003e4000c10e108 */
[----:B-1----:R-:W-:Y:S05]  /*3c60*/  @P0 EXIT ;  /* 0x000000000000094d */ /* 0x002fea0003800000 */
[----:B------:R-:W1:Y:S02]  /*3c70*/  QSPC.E.S P0, RZ, [R4+0x4] ;  /* 0x0000040004ff73aa */ /* 0x000e640000000500 */
[----:B-1----:R-:W-:Y:S05]  /*3c80*/  @!P0 BRA `(.L_x_1624) ;  /* 0x00000000001c8947 */ /* 0x002fea0003800000 */
[----:B------:R-:W-:-:S04]  /*3c90*/  MOV R2, R4 ;  /* 0x0000000400027202 */ /* 0x000fc80000000f00 */
[----:B------:R-:W-:-:S07]  /*3ca0*/  MOV R0, R2 ;  /* 0x0000000200007202 */ /* 0x000fce0000000f00 */
.L_x_1625:
[----:B------:R-:W0:Y:S02]  /*3cb0*/  LDS R2, [R0+0x4] ;  /* 0x0000040000027984 */ /* 0x000e240000000800 */
[----:B0-----:R-:W-:-:S05]  /*3cc0*/  HADD2 R3, R2, R42 ;  /* 0x0000002a02037230 */ /* 0x001fca0000000000 */
[----:B------:R-:W0:Y:S02]  /*3cd0*/  ATOMS.CAST.SPIN P0, [R0+0x4], R2, R3 ;  /* 0x000004020000758d */ /* 0x000e240001800003 */
[----:B0-----:R-:W-:Y:S05]  /*3ce0*/  @!P0 BRA `(.L_x_1625) ;  /* 0xfffffffc00f08947 */ /* 0x001fea000383ffff */
[----:B------:R-:W-:Y:S05]  /*3cf0*/  EXIT ;  /* 0x000000000000794d */ /* 0x000fea0003800000 */
.L_x_1624:
[----:B------:R-:W0:Y:S02]  /*3d00*/  LD.E R0, desc[UR8][R4.64+0x4] ;  /* 0x0000040804007980 */ /* 0x000e24000c101900 */
[----:B0-----:R-:W-:-:S05]  /*3d10*/  IADD3 R3, PT, PT, R42, R0, RZ ;  /* 0x000000002a037210 */ /* 0x001fca0007ffe0ff */
[----:B------:R-:W-:Y:S01]  /*3d20*/  ST.E desc[UR8][R4.64+0x4], R3 ;  /* 0x0000040304007985 */ /* 0x000fe2000c101908 */
[----:B------:R-:W-:Y:S05]  /*3d30*/  EXIT ;  /* 0x000000000000794d */ /* 0x000fea0003800000 */
.L_x_1626:
        /* <DEDUP_REMOVED lines=12> */
.L_x_1878:


//--------------------- .text._ZN4vllm4gptq33gemm_half_q_half_gptq_3bit_kernelILb1ELi3EEEvPK6__halfPKjS6_S4_PS2_iiiibPKi --------------------------
	.section	.text._ZN4vllm4gptq33gemm_half_q_half_gptq_3bit_kernelILb1ELi3EEEvPK6__halfPKjS6_S4_PS2_iiiibPKi,"ax",@progbits
	.align	128
        .global         _ZN4vllm4gptq33gemm_half_q_half_gptq_3bit_kernelILb1ELi3EEEvPK6__halfPKjS6_S4_PS2_iiiibPKi
        .type           _ZN4vllm4gptq33gemm_half_q_half_gptq_3bit_kernelILb1ELi3EEEvPK6__halfPKjS6_S4_PS2_iiiibPKi,@function
        .size           _ZN4vllm4gptq33gemm_half_q_half_gptq_3bit_kernelILb1ELi3EEEvPK6__halfPKjS6_S4_PS2_iiiibPKi,(.L_x_1879 - _ZN4vllm4gptq33gemm_half_q_half_gptq_3bit_kernelILb1ELi3EEEvPK6__halfPKjS6_S4_PS2_iiiibPKi)
        .other          _ZN4vllm4gptq33gemm_half_q_half_gptq_3bit_kernelILb1ELi3EEEvPK6__halfPKjS6_S4_PS2_iiiibPKi,@"STO_CUDA_ENTRY STV_DEFAULT"
_ZN4vllm4gptq33gemm_half_q_half_gptq_3bit_kernelILb1ELi3EEEvPK6__halfPKjS6_S4_PS2_iiiibPKi:
.text._ZN4vllm4gptq33gemm_half_q_half_gptq_3bit_kernelILb1ELi3EEEvPK6__halfPKjS6_S4_PS2_iiiibPKi:
        /* <DEDUP_REMOVED lines=8> */
[C---:B---3--:R-:W-:Y:S01]  /*0080*/  IADD3 R2, PT, PT, R52.reuse, R7, RZ ;  /* 0x0000000734027210 */ /* 0x048fe20007ffe0ff */
[----:B------:R-:W-:Y:S01]  /*0090*/  IMAD.SHL.U32 R0, R7, 0x4, RZ ;  /* 0x0000000407007824 */ /* 0x000fe200078e00ff */
[----:B-1----:R-:W-:-:S04]  /*00a0*/  VIADDMNMX.U32 R5, R52, 0x80, R3, PT ;  /* 0x0000008034057846 */ /* 0x002fc80003800003 */
        /* <DEDUP_REMOVED lines=14> */
[----:B------:R-:W-:-:S04]  /*0190*/  IMAD R6, R3, UR4, RZ ;  /* 0x0000000403067c24 */ /* 0x000fc8000f8e02ff */
[----:B------:R-:W-:Y:S01]  /*01a0*/  IMAD.IADD R8, R6, 0x1, R3 ;  /* 0x0000000106087824 */ /* 0x000fe200078e0203 */
[----:B------:R-:W-:-:S04]  /*01b0*/  IADD3 R7, P0, PT, R2, R6, RZ ;  /* 0x0000000602077210 */ /* 0x000fc80007f1e0ff */
[----:B------:R-:W-:Y:S02]  /*01c0*/  IADD3 R11, PT, PT, R8, R3, RZ ;  /* 0x00000003080b7210 */ /* 0x000fe40007ffe0ff */
[----:B------:R-:W-:Y:S02]  /*01d0*/  LEA.HI.X.SX32 R10, R6, RZ, 0x1, P0 ;  /* 0x000000ff060a7211 */ /* 0x000fe400000f0eff */
[C---:B------:R-:W-:Y:S02]  /*01e0*/  IADD3 R12, P2, PT, R2.reuse, R8, RZ ;  /* 0x00000008020c7210 */ /* 0x040fe40007f5e0ff */
[----:B------:R-:W-:Y:S02]  /*01f0*/  IADD3 R2, P0, PT, R2, R11, RZ ;  /* 0x0000000b02027210 */ /* 0x000fe40007f1e0ff */
[----:B0-----:R-:W-:Y:S02]  /*0200*/  LEA R6, P1, R7, UR6, 0x1 ;  /* 0x0000000607067c11 */ /* 0x001fe4000f8208ff */
[----:B------:R-:W-:-:S02]  /*0210*/  LEA.HI.X.SX32 R15, R11, RZ, 0x1, P0 ;  /* 0x000000ff0b0f7211 */ /* 0x000fc400000f0eff */
[----:B------:R-:W-:Y:S02]  /*0220*/  LEA.HI.X R7, R7, UR7, R10, 0x1, P1 ;  /* 0x0000000707077c11 */ /* 0x000fe400088f0c0a */
[----:B------:R-:W-:Y:S02]  /*0230*/  LEA.HI.X.SX32 R17, R8, RZ, 0x1, P2 ;  /* 0x000000ff08117211 */ /* 0x000fe400010f0eff */
[----:B------:R-:W-:Y:S02]  /*0240*/  LEA R10, P1, R12, UR6, 0x1 ;  /* 0x000000060c0a7c11 */ /* 0x000fe4000f8208ff */
[----:B------:R-:W-:Y:S01]  /*0250*/  LEA R14, P0, R2, UR6, 0x1 ;  /* 0x00000006020e7c11 */ /* 0x000fe2000f8008ff */
[----:B------:R-:W2:Y:S01]  /*0260*/  LDG.E.U16.CONSTANT R7, desc[UR8][R6.64] ;  /* 0x0000000806077981 */ /* 0x000ea2000c1e9500 */
[----:B------:R-:W-:Y:S02]  /*0270*/  LEA.HI.X R11, R12, UR7, R17, 0x1, P1 ;  /* 0x000000070c0b7c11 */ /* 0x000fe400088f0c11 */
[----:B------:R-:W-:-:S04]  /*0280*/  LEA.HI.X R15, R2, UR7, R15, 0x1, P0 ;  /* 0x00000007020f7c11 */ /* 0x000fc800080f0c0f */
[----:B------:R-:W3:Y:S04]  /*0290*/  LDG.E.U16.CONSTANT R11, desc[UR8][R10.64] ;  /* 0x000000080a0b7981 */ /* 0x000ee8000c1e9500 */
[----:B------:R-:W4:Y:S04]  /*02a0*/  LDG.E.U16.CONSTANT R15, desc[UR8][R14.64] ;  /* 0x000000080e0f7981 */ /* 0x000f28000c1e9500 */
[----:B--2---:R0:W-:Y:S04]  /*02b0*/  STS.U16 [R4], R7 ;  /* 0x0000000704007388 */ /* 0x0041e80000000400 */
[----:B---3--:R0:W-:Y:S04]  /*02c0*/  STS.U16 [R4+0x100], R11 ;  /* 0x0001000b04007388 */ /* 0x0081e80000000400 */
[----:B----4-:R0:W-:Y:S01]  /*02d0*/  STS.U16 [R4+0x200], R15 ;  /* 0x0002000f04007388 */ /* 0x0101e20000000400 */
[----:B------:R-:W-:Y:S05]  /*02e0*/  BRA `(.L_x_1628) ;  /* 0x0000000000687947 */ /* 0x000fea0003800000 */
.L_x_1629:
[----:B------:R-:W-:-:S04]  /*02f0*/  LEA R6, P0, R2, UR10, 0x2 ;  /* 0x0000000a02067c11 */ /* 0x000fc8000f8010ff */
[----:B------:R-:W-:-:S05]  /*0300*/  LEA.HI.X R7, R2, UR11, RZ, 0x2, P0 ;  /* 0x0000000b02077c11 */ /* 0x000fca00080f14ff */
[----:B------:R-:W2:Y:S01]  /*0310*/  LDG.E.CONSTANT R6, desc[UR8][R6.64] ;  /* 0x0000000806067981 */ /* 0x000ea2000c1e9900 */
[----:B------:R-:W-:Y:S01]  /*0320*/  IMAD R17, R3, UR4, RZ ;  /* 0x0000000403117c24 */ /* 0x000fe2000f8e02ff */
[----:B------:R-:W0:Y:S04]  /*0330*/  LDCU.64 UR4, c[0x0][0x380] ;  /* 0x00007000ff0477ac */ /* 0x000e280008000a00 */
[----:B------:R-:W-:-:S05]  /*0340*/  IADD3 R15, PT, PT, R17, R3, RZ ;  /* 0x00000003110f7210 */ /* 0x000fca0007ffe0ff */
[C---:B------:R-:W-:Y:S01]  /*0350*/  IMAD.IADD R19, R15.reuse, 0x1, R3 ;  /* 0x000000010f137824 */ /* 0x040fe200078e0203 */
[----:B--2---:R-:W-:Y:S02]  /*0360*/  SHF.R.S32.HI R2, RZ, 0x1f, R6 ;  /* 0x0000001fff027819 */ /* 0x004fe40000011406 */
[-C--:B------:R-:W-:Y:S02]  /*0370*/  IADD3 R11, P1, PT, R15, R6.reuse, RZ ;  /* 0x000000060f0b7210 */ /* 0x080fe40007f3e0ff */
[-C--:B------:R-:W-:Y:S02]  /*0380*/  IADD3 R16, P0, PT, R17, R6.reuse, RZ ;  /* 0x0000000611107210 */ /* 0x080fe40007f1e0ff */
[----:B------:R-:W-:Y:S02]  /*0390*/  IADD3 R8, P2, PT, R19, R6, RZ ;  /* 0x0000000613087210 */ /* 0x000fe40007f5e0ff */
[-C--:B------:R-:W-:Y:S02]  /*03a0*/  LEA.HI.X.SX32 R12, R15, R2.reuse, 0x1, P1 ;  /* 0x000000020f0c7211 */ /* 0x080fe400008f0eff */
[----:B------:R-:W-:-:S02]  /*03b0*/  LEA.HI.X.SX32 R17, R17, R2, 0x1, P0 ;  /* 0x0000000211117211 */ /* 0x000fc400000f0eff */
[----:B------:R-:W-:Y:S02]  /*03c0*/  LEA.HI.X.SX32 R15, R19, R2, 0x1, P2 ;  /* 0x00000002130f7211 */ /* 0x000fe400010f0eff */
[----:B0-----:R-:W-:Y:S02]  /*03d0*/  LEA R6, P0, R16, UR4, 0x1 ;  /* 0x0000000410067c11 */ /* 0x001fe4000f8008ff */
[C---:B------:R-:W-:Y:S02]  /*03e0*/  LEA R10, P1, R11.reuse, UR4, 0x1 ;  /* 0x000000040b0a7c11 */ /* 0x040fe4000f8208ff */
[----:B------:R-:W-:Y:S02]  /*03f0*/  LEA R14, P2, R8, UR4, 0x1 ;  /* 0x00000004080e7c11 */ /* 0x000fe4000f8408ff */
[----:B------:R-:W-:Y:S02]  /*0400*/  LEA.HI.X R7, R16, UR5, R17, 0x1, P0 ;  /* 0x0000000510077c11 */ /* 0x000fe400080f0c11 */
[----:B------:R-:W-:-:S02]  /*0410*/  LEA.HI.X R11, R11, UR5, R12, 0x1, P1 ;  /* 0x000000050b0b7c11 */ /* 0x000fc400088f0c0c */
[----:B------:R-:W-:Y:S02]  /*0420*/  LEA.HI.X R15, R8, UR5, R15, 0x1, P2 ;  /* 0x00000005080f7c11 */ /* 0x000fe400090f0c0f */
[----:B------:R-:W2:Y:S04]  /*0430*/  LDG.E.U16.CONSTANT R7, desc[UR8][R6.64] ;  /* 0x0000000806077981 */ /* 0x000ea8000c1e9500 */
[----:B------:R-:W3:Y:S04]  /*0440*/  LDG.E.U16.CONSTANT R11, desc[UR8][R10.64] ;  /* 0x000000080a0b7981 */ /* 0x000ee8000c1e9500 */
[----:B------:R-:W4:Y:S04]  /*0450*/  LDG.E.U16.CONSTANT R15, desc[UR8][R14.64] ;  /* 0x000000080e0f7981 */ /* 0x000f28000c1e9500 */
[----:B--2---:R1:W-:Y:S04]  /*0460*/  STS.U16 [R4], R7 ;  /* 0x0000000704007388 */ /* 0x0043e80000000400 */
[----:B---3--:R1:W-:Y:S04]  /*0470*/  STS.U16 [R4+0x100], R11 ;  /* 0x0001000b04007388 */ /* 0x0083e80000000400 */
[----:B----4-:R1:W-:Y:S02]  /*0480*/  STS.U16 [R4+0x200], R15 ;  /* 0x0002000f04007388 */ /* 0x0103e40000000400 */
.L_x_1628:
[----:B------:R-:W-:Y:S05]  /*0490*/  BSYNC.RECONVERGENT B0 ;  /* 0x0000000000007941 */ /* 0x000fea0003800200 */
.L_x_1627:
        /* <DEDUP_REMOVED lines=11> */
[----:B0-----:R-:W-:Y:S02]  /*0550*/  HFMA2 R10, -RZ, RZ, 0, 0 ;  /* 0x00000000ff0a7431 */ /* 0x001fe400000001ff */
[----:B--2---:R-:W-:-:S04]  /*0560*/  IMAD.MOV R8, RZ, RZ, -R11 ;  /* 0x000000ffff087224 */ /* 0x004fc800078e0a0b */
        /* <DEDUP_REMOVED lines=8> */
[----:B------:R-:W-:Y:S01]  /*05f0*/  @!P2 IMAD.IADD R2, R2, 0x1, -R7 ;  /* 0x000000010202a824 */ /* 0x000fe200078e0a07 */
[----:B------:R-:W-:Y:S02]  /*0600*/  @!P2 IADD3 R11, PT, PT, R11, 0x1, RZ ;  /* 0x000000010b0ba810 */ /* 0x000fe40007ffe0ff */
[----:B------:R-:W-:Y:S02]  /*0610*/  ISETP.NE.AND P2, PT, R4, RZ, PT ;  /* 0x000000ff0400720c */ /* 0x000fe40003f45270 */
[----:B------:R-:W-:Y:S02]  /*0620*/  ISETP.GE.U32.AND P0, PT, R2, R7, PT ;  /* 0x000000070200720c */ /* 0x000fe40003f06070 */
[----:B------:R-:W-:-:S04]  /*0630*/  LOP3.LUT R2, R3, R4, RZ, 0x3c, !PT ;  /* 0x0000000403027212 */ /* 0x000fc800078e3cff */
[----:B------:R-:W-:-:S07]  /*0640*/  ISETP.GE.AND P1, PT, R2, RZ, PT ;  /* 0x000000ff0200720c */ /* 0x000fce0003f26270 */
[----:B------:R-:W-:-:S06]  /*0650*/  @P0 IADD3 R11, PT, PT, R11, 0x1, RZ ;  /* 0x000000010b0b0810 */ /* 0x000fcc0007ffe0ff */
[----:B------:R-:W-:Y:S01]  /*0660*/  @!P1 IMAD.MOV R11, RZ, RZ, -R11 ;  /* 0x000000ffff0b9224 */ /* 0x000fe200078e0a0b */
        /* <DEDUP_REMOVED lines=8> */
[----:B0-----:R-:W-:Y:S02]  /*06f0*/  IMAD.MOV.U32 R14, RZ, RZ, RZ ;  /* 0x000000ffff0e7224 */ /* 0x001fe400078e00ff */
[----:B--2---:R-:W-:-:S04]  /*0700*/  IMAD R7, R7, R15, RZ ;  /* 0x0000000f07077224 */ /* 0x004fc800078e02ff */
[----:B------:R-:W-:-:S06]  /*0710*/  IMAD.HI.U32 R15, R15, R7, R14 ;  /* 0x000000070f0f7227 */ /* 0x000fcc00078e000e */
[----:B------:R-:W-:-:S05]  /*0720*/  IMAD.HI.U32 R7, R15, R52, RZ ;  /* 0x000000340f077227 */ /* 0x000fca00078e00ff */
[----:B------:R-:W-:-:S05]  /*0730*/  IADD3 R4, PT, PT, RZ, -R7, RZ ;  /* 0x80000007ff047210 */ /* 0x000fca0007ffe0ff */
[----:B------:R-:W-:-:S05]  /*0740*/  IMAD R4, R11, R4, R52 ;  /* 0x000000040b047224 */ /* 0x000fca00078e0234 */
[----:B------:R-:W-:-:S13]  /*0750*/  ISETP.GE.U32.AND P2, PT, R4, R11, PT ;  /* 0x0000000b0400720c */ /* 0x000fda0003f46070 */
[----:B------:R-:W-:Y:S01]  /*0760*/  @P2 IADD3 R4, PT, PT, -R11, R4, RZ ;  /* 0x000000040b042210 */ /* 0x000fe20007ffe1ff */
[----:B------:R-:W-:Y:S01]  /*0770*/  @P2 VIADD R7, R7, 0x1 ;  /* 0x0000000107072836 */ /* 0x000fe20000000000 */
[----:B------:R-:W-:Y:S02]  /*0780*/  ISETP.GT.U32.AND P2, PT, R2, 0x4, PT ;  /* 0x000000040200780c */ /* 0x000fe40003f44070 */
[----:B------:R-:W-:-:S11]  /*0790*/  ISETP.GE.U32.AND P0, PT, R4, R11, PT ;  /* 0x0000000b0400720c */ /* 0x000fd60003f06070 */
[----:B------:R-:W0:Y:S01]  /*07a0*/  @!P2 LDC.64 R14, c[0x0][0x390] ;  /* 0x0000e400ff0eab82 */ /* 0x000e220000000a00 */
[----:B------:R-:W-:Y:S01]  /*07b0*/  @!P2 IMAD R4, R9, 0x3, RZ ;  /* 0x000000030904a824 */ /* 0x000fe200078e02ff */
[----:B------:R-:W-:Y:S02]  /*07c0*/  @P0 IADD3 R7, PT, PT, R7, 0x1, RZ ;  /* 0x0000000107070810 */ /* 0x000fe40007ffe0ff */
[----:B------:R-:W-:Y:S02]  /*07d0*/  @!P1 LOP3.LUT R7, RZ, R11, RZ, 0x33, !PT ;  /* 0x0000000bff079212 */ /* 0x000fe400078e33ff */
[----:B------:R-:W-:-:S03]  /*07e0*/  @!P2 SHF.R.S32.HI R19, RZ, 0x1f, R4 ;  /* 0x0000001fff13a819 */ /* 0x000fc60000011404 */
[----:B------:R-:W-:Y:S01]  /*07f0*/  @!P2 IMAD R0, R7, R6, RZ ;  /* 0x000000060700a224 */ /* 0x000fe200078e02ff */
[----:B------:R-:W-:-:S04]  /*0800*/  @!P2 LEA.HI R19, R19, R4, RZ, 0x5 ;  /* 0x000000041313a211 */ /* 0x000fc800078f28ff */
[----:B------:R-:W-:Y:S02]  /*0810*/  @!P2 SHF.R.S32.HI R17, RZ, 0x1f, R0 ;  /* 0x0000001fff11a819 */ /* 0x000fe40000011400 */
[----:B------:R-:W-:Y:S02]  /*0820*/  @!P2 SHF.R.S32.HI R8, RZ, 0x5, R19 ;  /* 0x00000005ff08a819 */ /* 0x000fe40000011413 */
[----:B------:R-:W-:-:S04]  /*0830*/  @!P2 LEA.HI R17, R17, R0, RZ, 0x5 ;  /* 0x000000001111a211 */ /* 0x000fc800078f28ff */
        /* <DEDUP_REMOVED lines=33> */
.L_x_1632:
        /* <DEDUP_REMOVED lines=18> */
.L_x_1633:
        /* <DEDUP_REMOVED lines=22> */
.L_x_1631:
[----:B------:R-:W-:Y:S05]  /*0cd0*/  BSYNC.RECONVERGENT B0 ;  /* 0x0000000000007941 */ /* 0x000fea0003800200 */
.L_x_1630:
[----:B------:R-:W0:Y:S01]  /*0ce0*/  LDC.64 R14, c[0x0][0x398] ;  /* 0x0000e600ff0e7b82 */ /* 0x000e220000000a00 */
[----:B------:R-:W-:Y:S01]  /*0cf0*/  ISETP.GE.U32.AND P0, PT, R52, R3, PT ;  /* 0x000000033400720c */ /* 0x000fe20003f06070 */
[----:B------:R-:W-:Y:S01]  /*0d00*/  IMAD R9, R7, R6, R9 ;  /* 0x0000000607097224 */ /* 0x000fe200078e0209 */
        /* <DEDUP_REMOVED lines=8> */
[----:B------:R-:W0:Y:S01]  /*0d90*/  S2UR UR5, SR_CgaCtaId ;  /* 0x00000000000579c3 */ /* 0x000e220000008800 */
[----:B------:R-:W5:Y:S01]  /*0da0*/  LDG.E.CONSTANT R0, desc[UR8][R14.64] ;  /* 0x000000080e007981 */ /* 0x000f62000c1e9900 */
[----:B------:R-:W1:Y:S03]  /*0db0*/  I2F.F16 R12, -0x80 ;  /* 0xffffff80000c7906 */ /* 0x000e660000200c00 */
[----:B------:R2:W5:Y:S01]  /*0dc0*/  LDG.E.CONSTANT R2, desc[UR8][R14.64+0x4] ;  /* 0x000004080e027981 */ /* 0x000562000c1e9900 */
[----:B------:R-:W-:Y:S01]  /*0dd0*/  IADD3 R10, PT, PT, R52, R11, RZ ;  /* 0x0000000b340a7210 */ /* 0x000fe20007ffe0ff */
[----:B------:R-:W-:Y:S01]  /*0de0*/  UMOV UR4, 0x400 ;  /* 0x0000040000047882 */ /* 0x000fe20000000000 */
[--C-:B------:R-:W-:Y:S01]  /*0df0*/  SHF.R.U32.HI R48, RZ, 0x9, R16.reuse ;  /* 0x00000009ff307819 */ /* 0x100fe20000011610 */
[----:B------:R-:W3:Y:S01]  /*0e00*/  LDCU UR7, c[0x0][0x3ac] ;  /* 0x00007580ff0777ac */ /* 0x000ee20008000800 */
[----:B------:R-:W-:-:S02]  /*0e10*/  SHF.R.U32.HI R49, RZ, 0x6, R16 ;  /* 0x00000006ff317819 */ /* 0x000fc40000011610 */
[----:B------:R-:W-:Y:S01]  /*0e20*/  SHF.R.U32.HI R11, RZ, 0x3, R16 ;  /* 0x00000003ff0b7819 */ /* 0x000fe20000011610 */
[----:B------:R-:W4:Y:S01]  /*0e30*/  LDCU.U8 UR6, c[0x0][0x3b8] ;  /* 0x00007700ff0677ac */ /* 0x000f220008000000 */
[----:B------:R-:W-:Y:S01]  /*0e40*/  PRMT R4, RZ, 0x7610, R4 ;  /* 0x00007610ff047816 */ /* 0x000fe20000000004 */
[----:B--2---:R-:W2:Y:S01]  /*0e50*/  I2F.F16 R15, -0x10 ;  /* 0xfffffff0000f7906 */ /* 0x004ea20000200c00 */
[----:B------:R-:W-:Y:S02]  /*0e60*/  LOP3.LUT R14, R16, 0x7, RZ, 0xc0, !PT ;  /* 0x00000007100e7812 */ /* 0x000fe400078ec0ff */
[----:B------:R-:W-:Y:S02]  /*0e70*/  LOP3.LUT R48, R48, 0x7, RZ, 0xc0, !PT ;  /* 0x0000000730307812 */ /* 0x000fe400078ec0ff */
[----:B------:R-:W-:Y:S02]  /*0e80*/  LOP3.LUT R49, R49, 0x7, RZ, 0xc0, !PT ;  /* 0x0000000731317812 */ /* 0x000fe400078ec0ff */
[----:B------:R-:W-:-:S02]  /*0e90*/  LOP3.LUT R11, R11, 0x7, RZ, 0xc0, !PT ;  /* 0x000000070b0b7812 */ /* 0x000fc400078ec0ff */
[----:B------:R-:W-:Y:S01]  /*0ea0*/  MOV R13, R10 ;  /* 0x0000000a000d7202 */ /* 0x000fe20000000f00 */
[----:B01----:R-:W-:-:S12]  /*0eb0*/  ULEA UR4, UR5, UR4, 0x18 ;  /* 0x0000000405047291 */ /* 0x003fd8000f8ec0ff */
.L_x_1641:
[----:B------:R-:W-:-:S13]  /*0ec0*/  ISETP.NE.AND P0, PT, R52, R13, PT ;  /* 0x0000000d3400720c */ /* 0x000fda0003f05270 */
[----:B------:R-:W-:Y:S05]  /*0ed0*/  @P0 BRA `(.L_x_1635) ;  /* 0x00000004005c0947 */ /* 0x000fea0003800000 */
[----:B-----5:R-:W0:Y:S01]  /*0ee0*/  S2R R0, SR_TID.X ;  /* 0x0000000000007919 */ /* 0x020e220000002100 */
[----:B------:R-:W-:Y:S01]  /*0ef0*/  BSSY.RECONVERGENT B0, `(.L_x_1636) ;  /* 0x0000046000007945 */ /* 0x000fe20003800200 */
[----:B------:R-:W-:Y:S01]  /*0f00*/  IADD3 R7, PT, PT, R7, 0x1, RZ ;  /* 0x0000000107077810 */ /* 0x000fe20007ffe0ff */
[----:B0-----:R-:W-:-:S05]  /*0f10*/  IMAD.SHL.U32 R14, R0, 0x4, RZ ;  /* 0x00000004000e7824 */ /* 0x001fca00078e00ff */
[----:B------:R-:W-:-:S04]  /*0f20*/  LOP3.LUT R0, R14, 0x1c, RZ, 0xc0, !PT ;  /* 0x0000001c0e007812 */ /* 0x000fc800078ec0ff */
[C---:B------:R-:W-:Y:S01]  /*0f30*/  ISETP.GT.U32.AND P0, PT, R0.reuse, 0x4, PT ;  /* 0x000000040000780c */ /* 0x040fe20003f04070 */
[----:B------:R-:W-:-:S12]  /*0f40*/  IMAD R6, R0, 0x3, RZ ;  /* 0x0000000300067824 */ /* 0x000fd800078e02ff */
[----:B------:R-:W-:Y:S05]  /*0f50*/  @P0 BRA `(.L_x_1637) ;  /* 0x00000000002c0947 */ /* 0x000fea0003800000 */
[----:B---3--:R-:W-:Y:S01]  /*0f60*/  MOV R2, UR7 ;  /* 0x0000000700027c02 */ /* 0x008fe20008000f00 */
[----:B------:R-:W0:Y:S04]  /*0f70*/  LDC.64 R16, c[0x0][0x390] ;  /* 0x0000e400ff107b82 */ /* 0x000e280000000a00 */
[----:B------:R-:W-:-:S05]  /*0f80*/  IMAD R0, R7, R2, RZ ;  /* 0x0000000207007224 */ /* 0x000fca00078e02ff */
[----:B------:R-:W-:-:S04]  /*0f90*/  SHF.R.S32.HI R11, RZ, 0x1f, R0 ;  /* 0x0000001fff0b7819 */ /* 0x000fc80000011400 */
[----:B------:R-:W-:-:S04]  /*0fa0*/  LEA.HI R11, R11, R0, RZ, 0x5 ;  /* 0x000000000b0b7211 */ /* 0x000fc800078f28ff */
[----:B------:R-:W-:-:S05]  /*0fb0*/  SHF.R.S32.HI R11, RZ, 0x5, R11 ;  /* 0x00000005ff0b7819 */ /* 0x000fca000001140b */
[----:B------:R-:W-:-:S04]  /*0fc0*/  IMAD R11, R11, 0x3, R8 ;  /* 0x000000030b0b7824 */ /* 0x000fc800078e0208 */
[----:B0-----:R-:W-:-:S06]  /*0fd0*/  IMAD.WIDE R16, R11, 0x4, R16 ;  /* 0x000000040b107825 */ /* 0x001fcc00078e0210 */
[----:B------:R-:W3:Y:S02]  /*0fe0*/  LDG.E.CONSTANT R17, desc[UR8][R16.64] ;  /* 0x0000000810117981 */ /* 0x000ee4000c1e9900 */
[----:B---3--:R-:W-:Y:S01]  /*0ff0*/  SHF.R.U32.HI R6, RZ, R6, R17 ;  /* 0x00000006ff067219 */ /* 0x008fe20000011611 */
[----:B------:R-:W-:Y:S06]  /*1000*/  BRA `(.L_x_1638) ;  /* 0x0000000000d07947 */ /* 0x000fec0003800000 */
.L_x_1637:
[----:B------:R-:W-:-:S13]  /*1010*/  ISETP.NE.AND P0, PT, R0, 0x8, PT ;  /* 0x000000080000780c */ /* 0x000fda0003f05270 */
[----:B------:R-:W-:Y:S05]  /*1020*/  @P0 BRA `(.L_x_1639) ;  /* 0x0000000000340947 */ /* 0x000fea0003800000 */
[----:B---3--:R-:W-:Y:S01]  /*1030*/  IMAD.U32 R2, RZ, RZ, UR7 ;  /* 0x00000007ff027e24 */ /* 0x008fe2000f8e00ff */
[----:B------:R-:W0:Y:S03]  /*1040*/  LDC.64 R16, c[0x0][0x390] ;  /* 0x0000e400ff107b82 */ /* 0x000e260000000a00 */
[----:B------:R-:W-:-:S05]  /*1050*/  IMAD R0, R7, R2, RZ ;  /* 0x0000000207007224 */ /* 0x000fca00078e02ff */
[----:B------:R-:W-:-:S04]  /*1060*/  SHF.R.S32.HI R11, RZ, 0x1f, R0 ;  /* 0x0000001fff0b7819 */ /* 0x000fc80000011400 */
[----:B------:R-:W-:-:S04]  /*1070*/  LEA.HI R11, R11, R0, RZ, 0x5 ;  /* 0x000000000b0b7211 */ /* 0x000fc800078f28ff */
[----:B------:R-:W-:-:S05]  /*1080*/  SHF.R.S32.HI R11, RZ, 0x5, R11 ;  /* 0x00000005ff0b7819 */ /* 0x000fca000001140b */
[----:B------:R-:W-:-:S04]  /*1090*/  IMAD R11, R11, 0x3, R8 ;  /* 0x000000030b0b7824 */ /* 0x000fc800078e0208 */
[----:B0-----:R-:W-:-:S05]  /*10a0*/  IMAD.WIDE R16, R11, 0x4, R16 ;  /* 0x000000040b107825 */ /* 0x001fca00078e0210 */
[----:B------:R-:W3:Y:S04]  /*10b0*/  LDG.E.CONSTANT R11, desc[UR8][R16.64] ;  /* 0x00000008100b7981 */ /* 0x000ee8000c1e9900 */
[----:B------:R-:W3:Y:S02]  /*10c0*/  LDG.E.CONSTANT R0, desc[UR8][R16.64+0x4] ;  /* 0x0000040810007981 */ /* 0x000ee4000c1e9900 */
[----:B---3--:R-:W-:-:S04]  /*10d0*/  SHF.L.W.U32.HI R0, R11, 0x8, R0 ;  /* 0x000000080b007819 */ /* 0x008fc80000010e00 */
[----:B------:R-:W-:Y:S01]  /*10e0*/  LOP3.LUT R6, R0, 0xfff, RZ, 0xc0, !PT ;  /* 0x00000fff00067812 */ /* 0x000fe200078ec0ff */
[----:B------:R-:W-:Y:S06]  /*10f0*/  BRA `(.L_x_1638) ;  /* 0x0000000000947947 */ /* 0x000fec0003800000 */
.L_x_1639:
[----:B------:R-:W-:-:S13]  /*1100*/  ISETP.GT.U32.AND P0, PT, R0, 0x10, PT ;  /* 0x000000100000780c */ /* 0x000fda0003f04070 */
        /* <DEDUP_REMOVED lines=9> */
[----:B------:R-:W3:Y:S01]  /*11a0*/  LDG.E.CONSTANT R17, desc[UR8][R16.64] ;  /* 0x0000000810117981 */ /* 0x000ee2000c1e9900 */
[----:B------:R-:W-:-:S04]  /*11b0*/  IADD3 R6, PT, PT, R6, -0x20, RZ ;  /* 0xffffffe006067810 */ /* 0x000fc80007ffe0ff */
[----:B---3--:R-:W-:Y:S01]  /*11c0*/  SHF.R.U32.HI R6, RZ, R6, R17 ;  /* 0x00000006ff067219 */ /* 0x008fe20000011611 */
[----:B------:R-:W-:Y:S06]  /*11d0*/  BRA `(.L_x_1638) ;  /* 0x00000000005c7947 */ /* 0x000fec0003800000 */
.L_x_1640:
[----:B------:R-:W-:Y:S01]  /*11e0*/  ISETP.NE.AND P0, PT, R0, 0x14, PT ;  /* 0x000000140000780c */ /* 0x000fe20003f05270 */
[----:B------:R-:W0:-:S12]  /*11f0*/  LDC.64 R18, c[0x0][0x390] ;  /* 0x0000e400ff127b82 */ /* 0x000e180000000a00 */
[----:B---3--:R-:W-:-:S04]  /*1200*/  @!P0 IMAD.U32 R2, RZ, RZ, UR7 ;  /* 0x00000007ff028e24 */ /* 0x008fc8000f8e00ff */
        /* <DEDUP_REMOVED lines=11> */
[----:B------:R-:W3:Y:S01]  /*12c0*/  @!P0 LDG.E.CONSTANT R0, desc[UR8][R16.64] ;  /* 0x0000000810008981 */ /* 0x000ee2000c1e9900 */
[----:B------:R-:W-:-:S03]  /*12d0*/  @P0 IMAD R13, R13, 0x3, R8 ;  /* 0x000000030d0d0824 */ /* 0x000fc600078e0208 */
[----:B------:R-:W3:Y:S01]  /*12e0*/  @!P0 LDG.E.CONSTANT R11, desc[UR8][R16.64+0x4] ;  /* 0x00000408100b8981 */ /* 0x000ee2000c1e9900 */
[----:B------:R-:W-:-:S06]  /*12f0*/  @P0 IMAD.WIDE R18, R13, 0x4, R18 ;  /* 0x000000040d120825 */ /* 0x000fcc00078e0212 */
[----:B------:R-:W5:Y:S01]  /*1300*/  @P0 LDG.E.CONSTANT R19, desc[UR8][R18.64] ;  /* 0x0000000812130981 */ /* 0x000f62000c1e9900 */
[----:B---3--:R-:W-:Y:S02]  /*1310*/  @!P0 SHF.L.W.U32.HI R11, R0, 0x4, R11 ;  /* 0x00000004000b8819 */ /* 0x008fe40000010e0b */
[----:B------:R-:W-:Y:S02]  /*1320*/  @P0 IADD3 R0, PT, PT, R6, -0x40, RZ ;  /* 0xffffffc006000810 */ /* 0x000fe40007ffe0ff */
[----:B------:R-:W-:Y:S02]  /*1330*/  @!P0 LOP3.LUT R6, R11, 0xfff, RZ, 0xc0, !PT ;  /* 0x00000fff0b068812 */ /* 0x000fe400078ec0ff */
[----:B-----5:R-:W-:-:S07]  /*1340*/  @P0 SHF.R.U32.HI R6, RZ, R0, R19 ;  /* 0x00000000ff060219 */ /* 0x020fce0000011613 */
.L_x_1638:
[----:B----4-:R-:W-:Y:S05]  /*1350*/  BSYNC.RECONVERGENT B0 ;  /* 0x0000000000007941 */ /* 0x010fea0003800200 */
.L_x_1636:
[----:B------:R-:W0:Y:S01]  /*1360*/  S2R R11, SR_CTAID.X ;  /* 0x00000000000b7919 */ /* 0x000e220000002500 */
[----:B------:R-:W1:Y:S01]  /*1370*/  LDC.64 R16, c[0x0][0x398] ;  /* 0x0000e600ff107b82 */ /* 0x000e620000000a00 */
[----:B0-----:R-:W-:-:S04]  /*1380*/  IMAD R11, R11, 0x200, R14 ;  /* 0x000002000b0b7824 */ /* 0x001fc800078e020e */
[----:B------:R-:W-:-:S04]  /*1390*/  IMAD R11, R7, R2, R11 ;  /* 0x00000002070b7224 */ /* 0x000fc800078e020b */
[----:B-1----:R-:W-:-:S05]  /*13a0*/  IMAD.WIDE R16, R11, 0x2, R16 ;  /* 0x000000020b107825 */ /* 0x002fca00078e0210 */
[----:B------:R0:W5:Y:S04]  /*13b0*/  LDG.E.CONSTANT R0, desc[UR8][R16.64] ;  /* 0x0000000810007981 */ /* 0x000168000c1e9900 */
        /* <DEDUP_REMOVED lines=9> */
.L_x_1635:
[----:B------:R0:W3:Y:S01]  /*1450*/  LDG.E.128.CONSTANT R16, desc[UR8][R86.64] ;  /* 0x0000000856107981 */ /* 0x0000e2000c1e9d00 */
[----:B------:R-:W0:Y:S03]  /*1460*/  LDC R6, c[0x0][0x3ac] ;  /* 0x0000eb00ff067b82 */ /* 0x000e260000000800 */
[----:B------:R-:W1:Y:S01]  /*1470*/  LDS.128 R36, [UR4] ;  /* 0x00000004ff247984 */ /* 0x000e620008000c00 */
[----:B0-----:R-:W-:-:S05]  /*1480*/  IMAD.WIDE R86, R6, 0x4, R86 ;  /* 0x0000000406567825 */ /* 0x001fca00078e0256 */
[----:B------:R0:W3:Y:S01]  /*1490*/  LDG.E.128.CONSTANT R20, desc[UR8][R86.64] ;  /* 0x0000000856147981 */ /* 0x0000e2000c1e9d00 */
[----:B----4-:R-:W-:Y:S01]  /*14a0*/  UPRMT UR5, UR6, 0x8880, URZ ;  /* 0x0000888006057896 */ /* 0x010fe200080000ff */
[----:B--2---:R-:W-:-:S03]  /*14b0*/  PRMT R24, R12, 0x5410, R15 ;  /* 0x000054100c187816 */ /* 0x004fc6000000000f */
[----:B------:R-:W-:-:S04]  /*14c0*/  UISETP.NE.AND UP0, UPT, UR5, URZ, UPT ;  /* 0x000000ff0500728c */ /* 0x000fc8000bf05270 */
[----:B------:R-:W-:Y:S01]  /*14d0*/  USEL UR5, URZ, 0x1, UP0 ;  /* 0x00000001ff057887 */ /* 0x000fe20008000000 */
[----:B0-----:R-:W-:-:S05]  /*14e0*/  IMAD.WIDE R86, R6, 0x4, R86 ;  /* 0x0000000406567825 */ /* 0x001fca00078e0256 */
[----:B------:R-:W-:Y:S01]  /*14f0*/  IADD3 R75, PT, PT, R14, UR5, RZ ;  /* 0x000000050e4b7c10 */ /* 0x000fe2000fffe0ff */
[----:B------:R-:W-:Y:S01]  /*1500*/  VIADD R70, R11, UR5 ;  /* 0x000000050b467c36 */ /* 0x000fe20008000000 */
[----:B------:R-:W-:Y:S02]  /*1510*/  IADD3 R68, PT, PT, R49, UR5, RZ ;  /* 0x0000000531447c10 */ /* 0x000fe4000fffe0ff */
[----:B------:R-:W-:Y:S01]  /*1520*/  IADD3 R66, PT, PT, R48, UR5, RZ ;  /* 0x0000000530427c10 */ /* 0x000fe2000fffe0ff */
[----:B------:R0:W2:Y:S08]  /*1530*/  I2F.F16 R69, R75 ;  /* 0x0000004b00457306 */ /* 0x0000b00000200c00 */
[----:B------:R4:W1:Y:S01]  /*1540*/  I2F.F16 R55, R68 ;  /* 0x0000004400377306 */ /* 0x0008620000200c00 */
[----:B0-----:R-:W-:Y:S01]  /*1550*/  LOP3.LUT R75, R75, 0xe400, RZ, 0xfc, !PT ;  /* 0x0000e4004b4b7812 */ /* 0x001fe200078efcff */
[----:B--2---:R-:W-:-:S06]  /*1560*/  HADD2 R69, R24, -R69.H0_H0 ;  /* 0xa000004518457230 */ /* 0x004fcc0000000000 */
[----:B------:R0:W2:Y:S01]  /*1570*/  I2F.F16 R67, R70 ;  /* 0x0000004600437306 */ /* 0x0000a20000200c00 */
[----:B----4-:R-:W-:Y:S01]  /*1580*/  LOP3.LUT R68, R68, 0xe400, RZ, 0xfc, !PT ;  /* 0x0000e40044447812 */ /* 0x010fe200078efcff */
[----:B-1----:R-:W-:-:S06]  /*1590*/  HADD2 R55, R24, -R55.H0_H0 ;  /* 0xa000003718377230 */ /* 0x002fcc0000000000 */
[----:B------:R1:W4:Y:S01]  /*15a0*/  I2F.F16 R54, R66 ;  /* 0x0000004200367306 */ /* 0x0003220000200c00 */
[----:B0-----:R-:W-:Y:S01]  /*15b0*/  LOP3.LUT R70, R70, 0xe400, RZ, 0xfc, !PT ;  /* 0x0000e40046467812 */ /* 0x001fe200078efcff */
[C---:B--2---:R-:W-:Y:S01]  /*15c0*/  HADD2 R67, R24.reuse, -R67.H0_H0 ;  /* 0xa000004318437230 */ /* 0x044fe20000000000 */
[----:B-1----:R-:W-:Y:S01]  /*15d0*/  LOP3.LUT R66, R66, 0xe400, RZ, 0xfc, !PT ;  /* 0x0000e40042427812 */ /* 0x002fe200078efcff */
[----:B----4-:R-:W-:Y:S02]  /*15e0*/  HADD2 R54, R24, -R54.H0_H0 ;  /* 0xa000003618367230 */ /* 0x010fe40000000000 */
[----:B------:R-:W0:Y:S01]  /*15f0*/  LDS.128 R24, [UR4+0x100] ;  /* 0x00010004ff187984 */ /* 0x000e220008000c00 */
[C---:B---3--:R-:W-:Y:S02]  /*1600*/  LOP3.LUT R28, R16.reuse, 0x70007, RZ, 0xc0, !PT ;  /* 0x00070007101c7812 */ /* 0x048fe400078ec0ff */
[----:B------:R-:W-:Y:S02]  /*1610*/  LOP3.LUT R29, R16, 0x380038, RZ, 0xc0, !PT ;  /* 0x00380038101d7812 */ /* 0x000fe400078ec0ff */
[----:B------:R-:W-:-:S02]  /*1620*/  LOP3.LUT R30, R17, 0x70007, RZ, 0xc0, !PT ;  /* 0x00070007111e7812 */ /* 0x000fc400078ec0ff */
[----:B------:R-:W-:Y:S02]  /*1630*/  LOP3.LUT R31, R17, 0x380038, RZ, 0xc0, !PT ;  /* 0x00380038111f7812 */ /* 0x000fe400078ec0ff */
[----:B------:R-:W-:Y:S02]  /*1640*/  LOP3.LUT R40, R28, 0x64006400, RZ, 0xfc, !PT ;  /* 0x640064001c287812 */ /* 0x000fe400078efcff */
[----:B------:R-:W-:Y:S02]  /*1650*/  LOP3.LUT R32, R29, 0x64006400, RZ, 0xfc, !PT ;  /* 0x640064001d207812 */ /* 0x000fe400078efcff */
[----:B------:R-:W-:Y:S02]  /*1660*/  LOP3.LUT R33, R30, 0x64006400, RZ, 0xfc, !PT ;  /* 0x640064001e217812 */ /* 0x000fe400078efcff */
[----:B------:R-:W-:Y:S02]  /*1670*/  LOP3.LUT R34, R31, 0x64006400, RZ, 0xfc, !PT ;  /* 0x640064001f227812 */ /* 0x000fe400078efcff */
[----:B------:R-:W2:Y:S01]  /*1680*/  LDG.E.128.CONSTANT R28, desc[UR8][R86.64] ;  /* 0x00000008561c7981 */ /* 0x000ea2000c1e9d00 */
[----:B------:R-:W-:-:S02]  /*1690*/  LOP3.LUT R35, R18, 0x70007, RZ, 0xc0, !PT ;  /* 0x0007000712237812 */ /* 0x000fc400078ec0ff */
[----:B------:R-:W-:Y:S02]  /*16a0*/  LOP3.LUT R42, R19, 0x70007, RZ, 0xc0, !PT ;  /* 0x00070007132a7812 */ /* 0x000fe400078ec0ff */
[----:B------:R-:W-:Y:S01]  /*16b0*/  LOP3.LUT R35, R35, 0x64006400, RZ, 0xfc, !PT ;  /* 0x6400640023237812 */ /* 0x000fe200078efcff */
[----:B------:R-:W-:Y:S01]  /*16c0*/  HADD2 R40, R40, R75.H0_H0 ;  /* 0x2000004b28287230 */ /* 0x000fe20000000000 */
[----:B------:R-:W-:Y:S02]  /*16d0*/  LOP3.LUT R41, R18, 0x380038, RZ, 0xc0, !PT ;  /* 0x0038003812297812 */ /* 0x000fe400078ec0ff */
[----:B------:R-:W-:Y:S01]  /*16e0*/  LOP3.LUT R57, R42, 0x64006400, RZ, 0xfc, !PT ;  /* 0x640064002a397812 */ /* 0x000fe200078efcff */
[----:B------:R-:W-:Y:S01]  /*16f0*/  HADD2 R56, R35, R68.H0_H0 ;  /* 0x2000004423387230 */ /* 0x000fe20000000000 */
[----:B------:R-:W-:Y:S02]  /*1700*/  LOP3.LUT R43, R19, 0x380038, RZ, 0xc0, !PT ;  /* 0x00380038132b7812 */ /* 0x000fe400078ec0ff */
[----:B------:R-:W-:Y:S01]  /*1710*/  LOP3.LUT R58, R41, 0x64006400, RZ, 0xfc, !PT ;  /* 0x64006400293a7812 */ /* 0x000fe200078efcff */
[----:B------:R-:W-:Y:S01]  /*1720*/  HADD2 R44, R33, R70.H0_H0 ;  /* 0x20000046212c7230 */ /* 0x000fe20000000000 */
[----:B------:R-:W-:Y:S01]  /*1730*/  LOP3.LUT R43, R43, 0x64006400, RZ, 0xfc, !PT ;  /* 0x640064002b2b7812 */ /* 0x000fe200078efcff */
[----:B------:R-:W-:-:S02]  /*1740*/  HADD2 R57, R57, R66.H0_H0 ;  /* 0x2000004239397230 */ /* 0x000fc40000000000 */
[-C--:B------:R-:W-:Y:S02]  /*1750*/  HFMA2 R41, R40, R36.reuse, RZ ;  /* 0x0000002428297231 */ /* 0x080fe400000000ff */
[-C--:B------:R-:W-:Y:S02]  /*1760*/  HFMA2 R33, R56, R36.reuse, RZ ;  /* 0x0000002438217231 */ /* 0x080fe400000000ff */
[----:B------:R-:W-:Y:S02]  /*1770*/  HFMA2 R83, R32, 0.125, 0.125, R69.H0_H0 ;  /* 0x3000300020537831 */ /* 0x000fe40000040045 */
[----:B------:R-:W-:Y:S02]  /*1780*/  HFMA2 R58, R58, 0.125, 0.125, R55.H0_H0 ;  /* 0x300030003a3a7831 */ /* 0x000fe40000040037 */
[-C--:B------:R-:W-:Y:S02]  /*1790*/  HFMA2 R42, R44, R36.reuse, RZ.H0_H0 ;  /* 0x000000242c2a7231 */ /* 0x080fe400000400ff */
[----:B------:R-:W-:-:S02]  /*17a0*/  HFMA2 R35, R57, R36, RZ.H0_H0 ;  /* 0x0000002439237231 */ /* 0x000fc400000400ff */
[----:B------:R-:W-:Y:S02]  /*17b0*/  HFMA2 R81, R34, 0.125, 0.125, R67.H0_H0 ;  /* 0x3000300022517831 */ /* 0x000fe40000040043 */
[----:B------:R-:W-:Y:S02]  /*17c0*/  HFMA2 R59, R43, 0.125, 0.125, R54.H0_H0 ;  /* 0x300030002b3b7831 */ /* 0x000fe40000040036 */
[-C--:B------:R-:W-:Y:S02]  /*17d0*/  HFMA2 R41, R83, R37.reuse, R41 ;  /* 0x0000002553297231 */ /* 0x080fe40000000029 */
[-C--:B------:R-:W-:Y:S02]  /*17e0*/  HFMA2 R42, R81, R37.reuse, R42 ;  /* 0x00000025512a7231 */ /* 0x080fe4000000002a */
[-C--:B------:R-:W-:Y:S02]  /*17f0*/  HFMA2 R36, R58, R37.reuse, R33 ;  /* 0x000000253a247231 */ /* 0x080fe40000000021 */
[----:B------:R-:W-:-:S02]  /*1800*/  HFMA2 R37, R59, R37, R35 ;  /* 0x000000253b257231 */ /* 0x000fc40000000023 */
[----:B------:R-:W1:Y:S01]  /*1810*/  LDS.128 R32, [UR4+0x200] ;  /* 0x00020004ff207984 */ /* 0x000e620008000c00 */
[----:B------:R-:W-:Y:S02]  /*1820*/  SHF.R.U32.HI R64, RZ, 0x6, R16 ;  /* 0x00000006ff407819 */ /* 0x000fe40000011610 */
[----:B------:R-:W-:Y:S02]  /*1830*/  SHF.R.U32.HI R65, RZ, 0x6, R17 ;  /* 0x00000006ff417819 */ /* 0x000fe40000011611 */
[----:B------:R-:W-:Y:S02]  /*1840*/  LOP3.LUT R43, R64, 0x70007, RZ, 0xc0, !PT ;  /* 0x00070007402b7812 */ /* 0x000fe400078ec0ff */
[----:B------:R-:W-:Y:S02]  /*1850*/  LOP3.LUT R46, R65, 0x70007, RZ, 0xc0, !PT ;  /* 0x00070007412e7812 */ /* 0x000fe400078ec0ff */
[----:B------:R-:W-:Y:S02]  /*1860*/  LOP3.LUT R82, R43, 0x64006400, RZ, 0xfc, !PT ;  /* 0x640064002b527812 */ /* 0x000fe400078efcff */
[----:B------:R-:W-:-:S02]  /*1870*/  SHF.R.U32.HI R72, RZ, 0x6, R18 ;  /* 0x00000006ff487819 */ /* 0x000fc40000011612 */
[----:B------:R-:W-:Y:S01]  /*1880*/  LOP3.LUT R45, R64, 0x380038, RZ, 0xc0, !PT ;  /* 0x00380038402d7812 */ /* 0x000fe200078ec0ff */
[----:B------:R-:W-:Y:S01]  /*1890*/  HADD2 R82, R82, R75.H0_H0 ;  /* 0x2000004b52527230 */ /* 0x000fe20000000000 */
[----:B------:R-:W-:Y:S02]  /*18a0*/  LOP3.LUT R47, R65, 0x380038, RZ, 0xc0, !PT ;  /* 0x00380038412f7812 */ /* 0x000fe400078ec0ff */
[----:B------:R-:W-:Y:S02]  /*18b0*/  LOP3.LUT R43, R46, 0x64006400, RZ, 0xfc, !PT ;  /* 0x640064002e2b7812 */ /* 0x000fe400078efcff */
[----:B------:R-:W-:Y:S02]  /*18c0*/  LOP3.LUT R60, R72, 0x70007, RZ, 0xc0, !PT ;  /* 0x00070007483c7812 */ /* 0x000fe400078ec0ff */
[----:B------:R-:W-:Y:S02]  /*18d0*/  LOP3.LUT R80, R45, 0x64006400, RZ, 0xfc, !PT ;  /* 0x640064002d507812 */ /* 0x000fe400078efcff */
[----:B------:R-:W-:Y:S01]  /*18e0*/  SHF.R.U32.HI R76, RZ, 0x6, R19 ;  /* 0x00000006ff4c7819 */ /* 0x000fe20000011613 */
[----:B------:R-:W-:Y:S01]  /*18f0*/  HADD2 R78, R43, R70.H0_H0 ;  /* 0x200000462b4e7230 */ /* 0x000fe20000000000 */
[----:B------:R-:W-:Y:S01]  /*1900*/  LOP3.LUT R46, R47, 0x64006400, RZ, 0xfc, !PT ;  /* 0x640064002f2e7812 */ /* 0x000fe200078efcff */
[-C--:B------:R-:W-:Y:S01]  /*1910*/  HFMA2 R41, R82, R38.reuse, R41 ;  /* 0x0000002652297231 */ /* 0x080fe20000000029 */
[----:B------:R-:W-:Y:S01]  /*1920*/  LOP3.LUT R45, R60, 0x64006400, RZ, 0xfc, !PT ;  /* 0x640064003c2d7812 */ /* 0x000fe200078efcff */
[----:B------:R-:W-:Y:S01]  /*1930*/  HFMA2 R80, R80, 0.125, 0.125, R69.H0_H0 ;  /* 0x3000300050507831 */ /* 0x000fe20000040045 */
[----:B------:R-:W-:Y:S01]  /*1940*/  LOP3.LUT R62, R76, 0x70007, RZ, 0xc0, !PT ;  /* 0x000700074c3e7812 */ /* 0x000fe200078ec0ff */
[----:B------:R-:W-:Y:S01]  /*1950*/  HFMA2 R42, R78, R38, R42 ;  /* 0x000000264e2a7231 */ /* 0x000fe2000000002a */
[----:B------:R-:W-:Y:S01]  /*1960*/  LOP3.LUT R61, R72, 0x380038, RZ, 0xc0, !PT ;  /* 0x00380038483d7812 */ /* 0x000fe200078ec0ff */
[----:B------:R-:W-:Y:S01]  /*1970*/  HFMA2 R79, R46, 0.125, 0.125, R67.H0_H0 ;  /* 0x300030002e4f7831 */ /* 0x000fe20000040043 */
[----:B------:R-:W-:Y:S01]  /*1980*/  LOP3.LUT R47, R62, 0x64006400, RZ, 0xfc, !PT ;  /* 0x640064003e2f7812 */ /* 0x000fe200078efcff */
[----:B------:R-:W-:Y:S01]  /*1990*/  HADD2 R60, R45, R68.H0_H0 ;  /* 0x200000442d3c7230 */ /* 0x000fe20000000000 */
[----:B------:R-:W-:Y:S01]  /*19a0*/  LOP3.LUT R63, R76, 0x380038, RZ, 0xc0, !PT ;  /* 0x003800384c3f7812 */ /* 0x000fe200078ec0ff */
[----:B------:R-:W-:-:S02]  /*19b0*/  HFMA2 R73, R80, R39, R41 ;  /* 0x0000002750497231 */ /* 0x000fc40000000029 */
[----:B------:R-:W-:Y:S01]  /*19c0*/  HFMA2 R71, R79, R39, R42 ;  /* 0x000000274f477231 */ /* 0x000fe2000000002a */
[----:B------:R-:W-:Y:S01]  /*19d0*/  LOP3.LUT R62, R61, 0x64006400, RZ, 0xfc, !PT ;  /* 0x640064003d3e7812 */ /* 0x000fe200078efcff */
[-C--:B0-----:R-:W-:Y:S02]  /*19e0*/  HFMA2 R41, R40, R24.reuse, RZ ;  /* 0x0000001828297231 */ /* 0x081fe400000000ff */
[----:B------:R-:W-:Y:S01]  /*19f0*/  HFMA2 R42, R56, R24, RZ ;  /* 0x00000018382a7231 */ /* 0x000fe200000000ff */
[----:B------:R-:W-:Y:S01]  /*1a00*/  LOP3.LUT R63, R63, 0x64006400, RZ, 0xfc, !PT ;  /* 0x640064003f3f7812 */ /* 0x000fe200078efcff */
[----:B-1----:R-:W-:Y:S02]  /*1a10*/  HFMA2 R40, R40, R32, RZ ;  /* 0x0000002028287231 */ /* 0x002fe400000000ff */
[----:B------:R-:W-:Y:S02]  /*1a20*/  HADD2 R61, R47, R66.H0_H0 ;  /* 0x200000422f3d7230 */ /* 0x000fe40000000000 */
[----:B------:R-:W-:-:S02]  /*1a30*/  HFMA2 R36, R60, R38, R36 ;  /* 0x000000263c247231 */ /* 0x000fc40000000024 */
[-C--:B------:R-:W-:Y:S02]  /*1a40*/  HFMA2 R84, R44, R24.reuse, RZ.H0_H0 ;  /* 0x000000182c547231 */ /* 0x080fe400000400ff */
[----:B------:R-:W-:Y:S02]  /*1a50*/  HFMA2 R62, R62, 0.125, 0.125, R55.H0_H0 ;  /* 0x300030003e3e7831 */ /* 0x000fe40000040037 */
[----:B------:R-:W-:Y:S02]  /*1a60*/  HFMA2 R43, R57, R24, RZ.H0_H0 ;  /* 0x00000018392b7231 */ /* 0x000fe400000400ff */
[----:B------:R-:W-:Y:S02]  /*1a70*/  HFMA2 R37, R61, R38, R37 ;  /* 0x000000263d257231 */ /* 0x000fe40000000025 */
[----:B------:R-:W-:Y:S02]  /*1a80*/  HFMA2 R63, R63, 0.125, 0.125, R54.H0_H0 ;  /* 0x300030003f3f7831 */ /* 0x000fe40000040036 */
[----:B------:R-:W-:-:S02]  /*1a90*/  HFMA2 R84, R81, R25, R84 ;  /* 0x0000001951547231 */ /* 0x000fc40000000054 */
[----:B------:R-:W-:Y:S02]  /*1aa0*/  HFMA2 R88, R83, R25, R41 ;  /* 0x0000001953587231 */ /* 0x000fe40000000029 */
[----:B------:R-:W-:Y:S02]  /*1ab0*/  HFMA2 R74, R62, R39, R36 ;  /* 0x000000273e4a7231 */ /* 0x000fe40000000024 */
[-C--:B------:R-:W-:Y:S02]  /*1ac0*/  HFMA2 R24, R58, R25.reuse, R42 ;  /* 0x000000193a187231 */ /* 0x080fe4000000002a */
[----:B------:R-:W-:Y:S02]  /*1ad0*/  HFMA2 R25, R59, R25, R43 ;  /* 0x000000193b197231 */ /* 0x000fe4000000002b */
[----:B------:R-:W-:Y:S02]  /*1ae0*/  HFMA2 R77, R63, R39, R37 ;  /* 0x000000273f4d7231 */ /* 0x000fe40000000025 */
[----:B------:R-:W-:-:S02]  /*1af0*/  HFMA2 R85, R44, R32, RZ ;  /* 0x000000202c557231 */ /* 0x000fc400000000ff */
[----:B------:R-:W-:Y:S01]  /*1b00*/  HFMA2 R83, R83, R33, R40 ;  /* 0x0000002153537231 */ /* 0x000fe20000000028 */
[----:B------:R-:W0:Y:S04]  /*1b10*/  LDS.128 R36, [UR4+0x10] ;  /* 0x00001004ff247984 */ /* 0x000e280008000c00 */
[----:B------:R-:W1:Y:S04]  /*1b20*/  LDS.128 R40, [UR4+0x110] ;  /* 0x00011004ff287984 */ /* 0x000e680008000c00 */
[----:B------:R-:W3:Y:S01]  /*1b30*/  LDS.128 R44, [UR4+0x210] ;  /* 0x00021004ff2c7984 */ /* 0x000ee20008000c00 */
[----:B------:R-:W-:-:S02]  /*1b40*/  HFMA2 R84, R78, R26, R84 ;  /* 0x0000001a4e547231 */ /* 0x000fc40000000054 */
[----:B------:R-:W-:Y:S02]  /*1b50*/  HFMA2 R89, R61, R26, R25 ;  /* 0x0000001a3d597231 */ /* 0x000fe40000000019 */
[C---:B------:R-:W-:Y:S02]  /*1b60*/  HFMA2 R83, R82.reuse, R34, R83 ;  /* 0x0000002252537231 */ /* 0x040fe40000000053 */
[-C--:B------:R-:W-:Y:S02]  /*1b70*/  HFMA2 R88, R82, R26.reuse, R88 ;  /* 0x0000001a52587231 */ /* 0x080fe40000000058 */
[----:B------:R-:W-:Y:S02]  /*1b80*/  HFMA2 R24, R60, R26, R24 ;  /* 0x0000001a3c187231 */ /* 0x000fe40000000018 */
[----:B------:R-:W-:Y:S02]  /*1b90*/  HFMA2 R85, R81, R33, R85 ;  /* 0x0000002151557231 */ /* 0x000fe40000000055 */
[----:B------:R-:W-:-:S02]  /*1ba0*/  HFMA2 R26, R79, R27, R84 ;  /* 0x0000001b4f1a7231 */ /* 0x000fc40000000054 */
[-C--:B------:R-:W-:Y:S02]  /*1bb0*/  HFMA2 R25, R80, R27.reuse, R88 ;  /* 0x0000001b50197231 */ /* 0x080fe40000000058 */
[-C--:B------:R-:W-:Y:S02]  /*1bc0*/  HFMA2 R81, R63, R27.reuse, R89 ;  /* 0x0000001b3f517231 */ /* 0x080fe40000000059 */
[----:B------:R-:W-:Y:S01]  /*1bd0*/  HFMA2 R24, R62, R27, R24 ;  /* 0x0000001b3e187231 */ /* 0x000fe20000000018 */
[----:B------:R-:W-:Y:S01]  /*1be0*/  LOP3.LUT R64, R64, 0x1c001c0, RZ, 0xc0, !PT ;  /* 0x01c001c040407812 */ /* 0x000fe200078ec0ff */
[----:B------:R-:W-:Y:S02]  /*1bf0*/  HFMA2 R27, R78, R34, R85 ;  /* 0x000000224e1b7231 */ /* 0x000fe40000000055 */
[----:B------:R-:W-:Y:S01]  /*1c00*/  HFMA2 R78, R80, R35, R83 ;  /* 0x00000023504e7231 */ /* 0x000fe20000000053 */
[----:B------:R-:W-:Y:S02]  /*1c10*/  LOP3.LUT R80, R72, 0x1c001c0, RZ, 0xc0, !PT ;  /* 0x01c001c048507812 */ /* 0x000fe400078ec0ff */
[----:B------:R-:W-:-:S02]  /*1c20*/  LOP3.LUT R65, R65, 0x1c001c0, RZ, 0xc0, !PT ;  /* 0x01c001c041417812 */ /* 0x000fc400078ec0ff */
[----:B------:R-:W-:Y:S02]  /*1c30*/  LOP3.LUT R76, R76, 0x1c001c0, RZ, 0xc0, !PT ;  /* 0x01c001c04c4c7812 */ /* 0x000fe400078ec0ff */
[----:B------:R-:W-:Y:S02]  /*1c40*/  LOP3.LUT R64, R64, 0x64006400, RZ, 0xfc, !PT ;  /* 0x6400640040407812 */ /* 0x000fe400078efcff */
[----:B------:R-:W-:Y:S02]  /*1c50*/  LOP3.LUT R80, R80, 0x64006400, RZ, 0xfc, !PT ;  /* 0x6400640050507812 */ /* 0x000fe400078efcff */
[----:B------:R-:W-:Y:S02]  /*1c60*/  LOP3.LUT R72, R65, 0x64006400, RZ, 0xfc, !PT ;  /* 0x6400640041487812 */ /* 0x000fe400078efcff */
[----:B------:R-:W-:Y:S01]  /*1c70*/  LOP3.LUT R65, R76, 0x64006400, RZ, 0xfc, !PT ;  /* 0x640064004c417812 */ /* 0x000fe200078efcff */
[----:B------:R-:W-:Y:S02]  /*1c80*/  HFMA2 R76, R64, 0.015625, 0.015625, R69.H1_H1 ;  /* 0x24002400404c7831 */ /* 0x000fe40000060045 */
[----:B------:R-:W-:-:S02]  /*1c90*/  HFMA2 R64, R80, 0.015625, 0.015625, R55.H1_H1 ;  /* 0x2400240050407831 */ /* 0x000fc40000060037 */
[----:B------:R-:W-:Y:S02]  /*1ca0*/  HFMA2 R72, R72, 0.015625, 0.015625, R67.H1_H1 ;  /* 0x2400240048487831 */ /* 0x000fe40000060043 */
[----:B------:R-:W-:Y:S02]  /*1cb0*/  HFMA2 R65, R65, 0.015625, 0.015625, R54.H1_H1 ;  /* 0x2400240041417831 */ /* 0x000fe40000060036 */
[-C--:B0-----:R-:W-:Y:S02]  /*1cc0*/  HFMA2 R73, R76, R36.reuse, R73 ;  /* 0x000000244c497231 */ /* 0x081fe40000000049 */
[----:B------:R-:W-:Y:S02]  /*1cd0*/  HFMA2 R79, R79, R35, R27 ;  /* 0x000000234f4f7231 */ /* 0x000fe4000000001b */
[-C--:B------:R-:W-:Y:S02]  /*1ce0*/  HFMA2 R74, R64, R36.reuse, R74 ;  /* 0x00000024404a7231 */ /* 0x080fe4000000004a */
[----:B------:R-:W-:-:S02]  /*1cf0*/  HFMA2 R27, R72, R36, R71 ;  /* 0x00000024481b7231 */ /* 0x000fc40000000047 */
[----:B-1----:R-:W-:Y:S02]  /*1d00*/  HFMA2 R25, R76, R40, R25 ;  /* 0x000000284c197231 */ /* 0x002fe40000000019 */
[C---:B------:R-:W-:Y:S02]  /*1d10*/  HFMA2 R77, R65.reuse, R36, R77 ;  /* 0x00000024414d7231 */ /* 0x040fe4000000004d */
[-C--:B------:R-:W-:Y:S02]  /*1d20*/  HFMA2 R24, R64, R40.reuse, R24 ;  /* 0x0000002840187231 */ /* 0x080fe40000000018 */
[----:B------:R-:W-:Y:S02]  /*1d30*/  HFMA2 R26, R72, R40, R26 ;  /* 0x00000028481a7231 */ /* 0x000fe4000000001a */
[----:B---3--:R-:W-:Y:S02]  /*1d40*/  HFMA2 R78, R76, R44, R78 ;  /* 0x0000002c4c4e7231 */ /* 0x008fe4000000004e */
[----:B------:R-:W-:Y:S01]  /*1d50*/  HFMA2 R81, R65, R40, R81 ;  /* 0x0000002841517231 */ /* 0x000fe20000000051 */
[----:B------:R-:W-:-:S02]  /*1d60*/  LOP3.LUT R36, R20, 0x70007, RZ, 0xc0, !PT ;  /* 0x0007000714247812 */ /* 0x000fc400078ec0ff */
[----:B------:R-:W-:Y:S02]  /*1d70*/  LOP3.LUT R40, R21, 0x70007, RZ, 0xc0, !PT ;  /* 0x0007000715287812 */ /* 0x000fe400078ec0ff */
[----:B------:R-:W-:Y:S02]  /*1d80*/  LOP3.LUT R76, R22, 0x70007, RZ, 0xc0, !PT ;  /* 0x00070007164c7812 */ /* 0x000fe400078ec0ff */
[----:B------:R-:W-:Y:S02]  /*1d90*/  LOP3.LUT R80, R23, 0x70007, RZ, 0xc0, !PT ;  /* 0x0007000717507812 */ /* 0x000fe400078ec0ff */
[----:B------:R-:W-:Y:S02]  /*1da0*/  LOP3.LUT R36, R36, 0x64006400, RZ, 0xfc, !PT ;  /* 0x6400640024247812 */ /* 0x000fe400078efcff */
[----:B------:R-:W-:Y:S02]  /*1db0*/  LOP3.LUT R71, R40, 0x64006400, RZ, 0xfc, !PT ;  /* 0x6400640028477812 */ /* 0x000fe400078efcff */
[----:B------:R-:W-:-:S02]  /*1dc0*/  LOP3.LUT R83, R76, 0x64006400, RZ, 0xfc, !PT ;  /* 0x640064004c537812 */ /* 0x000fc400078efcff */
[----:B------:R-:W-:Y:S01]  /*1dd0*/  LOP3.LUT R89, R80, 0x64006400, RZ, 0xfc, !PT ;  /* 0x6400640050597812 */ /* 0x000fe200078efcff */
[----:B------:R-:W-:Y:S02]  /*1de0*/  HADD2 R85, R36, R75.H0_H0 ;  /* 0x2000004b24557230 */ /* 0x000fe40000000000 */
[----:B------:R-:W-:Y:S01]  /*1df0*/  HADD2 R84, R71, R70.H0_H0 ;  /* 0x2000004647547230 */ /* 0x000fe20000000000 */
[----:B------:R-:W-:Y:S01]  /*1e00*/  LOP3.LUT R71, R21, 0x380038, RZ, 0xc0, !PT ;  /* 0x0038003815477812 */ /* 0x000fe200078ec0ff */
[----:B------:R-:W-:Y:S02]  /*1e10*/  HADD2 R36, R83, R68.H0_H0 ;  /* 0x2000004453247230 */ /* 0x000fe40000000000 */
[----:B------:R-:W-:Y:S01]  /*1e20*/  HFMA2 R79, R72, R44, R79 ;  /* 0x0000002c484f7231 */ /* 0x000fe2000000004f */
[----:B------:R-:W-:Y:S01]  /*1e30*/  LOP3.LUT R72, R22, 0x380038, RZ, 0xc0, !PT ;  /* 0x0038003816487812 */ /* 0x000fe200078ec0ff */
[----:B------:R-:W-:Y:S01]  /*1e40*/  HADD2 R40, R89, R66.H0_H0 ;  /* 0x2000004259287230 */ /* 0x000fe20000000000 */
        /* <DEDUP_REMOVED lines=8> */
[----:B------:R-:W-:Y:S01]  /*1ed0*/  SHF.R.U32.HI R72, RZ, 0xf, R16 ;  /* 0x0000000fff487819 */ /* 0x000fe20000011610 */
[----:B------:R-:W-:Y:S01]  /*1ee0*/  HFMA2 R16, R82, 0.125, 0.125, R67.H0_H0 ;  /* 0x3000300052107831 */ /* 0x000fe20000040043 */
[----:B------:R-:W-:-:S02]  /*1ef0*/  SHF.R.U32.HI R19, RZ, 0xf, R19 ;  /* 0x0000000fff137819 */ /* 0x000fc40000011613 */
[----:B------:R-:W-:Y:S02]  /*1f00*/  LOP3.LUT R80, R41, 0x64006400, RZ, 0xfc, !PT ;  /* 0x6400640029507812 */ /* 0x000fe400078efcff */
[----:B------:R-:W-:Y:S01]  /*1f10*/  LOP3.LUT R41, R81, 0x64006400, RZ, 0xfc, !PT ;  /* 0x6400640051297812 */ /* 0x000fe200078efcff */
[----:B------:R-:W-:Y:S01]  /*1f20*/  HFMA2 R81, R16, R42, R26 ;  /* 0x0000002a10517231 */ /* 0x000fe2000000001a */
[----:B------:R-:W-:Y:S02]  /*1f30*/  LOP3.LUT R19, R19, 0x10001, RZ, 0xc0, !PT ;  /* 0x0001000113137812 */ /* 0x000fe400078ec0ff */
[----:B------:R-:W-:Y:S02]  /*1f40*/  SHF.R.U32.HI R26, RZ, 0xe, R23 ;  /* 0x0000000eff1a7819 */ /* 0x000fe40000011617 */
[----:B------:R-:W-:Y:S02]  /*1f50*/  SHF.R.U32.HI R17, RZ, 0xf, R17 ;  /* 0x0000000fff117819 */ /* 0x000fe40000011611 */
[----:B------:R-:W-:Y:S01]  /*1f60*/  LOP3.LUT R83, R19, 0x20002, R26, 0xf8, !PT ;  /* 0x0002000213537812 */ /* 0x000fe200078ef81a */
[----:B------:R-:W-:-:S02]  /*1f70*/  HFMA2 R19, R85, R37, R73 ;  /* 0x0000002555137231 */ /* 0x000fc40000000049 */
[----:B------:R-:W-:Y:S02]  /*1f80*/  HFMA2 R73, R84, R45, R79 ;  /* 0x0000002d54497231 */ /* 0x000fe4000000004f */
[----:B------:R-:W-:Y:S01]  /*1f90*/  HFMA2 R89, R80, 0.125, 0.125, R69.H0_H0 ;  /* 0x3000300050597831 */ /* 0x000fe20000040045 */
[----:B------:R-:W-:Y:S02]  /*1fa0*/  LOP3.LUT R17, R17, 0x10001, RZ, 0xc0, !PT ;  /* 0x0001000111117812 */ /* 0x000fe400078ec0ff */
[----:B------:R-:W-:Y:S02]  /*1fb0*/  SHF.R.U32.HI R90, RZ, 0xe, R21 ;  /* 0x0000000eff5a7819 */ /* 0x000fe40000011615 */
[----:B------:R-:W-:Y:S01]  /*1fc0*/  SHF.R.U32.HI R18, RZ, 0xf, R18 ;  /* 0x0000000fff127819 */ /* 0x000fe20000011612 */
[----:B------:R-:W-:Y:S01]  /*1fd0*/  HFMA2 R82, R89, R42, R25 ;  /* 0x0000002a59527231 */ /* 0x000fe20000000019 */
[----:B------:R-:W-:Y:S01]  /*1fe0*/  LOP3.LUT R90, R17, 0x20002, R90, 0xf8, !PT ;  /* 0x00020002115a7812 */ /* 0x000fe200078ef85a */
[----:B------:R-:W-:Y:S01]  /*1ff0*/  HFMA2 R84, R84, R37, R27 ;  /* 0x0000002554547231 */ /* 0x000fe2000000001b */
[----:B------:R-:W-:-:S02]  /*2000*/  LOP3.LUT R18, R18, 0x10001, RZ, 0xc0, !PT ;  /* 0x0001000112127812 */ /* 0x000fc400078ec0ff */
[----:B------:R-:W-:Y:S02]  /*2010*/  SHF.R.U32.HI R17, RZ, 0xe, R22 ;  /* 0x0000000eff117819 */ /* 0x000fe40000011616 */
[----:B------:R-:W-:Y:S01]  /*2020*/  SHF.R.U32.HI R80, RZ, 0x6, R23 ;  /* 0x00000006ff507819 */ /* 0x000fe20000011617 */
[----:B------:R-:W-:Y:S01]  /*2030*/  HFMA2 R23, R85, R45, R78 ;  /* 0x0000002d55177231 */ /* 0x000fe2000000004e */
[--C-:B------:R-:W-:Y:S02]  /*2040*/  SHF.R.U32.HI R25, RZ, 0x6, R20.reuse ;  /* 0x00000006ff197819 */ /* 0x100fe40000011614 */
[----:B------:R-:W-:Y:S01]  /*2050*/  SHF.R.U32.HI R26, RZ, 0x6, R21 ;  /* 0x00000006ff1a7819 */ /* 0x000fe20000011615 */
[----:B------:R-:W-:Y:S01]  /*2060*/  HFMA2 R71, R88, 0.125, 0.125, R55.H0_H0 ;  /* 0x3000300058477831 */ /* 0x000fe20000040037 */
[----:B------:R-:W-:Y:S01]  /*2070*/  LOP3.LUT R72, R72, 0x10001, RZ, 0xc0, !PT ;  /* 0x0001000148487812 */ /* 0x000fe200078ec0ff */
[----:B------:R-:W-:Y:S01]  /*2080*/  HFMA2 R41, R41, 0.125, 0.125, R54.H0_H0 ;  /* 0x3000300029297831 */ /* 0x000fe20000040036 */
[----:B------:R-:W-:Y:S01]  /*2090*/  SHF.R.U32.HI R91, RZ, 0xe, R20 ;  /* 0x0000000eff5b7819 */ /* 0x000fe20000011614 */
[----:B------:R-:W-:Y:S01]  /*20a0*/  HFMA2 R77, R40, R37, R77 ;  /* 0x00000025284d7231 */ /* 0x000fe2000000004d */
[----:B------:R-:W-:Y:S01]  /*20b0*/  LOP3.LUT R88, R18, 0x20002, R17, 0xf8, !PT ;  /* 0x0002000212587812 */ /* 0x000fe200078ef811 */
[C---:B------:R-:W-:Y:S01]  /*20c0*/  HFMA2 R84, R16.reuse, R38, R84 ;  /* 0x0000002610547231 */ /* 0x040fe20000000054 */
[----:B------:R-:W-:Y:S01]  /*20d0*/  LOP3.LUT R17, R26, 0x70007, RZ, 0xc0, !PT ;  /* 0x000700071a117812 */ /* 0x000fe200078ec0ff */
[----:B------:R-:W-:Y:S01]  /*20e0*/  HFMA2 R73, R16, R46, R73 ;  /* 0x0000002e10497231 */ /* 0x000fe20000000049 */
[----:B------:R-:W-:Y:S01]  /*20f0*/  LOP3.LUT R16, R25, 0x70007, RZ, 0xc0, !PT ;  /* 0x0007000719107812 */ /* 0x000fe200078ec0ff */
[----:B------:R-:W-:Y:S01]  /*2100*/  HFMA2 R79, R41, R38, R77 ;  /* 0x00000026294f7231 */ /* 0x000fe2000000004d */
[----:B------:R-:W-:Y:S01]  /*2110*/  LOP3.LUT R91, R72, 0x20002, R91, 0xf8, !PT ;  /* 0x00020002485b7812 */ /* 0x000fe200078ef85b */
[C---:B------:R-:W-:Y:S01]  /*2120*/  HFMA2 R77, R89.reuse, R46, R23 ;  /* 0x0000002e594d7231 */ /* 0x040fe20000000017 */
[----:B------:R-:W-:Y:S01]  /*2130*/  SHF.R.U32.HI R72, RZ, 0x6, R22 ;  /* 0x00000006ff487819 */ /* 0x000fe20000011616 */
[----:B------:R-:W-:Y:S01]  /*2140*/  HFMA2 R22, R89, R38, R19 ;  /* 0x0000002659167231 */ /* 0x000fe20000000013 */
[----:B------:R-:W-:-:S02]  /*2150*/  LOP3.LUT R20, R16, 0x64006400, RZ, 0xfc, !PT ;  /* 0x6400640010147812 */ /* 0x000fc400078efcff */
[----:B------:R-:W-:Y:S02]  /*2160*/  LOP3.LUT R23, R17, 0x64006400, RZ, 0xfc, !PT ;  /* 0x6400640011177812 */ /* 0x000fe400078efcff */
[----:B------:R-:W0:Y:S01]  /*2170*/  LDS.128 R16, [UR4+0x20] ;  /* 0x00002004ff107984 */ /* 0x000e220008000c00 */
[----:B------:R-:W-:Y:S01]  /*2180*/  LOP3.LUT R21, R72, 0x70007, RZ, 0xc0, !PT ;  /* 0x0007000748157812 */ /* 0x000fe200078ec0ff */
[----:B------:R-:W-:-:S03]  /*2190*/  HFMA2 R27, R36, R37, R74 ;  /* 0x00000025241b7231 */ /* 0x000fc6000000004a */
[----:B------:R-:W-:Y:S01]  /*21a0*/  LOP3.LUT R37, R21, 0x64006400, RZ, 0xfc, !PT ;  /* 0x6400640015257812 */ /* 0x000fe200078efcff */
[----:B------:R-:W-:Y:S02]  /*21b0*/  HADD2 R21, R20, R75.H0_H0 ;  /* 0x2000004b14157230 */ /* 0x000fe40000000000 */
[----:B------:R-:W-:Y:S02]  /*21c0*/  HADD2 R20, R23, R70.H0_H0 ;  /* 0x2000004617147230 */ /* 0x000fe40000000000 */
[----:B------:R-:W-:Y:S01]  /*21d0*/  HFMA2 R27, R71, R38, R27 ;  /* 0x00000026471b7231 */ /* 0x000fe2000000001b */
[----:B------:R-:W-:Y:S01]  /*21e0*/  LOP3.LUT R38, R80, 0x70007, RZ, 0xc0, !PT ;  /* 0x0007000750267812 */ /* 0x000fe200078ec0ff */
[CC--:B------:R-:W-:Y:S02]  /*21f0*/  HFMA2 R89, R21.reuse, R39.reuse, R22 ;  /* 0x0000002715597231 */ /* 0x0c0fe40000000016 */
[----:B------:R-:W-:Y:S02]  /*2200*/  HFMA2 R84, R20, R39, R84 ;  /* 0x0000002714547231 */ /* 0x000fe40000000054 */
[----:B------:R-:W-:-:S02]  /*2210*/  HFMA2 R82, R21, R43, R82 ;  /* 0x0000002b15527231 */ /* 0x000fc40000000052 */
[C---:B------:R-:W-:Y:S02]  /*2220*/  HFMA2 R81, R20.reuse, R43, R81 ;  /* 0x0000002b14517231 */ /* 0x040fe40000000051 */
[-C--:B------:R-:W-:Y:S02]  /*2230*/  HFMA2 R77, R21, R47.reuse, R77 ;  /* 0x0000002f154d7231 */ /* 0x080fe4000000004d */
[----:B------:R-:W-:Y:S02]  /*2240*/  HFMA2 R73, R20, R47, R73 ;  /* 0x0000002f14497231 */ /* 0x000fe40000000049 */
[----:B------:R-:W1:Y:S01]  /*2250*/  LDS.128 R20, [UR4+0x120] ;  /* 0x00012004ff147984 */ /* 0x000e620008000c00 */
[----:B------:R-:W-:Y:S01]  /*2260*/  LOP3.LUT R85, R38, 0x64006400, RZ, 0xfc, !PT ;  /* 0x6400640026557812 */ /* 0x000fe200078efcff */
[----:B------:R-:W-:Y:S02]  /*2270*/  HADD2 R38, R37, R68.H0_H0 ;  /* 0x2000004425267230 */ /* 0x000fe40000000000 */
[----:B------:R-:W-:-:S02]  /*2280*/  HFMA2 R24, R71, R42, R24 ;  /* 0x0000002a47187231 */ /* 0x000fc40000000018 */
[----:B------:R-:W-:Y:S02]  /*2290*/  HFMA2 R76, R41, R42, R76 ;  /* 0x0000002a294c7231 */ /* 0x000fe4000000004c */
        /* <DEDUP_REMOVED lines=9> */
[----:B------:R-:W-:Y:S02]  /*2330*/  LOP3.LUT R74, R74, 0x64006400, RZ, 0xfc, !PT ;  /* 0x640064004a4a7812 */ /* 0x000fe400078efcff */
[----:B------:R-:W-:Y:S01]  /*2340*/  LOP3.LUT R39, R39, 0x64006400, RZ, 0xfc, !PT ;  /* 0x6400640027277812 */ /* 0x000fe200078efcff */
[----:B------:R-:W-:Y:S02]  /*2350*/  HFMA2 R78, R78, 0.125, 0.125, R69.H0_H0 ;  /* 0x300030004e4e7831 */ /* 0x000fe40000040045 */
[----:B------:R-:W-:Y:S02]  /*2360*/  HFMA2 R42, R42, 0.125, 0.125, R55.H0_H0 ;  /* 0x300030002a2a7831 */ /* 0x000fe40000040037 */
[----:B------:R-:W-:Y:S02]  /*2370*/  HFMA2 R74, R74, 0.125, 0.125, R67.H0_H0 ;  /* 0x300030004a4a7831 */ /* 0x000fe40000040043 */
[----:B------:R-:W-:Y:S01]  /*2380*/  HFMA2 R39, R39, 0.125, 0.125, R54.H0_H0 ;  /* 0x3000300027277831 */ /* 0x000fe20000040036 */
[----:B------:R-:W-:Y:S01]  /*2390*/  LOP3.LUT R25, R25, 0x1c001c0, RZ, 0xc0, !PT ;  /* 0x01c001c019197812 */ /* 0x000fe200078ec0ff */
[-C--:B0-----:R-:W-:Y:S01]  /*23a0*/  HFMA2 R89, R78, R16.reuse, R89 ;  /* 0x000000104e597231 */ /* 0x081fe20000000059 */
[----:B------:R-:W-:Y:S01]  /*23b0*/  LOP3.LUT R72, R72, 0x1c001c0, RZ, 0xc0, !PT ;  /* 0x01c001c048487812 */ /* 0x000fe200078ec0ff */
[----:B------:R-:W-:-:S02]  /*23c0*/  HFMA2 R84, R74, R16, R84 ;  /* 0x000000104a547231 */ /* 0x000fc40000000054 */
[-C--:B------:R-:W-:Y:S02]  /*23d0*/  HFMA2 R27, R42, R16.reuse, R27 ;  /* 0x000000102a1b7231 */ /* 0x080fe4000000001b */
[----:B------:R-:W-:Y:S01]  /*23e0*/  HFMA2 R79, R39, R16, R79 ;  /* 0x00000010274f7231 */ /* 0x000fe2000000004f */
[----:B------:R-:W-:Y:S02]  /*23f0*/  LOP3.LUT R26, R26, 0x1c001c0, RZ, 0xc0, !PT ;  /* 0x01c001c01a1a7812 */ /* 0x000fe400078ec0ff */
[----:B------:R-:W-:Y:S01]  /*2400*/  LOP3.LUT R16, R80, 0x1c001c0, RZ, 0xc0, !PT ;  /* 0x01c001c050107812 */ /* 0x000fe200078ec0ff */
[-C--:B------:R-:W-:Y:S01]  /*2410*/  HFMA2 R24, R38, R43.reuse, R24 ;  /* 0x0000002b26187231 */ /* 0x080fe20000000018 */
[----:B------:R-:W-:Y:S01]  /*2420*/  LOP3.LUT R80, R25, 0x64006400, RZ, 0xfc, !PT ;  /* 0x6400640019507812 */ /* 0x000fe200078efcff */
[----:B------:R-:W-:Y:S01]  /*2430*/  HFMA2 R76, R37, R43, R76 ;  /* 0x0000002b254c7231 */ /* 0x000fe2000000004c */
[----:B------:R-:W-:Y:S02]  /*2440*/  LOP3.LUT R72, R72, 0x64006400, RZ, 0xfc, !PT ;  /* 0x6400640048487812 */ /* 0x000fe400078efcff */
[----:B------:R-:W-:-:S02]  /*2450*/  LOP3.LUT R26, R26, 0x64006400, RZ, 0xfc, !PT ;  /* 0x640064001a1a7812 */ /* 0x000fc400078efcff */
[----:B------:R-:W-:Y:S01]  /*2460*/  LOP3.LUT R43, R16, 0x64006400, RZ, 0xfc, !PT ;  /* 0x64006400102b7812 */ /* 0x000fe200078efcff */
[----:B------:R-:W-:Y:S02]  /*2470*/  HFMA2 R80, R80, 0.015625, 0.015625, R69.H1_H1 ;  /* 0x2400240050507831 */ /* 0x000fe40000060045 */
[----:B------:R-:W-:Y:S02]  /*2480*/  HFMA2 R72, R72, 0.015625, 0.015625, R55.H1_H1 ;  /* 0x2400240048487831 */ /* 0x000fe40000060037 */
[----:B------:R-:W-:Y:S02]  /*2490*/  HFMA2 R85, R26, 0.015625, 0.015625, R67.H1_H1 ;  /* 0x240024001a557831 */ /* 0x000fe40000060043 */
[----:B------:R-:W-:Y:S02]  /*24a0*/  HFMA2 R43, R43, 0.015625, 0.015625, R54.H1_H1 ;  /* 0x240024002b2b7831 */ /* 0x000fe40000060036 */
[-C--:B------:R-:W-:Y:S02]  /*24b0*/  HFMA2 R89, R80, R17.reuse, R89 ;  /* 0x0000001150597231 */ /* 0x080fe40000000059 */
[----:B------:R-:W-:-:S02]  /*24c0*/  HFMA2 R84, R85, R17, R84 ;  /* 0x0000001155547231 */ /* 0x000fc40000000054 */
[-C--:B------:R-:W-:Y:S02]  /*24d0*/  HFMA2 R16, R72, R17.reuse, R27 ;  /* 0x0000001148107231 */ /* 0x080fe4000000001b */
[----:B------:R-:W-:Y:S02]  /*24e0*/  HFMA2 R79, R43, R17, R79 ;  /* 0x000000112b4f7231 */ /* 0x000fe4000000004f */
[-C--:B-1----:R-:W-:Y:S02]  /*24f0*/  HFMA2 R17, R42, R20.reuse, R24 ;  /* 0x000000142a117231 */ /* 0x082fe40000000018 */
[----:B------:R-:W0:Y:S01]  /*2500*/  LDS.128 R24, [UR4+0x220] ;  /* 0x00022004ff187984 */ /* 0x000e220008000c00 */
[-C--:B------:R-:W-:Y:S02]  /*2510*/  HFMA2 R82, R78, R20.reuse, R82 ;  /* 0x000000144e527231 */ /* 0x080fe40000000052 */
[-C--:B------:R-:W-:Y:S02]  /*2520*/  HFMA2 R81, R74, R20.reuse, R81 ;  /* 0x000000144a517231 */ /* 0x080fe40000000051 */
[----:B------:R-:W-:Y:S01]  /*2530*/  HFMA2 R76, R39, R20, R76 ;  /* 0x00000014274c7231 */ /* 0x000fe2000000004c */
[----:B--2---:R-:W-:Y:S01]  /*2540*/  LOP3.LUT R93, R30, 0x70007, RZ, 0xc0, !PT ;  /* 0x000700071e5d7812 */ /* 0x004fe200078ec0ff */
[----:B------:R-:W-:-:S02]  /*2550*/  HFMA2 R81, R85, R21, R81 ;  /* 0x0000001555517231 */ /* 0x000fc40000000051 */
[-C--:B------:R-:W-:Y:S02]  /*2560*/  HFMA2 R82, R80, R21.reuse, R82 ;  /* 0x0000001550527231 */ /* 0x080fe40000000052 */
[-C--:B------:R-:W-:Y:S02]  /*2570*/  HFMA2 R76, R43, R21.reuse, R76 ;  /* 0x000000152b4c7231 */ /* 0x080fe4000000004c */
[----:B------:R-:W-:Y:S01]  /*2580*/  HFMA2 R17, R72, R21, R17 ;  /* 0x0000001548117231 */ /* 0x000fe20000000011 */
[----:B------:R-:W-:Y:S02]  /*2590*/  LOP3.LUT R21, R29, 0x70007, RZ, 0xc0, !PT ;  /* 0x000700071d157812 */ /* 0x000fe400078ec0ff */
[----:B------:R-:W-:Y:S02]  /*25a0*/  LOP3.LUT R93, R93, 0x64006400, RZ, 0xfc, !PT ;  /* 0x640064005d5d7812 */ /* 0x000fe400078efcff */
[----:B------:R-:W-:Y:S01]  /*25b0*/  LOP3.LUT R21, R21, 0x64006400, RZ, 0xfc, !PT ;  /* 0x6400640015157812 */ /* 0x000fe200078efcff */
[----:B0-----:R-:W-:-:S02]  /*25c0*/  HFMA2 R20, R78, R24, R77 ;  /* 0x000000184e147231 */ /* 0x001fc4000000004d */
[----:B------:R-:W-:-:S04]  /*25d0*/  HFMA2 R73, R74, R24, R73 ;  /* 0x000000184a497231 */ /* 0x000fc80000000049 */
[-C--:B------:R-:W-:Y:S02]  /*25e0*/  HFMA2 R85, R85, R25.reuse, R73 ;  /* 0x0000001955557231 */ /* 0x080fe40000000049 */
[----:B------:R-:W-:Y:S01]  /*25f0*/  HFMA2 R80, R80, R25, R20 ;  /* 0x0000001950507231 */ /* 0x000fe20000000014 */
[----:B------:R-:W-:Y:S02]  /*2600*/  LOP3.LUT R20, R28, 0x70007, RZ, 0xc0, !PT ;  /* 0x000700071c147812 */ /* 0x000fe400078ec0ff */
[----:B------:R-:W-:Y:S02]  /*2610*/  LOP3.LUT R73, R31, 0x70007, RZ, 0xc0, !PT ;  /* 0x000700071f497812 */ /* 0x000fe400078ec0ff */
[----:B------:R-:W-:Y:S02]  /*2620*/  LOP3.LUT R20, R20, 0x64006400, RZ, 0xfc, !PT ;  /* 0x6400640014147812 */ /* 0x000fe400078efcff */
[----:B------:R-:W-:Y:S01]  /*2630*/  LOP3.LUT R73, R73, 0x64006400, RZ, 0xfc, !PT ;  /* 0x6400640049497812 */ /* 0x000fe200078efcff */
[----:B------:R-:W-:-:S02]  /*2640*/  HADD2 R74, R93, R68.H0_H0 ;  /* 0x200000445d4a7230 */ /* 0x000fc40000000000 */
[----:B------:R-:W-:Y:S02]  /*2650*/  HADD2 R77, R20, R75.H0_H0 ;  /* 0x2000004b144d7230 */ /* 0x000fe40000000000 */
[----:B------:R-:W-:Y:S02]  /*2660*/  HADD2 R78, R21, R70.H0_H0 ;  /* 0x20000046154e7230 */ /* 0x000fe40000000000 */
[----:B------:R-:W-:Y:S02]  /*2670*/  HADD2 R73, R73, R66.H0_H0 ;  /* 0x2000004249497230 */ /* 0x000fe40000000000 */
[-C--:B------:R-:W-:Y:S02]  /*2680*/  HFMA2 R17, R74, R22.reuse, R17 ;  /* 0x000000164a117231 */ /* 0x080fe40000000011 */
[-C--:B------:R-:W-:Y:S02]  /*2690*/  HFMA2 R81, R78, R22.reuse, R81 ;  /* 0x000000164e517231 */ /* 0x080fe40000000051 */
[----:B------:R-:W-:-:S02]  /*26a0*/  HFMA2 R82, R77, R22, R82 ;  /* 0x000000164d527231 */ /* 0x000fc40000000052 */
[-C--:B------:R-:W-:Y:S02]  /*26b0*/  HFMA2 R20, R78, R18.reuse, R84 ;  /* 0x000000124e147231 */ /* 0x080fe40000000054 */
[----:B------:R-:W-:Y:S02]  /*26c0*/  HFMA2 R21, R77, R18, R89 ;  /* 0x000000124d157231 */ /* 0x000fe40000000059 */
[C---:B------:R-:W-:Y:S02]  /*26d0*/  HFMA2 R22, R73.reuse, R22, R76 ;  /* 0x0000001649167231 */ /* 0x040fe4000000004c */
[-C--:B------:R-:W-:Y:S02]  /*26e0*/  HFMA2 R16, R74, R18.reuse, R16 ;  /* 0x000000124a107231 */ /* 0x080fe40000000010 */
[----:B------:R-:W-:Y:S01]  /*26f0*/  HFMA2 R18, R73, R18, R79 ;  /* 0x0000001249127231 */ /* 0x000fe2000000004f */
[--C-:B------:R-:W-:Y:S02]  /*2700*/  SHF.R.U32.HI R76, RZ, 0xd, R28.reuse ;  /* 0x0000000dff4c7819 */ /* 0x100fe4000001161c */
[----:B------:R-:W-:-:S02]  /*2710*/  SHF.R.U32.HI R79, RZ, 0x6, R28 ;  /* 0x00000006ff4f7819 */ /* 0x000fc4000001161c */
[----:B------:R-:W-:Y:S02]  /*2720*/  LOP3.LUT R91, R91, 0x40004, R76, 0xf8, !PT ;  /* 0x000400045b5b7812 */ /* 0x000fe400078ef84c */
[----:B------:R-:W-:Y:S02]  /*2730*/  LOP3.LUT R76, R79, 0x70007, RZ, 0xc0, !PT ;  /* 0x000700074f4c7812 */ /* 0x000fe400078ec0ff */
[----:B------:R-:W-:Y:S02]  /*2740*/  LOP3.LUT R84, R91, 0x64006400, RZ, 0xfc, !PT ;  /* 0x640064005b547812 */ /* 0x000fe400078efcff */
[----:B------:R-:W-:Y:S02]  /*2750*/  LOP3.LUT R76, R76, 0x64006400, RZ, 0xfc, !PT ;  /* 0x640064004c4c7812 */ /* 0x000fe400078efcff */
[----:B------:R-:W-:-:S03]  /*2760*/  LOP3.LUT R28, R28, 0x380038, RZ, 0xc0, !PT ;  /* 0x003800381c1c7812 */ /* 0x000fc600078ec0ff */
[--C-:B------:R-:W-:Y:S02]  /*2770*/  HADD2 R76, R76, R75.reuse.H0_H0 ;  /* 0x2000004b4c4c7230 */ /* 0x100fe40000000000 */
[----:B------:R-:W-:Y:S01]  /*2780*/  HADD2 R75, R84, R75.H0_H0 ;  /* 0x2000004b544b7230 */ /* 0x000fe20000000000 */
[C---:B------:R-:W-:Y:S02]  /*2790*/  LOP3.LUT R84, R79.reuse, 0x380038, RZ, 0xc0, !PT ;  /* 0x003800384f547812 */ /* 0x040fe400078ec0ff */
[----:B------:R-:W-:Y:S02]  /*27a0*/  LOP3.LUT R79, R79, 0x1c001c0, RZ, 0xc0, !PT ;  /* 0x01c001c04f4f7812 */ /* 0x000fe400078ec0ff */
[----:B------:R-:W-:Y:S02]  /*27b0*/  LOP3.LUT R28, R28, 0x64006400, RZ, 0xfc, !PT ;  /* 0x640064001c1c7812 */ /* 0x000fe400078efcff */
[----:B------:R-:W-:Y:S01]  /*27c0*/  LOP3.LUT R84, R84, 0x64006400, RZ, 0xfc, !PT ;  /* 0x6400640054547812 */ /* 0x000fe200078efcff */
[----:B------:R-:W-:Y:S01]  /*27d0*/  HFMA2 R80, R77, R26, R80 ;  /* 0x0000001a4d507231 */ /* 0x000fe20000000050 */
[----:B------:R-:W-:Y:S01]  /*27e0*/  LOP3.LUT R92, R79, 0x64006400, RZ, 0xfc, !PT ;  /* 0x640064004f5c7812 */ /* 0x000fe200078efcff */
[--C-:B------:R-:W-:Y:S01]  /*27f0*/  HFMA2 R79, R28, 0.125, 0.125, R69.reuse.H0_H0 ;  /* 0x300030001c4f7831 */ /* 0x100fe20000040045 */
[--C-:B------:R-:W-:Y:S01]  /*2800*/  SHF.R.U32.HI R77, RZ, 0xd, R29.reuse ;  /* 0x0000000dff4d7819 */ /* 0x100fe2000001161d */
[----:B------:R-:W-:Y:S01]  /*2810*/  HFMA2 R28, R84, 0.125, 0.125, R69.H0_H0 ;  /* 0x30003000541c7831 */ /* 0x000fe20000040045 */
[----:B------:R-:W-:-:S02]  /*2820*/  SHF.R.U32.HI R84, RZ, 0x6, R29 ;  /* 0x00000006ff547819 */ /* 0x000fc4000001161d */
[----:B------:R-:W-:Y:S02]  /*2830*/  LOP3.LUT R90, R90, 0x40004, R77, 0xf8, !PT ;  /* 0x000400045a5a7812 */ /* 0x000fe400078ef84d */
[----:B------:R-:W-:Y:S02]  /*2840*/  LOP3.LUT R77, R84, 0x70007, RZ, 0xc0, !PT ;  /* 0x00070007544d7812 */ /* 0x000fe400078ec0ff */
[----:B------:R-:W-:Y:S02]  /*2850*/  LOP3.LUT R89, R90, 0x64006400, RZ, 0xfc, !PT ;  /* 0x640064005a597812 */ /* 0x000fe400078efcff */
[----:B------:R-:W-:-:S05]  /*2860*/  LOP3.LUT R77, R77, 0x64006400, RZ, 0xfc, !PT ;  /* 0x640064004d4d7812 */ /* 0x000fca00078efcff */
[--C-:B------:R-:W-:Y:S02]  /*2870*/  HADD2 R77, R77, R70.reuse.H0_H0 ;  /* 0x200000464d4d7230 */ /* 0x100fe40000000000 */
[----:B------:R-:W-:Y:S01]  /*2880*/  HADD2 R70, R89, R70.H0_H0 ;  /* 0x2000004659467230 */ /* 0x000fe20000000000 */
[C---:B------:R-:W-:Y:S02]  /*2890*/  LOP3.LUT R89, R84.reuse, 0x380038, RZ, 0xc0, !PT ;  /* 0x0038003854597812 */ /* 0x040fe400078ec0ff */
[----:B------:R-:W-:Y:S02]  /*28a0*/  LOP3.LUT R29, R29, 0x380038, RZ, 0xc0, !PT ;  /* 0x003800381d1d7812 */ /* 0x000fe400078ec0ff */
[----:B------:R-:W-:Y:S02]  /*28b0*/  LOP3.LUT R90, R89, 0x64006400, RZ, 0xfc, !PT ;  /* 0x64006400595a7812 */ /* 0x000fe400078efcff */
[----:B------:R-:W-:Y:S02]  /*28c0*/  SHF.R.U32.HI R89, RZ, 0xd, R30 ;  /* 0x0000000dff597819 */ /* 0x000fe4000001161e */
[----:B------:R-:W-:-:S02]  /*28d0*/  LOP3.LUT R91, R84, 0x1c001c0, RZ, 0xc0, !PT ;  /* 0x01c001c0545b7812 */ /* 0x000fc400078ec0ff */
[----:B------:R-:W-:Y:S01]  /*28e0*/  LOP3.LUT R84, R29, 0x64006400, RZ, 0xfc, !PT ;  /* 0x640064001d547812 */ /* 0x000fe200078efcff */
[----:B------:R-:W-:Y:S01]  /*28f0*/  HFMA2 R29, R90, 0.125, 0.125, R67.H0_H0 ;  /* 0x300030005a1d7831 */ /* 0x000fe20000040043 */
[----:B------:R-:W-:Y:S02]  /*2900*/  LOP3.LUT R90, R88, 0x40004, R89, 0xf8, !PT ;  /* 0x00040004585a7812 */ /* 0x000fe400078ef859 */
[----:B------:R-:W-:Y:S01]  /*2910*/  SHF.R.U32.HI R88, RZ, 0x6, R30 ;  /* 0x00000006ff587819 */ /* 0x000fe2000001161e */
[----:B------:R-:W-:-:S03]  /*2920*/  HFMA2 R85, R78, R26, R85 ;  /* 0x0000001a4e557231 */ /* 0x000fc60000000055 */
[----:B------:R-:W-:Y:S01]  /*2930*/  LOP3.LUT R78, R88, 0x70007, RZ, 0xc0, !PT ;  /* 0x00070007584e7812 */ /* 0x000fe200078ec0ff */
[----:B------:R-:W-:Y:S01]  /*2940*/  HFMA2 R69, R92, 0.015625, 0.015625, R69.H1_H1 ;  /* 0x240024005c457831 */ /* 0x000fe20000060045 */
[----:B------:R-:W-:Y:S02]  /*2950*/  LOP3.LUT R92, R91, 0x64006400, RZ, 0xfc, !PT ;  /* 0x640064005b5c7812 */ /* 0x000fe400078efcff */
[----:B------:R-:W-:Y:S02]  /*2960*/  LOP3.LUT R89, R78, 0x64006400, RZ, 0xfc, !PT ;  /* 0x640064004e597812 */ /* 0x000fe400078efcff */
[----:B------:R-:W-:Y:S01]  /*2970*/  LOP3.LUT R91, R90, 0x64006400, RZ, 0xfc, !PT ;  /* 0x640064005a5b7812 */ /* 0x000fe200078efcff */
[C---:B------:R-:W-:Y:S02]  /*2980*/  HFMA2 R21, R79.reuse, R19, R21 ;  /* 0x000000134f157231 */ /* 0x040fe40000000015 */
[----:B------:R-:W-:Y:S02]  /*2990*/  HFMA2 R82, R79, R23, R82 ;  /* 0x000000174f527231 */ /* 0x000fe40000000052 */
[----:B------:R-:W-:-:S02]  /*29a0*/  HADD2 R78, R89, R68.H0_H0 ;  /* 0x20000044594e7230 */ /* 0x000fc40000000000 */
[----:B------:R-:W-:Y:S01]  /*29b0*/  HFMA2 R79, R79, R27, R80 ;  /* 0x0000001b4f4f7231 */ /* 0x000fe20000000050 */
[--C-:B------:R-:W-:Y:S01]  /*29c0*/  SHF.R.U32.HI R80, RZ, 0xd, R31.reuse ;  /* 0x0000000dff507819 */ /* 0x100fe2000001161f */
[----:B------:R-:W-:Y:S01]  /*29d0*/  HADD2 R68, R91, R68.H0_H0 ;  /* 0x200000445b447230 */ /* 0x000fe20000000000 */
[----:B------:R-:W-:Y:S02]  /*29e0*/  SHF.R.U32.HI R91, RZ, 0x6, R31 ;  /* 0x00000006ff5b7819 */ /* 0x000fe4000001161f */
[----:B------:R-:W-:Y:S02]  /*29f0*/  LOP3.LUT R89, R83, 0x40004, R80, 0xf8, !PT ;  /* 0x0004000453597812 */ /* 0x000fe400078ef850 */
[----:B------:R-:W-:Y:S02]  /*2a00*/  LOP3.LUT R80, R91, 0x70007, RZ, 0xc0, !PT ;  /* 0x000700075b507812 */ /* 0x000fe400078ec0ff */
[----:B------:R-:W-:Y:S02]  /*2a10*/  LOP3.LUT R89, R89, 0x64006400, RZ, 0xfc, !PT ;  /* 0x6400640059597812 */ /* 0x000fe400078efcff */
[----:B------:R-:W-:-:S02]  /*2a20*/  LOP3.LUT R83, R80, 0x64006400, RZ, 0xfc, !PT ;  /* 0x6400640050537812 */ /* 0x000fc400078efcff */
[----:B------:R-:W-:-:S03]  /*2a30*/  LOP3.LUT R90, R30, 0x380038, RZ, 0xc0, !PT ;  /* 0x003800381e5a7812 */ /* 0x000fc600078ec0ff */
[--C-:B------:R-:W-:Y:S02]  /*2a40*/  HADD2 R80, R83, R66.reuse.H0_H0 ;  /* 0x2000004253507230 */ /* 0x100fe40000000000 */
[----:B------:R-:W-:Y:S01]  /*2a50*/  HADD2 R66, R89, R66.H0_H0 ;  /* 0x2000004259427230 */ /* 0x000fe20000000000 */
[----:B------:R-:W-:Y:S02]  /*2a60*/  LOP3.LUT R89, R31, 0x380038, RZ, 0xc0, !PT ;  /* 0x003800381f597812 */ /* 0x000fe400078ec0ff */
[----:B------:R-:W-:Y:S01]  /*2a70*/  LOP3.LUT R90, R90, 0x64006400, RZ, 0xfc, !PT ;  /* 0x640064005a5a7812 */ /* 0x000fe200078efcff */
[----:B------:R-:W-:Y:S01]  /*2a80*/  HFMA2 R84, R84, 0.125, 0.125, R67.H0_H0 ;  /* 0x3000300054547831 */ /* 0x000fe20000040043 */
[----:B------:R-:W-:-:S03]  /*2a90*/  LOP3.LUT R89, R89, 0x64006400, RZ, 0xfc, !PT ;  /* 0x6400640059597812 */ /* 0x000fc600078efcff */
[----:B------:R-:W-:Y:S02]  /*2aa0*/  HFMA2 R31, R90, 0.125, 0.125, R55.H0_H0 ;  /* 0x300030005a1f7831 */ /* 0x000fe40000040037 */
[C---:B------:R-:W-:Y:S02]  /*2ab0*/  HFMA2 R83, R84.reuse, R23, R81 ;  /* 0x0000001754537231 */ /* 0x040fe40000000051 */
[----:B------:R-:W-:Y:S02]  /*2ac0*/  HFMA2 R81, R89, 0.125, 0.125, R54.H0_H0 ;  /* 0x3000300059517831 */ /* 0x000fe40000040036 */
[C---:B------:R-:W-:Y:S02]  /*2ad0*/  HFMA2 R20, R84.reuse, R19, R20 ;  /* 0x0000001354147231 */ /* 0x040fe40000000014 */
[----:B------:R-:W-:Y:S02]  /*2ae0*/  HFMA2 R30, R84, R27, R85 ;  /* 0x0000001b541e7231 */ /* 0x000fe40000000055 */
[----:B------:R-:W-:-:S02]  /*2af0*/  HFMA2 R90, R81, R19, R18 ;  /* 0x00000013515a7231 */ /* 0x000fc40000000012 */
[C---:B------:R-:W-:Y:S02]  /*2b00*/  HFMA2 R85, R31.reuse, R19, R16 ;  /* 0x000000131f557231 */ /* 0x040fe40000000010 */
[-C--:B------:R-:W-:Y:S02]  /*2b10*/  HFMA2 R84, R31, R23.reuse, R17 ;  /* 0x000000171f547231 */ /* 0x080fe40000000011 */
[----:B------:R-:W0:Y:S01]  /*2b20*/  LDS.128 R16, [UR4+0x30] ;  /* 0x00003004ff107984 */ /* 0x000e220008000c00 */
[----:B------:R-:W-:Y:S02]  /*2b30*/  HFMA2 R67, R92, 0.015625, 0.015625, R67.H1_H1 ;  /* 0x240024005c437831 */ /* 0x000fe40000060043 */
[----:B------:R-:W-:Y:S02]  /*2b40*/  HFMA2 R89, R81, R23, R22 ;  /* 0x0000001751597231 */ /* 0x000fe40000000016 */
[----:B0-----:R-:W-:-:S04]  /*2b50*/  HFMA2 R21, R76, R16, R21 ;  /* 0x000000104c157231 */ /* 0x001fc80000000015 */
[-C--:B------:R-:W-:Y:S02]  /*2b60*/  HFMA2 R21, R28, R17.reuse, R21 ;  /* 0x000000111c157231 */ /* 0x080fe40000000015 */
[----:B------:R-:W-:Y:S02]  /*2b70*/  HFMA2 R20, R77, R16, R20 ;  /* 0x000000104d147231 */ /* 0x000fe40000000014 */
[----:B------:R-:W-:Y:S02]  /*2b80*/  HFMA2 R21, R69, R18, R21 ;  /* 0x0000001245157231 */ /* 0x000fe40000000015 */
[----:B------:R-:W-:-:S04]  /*2b90*/  HFMA2 R20, R29, R17, R20 ;  /* 0x000000111d147231 */ /* 0x000fc80000000014 */
[----:B------:R-:W-:Y:S02]  /*2ba0*/  HFMA2 R20, R67, R18, R20 ;  /* 0x0000001243147231 */ /* 0x000fe40000000014 */
[-C--:B------:R-:W-:Y:S02]  /*2bb0*/  HFMA2 R21, R75, R19.reuse, R21 ;  /* 0x000000134b157231 */ /* 0x080fe40000000015 */
[----:B------:R-:W-:-:S05]  /*2bc0*/  HFMA2 R20, R70, R19, R20 ;  /* 0x0000001346147231 */ /* 0x000fca0000000014 */
[C-C-:B------:R-:W-:Y:S02]  /*2bd0*/  PRMT R22, R21.reuse, 0x5410, R20.reuse ;  /* 0x0000541015167816 */ /* 0x140fe40000000014 */
[----:B------:R-:W-:-:S05]  /*2be0*/  PRMT R20, R21, 0x7632, R20 ;  /* 0x0000763215147816 */ /* 0x000fca0000000014 */
[----:B------:R-:W-:-:S04]  /*2bf0*/  HADD2 R20, R22, R20 ;  /* 0x0000001416147230 */ /* 0x000fc80000000000 */
[----:B-----5:R-:W-:Y:S02]  /*2c00*/  HFMA2 R4, R20, R0, R4 ;  /* 0x0000000014047231 */ /* 0x020fe40000000004 */
[----:B------:R-:W0:Y:S01]  /*2c10*/  LDS.128 R20, [UR4+0x130] ;  /* 0x00013004ff147984 */ /* 0x000e220008000c00 */
[----:B------:R-:W-:Y:S02]  /*2c20*/  HFMA2 R56, R56, R32, RZ ;  /* 0x0000002038387231 */ /* 0x000fe400000000ff */
[-C--:B------:R-:W-:Y:S02]  /*2c30*/  HFMA2 R90, R80, R16.reuse, R90 ;  /* 0x00000010505a7231 */ /* 0x080fe4000000005a */
        /* <DEDUP_REMOVED lines=8> */
[----:B------:R-:W-:Y:S02]  /*2cc0*/  HFMA2 R82, R75, R23, R82 ;  /* 0x000000174b527231 */ /* 0x000fe40000000052 */
[----:B------:R-:W-:-:S03]  /*2cd0*/  HFMA2 R58, R58, R33, R56 ;  /* 0x000000213a3a7231 */ /* 0x000fc60000000038 */
[C-C-:B------:R-:W-:Y:S02]  /*2ce0*/  PRMT R16, R82.reuse, 0x5410, R83.reuse ;  /* 0x0000541052107816 */ /* 0x140fe40000000053 */
[----:B------:R-:W-:-:S05]  /*2cf0*/  PRMT R83, R82, 0x7632, R83 ;  /* 0x0000763252537816 */ /* 0x000fca0000000053 */
[----:B------:R-:W-:Y:S02]  /*2d00*/  HADD2 R16, R16, R83 ;  /* 0x0000005310107230 */ /* 0x000fe40000000000 */
[----:B------:R-:W-:Y:S02]  /*2d10*/  HFMA2 R58, R60, R34, R58 ;  /* 0x000000223c3a7231 */ /* 0x000fe4000000003a */
[----:B------:R-:W-:Y:S01]  /*2d20*/  HFMA2 R3, R16, R0, R3 ;  /* 0x0000000010037231 */ /* 0x000fe20000000003 */
[C---:B------:R-:W-:Y:S01]  /*2d30*/  LOP3.LUT R16, R88.reuse, 0x380038, RZ, 0xc0, !PT ;  /* 0x0038003858107812 */ /* 0x040fe200078ec0ff */
[----:B------:R-:W-:Y:S01]  /*2d40*/  HFMA2 R32, R57, R32, RZ.H0_H0 ;  /* 0x0000002039207231 */ /* 0x000fe200000400ff */
[----:B------:R-:W-:Y:S02]  /*2d50*/  LOP3.LUT R88, R88, 0x1c001c0, RZ, 0xc0, !PT ;  /* 0x01c001c058587812 */ /* 0x000fe400078ec0ff */
[----:B------:R-:W-:Y:S01]  /*2d60*/  LOP3.LUT R16, R16, 0x64006400, RZ, 0xfc, !PT ;  /* 0x6400640010107812 */ /* 0x000fe200078efcff */
[----:B------:R-:W-:-:S02]  /*2d70*/  HFMA2 R33, R59, R33, R32 ;  /* 0x000000213b217231 */ /* 0x000fc40000000020 */
[-C--:B------:R-:W-:Y:S02]  /*2d80*/  HFMA2 R84, R78, R20.reuse, R84 ;  /* 0x000000144e547231 */ /* 0x080fe40000000054 */
[----:B------:R-:W-:Y:S01]  /*2d90*/  HFMA2 R89, R80, R20, R89 ;  /* 0x0000001450597231 */ /* 0x000fe20000000059 */
[----:B------:R-:W-:Y:S01]  /*2da0*/  LOP3.LUT R32, R88, 0x64006400, RZ, 0xfc, !PT ;  /* 0x6400640058207812 */ /* 0x000fe200078efcff */
[--C-:B------:R-:W-:Y:S02]  /*2db0*/  HFMA2 R20, R16, 0.125, 0.125, R55.reuse.H0_H0 ;  /* 0x3000300010147831 */ /* 0x100fe40000040037 */
[----:B------:R-:W-:Y:S01]  /*2dc0*/  HFMA2 R58, R62, R35, R58 ;  /* 0x000000233e3a7231 */ /* 0x000fe2000000003a */
[C---:B------:R-:W-:Y:S01]  /*2dd0*/  LOP3.LUT R16, R91.reuse, 0x380038, RZ, 0xc0, !PT ;  /* 0x003800385b107812 */ /* 0x040fe200078ec0ff */
[----:B------:R-:W-:Y:S01]  /*2de0*/  HFMA2 R32, R32, 0.015625, 0.015625, R55.H1_H1 ;  /* 0x2400240020207831 */ /* 0x000fe20000060037 */
[----:B------:R-:W-:Y:S02]  /*2df0*/  LOP3.LUT R91, R91, 0x1c001c0, RZ, 0xc0, !PT ;  /* 0x01c001c05b5b7812 */ /* 0x000fe400078ec0ff */
[----:B------:R-:W-:Y:S01]  /*2e00*/  LOP3.LUT R55, R16, 0x64006400, RZ, 0xfc, !PT ;  /* 0x6400640010377812 */ /* 0x000fe200078efcff */
[----:B------:R-:W-:Y:S01]  /*2e10*/  HFMA2 R16, R20, R17, R85 ;  /* 0x0000001114107231 */ /* 0x000fe20000000055 */
[----:B------:R-:W-:Y:S01]  /*2e20*/  LOP3.LUT R91, R91, 0x64006400, RZ, 0xfc, !PT ;  /* 0x640064005b5b7812 */ /* 0x000fe200078efcff */
[----:B------:R-:W-:-:S02]  /*2e30*/  HFMA2 R61, R61, R34, R33 ;  /* 0x000000223d3d7231 */ /* 0x000fc40000000021 */
[----:B------:R-:W-:Y:S02]  /*2e40*/  HFMA2 R58, R64, R44, R58 ;  /* 0x0000002c403a7231 */ /* 0x000fe4000000003a */
[--C-:B------:R-:W-:Y:S02]  /*2e50*/  HFMA2 R33, R55, 0.125, 0.125, R54.reuse.H0_H0 ;  /* 0x3000300037217831 */ /* 0x100fe40000040036 */
[----:B------:R-:W-:Y:S02]  /*2e60*/  HFMA2 R34, R91, 0.015625, 0.015625, R54.H1_H1 ;  /* 0x240024005b227831 */ /* 0x000fe40000060036 */
        /* <DEDUP_REMOVED lines=8> */
[----:B------:R-:W-:Y:S01]  /*2ef0*/  HFMA2 R58, R71, R46, R58 ;  /* 0x0000002e473a7231 */ /* 0x000fe2000000003a */
[----:B------:R-:W0:Y:S03]  /*2f00*/  LDS.128 R16, [UR4+0x230] ;  /* 0x00023004ff107984 */ /* 0x000e260008000c00 */
[----:B------:R-:W-:-:S02]  /*2f10*/  HFMA2 R58, R38, R47, R58 ;  /* 0x0000002f263a7231 */ /* 0x000fc4000000003a */
[----:B------:R-:W-:-:S04]  /*2f20*/  HFMA2 R61, R40, R45, R61 ;  /* 0x0000002d283d7231 */ /* 0x000fc8000000003d */
[----:B------:R-:W-:Y:S02]  /*2f30*/  HFMA2 R61, R41, R46, R61 ;  /* 0x0000002e293d7231 */ /* 0x000fe4000000003d */
[-C--:B------:R-:W-:Y:S02]  /*2f40*/  HFMA2 R36, R42, R24.reuse, R58 ;  /* 0x000000182a247231 */ /* 0x080fe4000000003a */
[----:B------:R-:W-:Y:S02]  /*2f50*/  HFMA2 R61, R37, R47, R61 ;  /* 0x0000002f253d7231 */ /* 0x000fe4000000003d */
[----:B------:R-:W-:Y:S02]  /*2f60*/  HFMA2 R37, R72, R25, R36 ;  /* 0x0000001948257231 */ /* 0x000fe40000000024 */
[----:B------:R-:W-:-:S04]  /*2f70*/  HFMA2 R61, R39, R24, R61 ;  /* 0x00000018273d7231 */ /* 0x000fc8000000003d */
[----:B------:R-:W-:Y:S02]  /*2f80*/  HFMA2 R61, R43, R25, R61 ;  /* 0x000000192b3d7231 */ /* 0x000fe4000000003d */
[-C--:B------:R-:W-:Y:S02]  /*2f90*/  HFMA2 R37, R74, R26.reuse, R37 ;  /* 0x0000001a4a257231 */ /* 0x080fe40000000025 */
[----:B------:R-:W-:Y:S02]  /*2fa0*/  HFMA2 R61, R73, R26, R61 ;  /* 0x0000001a493d7231 */ /* 0x000fe4000000003d */
[-C--:B------:R-:W-:Y:S02]  /*2fb0*/  HFMA2 R84, R20, R21.reuse, R84 ;  /* 0x0000001514547231 */ /* 0x080fe40000000054 */
[----:B------:R-:W-:Y:S02]  /*2fc0*/  HFMA2 R89, R33, R21, R89 ;  /* 0x0000001521597231 */ /* 0x000fe40000000059 */
[----:B------:R-:W-:-:S02]  /*2fd0*/  HFMA2 R40, R81, R27, R61 ;  /* 0x0000001b51287231 */ /* 0x000fc4000000003d */
[----:B------:R-:W-:Y:S02]  /*2fe0*/  HFMA2 R39, R31, R27, R37 ;  /* 0x0000001b1f277231 */ /* 0x000fe40000000025 */
[----:B0-----:R-:W-:Y:S02]  /*2ff0*/  HFMA2 R30, R77, R16, R30 ;  /* 0x000000104d1e7231 */ /* 0x001fe4000000001e */
[----:B------:R-:W-:Y:S02]  /*3000*/  HFMA2 R89, R34, R22, R89 ;  /* 0x0000001622597231 */ /* 0x000fe40000000059 */
[----:B------:R-:W-:Y:S02]  /*3010*/  HFMA2 R40, R80, R16, R40 ;  /* 0x0000001050287231 */ /* 0x000fe40000000028 */
[----:B------:R-:W-:Y:S02]  /*3020*/  HFMA2 R84, R32, R22, R84 ;  /* 0x0000001620547231 */ /* 0x000fe40000000054 */
[----:B------:R-:W-:-:S02]  /*3030*/  HFMA2 R79, R76, R16, R79 ;  /* 0x000000104c4f7231 */ /* 0x000fc4000000004f */
[----:B------:R-:W-:Y:S02]  /*3040*/  HFMA2 R30, R29, R17, R30 ;  /* 0x000000111d1e7231 */ /* 0x000fe4000000001e */
[----:B------:R-:W-:Y:S02]  /*3050*/  HFMA2 R39, R78, R16, R39 ;  /* 0x000000104e277231 */ /* 0x000fe40000000027 */
[----:B------:R-:W-:Y:S01]  /*3060*/  HFMA2 R42, R66, R23, R89 ;  /* 0x00000017422a7231 */ /* 0x000fe20000000059 */
[C-C-:B------:R-:W-:Y:S01]  /*3070*/  PRMT R21, R35.reuse, 0x5410, R44.reuse ;  /* 0x0000541023157816 */ /* 0x140fe2000000002c */
[-C--:B------:R-:W-:Y:S01]  /*3080*/  HFMA2 R79, R28, R17.reuse, R79 ;  /* 0x000000111c4f7231 */ /* 0x080fe2000000004f */
[----:B------:R-:W-:Y:S01]  /*3090*/  PRMT R44, R35, 0x7632, R44 ;  /* 0x00007632232c7816 */ /* 0x000fe2000000002c */
[-C--:B------:R-:W-:Y:S02]  /*30a0*/  HFMA2 R16, R20, R17.reuse, R39 ;  /* 0x0000001114107231 */ /* 0x080fe40000000027 */
[----:B------:R-:W-:-:S02]  /*30b0*/  HFMA2 R17, R33, R17, R40 ;  /* 0x0000001121117231 */ /* 0x000fc40000000028 */
[-C--:B------:R-:W-:Y:S02]  /*30c0*/  HFMA2 R35, R67, R18.reuse, R30 ;  /* 0x0000001243237231 */ /* 0x080fe4000000001e */
[----:B------:R-:W-:Y:S02]  /*30d0*/  HFMA2 R84, R68, R23, R84 ;  /* 0x0000001744547231 */ /* 0x000fe40000000054 */
[-C--:B------:R-:W-:Y:S02]  /*30e0*/  HFMA2 R32, R32, R18.reuse, R16 ;  /* 0x0000001220207231 */ /* 0x080fe40000000010 */
[-C--:B------:R-:W-:Y:S01]  /*30f0*/  HFMA2 R33, R34, R18.reuse, R17 ;  /* 0x0000001222217231 */ /* 0x080fe20000000011 */
[C-C-:B------:R-:W-:Y:S01]  /*3100*/  PRMT R16, R84.reuse, 0x5410, R42.reuse ;  /* 0x0000541054107816 */ /* 0x140fe2000000002a */
[----:B------:R-:W-:Y:S01]  /*3110*/  HFMA2 R35, R70, R19, R35 ;  /* 0x0000001346237231 */ /* 0x000fe20000000023 */
[----:B------:R-:W-:Y:S01]  /*3120*/  PRMT R42, R84, 0x7632, R42 ;  /* 0x00007632542a7816 */ /* 0x000fe2000000002a */
[----:B------:R-:W-:-:S02]  /*3130*/  HFMA2 R79, R69, R18, R79 ;  /* 0x00000012454f7231 */ /* 0x000fc4000000004f */
[----:B------:R-:W-:Y:S02]  /*3140*/  VIADD R52, R52, 0x20 ;  /* 0x0000002034347836 */ /* 0x000fe40000000000 */
[-C--:B------:R-:W-:Y:S02]  /*3150*/  HFMA2 R79, R75, R19.reuse, R79 ;  /* 0x000000134b4f7231 */ /* 0x080fe4000000004f */
[----:B------:R-:W-:Y:S02]  /*3160*/  HADD2 R16, R16, R42 ;  /* 0x0000002a10107230 */ /* 0x000fe40000000000 */
[-C--:B------:R-:W-:Y:S02]  /*3170*/  HFMA2 R33, R66, R19.reuse, R33 ;  /* 0x0000001342217231 */ /* 0x080fe40000000021 */
[----:B------:R-:W-:Y:S01]  /*3180*/  HFMA2 R51, R16, R2, R51 ;  /* 0x0000000210337231 */ /* 0x000fe20000000033 */
[C-C-:B------:R-:W-:Y:S01]  /*3190*/  PRMT R16, R79.reuse, 0x5410, R35.reuse ;  /* 0x000054104f107816 */ /* 0x140fe20000000023 */
[----:B------:R-:W-:Y:S01]  /*31a0*/  HFMA2 R32, R68, R19, R32 ;  /* 0x0000001344207231 */ /* 0x000fe20000000020 */
[----:B------:R-:W-:-:S02]  /*31b0*/  PRMT R35, R79, 0x7632, R35 ;  /* 0x000076324f237816 */ /* 0x000fc40000000023 */
[----:B------:R-:W-:Y:S02]  /*31c0*/  ISETP.GE.U32.AND P0, PT, R52, R5, PT ;  /* 0x000000053400720c */ /* 0x000fe40003f06070 */
[C-C-:B------:R-:W-:Y:S01]  /*31d0*/  PRMT R17, R32.reuse, 0x5410, R33.reuse ;  /* 0x0000541020117816 */ /* 0x140fe20000000021 */
[----:B------:R-:W-:Y:S01]  /*31e0*/  HFMA2 R16, R16, 1, 1, R35 ;  /* 0x3c003c0010107831 */ /* 0x000fe20000000023 */
[----:B------:R-:W-:Y:S01]  /*31f0*/  PRMT R33, R32, 0x7632, R33 ;  /* 0x0000763220217816 */ /* 0x000fe20000000021 */
[----:B------:R-:W-:Y:S01]  /*3200*/  HADD2 R21, R21, R44 ;  /* 0x0000002c15157230 */ /* 0x000fe20000000000 */
[----:B------:R-:W-:-:S03]  /*3210*/  UIADD3 UR4, UPT, UPT, UR4, 0x40, URZ ;  /* 0x0000004004047890 */ /* 0x000fc6000fffe0ff */
[----:B------:R-:W-:Y:S02]  /*3220*/  HADD2 R17, R17, R33 ;  /* 0x0000002111117230 */ /* 0x000fe40000000000 */
[----:B------:R-:W-:Y:S02]  /*3230*/  HFMA2 R53, R21, R2, R53 ;  /* 0x0000000215357231 */ /* 0x000fe40000000035 */
[----:B------:R-:W-:Y:S02]  /*3240*/  HFMA2 R50, R16, R0, R50 ;  /* 0x0000000010327231 */ /* 0x000fe40000000032 */
[----:B------:R-:W-:-:S04]  /*3250*/  IMAD.WIDE R86, R6, 0x4, R86 ;  /* 0x0000000406567825 */ /* 0x000fc800078e0256 */
[----:B------:R-:W-:Y:S01]  /*3260*/  HFMA2 R9, R17, R2, R9 ;  /* 0x0000000211097231 */ /* 0x000fe20000000009 */
[----:B------:R-:W-:Y:S01]  /*3270*/  IADD3 R10, PT, PT, R10, 0x20, RZ ;  /* 0x000000200a0a7810 */ /* 0x000fe20007ffe0ff */
[----:B------:R-:W-:Y:S06]  /*3280*/  @!P0 BRA `(.L_x_1641) ;  /* 0xffffffdc000c8947 */ /* 0x000fec000383ffff */
.L_x_1634:
[----:B------:R-:W0:Y:S01]  /*3290*/  S2R R5, SR_CTAID.X ;  /* 0x0000000000057919 */ /* 0x000e220000002500 */
[----:B------:R-:W1:Y:S01]  /*32a0*/  S2UR UR4, SR_CTAID.Y ;  /* 0x00000000000479c3 */ /* 0x000e620000002600 */
[----:B------:R-:W0:Y:S07]  /*32b0*/  S2R R0, SR_TID.X ;  /* 0x0000000000007919 */ /* 0x000e2e0000002100 */
[----:B------:R-:W2:Y:S01]  /*32c0*/  LDC.64 R10, c[0x0][0x3a0] ;  /* 0x0000e800ff0a7b82 */ /* 0x000ea20000000a00 */
[----:B0-----:R-:W-:Y:S01]  /*32d0*/  LEA R5, R5, R0, 0x7 ;  /* 0x0000000005057211 */ /* 0x001fe200078e38ff */
[----:B-1----:R-:W-:-:S04]  /*32e0*/  IMAD R0, R6, UR4, RZ ;  /* 0x0000000406007c24 */ /* 0x002fc8000f8e02ff */
[----:B------:R-:W-:-:S04]  /*32f0*/  IMAD.SHL.U32 R5, R5, 0x4, RZ ;  /* 0x0000000405057824 */ /* 0x000fc800078e00ff */
[----:B------:R-:W-:-:S04]  /*3300*/  IMAD R5, R0, 0x3, R5 ;  /* 0x0000000300057824 */ /* 0x000fc800078e0205 */
[----:B--2---:R-:W-:-:S05]  /*3310*/  IMAD.WIDE R12, R5, 0x2, R10 ;  /* 0x00000002050c7825 */ /* 0x004fca00078e020a */
[----:B------:R0:W-:Y:S01]  /*3320*/  ATOM.E.ADD.F16x2.RN.STRONG.GPU P0, RZ, desc[UR8][R12.64], R4 ;  /* 0x800000040cff79a2 */ /* 0x0001e2000c10e108 */
[----:B------:R-:W-:Y:S04]  /*3330*/  BSSY.RECONVERGENT B0, `(.L_x_1642) ;  /* 0x000000f000007945 */ /* 0x000fe80003800200 */
[----:B0-----:R-:W-:Y:S05]  /*3340*/  @P0 BRA `(.L_x_1643) ;  /* 0x0000000000340947 */ /* 0x001fea0003800000 */
[----:B------:R-:W0:Y:S02]  /*3350*/  QSPC.E.S P0, RZ, [R12] ;  /* 0x000000000cff73aa */ /* 0x000e240000000500 */
[----:B0-----:R-:W-:Y:S05]  /*3360*/  @!P0 BRA `(.L_x_1644) ;  /* 0x0000000000208947 */ /* 0x001fea0003800000 */
[----:B------:R-:W-:Y:S02]  /*3370*/  MOV R10, R12 ;  /* 0x0000000c000a7202 */ /* 0x000fe40000000f00 */
[----:B------:R-:W-:Y:S02]  /*3380*/  MOV R7, R4 ;  /* 0x0000000400077202 */ /* 0x000fe40000000f00 */
[----:B------:R-:W-:-:S07]  /*3390*/  MOV R10, R10 ;  /* 0x0000000a000a7202 */ /* 0x000fce0000000f00 */
.L_x_1645:
[----:B------:R-:W0:Y:S02]  /*33a0*/  LDS R4, [R10] ;  /* 0x000000000a047984 */ /* 0x000e240000000800 */
[----:B0-----:R-:W-:-:S05]  /*33b0*/  HADD2 R5, R4, R7 ;  /* 0x0000000704057230 */ /* 0x001fca0000000000 */
[----:B------:R-:W0:Y:S02]  /*33c0*/  ATOMS.CAST.SPIN P0, [R10], R4, R5 ;  /* 0x000000040a00758d */ /* 0x000e240001800005 */
[----:B0-----:R-:W-:Y:S05]  /*33d0*/  @!P0 BRA `(.L_x_1645) ;  /* 0xfffffffc00f08947 */ /* 0x001fea000383ffff */
[----:B------:R-:W-:Y:S05]  /*33e0*/  BRA `(.L_x_1643) ;  /* 0x00000000000c7947 */ /* 0x000fea0003800000 */
.L_x_1644:
[----:B------:R-:W2:Y:S02]  /*33f0*/  LD.E R0, desc[UR8][R12.64] ;  /* 0x000000080c007980 */ /* 0x000ea4000c101900 */
[----:B--2---:R-:W-:-:S05]  /*3400*/  IMAD.IADD R5, R4, 0x1, R0 ;  /* 0x0000000104057824 */ /* 0x004fca00078e0200 */
[----:B------:R0:W-:Y:S02]  /*3410*/  ST.E desc[UR8][R12.64], R5 ;  /* 0x000000050c007985 */ /* 0x0001e4000c101908 */
.L_x_1643:
[----:B------:R-:W-:Y:S05]  /*3420*/  BSYNC.RECONVERGENT B0 ;  /* 0x0000000000007941 */ /* 0x000fea0003800200 */
.L_x_1642:
[----:B------:R1:W-:Y:S01]  /*3430*/  ATOM.E.ADD.F16x2.RN.STRONG.GPU P0, RZ, desc[UR8][R12.64+0x4], R53 ;  /* 0x800004350cff79a2 */ /* 0x0003e2000c10e108 */
[----:B------:R-:W-:Y:S04]  /*3440*/  BSSY.RECONVERGENT B0, `(.L_x_1646) ;  /* 0x000000e000007945 */ /* 0x000fe80003800200 */
[----:B-1----:R-:W-:Y:S05]  /*3450*/  @P0 BRA `(.L_x_1647) ;  /* 0x0000000000300947 */ /* 0x002fea0003800000 */
[----:B------:R-:W1:Y:S02]  /*3460*/  QSPC.E.S P0, RZ, [R12+0x4] ;  /* 0x000004000cff73aa */ /* 0x000e640000000500 */
[----:B-1----:R-:W-:Y:S05]  /*3470*/  @!P0 BRA `(.L_x_1648) ;  /* 0x00000000001c8947 */ /* 0x002fea0003800000 */
[----:B------:R-:W-:-:S04]  /*3480*/  MOV R4, R12 ;  /* 0x0000000c00047202 */ /* 0x000fc80000000f00 */
[----:B------:R-:W-:-:S07]  /*3490*/  MOV R0, R4 ;  /* 0x0000000400007202 */ /* 0x000fce0000000f00 */
.L_x_1649:
[----:B------:R-:W0:Y:S02]  /*34a0*/  LDS R4, [R0+0x4] ;  /* 0x0000040000047984 */ /* 0x000e240000000800 */
[----:B0-----:R-:W-:-:S05]  /*34b0*/  HFMA2 R5, R4, 1, 1, R53 ;  /* 0x3c003c0004057831 */ /* 0x001fca0000000035 */
[----:B------:R-:W0:Y:S02]  /*34c0*/  ATOMS.CAST.SPIN P0, [R0+0x4], R4, R5 ;  /* 0x000004040000758d */ /* 0x000e240001800005 */
[----:B0-----:R-:W-:Y:S05]  /*34d0*/  @!P0 BRA `(.L_x_1649) ;  /* 0xfffffffc00f08947 */ /* 0x001fea000383ffff */
[----:B------:R-:W-:Y:S05]  /*34e0*/  BRA `(.L_x_1647) ;  /* 0x00000000000c7947 */ /* 0x000fea0003800000 */
.L_x_1648:
[----:B------:R-:W0:Y:S02]  /*34f0*/  LD.E R0, desc[UR8][R12.64+0x4] ;  /* 0x000004080c007980 */ /* 0x000e24000c101900 */
[----:B0-----:R-:W-:-:S05]  /*3500*/  IADD3 R5, PT, PT, R53, R0, RZ ;  /* 0x0000000035057210 */ /* 0x001fca0007ffe0ff */
[----:B------:R1:W-:Y:S02]  /*3510*/  ST.E desc[UR8][R12.64+0x4], R5 ;  /* 0x000004050c007985 */ /* 0x0003e4000c101908 */
.L_x_1647:
[----:B------:R-:W-:Y:S05]  /*3520*/  BSYNC.RECONVERGENT B0 ;  /* 0x0000000000007941 */ /* 0x000fea0003800200 */
.L_x_1646:
[----:B01----:R-:W-:-:S05]  /*3530*/  IMAD.WIDE R12, R6, 0x2, R12 ;  /* 0x00000002060c7825 */ /* 0x003fca00078e020c */
[----:B------:R0:W-:Y:S01]  /*3540*/  ATOM.E.ADD.F16x2.RN.STRONG.GPU P0, RZ, desc[UR8][R12.64], R3 ;  /* 0x800000030cff79a2 */ /* 0x0001e2000c10e108 */
[----:B------:R-:W-:Y:S04]  /*3550*/  BSSY.RECONVERGENT B0, `(.L_x_1650) ;  /* 0x000000f000007945 */ /* 0x000fe80003800200 */
[----:B0-----:R-:W-:Y:S05]  /*3560*/  @P0 BRA `(.L_x_1651) ;  /* 0x0000000000340947 */ /* 0x001fea0003800000 */
[----:B------:R-:W0:Y:S02]  /*3570*/  QSPC.E.S P0, RZ, [R12] ;  /* 0x000000000cff73aa */ /* 0x000e240000000500 */
[----:B0-----:R-:W-:Y:S05]  /*3580*/  @!P0 BRA `(.L_x_1652) ;  /* 0x0000000000208947 */ /* 0x001fea0003800000 */
[----:B------:R-:W-:-:S05]  /*3590*/  IMAD.MOV.U32 R4, RZ, RZ, R12 ;  /* 0x000000ffff047224 */ /* 0x000fca00078e000c */
[----:B------:R-:W-:Y:S02]  /*35a0*/  MOV R4, R4 ;  /* 0x0000000400047202 */ /* 0x000fe40000000f00 */
[----:B------:R-:W-:-:S07]  /*35b0*/  MOV R5, R3 ;  /* 0x0000000300057202 */ /* 0x000fce0000000f00 */
.L_x_1653:
[----:B------:R-:W0:Y:S02]  /*35c0*/  LDS R2, [R4] ;  /* 0x0000000004027984 */ /* 0x000e240000000800 */
[----:B0-----:R-:W-:-:S05]  /*35d0*/  HADD2 R3, R2, R5 ;  /* 0x0000000502037230 */ /* 0x001fca0000000000 */
[----:B------:R-:W0:Y:S02]  /*35e0*/  ATOMS.CAST.SPIN P0, [R4], R2, R3 ;  /* 0x000000020400758d */ /* 0x000e240001800003 */
[----:B0-----:R-:W-:Y:S05]  /*35f0*/  @!P0 BRA `(.L_x_1653) ;  /* 0xfffffffc00f08947 */ /* 0x001fea000383ffff */
[----:B------:R-:W-:Y:S05]  /*3600*/  BRA `(.L_x_1651) ;  /* 0x00000000000c7947 */ /* 0x000fea0003800000 */
.L_x_1652:
[----:B------:R-:W2:Y:S02]  /*3610*/  LD.E R0, desc[UR8][R12.64] ;  /* 0x000000080c007980 */ /* 0x000ea4000c101900 */
[----:B--2---:R-:W-:-:S05]  /*3620*/  IADD3 R3, PT, PT, R3, R0, RZ ;  /* 0x0000000003037210 */ /* 0x004fca0007ffe0ff */
[----:B------:R0:W-:Y:S02]  /*3630*/  ST.E desc[UR8][R12.64], R3 ;  /* 0x000000030c007985 */ /* 0x0001e4000c101908 */
.L_x_1651:
[----:B------:R-:W-:Y:S05]  /*3640*/  BSYNC.RECONVERGENT B0 ;  /* 0x0000000000007941 */ /* 0x000fea0003800200 */
.L_x_1650:
[----:B------:R1:W-:Y:S01]  /*3650*/  ATOM.E.ADD.F16x2.RN.STRONG.GPU P0, RZ, desc[UR8][R12.64+0x4], R51 ;  /* 0x800004330cff79a2 */ /* 0x0003e2000c10e108 */
[----:B------:R-:W-:Y:S04]  /*3660*/  BSSY.RECONVERGENT B0, `(.L_x_1654) ;  /* 0x000000e000007945 */ /* 0x000fe80003800200 */
[----:B-1----:R-:W-:Y:S05]  /*3670*/  @P0 BRA `(.L_x_1655) ;  /* 0x0000000000300947 */ /* 0x002fea0003800000 */
[----:B------:R-:W1:Y:S02]  /*3680*/  QSPC.E.S P0, RZ, [R12+0x4] ;  /* 0x000004000cff73aa */ /* 0x000e640000000500 */
[----:B-1----:R-:W-:Y:S05]  /*3690*/  @!P0 BRA `(.L_x_1656) ;  /* 0x00000000001c8947 */ /* 0x002fea0003800000 */
[----:B------:R-:W-:-:S05]  /*36a0*/  IMAD.MOV.U32 R2, RZ, RZ, R12 ;  /* 0x000000ffff027224 */ /* 0x000fca00078e000c */
[----:B------:R-:W-:-:S07]  /*36b0*/  MOV R0, R2 ;  /* 0x0000000200007202 */ /* 0x000fce0000000f00 */
.L_x_1657:
[----:B------:R-:W0:Y:S02]  /*36c0*/  LDS R2, [R0+0x4] ;  /* 0x0000040000027984 */ /* 0x000e240000000800 */
[----:B0-----:R-:W-:-:S05]  /*36d0*/  HFMA2 R3, R2, 1, 1, R51 ;  /* 0x3c003c0002037831 */ /* 0x001fca0000000033 */
[----:B------:R-:W0:Y:S02]  /*36e0*/  ATOMS.CAST.SPIN P0, [R0+0x4], R2, R3 ;  /* 0x000004020000758d */ /* 0x000e240001800003 */
[----:B0-----:R-:W-:Y:S05]  /*36f0*/  @!P0 BRA `(.L_x_1657) ;  /* 0xfffffffc00f08947 */ /* 0x001fea000383ffff */
[----:B------:R-:W-:Y:S05]  /*3700*/  BRA `(.L_x_1655) ;  /* 0x00000000000c7947 */ /* 0x000fea0003800000 */
.L_x_1656:
[----:B------:R-:W0:Y:S02]  /*3710*/  LD.E R0, desc[UR8][R12.64+0x4] ;  /* 0x000004080c007980 */ /* 0x000e24000c101900 */
[----:B0-----:R-:W-:-:S05]  /*3720*/  IADD3 R3, PT, PT, R51, R0, RZ ;  /* 0x0000000033037210 */ /* 0x001fca0007ffe0ff */
[----:B------:R1:W-:Y:S02]  /*3730*/  ST.E desc[UR8][R12.64+0x4], R3 ;  /* 0x000004030c007985 */ /* 0x0003e4000c101908 */
.L_x_1655:
[----:B------:R-:W-:Y:S05]  /*3740*/  BSYNC.RECONVERGENT B0 ;  /* 0x0000000000007941 */ /* 0x000fea0003800200 */
.L_x_1654:
[----:B------:R-:W-:-:S05]  /*3750*/  IMAD.WIDE R6, R6, 0x2, R12 ;  /* 0x0000000206067825 */ /* 0x000fca00078e020c */
[----:B------:R2:W-:Y:S01]  /*3760*/  ATOM.E.ADD.F16x2.RN.STRONG.GPU P0, RZ, desc[UR8][R6.64], R50 ;  /* 0x8000003206ff79a2 */ /* 0x0005e2000c10e108 */
[----:B------:R-:W-:Y:S04]  /*3770*/  BSSY.RECONVERGENT B0, `(.L_x_1658) ;  /* 0x000000e000007945 */ /* 0x000fe80003800200 */
[----:B--2---:R-:W-:Y:S05]  /*3780*/  @P0 BRA `(.L_x_1659) ;  /* 0x0000000000300947 */ /* 0x004fea0003800000 */
[----:B------:R-:W2:Y:S02]  /*3790*/  QSPC.E.S P0, RZ, [R6] ;  /* 0x0000000006ff73aa */ /* 0x000ea40000000500 */
[----:B--2---:R-:W-:Y:S05]  /*37a0*/  @!P0 BRA `(.L_x_1660) ;  /* 0x00000000001c8947 */ /* 0x004fea0003800000 */
[----:B------:R-:W-:-:S04]  /*37b0*/  MOV R2, R6 ;  /* 0x0000000600027202 */ /* 0x000fc80000000f00 */
[----:B------:R-:W-:-:S07]  /*37c0*/  MOV R0, R2 ;  /* 0x0000000200007202 */ /* 0x000fce0000000f00 */
.L_x_1661:
[----:B------:R-:W0:Y:S02]  /*37d0*/  LDS R2, [R0] ;  /* 0x0000000000027984 */ /* 0x000e240000000800 */
[----:B01----:R-:W-:-:S05]  /*37e0*/  HADD2 R3, R2, R50 ;  /* 0x0000003202037230 */ /* 0x003fca0000000000 */
[----:B------:R-:W0:Y:S02]  /*37f0*/  ATOMS.CAST.SPIN P0, [R0], R2, R3 ;  /* 0x000000020000758d */ /* 0x000e240001800003 */
[----:B0-----:R-:W-:Y:S05]  /*3800*/  @!P0 BRA `(.L_x_1661) ;  /* 0xfffffffc00f08947 */ /* 0x001fea000383ffff */
[----:B------:R-:W-:Y:S05]  /*3810*/  BRA `(.L_x_1659) ;  /* 0x00000000000c7947 */ /* 0x000fea0003800000 */
.L_x_1660:
[----:B------:R-:W0:Y:S02]  /*3820*/  LD.E R0, desc[UR8][R6.64] ;  /* 0x0000000806007980 */ /* 0x000e24000c101900 */
[----:B01----:R-:W-:-:S05]  /*3830*/  IMAD.IADD R3, R50, 0x1, R0 ;  /* 0x0000000132037824 */ /* 0x003fca00078e0200 */
[----:B------:R2:W-:Y:S02]  /*3840*/  ST.E desc[UR8][R6.64], R3 ;  /* 0x0000000306007985 */ /* 0x0005e4000c101908 */
.L_x_1659:
[----:B------:R-:W-:Y:S05]  /*3850*/  BSYNC.RECONVERGENT B0 ;  /* 0x0000000000007941 */ /* 0x000fea0003800200 */
.L_x_1658:
[----:B------:R3:W-:Y:S02]  /*3860*/  ATOM.E.ADD.F16x2.RN.STRONG.GPU P0, RZ, desc[UR8][R6.64+0x4], R9 ;  /* 0x8000040906ff79a2 */ /* 0x0007e4000c10e108 */
[----:B---3--:R-:W-:Y:S05]  /*3870*/  @P0 EXIT ;  /* 0x000000000000094d */ /* 0x008fea0003800000 */
[----:B------:R-:W3:Y:S02]  /*3880*/  QSPC.E.S P0, RZ, [R6+0x4] ;  /* 0x0000040006ff73aa */ /* 0x000ee40000000500 */
[----:B---3--:R-:W-:Y:S05]  /*3890*/  @!P0 BRA `(.L_x_1662) ;  /* 0x00000000001c8947 */ /* 0x008fea0003800000 */
[----:B------:R-:W-:-:S04]  /*38a0*/  MOV R2, R6 ;  /* 0x0000000600027202 */ /* 0x000fc80000000f00 */
[----:B------:R-:W-:-:S07]  /*38b0*/  MOV R0, R2 ;  /* 0x0000000200007202 */ /* 0x000fce0000000f00 */
.L_x_1663:
[----:B------:R-:W0:Y:S02]  /*38c0*/  LDS R2, [R0+0x4] ;  /* 0x0000040000027984 */ /* 0x000e240000000800 */
[----:B012---:R-:W-:-:S05]  /*38d0*/  HFMA2 R3, R2, 1, 1, R9 ;  /* 0x3c003c0002037831 */ /* 0x007fca0000000009 */
[----:B------:R-:W0:Y:S02]  /*38e0*/  ATOMS.CAST.SPIN P0, [R0+0x4], R2, R3 ;  /* 0x000004020000758d */ /* 0x000e240001800003 */
[----:B0-----:R-:W-:Y:S05]  /*38f0*/  @!P0 BRA `(.L_x_1663) ;  /* 0xfffffffc00f08947 */ /* 0x001fea000383ffff */
[----:B------:R-:W-:Y:S05]  /*3900*/  EXIT ;  /* 0x000000000000794d */ /* 0x000fea0003800000 */
.L_x_1662:
[----:B------:R-:W0:Y:S02]  /*3910*/  LD.E R0, desc[UR8][R6.64+0x4] ;  /* 0x0000040806007980 */ /* 0x000e24000c101900 */
[----:B012---:R-:W-:-:S05]  /*3920*/  IADD3 R3, PT, PT, R9, R0, RZ ;  /* 0x0000000009037210 */ /* 0x007fca0007ffe0ff */
[----:B------:R-:W-:Y:S01]  /*3930*/  ST.E desc[UR8][R6.64+0x4], R3 ;  /* 0x0000040306007985 */ /* 0x000fe2000c101908 */
[----:B------:R-:W-:Y:S05]  /*3940*/  EXIT ;  /* 0x000000000000794d */ /* 0x000fea0003800000 */
.L_x_1664:
        /* <DEDUP_REMOVED lines=11> */
.L_x_1879:


//--------------------- .text._ZN4vllm4gptq33gemm_half_q_half_gptq_2bit_kernelILb1ELi3EEEvPK6__halfPKjS6_S4_PS2_iiiibPKi --------------------------
	.section	.text._ZN4vllm4gptq33gemm_half_q_half_gptq_2bit_kernelILb1ELi3EEEvPK6__halfPKjS6_S4_PS2_iiiibPKi,"ax",@progbits
	.align	128
        .global         _ZN4vllm4gptq33gemm_half_q_half_gptq_2bit_kernelILb1ELi3EEEvPK6__halfPKjS6_S4_PS2_iiiibPKi
        .type           _ZN4vllm4gptq33gemm_half_q_half_gptq_2bit_kernelILb1ELi3EEEvPK6__halfPKjS6_S4_PS2_iiiibPKi,@function
        .size           _ZN4vllm4gptq33gemm_half_q_half_gptq_2bit_kernelILb1ELi3EEEvPK6__halfPKjS6_S4_PS2_iiiibPKi,(.L_x_1880 - _ZN4vllm4gptq33gemm_half_q_half_gptq_2bit_kernelILb1ELi3EEEvPK6__halfPKjS6_S4_PS2_iiiibPKi)
        .other          _ZN4vllm4gptq33gemm_half_q_half_gptq_2bit_kernelILb1ELi3EEEvPK6__halfPKjS6_S4_PS2_iiiibPKi,@"STO_CUDA_ENTRY STV_DEFAULT"
_ZN4vllm4gptq33gemm_half_q_half_gptq_2bit_kernelILb1ELi3EEEvPK6__halfPKjS6_S4_PS2_iiiibPKi:
.text._ZN4vllm4gptq33gemm_half_q_half_gptq_2bit_kernelILb1ELi3EEEvPK6__halfPKjS6_S4_PS2_iiiibPKi:
        /* <DEDUP_REMOVED lines=9> */
[----:B-1----:R-:W-:Y:S01]  /*0090*/  VIADDMNMX.U32 R65, R62, 0x80, R3, PT ;  /* 0x000000803e417846 */ /* 0x002fe20003800003 */
[----:B----4-:R-:W-:-:S03]  /*00a0*/  IMAD R2, R2, 0x80, R7 ;  /* 0x0000008002027824 */ /* 0x010fc600078e0207 */
        /* <DEDUP_REMOVED lines=36> */
.L_x_1667:
[----:B------:R-:W-:-:S04]  /*02f0*/  LEA R8, P0, R0, UR10, 0x2 ;  /* 0x0000000a00087c11 */ /* 0x000fc8000f8010ff */
[----:B------:R-:W-:-:S05]  /*0300*/  LEA.HI.X R9, R0, UR11, RZ, 0x2, P0 ;  /* 0x0000000b00097c11 */ /* 0x000fca00080f14ff */
[----:B------:R-:W2:Y:S01]  /*0310*/  LDG.E.CONSTANT R8, desc[UR8][R8.64] ;  /* 0x0000000808087981 */ /* 0x000ea2000c1e9900 */
[----:B------:R-:W-:Y:S01]  /*0320*/  IMAD R15, R3, UR4, RZ ;  /* 0x00000004030f7c24 */ /* 0x000fe2000f8e02ff */
[----:B------:R-:W0:Y:S03]  /*0330*/  LDCU.64 UR4, c[0x0][0x380] ;  /* 0x00007000ff0477ac */ /* 0x000e260008000a00 */
[----:B------:R-:W-:-:S05]  /*0340*/  IMAD.IADD R11, R15, 0x1, R3 ;  /* 0x000000010f0b7824 */ /* 0x000fca00078e0203 */
        /* <DEDUP_REMOVED lines=20> */
.L_x_1666:
[----:B------:R-:W-:Y:S05]  /*0490*/  BSYNC.RECONVERGENT B0 ;  /* 0x0000000000007941 */ /* 0x000fea0003800200 */
.L_x_1665:
[----:B------:R-:W2:Y:S02]  /*04a0*/  LDCU UR4, c[0x0][0x3ac] ;  /* 0x00007580ff0477ac */ /* 0x000ea40008000800 */
[----:B--2---:R-:W-:-:S05]  /*04b0*/  IMAD.U32 R16, RZ, RZ, UR4 ;  /* 0x00000004ff107e24 */ /* 0x004fca000f8e00ff */
[----:B------:R-:W-:-:S13]  /*04c0*/  ISETP.GE.AND P0, PT, R63, R16, PT ;  /* 0x000000103f00720c */ /* 0x000fda0003f06270 */
[----:B------:R-:W-:Y:S05]  /*04d0*/  @P0 EXIT ;  /* 0x000000000000094d */ /* 0x000fea0003800000 */
[----:B01----:R-:W0:Y:S01]  /*04e0*/  LDC R2, c[0x0][0x3b4] ;  /* 0x0000ed00ff027b82 */ /* 0x003e220000000800 */
[----:B------:R-:W-:Y:S01]  /*04f0*/  IMAD R5, R5, R16, RZ ;  /* 0x0000001005057224 */ /* 0x000fe200078e02ff */
[----:B------:R-:W1:Y:S01]  /*0500*/  LDCU.64 UR4, c[0x0][0x388] ;  /* 0x00007100ff0477ac */ /* 0x000e620008000a00 */
[----:B------:R-:W-:Y:S02]  /*0510*/  PRMT R15, RZ, 0x5410, RZ ;  /* 0x00005410ff0f7816 */ /* 0x000fe400000000ff */
        /* <DEDUP_REMOVED lines=9> */
[----:B------:R-:W-:Y:S02]  /*05b0*/  IMAD.HI.U32 R9, R9, R13, R8 ;  /* 0x0000000d09097227 */ /* 0x000fe400078e0008 */
[----:B------:R-:W0:Y:S04]  /*05c0*/  LDC.64 R12, c[0x0][0x398] ;  /* 0x0000e600ff0c7b82 */ /* 0x000e280000000a00 */
[----:B------:R-:W-:-:S04]  /*05d0*/  IMAD.HI.U32 R9, R9, R4, RZ ;  /* 0x0000000409097227 */ /* 0x000fc800078e00ff */
[----:B------:R-:W-:-:S04]  /*05e0*/  IMAD.MOV R0, RZ, RZ, -R9 ;  /* 0x000000ffff007224 */ /* 0x000fc800078e0a09 */
[C---:B------:R-:W-:Y:S01]  /*05f0*/  IMAD R0, R11.reuse, R0, R4 ;  /* 0x000000000b007224 */ /* 0x040fe200078e0204 */
[----:B------:R-:W-:Y:S01]  /*0600*/  SHF.R.S32.HI R4, RZ, 0x1f, R63 ;  /* 0x0000001fff047819 */ /* 0x000fe2000001143f */
[----:B------:R-:W-:Y:S03]  /*0610*/  BAR.SYNC.DEFER_BLOCKING 0x0 ;  /* 0x0000000000007b1d */ /* 0x000fe60000010000 */
[----:B------:R-:W-:Y:S02]  /*0620*/  ISETP.GT.U32.AND P2, PT, R11, R0, PT ;  /* 0x000000000b00720c */ /* 0x000fe40003f44070 */
[----:B------:R-:W-:-:S04]  /*0630*/  LEA.HI R4, R4, R63, RZ, 0x4 ;  /* 0x0000003f04047211 */ /* 0x000fc800078f20ff */
[----:B------:R-:W-:-:S07]  /*0640*/  SHF.R.S32.HI R61, RZ, 0x4, R4 ;  /* 0x00000004ff3d7819 */ /* 0x000fce0000011404 */
[-C--:B------:R-:W-:Y:S01]  /*0650*/  @!P2 IADD3 R0, PT, PT, R0, -R11.reuse, RZ ;  /* 0x8000000b0000a210 */ /* 0x080fe20007ffe0ff */
[----:B------:R-:W-:Y:S01]  /*0660*/  @!P2 VIADD R9, R9, 0x1 ;  /* 0x000000010909a836 */ /* 0x000fe20000000000 */
[----:B------:R-:W-:Y:S02]  /*0670*/  ISETP.NE.AND P2, PT, R2, RZ, PT ;  /* 0x000000ff0200720c */ /* 0x000fe40003f45270 */
[----:B------:R-:W-:Y:S02]  /*0680*/  ISETP.GE.U32.AND P0, PT, R0, R11, PT ;  /* 0x0000000b0000720c */ /* 0x000fe40003f06070 */
[----:B------:R-:W-:-:S04]  /*0690*/  LOP3.LUT R0, R3, R2, RZ, 0x3c, !PT ;  /* 0x0000000203007212 */ /* 0x000fc800078e3cff */
[----:B------:R-:W-:-:S07]  /*06a0*/  ISETP.GE.AND P1, PT, R0, RZ, PT ;  /* 0x000000ff0000720c */ /* 0x000fce0003f26270 */
[----:B------:R-:W-:-:S05]  /*06b0*/  @P0 IADD3 R9, PT, PT, R9, 0x1, RZ ;  /* 0x0000000109090810 */ /* 0x000fca0007ffe0ff */
[----:B------:R-:W-:-:S05]  /*06c0*/  IMAD.MOV.U32 R17, RZ, RZ, R9 ;  /* 0x000000ffff117224 */ /* 0x000fca00078e0009 */
[----:B------:R-:W-:Y:S02]  /*06d0*/  @!P1 IADD3 R17, PT, PT, RZ, -R17, RZ ;  /* 0x80000011ff119210 */ /* 0x000fe40007ffe0ff */
[----:B------:R-:W-:-:S04]  /*06e0*/  @!P2 LOP3.LUT R17, RZ, R2, RZ, 0x33, !PT ;  /* 0x00000002ff11a212 */ /* 0x000fc800078e33ff */
[----:B------:R-:W2:Y:S01]  /*06f0*/  I2F.U32.RP R0, R17 ;  /* 0x0000001100007306 */ /* 0x000ea20000209000 */
[----:B------:R-:W-:Y:S02]  /*0700*/  IADD3 R11, PT, PT, RZ, -R17, RZ ;  /* 0x80000011ff0b7210 */ /* 0x000fe40007ffe0ff */
[----:B------:R-:W-:-:S05]  /*0710*/  ISETP.NE.U32.AND P2, PT, R17, RZ, PT ;  /* 0x000000ff1100720c */ /* 0x000fca0003f45070 */
[----:B--2---:R-:W2:Y:S02]  /*0720*/  MUFU.RCP R0, R0 ;  /* 0x0000000000007308 */ /* 0x004ea40000001000 */
[----:B--2---:R-:W-:Y:S01]  /*0730*/  VIADD R8, R0, 0xffffffe ;  /* 0x0ffffffe00087836 */ /* 0x004fe20000000000 */
[----:B------:R-:W-:-:S05]  /*0740*/  SHF.L.U32 R0, R5, 0x3, RZ ;  /* 0x0000000305007819 */ /* 0x000fca00000006ff */
[----:B------:R2:W3:Y:S02]  /*0750*/  F2I.FTZ.U32.TRUNC.NTZ R9, R8 ;  /* 0x0000000800097305 */ /* 0x0004e4000021f000 */
[----:B--2---:R-:W-:Y:S02]  /*0760*/  IMAD.MOV.U32 R8, RZ, RZ, RZ ;  /* 0x000000ffff087224 */ /* 0x004fe400078e00ff */
[----:B---3--:R-:W-:-:S04]  /*0770*/  IMAD R11, R11, R9, RZ ;  /* 0x000000090b0b7224 */ /* 0x008fc800078e02ff */
[----:B------:R-:W-:Y:S02]  /*0780*/  IMAD.HI.U32 R9, R9, R11, R8 ;  /* 0x0000000b09097227 */ /* 0x000fe400078e0008 */
[----:B------:R-:W2:Y:S04]  /*0790*/  LDC.64 R10, c[0x0][0x390] ;  /* 0x0000e400ff0a7b82 */ /* 0x000ea80000000a00 */
[----:B------:R-:W-:-:S05]  /*07a0*/  IMAD.HI.U32 R60, R9, R62, RZ ;  /* 0x0000003e093c7227 */ /* 0x000fca00078e00ff */
[----:B------:R-:W-:-:S05]  /*07b0*/  IADD3 R9, PT, PT, RZ, -R60, RZ ;  /* 0x8000003cff097210 */ /* 0x000fca0007ffe0ff */
[----:B------:R-:W-:Y:S01]  /*07c0*/  IMAD R2, R17, R9, R62 ;  /* 0x0000000911027224 */ /* 0x000fe200078e023e */
[----:B------:R-:W-:-:S04]  /*07d0*/  SHF.R.S32.HI R9, RZ, 0x1f, R63 ;  /* 0x0000001fff097819 */ /* 0x000fc8000001143f */
[----:B------:R-:W-:-:S13]  /*07e0*/  ISETP.GE.U32.AND P0, PT, R2, R17, PT ;  /* 0x000000110200720c */ /* 0x000fda0003f06070 */
[----:B------:R-:W-:Y:S01]  /*07f0*/  @P0 IMAD.IADD R2, R2, 0x1, -R17 ;  /* 0x0000000102020824 */ /* 0x000fe200078e0a11 */
[----:B------:R-:W-:Y:S02]  /*0800*/  @P0 IADD3 R60, PT, PT, R60, 0x1, RZ ;  /* 0x000000013c3c0810 */ /* 0x000fe40007ffe0ff */
[----:B------:R-:W-:Y:S02]  /*0810*/  IADD3 R69, P0, PT, R63, R0, RZ ;  /* 0x000000003f457210 */ /* 0x000fe40007f1e0ff */
[----:B------:R-:W-:Y:S02]  /*0820*/  ISETP.GE.U32.AND P1, PT, R2, R17, PT ;  /* 0x000000110200720c */ /* 0x000fe40003f26070 */
[----:B------:R-:W-:Y:S02]  /*0830*/  LEA.HI.X.SX32 R0, R0, R9, 0x1, P0 ;  /* 0x0000000900007211 */ /* 0x000fe400000f0eff */
[----:B------:R-:W-:Y:S02]  /*0840*/  ISETP.GE.U32.AND P0, PT, R62, R3, PT ;  /* 0x000000033e00720c */ /* 0x000fe40003f06070 */
[----:B------:R-:W-:-:S07]  /*0850*/  PRMT R3, RZ, 0x5410, RZ ;  /* 0x00005410ff037816 */ /* 0x000fce00000000ff */
[----:B------:R-:W-:Y:S01]  /*0860*/  @P1 VIADD R60, R60, 0x1 ;  /* 0x000000013c3c1836 */ /* 0x000fe20000000000 */
[----:B------:R-:W-:Y:S02]  /*0870*/  @!P2 LOP3.LUT R60, RZ, R17, RZ, 0x33, !PT ;  /* 0x00000011ff3ca212 */ /* 0x000fe400078e33ff */
[----:B-1----:R-:W-:-:S03]  /*0880*/  LEA R68, P1, R69, UR4, 0x2 ;  /* 0x0000000445447c11 */ /* 0x002fc6000f8210ff */
[----:B------:R-:W-:Y:S01]  /*0890*/  IMAD R2, R16, R60, RZ ;  /* 0x0000003c10027224 */ /* 0x000fe200078e02ff */
[----:B------:R-:W-:Y:S02]  /*08a0*/  LEA.HI.X R69, R69, UR5, R0, 0x2, P1 ;  /* 0x0000000545457c11 */ /* 0x000fe400088f1400 */
[----:B------:R-:W-:Y:S01]  /*08b0*/  PRMT R0, RZ, 0x5410, RZ ;  /* 0x00005410ff007816 */ /* 0x000fe200000000ff */
[--C-:B------:R-:W-:Y:S01]  /*08c0*/  IMAD.IADD R9, R63, 0x1, R2.reuse ;  /* 0x000000013f097824 */ /* 0x100fe200078e0202 */
[----:B------:R-:W-:-:S03]  /*08d0*/  SHF.R.S32.HI R5, RZ, 0x1f, R2 ;  /* 0x0000001fff057819 */ /* 0x000fc60000011402 */
[----:B0-----:R-:W-:Y:S01]  /*08e0*/  IMAD.WIDE R12, R9, 0x2, R12 ;  /* 0x00000002090c7825 */ /* 0x001fe200078e020c */
[----:B------:R-:W-:Y:S02]  /*08f0*/  LEA.HI R4, R5, R2, RZ, 0x4 ;  /* 0x0000000205047211 */ /* 0x000fe400078f20ff */
[----:B------:R-:W-:Y:S02]  /*0900*/  PRMT R2, RZ, 0x5410, RZ ;  /* 0x00005410ff027816 */ /* 0x000fe400000000ff */
[----:B------:R-:W-:Y:S02]  /*0910*/  LEA.HI.SX32 R5, R4, R61, 0x1c ;  /* 0x0000003d04057211 */ /* 0x000fe400078fe2ff */
[----:B------:R-:W-:-:S03]  /*0920*/  PRMT R4, RZ, 0x5410, RZ ;  /* 0x00005410ff047816 */ /* 0x000fc600000000ff */
[----:B--2---:R-:W-:Y:S01]  /*0930*/  IMAD.WIDE R10, R5, 0x4, R10 ;  /* 0x00000004050a7825 */ /* 0x004fe200078e020a */
        /* <DEDUP_REMOVED lines=11> */
[----:B------:R-:W-:Y:S01]  /*09f0*/  PRMT R3, RZ, 0x7610, R3 ;  /* 0x00007610ff037816 */ /* 0x000fe20000000003 */
[----:B------:R-:W1:Y:S06]  /*0a00*/  LDCU.U8 UR6, c[0x0][0x3b8] ;  /* 0x00007700ff0677ac */ /* 0x000e6c0008000000 */
[----:B---3--:R-:W3:Y:S01]  /*0a10*/  I2F.F16 R12, -0x10 ;  /* 0xfffffff0000c7906 */ /* 0x008ee20000200c00 */
[----:B0-----:R-:W-:Y:S01]  /*0a20*/  ULEA UR4, UR5, UR4, 0x18 ;  /* 0x0000000405047291 */ /* 0x001fe2000f8ec0ff */
[----:B--2---:R-:W-:Y:S01]  /*0a30*/  SHF.R.U32.HI R7, RZ, R7, R10 ;  /* 0x00000007ff077219 */ /* 0x004fe2000001160a */
[----:B------:R-:W-:-:S03]  /*0a40*/  IMAD.IADD R10, R62, 0x1, R17 ;  /* 0x000000013e0a7824 */ /* 0x000fc600078e0211 */
[--C-:B------:R-:W-:Y:S02]  /*0a50*/  SHF.R.U32.HI R6, RZ, 0x6, R7.reuse ;  /* 0x00000006ff067819 */ /* 0x100fe40000011607 */
[--C-:B------:R-:W-:Y:S02]  /*0a60*/  SHF.R.U32.HI R11, RZ, 0x4, R7.reuse ;  /* 0x00000004ff0b7819 */ /* 0x100fe40000011607 */
[----:B------:R-:W-:Y:S02]  /*0a70*/  SHF.R.U32.HI R16, RZ, 0x2, R7 ;  /* 0x00000002ff107819 */ /* 0x000fe40000011607 */
[----:B------:R-:W-:Y:S02]  /*0a80*/  LOP3.LUT R14, R7, 0x3, RZ, 0xc0, !PT ;  /* 0x00000003070e7812 */ /* 0x000fe400078ec0ff */
[----:B------:R-:W-:Y:S02]  /*0a90*/  LOP3.LUT R7, R6, 0x3, RZ, 0xc0, !PT ;  /* 0x0000000306077812 */ /* 0x000fe400078ec0ff */
[----:B------:R-:W-:-:S02]  /*0aa0*/  LOP3.LUT R6, R11, 0x3, RZ, 0xc0, !PT ;  /* 0x000000030b067812 */ /* 0x000fc400078ec0ff */
[----:B------:R-:W-:Y:S02]  /*0ab0*/  MOV R13, R10 ;  /* 0x0000000a000d7202 */ /* 0x000fe40000000f00 */
[----:B-1-34-:R-:W-:-:S07]  /*0ac0*/  LOP3.LUT R11, R16, 0x3, RZ, 0xc0, !PT ;  /* 0x00000003100b7812 */ /* 0x01afce00078ec0ff */
.L_x_1670:
[----:B-----5:R0:W5:Y:S01]  /*0ad0*/  LDG.E.128.CONSTANT R16, desc[UR8][R68.64] ;  /* 0x0000000844107981 */ /* 0x020162000c1e9d00 */
[----:B------:R-:W-:Y:S01]  /*0ae0*/  ISETP.NE.AND P0, PT, R62, R13, PT ;  /* 0x0000000d3e00720c */ /* 0x000fe20003f05270 */
[----:B------:R-:W-:-:S04]  /*0af0*/  UPRMT UR5, UR6, 0x8880, URZ ;  /* 0x0000888006057896 */ /* 0x000fc800080000ff */
[----:B------:R-:W-:-:S04]  /*0b00*/  UISETP.NE.AND UP0, UPT, UR5, URZ, UPT ;  /* 0x000000ff0500728c */ /* 0x000fc8000bf05270 */
[----:B------:R-:W-:-:S04]  /*0b10*/  USEL UR5, URZ, 0x1, UP0 ;  /* 0x00000001ff057887 */ /* 0x000fc80008000000 */
[----:B0-----:R-:W-:Y:S08]  /*0b20*/  @P0 BRA `(.L_x_1669) ;  /* 0x0000000000680947 */ /* 0x001ff00003800000 */
[----:B------:R-:W0:Y:S08]  /*0b30*/  LDC R11, c[0x0][0x3ac] ;  /* 0x0000eb00ff0b7b82 */ /* 0x000e300000000800 */
[----:B------:R-:W1:Y:S08]  /*0b40*/  LDC.64 R6, c[0x0][0x390] ;  /* 0x0000e400ff067b82 */ /* 0x000e700000000a00 */
[----:B------:R-:W2:Y:S01]  /*0b50*/  LDC.64 R20, c[0x0][0x398] ;  /* 0x0000e600ff147b82 */ /* 0x000ea20000000a00 */
[----:B0-----:R-:W-:-:S04]  /*0b60*/  IMAD R14, R60, R11, R11 ;  /* 0x0000000b3c0e7224 */ /* 0x001fc800078e020b */
[--C-:B------:R-:W-:Y:S01]  /*0b70*/  IMAD.IADD R13, R63, 0x1, R14.reuse ;  /* 0x000000013f0d7824 */ /* 0x100fe200078e020e */
[----:B------:R-:W-:-:S04]  /*0b80*/  SHF.R.S32.HI R11, RZ, 0x1f, R14 ;  /* 0x0000001fff0b7819 */ /* 0x000fc8000001140e */
[----:B------:R-:W-:-:S04]  /*0b90*/  LEA.HI R22, R11, R14, RZ, 0x4 ;  /* 0x0000000e0b167211 */ /* 0x000fc800078f20ff */
[----:B------:R-:W-:Y:S01]  /*0ba0*/  LEA.HI.SX32 R11, R22, R61, 0x1c ;  /* 0x0000003d160b7211 */ /* 0x000fe200078fe2ff */
[----:B--2---:R-:W-:-:S04]  /*0bb0*/  IMAD.WIDE R20, R13, 0x2, R20 ;  /* 0x000000020d147825 */ /* 0x004fc800078e0214 */
[----:B-1----:R-:W-:Y:S01]  /*0bc0*/  IMAD.WIDE R6, R11, 0x4, R6 ;  /* 0x000000040b067825 */ /* 0x002fe200078e0206 */
[----:B------:R0:W5:Y:S04]  /*0bd0*/  LDG.E.CONSTANT R64, desc[UR8][R20.64] ;  /* 0x0000000814407981 */ /* 0x000168000c1e9900 */
[----:B------:R0:W5:Y:S04]  /*0be0*/  LDG.E.CONSTANT R66, desc[UR8][R20.64+0x4] ;  /* 0x0000040814427981 */ /* 0x000168000c1e9900 */
[----:B------:R-:W2:Y:S01]  /*0bf0*/  LDG.E.CONSTANT R6, desc[UR8][R6.64] ;  /* 0x0000000806067981 */ /* 0x000ea2000c1e9900 */
[----:B------:R-:W1:Y:S01]  /*0c00*/  S2R R11, SR_TID.X ;  /* 0x00000000000b7919 */ /* 0x000e620000002100 */
[----:B------:R-:W-:Y:S01]  /*0c10*/  VIADD R60, R60, 0x1 ;  /* 0x000000013c3c7836 */ /* 0x000fe20000000000 */
[----:B------:R-:W-:-:S02]  /*0c20*/  MOV R13, R10 ;  /* 0x0000000a000d7202 */ /* 0x000fc40000000f00 */
[----:B-1----:R-:W-:-:S04]  /*0c30*/  SHF.L.U32 R11, R11, 0x3, RZ ;  /* 0x000000030b0b7819 */ /* 0x002fc800000006ff */
[----:B------:R-:W-:-:S04]  /*0c40*/  LOP3.LUT R11, R11, 0x18, RZ, 0xc0, !PT ;  /* 0x000000180b0b7812 */ /* 0x000fc800078ec0ff */
        /* <DEDUP_REMOVED lines=8> */
.L_x_1669:
[----:B------:R-:W-:Y:S01]  /*0cd0*/  IADD3 R29, PT, PT, R11, UR5, RZ ;  /* 0x000000050b1d7c10 */ /* 0x000fe2000fffe0ff */
[----:B------:R-:W-:Y:S01]  /*0ce0*/  VIADD R20, R14, UR5 ;  /* 0x000000050e147c36 */ /* 0x000fe20008000000 */
[----:B------:R-:W-:Y:S01]  /*0cf0*/  IADD3 R26, PT, PT, R7, UR5, RZ ;  /* 0x00000005071a7c10 */ /* 0x000fe2000fffe0ff */
[----:B------:R-:W-:Y:S01]  /*0d00*/  VIADD R27, R6, UR5 ;  /* 0x00000005061b7c36 */ /* 0x000fe20008000000 */
[----:B------:R-:W0:Y:S01]  /*0d10*/  I2F.F16 R25, R29 ;  /* 0x0000001d00197306 */ /* 0x000e220000200c00 */
[----:B-----5:R-:W-:Y:S01]  /*0d20*/  SHF.R.U32.HI R23, RZ, 0x8, R16 ;  /* 0x00000008ff177819 */ /* 0x020fe20000011610 */
[----:B------:R-:W-:Y:S01]  /*0d30*/  VIADD R62, R62, 0x10 ;  /* 0x000000103e3e7836 */ /* 0x000fe20000000000 */
[----:B------:R-:W-:Y:S02]  /*0d40*/  LOP3.LUT R22, R16, 0x30003, RZ, 0xc0, !PT ;  /* 0x0003000310167812 */ /* 0x000fe400078ec0ff */
[----:B------:R-:W-:Y:S02]  /*0d50*/  LOP3.LUT R24, R23, 0x30003, RZ, 0xc0, !PT ;  /* 0x0003000317187812 */ /* 0x000fe400078ec0ff */
[----:B------:R-:W-:Y:S01]  /*0d60*/  LOP3.LUT R22, R22, 0x64006400, RZ, 0xfc, !PT ;  /* 0x6400640016167812 */ /* 0x000fe200078efcff */
[----:B------:R1:W2:Y:S01]  /*0d70*/  I2F.F16 R21, R20 ;  /* 0x0000001400157306 */ /* 0x0002a20000200c00 */
[----:B------:R-:W-:-:S02]  /*0d80*/  LOP3.LUT R33, R20, 0xe400, RZ, 0xfc, !PT ;  /* 0x0000e40014217812 */ /* 0x000fc400078efcff */
[----:B------:R-:W-:Y:S02]  /*0d90*/  PRMT R30, R8, 0x5410, R9 ;  /* 0x00005410081e7816 */ /* 0x000fe40000000009 */
[----:B------:R-:W-:Y:S01]  /*0da0*/  LOP3.LUT R28, R24, 0x64006400, RZ, 0xfc, !PT ;  /* 0x64006400181c7812 */ /* 0x000fe200078efcff */
[----:B------:R-:W-:Y:S01]  /*0db0*/  HADD2 R53, R22, R33.H0_H0 ;  /* 0x2000002116357230 */ /* 0x000fe20000000000 */
[----:B------:R-:W-:Y:S01]  /*0dc0*/  SHF.R.U32.HI R54, RZ, 0x8, R19 ;  /* 0x00000008ff367819 */ /* 0x000fe20000011613 */
[----:B------:R-:W3:Y:S01]  /*0dd0*/  I2F.F16 R31, R27 ;  /* 0x0000001b001f7306 */ /* 0x000ee20000200c00 */
[--C-:B0-----:R-:W-:Y:S01]  /*0de0*/  HADD2 R39, R12.H0_H0, -R25.reuse.H0_H0 ;  /* 0xa00000190c277230 */ /* 0x101fe20000000800 */
[----:B------:R-:W-:Y:S01]  /*0df0*/  SHF.R.U32.HI R22, RZ, 0x8, R17 ;  /* 0x00000008ff167819 */ /* 0x000fe20000011611 */
[----:B-1----:R-:W-:Y:S01]  /*0e00*/  HADD2 R20, R30, -R25.H0_H0 ;  /* 0xa00000191e147230 */ /* 0x002fe20000000000 */
[----:B------:R-:W-:Y:S01]  /*0e10*/  SHF.R.U32.HI R25, RZ, 0x8, R18 ;  /* 0x00000008ff197819 */ /* 0x000fe20000011612 */
[----:B------:R-:W-:Y:S01]  /*0e20*/  HADD2 R33, R28, R33.H0_H0 ;  /* 0x200000211c217230 */ /* 0x000fe20000000000 */
[----:B------:R-:W-:Y:S01]  /*0e30*/  LOP3.LUT R28, R17, 0x30003, RZ, 0xc0, !PT ;  /* 0x00030003111c7812 */ /* 0x000fe200078ec0ff */
[--C-:B--2---:R-:W-:Y:S01]  /*0e40*/  HADD2 R34, R12.H0_H0, -R21.reuse.H0_H0 ;  /* 0xa00000150c227230 */ /* 0x104fe20000000800 */
[----:B------:R-:W0:Y:S01]  /*0e50*/  I2F.F16 R57, R26 ;  /* 0x0000001a00397306 */ /* 0x000e220000200c00 */
[----:B------:R-:W-:Y:S01]  /*0e60*/  HADD2 R21, R30, -R21.H0_H0 ;  /* 0xa00000151e157230 */ /* 0x000fe20000000000 */
[----:B------:R-:W-:-:S02]  /*0e70*/  LOP3.LUT R32, R19, 0x30003, RZ, 0xc0, !PT ;  /* 0x0003000313207812 */ /* 0x000fc400078ec0ff */
[----:B------:R-:W-:Y:S02]  /*0e80*/  LOP3.LUT R36, R25, 0x30003, RZ, 0xc0, !PT ;  /* 0x0003000319247812 */ /* 0x000fe400078ec0ff */
[----:B------:R-:W-:Y:S01]  /*0e90*/  LOP3.LUT R38, R54, 0x30003, RZ, 0xc0, !PT ;  /* 0x0003000336267812 */ /* 0x000fe200078ec0ff */
[--C-:B---3--:R-:W-:Y:S01]  /*0ea0*/  HADD2 R24, R30, -R31.reuse.H0_H0 ;  /* 0xa000001f1e187230 */ /* 0x108fe20000000000 */
[----:B------:R-:W-:Y:S01]  /*0eb0*/  LOP3.LUT R37, R32, 0x64006400, RZ, 0xfc, !PT ;  /* 0x6400640020257812 */ /* 0x000fe200078efcff */
[----:B------:R-:W-:Y:S01]  /*0ec0*/  HADD2 R45, R12.H0_H0, -R31.H0_H0 ;  /* 0xa000001f0c2d7230 */ /* 0x000fe20000000800 */
[----:B------:R-:W-:Y:S02]  /*0ed0*/  LOP3.LUT R31, R28, 0x64006400, RZ, 0xfc, !PT ;  /* 0x640064001c1f7812 */ /* 0x000fe400078efcff */
[----:B------:R-:W-:Y:S02]  /*0ee0*/  LOP3.LUT R28, R22, 0x30003, RZ, 0xc0, !PT ;  /* 0x00030003161c7812 */ /* 0x000fe400078ec0ff */
[----:B------:R-:W-:Y:S01]  /*0ef0*/  LOP3.LUT R32, R29, 0xe400, RZ, 0xfc, !PT ;  /* 0x0000e4001d207812 */ /* 0x000fe200078efcff */
[--C-:B0-----:R-:W-:Y:S01]  /*0f00*/  HADD2 R55, R30, -R57.reuse.H0_H0 ;  /* 0xa00000391e377230 */ /* 0x101fe20000000000 */
[----:B------:R-:W-:Y:S01]  /*0f10*/  LOP3.LUT R30, R18, 0x30003, RZ, 0xc0, !PT ;  /* 0x00030003121e7812 */ /* 0x000fe200078ec0ff */
[----:B------:R-:W-:Y:S01]  /*0f20*/  HADD2 R57, R12.H0_H0, -R57.H0_H0 ;  /* 0xa00000390c397230 */ /* 0x000fe20000000800 */
[----:B------:R-:W-:Y:S01]  /*0f30*/  LOP3.LUT R27, R27, 0xe400, RZ, 0xfc, !PT ;  /* 0x0000e4001b1b7812 */ /* 0x000fe200078efcff */
[----:B------:R-:W-:Y:S01]  /*0f40*/  HADD2 R52, R31, R32.H0_H0 ;  /* 0x200000201f347230 */ /* 0x000fe20000000000 */
[----:B------:R-:W-:-:S02]  /*0f50*/  LOP3.LUT R30, R30, 0x64006400, RZ, 0xfc, !PT ;  /* 0x640064001e1e7812 */ /* 0x000fc400078efcff */
[----:B------:R-:W-:Y:S02]  /*0f60*/  LOP3.LUT R36, R36, 0x64006400, RZ, 0xfc, !PT ;  /* 0x6400640024247812 */ /* 0x000fe400078efcff */
[----:B------:R-:W-:Y:S01]  /*0f70*/  LOP3.LUT R41, R38, 0x64006400, RZ, 0xfc, !PT ;  /* 0x6400640026297812 */ /* 0x000fe200078efcff */
[--C-:B------:R-:W-:Y:S01]  /*0f80*/  HADD2 R29, R30, R27.reuse.H0_H0 ;  /* 0x2000001b1e1d7230 */ /* 0x100fe20000000000 */
[----:B------:R-:W-:Y:S01]  /*0f90*/  LOP3.LUT R26, R26, 0xe400, RZ, 0xfc, !PT ;  /* 0x0000e4001a1a7812 */ /* 0x000fe200078efcff */
[----:B------:R-:W-:Y:S01]  /*0fa0*/  HADD2 R31, R36, R27.H0_H0 ;  /* 0x2000001b241f7230 */ /* 0x000fe20000000000 */
[----:B------:R-:W-:Y:S02]  /*0fb0*/  LOP3.LUT R35, R28, 0x64006400, RZ, 0xfc, !PT ;  /* 0x640064001c237812 */ /* 0x000fe400078efcff */
[C---:B------:R-:W-:Y:S01]  /*0fc0*/  LOP3.LUT R27, R16.reuse, 0x300030, RZ, 0xc0, !PT ;  /* 0x00300030101b7812 */ /* 0x040fe200078ec0ff */
[--C-:B------:R-:W-:Y:S01]  /*0fd0*/  HADD2 R28, R37, R26.reuse.H0_H0 ;  /* 0x2000001a251c7230 */ /* 0x100fe20000000000 */
[C---:B------:R-:W-:Y:S01]  /*0fe0*/  LOP3.LUT R37, R23.reuse, 0x300030, RZ, 0xc0, !PT ;  /* 0x0030003017257812 */ /* 0x040fe200078ec0ff */
[----:B------:R-:W-:Y:S01]  /*0ff0*/  HADD2 R30, R41, R26.H0_H0 ;  /* 0x2000001a291e7230 */ /* 0x000fe20000000000 */
[----:B------:R-:W-:Y:S01]  /*1000*/  LOP3.LUT R26, R16, 0xc000c, RZ, 0xc0, !PT ;  /* 0x000c000c101a7812 */ /* 0x000fe200078ec0ff */
[----:B------:R-:W-:Y:S01]  /*1010*/  HADD2 R32, R35, R32.H0_H0 ;  /* 0x2000002023207230 */ /* 0x000fe20000000000 */
[----:B------:R-:W-:-:S02]  /*1020*/  LOP3.LUT R35, R23, 0xc000c, RZ, 0xc0, !PT ;  /* 0x000c000c17237812 */ /* 0x000fc400078ec0ff */
[----:B------:R-:W-:Y:S02]  /*1030*/  LOP3.LUT R16, R16, 0xc000c0, RZ, 0xc0, !PT ;  /* 0x00c000c010107812 */ /* 0x000fe400078ec0ff */
[----:B------:R-:W-:Y:S02]  /*1040*/  LOP3.LUT R23, R23, 0xc000c0, RZ, 0xc0, !PT ;  /* 0x00c000c017177812 */ /* 0x000fe400078ec0ff */
[----:B------:R-:W-:Y:S02]  /*1050*/  LOP3.LUT R40, R37, 0x64006400, RZ, 0xfc, !PT ;  /* 0x6400640025287812 */ /* 0x000fe400078efcff */
[----:B------:R-:W-:Y:S02]  /*1060*/  LOP3.LUT R26, R26, 0x64006400, RZ, 0xfc, !PT ;  /* 0x640064001a1a7812 */ /* 0x000fe400078efcff */
[----:B------:R-:W-:Y:S01]  /*1070*/  LOP3.LUT R36, R35, 0x64006400, RZ, 0xfc, !PT ;  /* 0x6400640023247812 */ /* 0x000fe200078efcff */
[--C-:B------:R-:W-:Y:S01]  /*1080*/  HFMA2 R35, R40, 0.0625, 0.0625, R21.reuse.H1_H1 ;  /* 0x2c002c0028237831 */ /* 0x100fe20000060015 */
        /* <DEDUP_REMOVED lines=8> */
[----:B------:R-:W-:Y:S01]  /*1110*/  LOP3.LUT R21, R17, 0x300030, RZ, 0xc0, !PT ;  /* 0x0030003011157812 */ /* 0x000fe200078ec0ff */
[----:B------:R-:W-:Y:S01]  /*1120*/  HFMA2 R34, R23, 0.015625, 0.015625, R34.H0_H0 ;  /* 0x2400240017227831 */ /* 0x000fe20000040022 */
[----:B------:R-:W-:-:S02]  /*1130*/  LOP3.LUT R59, R16, 0x64006400, RZ, 0xfc, !PT ;  /* 0x64006400103b7812 */ /* 0x000fc400078efcff */
[----:B------:R-:W-:Y:S02]  /*1140*/  LOP3.LUT R17, R17, 0xc000c0, RZ, 0xc0, !PT ;  /* 0x00c000c011117812 */ /* 0x000fe400078ec0ff */
[C---:B------:R-:W-:Y:S01]  /*1150*/  LOP3.LUT R16, R22.reuse, 0xc000c, RZ, 0xc0, !PT ;  /* 0x000c000c16107812 */ /* 0x040fe200078ec0ff */
[----:B------:R-:W-:Y:S01]  /*1160*/  HFMA2 R59, R59, 0.25, 0.25, R20.H0_H0 ;  /* 0x340034003b3b7831 */ /* 0x000fe20000040014 */
[C---:B------:R-:W-:Y:S02]  /*1170*/  LOP3.LUT R23, R22.reuse, 0x300030, RZ, 0xc0, !PT ;  /* 0x0030003016177812 */ /* 0x040fe400078ec0ff */
[----:B------:R-:W-:Y:S02]  /*1180*/  LOP3.LUT R22, R22, 0xc000c0, RZ, 0xc0, !PT ;  /* 0x00c000c016167812 */ /* 0x000fe400078ec0ff */
[----:B------:R-:W-:Y:S02]  /*1190*/  LOP3.LUT R42, R17, 0x64006400, RZ, 0xfc, !PT ;  /* 0x64006400112a7812 */ /* 0x000fe400078efcff */
[----:B------:R-:W-:-:S02]  /*11a0*/  LOP3.LUT R21, R21, 0x64006400, RZ, 0xfc, !PT ;  /* 0x6400640015157812 */ /* 0x000fc400078efcff */
[----:B------:R-:W-:Y:S01]  /*11b0*/  LOP3.LUT R41, R16, 0x64006400, RZ, 0xfc, !PT ;  /* 0x6400640010297812 */ /* 0x000fe200078efcff */
[--C-:B------:R-:W-:Y:S01]  /*11c0*/  HFMA2 R42, R42, 0.015625, 0.015625, R39.reuse.H0_H0 ;  /* 0x240024002a2a7831 */ /* 0x100fe20000040027 */
[----:B------:R-:W-:Y:S01]  /*11d0*/  LOP3.LUT R23, R23, 0x64006400, RZ, 0xfc, !PT ;  /* 0x6400640017177812 */ /* 0x000fe200078efcff */
[--C-:B------:R-:W-:Y:S01]  /*11e0*/  HFMA2 R43, R21, 0.0625, 0.0625, R20.reuse.H1_H1 ;  /* 0x2c002c00152b7831 */ /* 0x100fe20000060014 */
[----:B------:R-:W-:Y:S01]  /*11f0*/  LOP3.LUT R22, R22, 0x64006400, RZ, 0xfc, !PT ;  /* 0x6400640016167812 */ /* 0x000fe200078efcff */
[--C-:B------:R-:W-:Y:S01]  /*1200*/  HFMA2 R41, R41, 0.25, 0.25, R20.reuse.H0_H0 ;  /* 0x3400340029297831 */ /* 0x100fe20000040014 */
[C---:B------:R-:W-:Y:S01]  /*1210*/  LOP3.LUT R16, R18.reuse, 0xc000c, RZ, 0xc0, !PT ;  /* 0x000c000c12107812 */ /* 0x040fe200078ec0ff */
[----:B------:R-:W-:Y:S01]  /*1220*/  HFMA2 R40, R23, 0.0625, 0.0625, R20.H1_H1 ;  /* 0x2c002c0017287831 */ /* 0x000fe20000060014 */
[----:B------:R-:W-:Y:S01]  /*1230*/  LOP3.LUT R27, R25, 0xc000c, RZ, 0xc0, !PT ;  /* 0x000c000c191b7812 */ /* 0x000fe200078ec0ff */
[----:B------:R-:W-:Y:S01]  /*1240*/  HFMA2 R39, R22, 0.015625, 0.015625, R39.H0_H0 ;  /* 0x2400240016277831 */ /* 0x000fe20000040027 */
[----:B------:R-:W-:Y:S01]  /*1250*/  LOP3.LUT R26, R18, 0x300030, RZ, 0xc0, !PT ;  /* 0x00300030121a7812 */ /* 0x000fe200078ec0ff */
[----:B------:R-:W0:Y:S01]  /*1260*/  LDS.128 R20, [UR4] ;  /* 0x00000004ff147984 */ /* 0x000e220008000c00 */
[----:B------:R-:W-:-:S02]  /*1270*/  LOP3.LUT R17, R16, 0x64006400, RZ, 0xfc, !PT ;  /* 0x6400640010117812 */ /* 0x000fc400078efcff */
[----:B------:R-:W-:Y:S02]  /*1280*/  LOP3.LUT R16, R25, 0x300030, RZ, 0xc0, !PT ;  /* 0x0030003019107812 */ /* 0x000fe400078ec0ff */
[----:B------:R-:W-:Y:S01]  /*1290*/  LOP3.LUT R47, R27, 0x64006400, RZ, 0xfc, !PT ;  /* 0x640064001b2f7812 */ /* 0x000fe200078efcff */
[--C-:B------:R-:W-:Y:S01]  /*12a0*/  HFMA2 R44, R17, 0.25, 0.25, R24.reuse.H0_H0 ;  /* 0x34003400112c7831 */ /* 0x100fe20000040018 */
[----:B------:R-:W-:Y:S02]  /*12b0*/  LOP3.LUT R27, R26, 0x64006400, RZ, 0xfc, !PT ;  /* 0x640064001a1b7812 */ /* 0x000fe400078efcff */
[----:B------:R-:W-:Y:S01]  /*12c0*/  LOP3.LUT R26, R25, 0xc000c0, RZ, 0xc0, !PT ;  /* 0x00c000c0191a7812 */ /* 0x000fe200078ec0ff */
[--C-:B------:R-:W-:Y:S01]  /*12d0*/  HFMA2 R48, R47, 0.25, 0.25, R24.reuse.H0_H0 ;  /* 0x340034002f307831 */ /* 0x100fe20000040018 */
[----:B------:R-:W-:Y:S01]  /*12e0*/  LOP3.LUT R25, R16, 0x64006400, RZ, 0xfc, !PT ;  /* 0x6400640010197812 */ /* 0x000fe200078efcff */
[----:B------:R-:W-:Y:S01]  /*12f0*/  HFMA2 R50, R27, 0.0625, 0.0625, R24.H1_H1 ;  /* 0x2c002c001b327831 */ /* 0x000fe20000060018 */
[----:B------:R-:W-:-:S02]  /*1300*/  LOP3.LUT R16, R19, 0xc000c, RZ, 0xc0, !PT ;  /* 0x000c000c13107812 */ /* 0x000fc400078ec0ff */
[----:B------:R-:W-:Y:S01]  /*1310*/  LOP3.LUT R18, R18, 0xc000c0, RZ, 0xc0, !PT ;  /* 0x00c000c012127812 */ /* 0x000fe200078ec0ff */
[----:B------:R-:W-:Y:S01]  /*1320*/  HFMA2 R46, R25, 0.0625, 0.0625, R24.H1_H1 ;  /* 0x2c002c00192e7831 */ /* 0x000fe20000060018 */
        /* <DEDUP_REMOVED lines=8> */
[----:B------:R-:W-:Y:S01]  /*13b0*/  LOP3.LUT R56, R56, 0x64006400, RZ, 0xfc, !PT ;  /* 0x6400640038387812 */ /* 0x000fe200078efcff */
[----:B------:R-:W1:Y:S01]  /*13c0*/  LDS.128 R24, [UR4+0x10] ;  /* 0x00001004ff187984 */ /* 0x000e620008000c00 */
[----:B------:R-:W-:-:S02]  /*13d0*/  LOP3.LUT R16, R16, 0x64006400, RZ, 0xfc, !PT ;  /* 0x6400640010107812 */ /* 0x000fc400078efcff */
[----:B------:R-:W-:Y:S01]  /*13e0*/  LOP3.LUT R17, R54, 0xc000c, RZ, 0xc0, !PT ;  /* 0x000c000c36117812 */ /* 0x000fe200078ec0ff */
[--C-:B------:R-:W-:Y:S01]  /*13f0*/  HFMA2 R56, R56, 0.015625, 0.015625, R57.reuse.H0_H0 ;  /* 0x2400240038387831 */ /* 0x100fe20000040039 */
[----:B------:R-:W-:Y:S01]  /*1400*/  ISETP.GE.U32.AND P0, PT, R62, R65, PT ;  /* 0x000000413e00720c */ /* 0x000fe20003f06070 */
[----:B------:R-:W-:Y:S01]  /*1410*/  HFMA2 R57, R16, 0.015625, 0.015625, R57.H0_H0 ;  /* 0x2400240010397831 */ /* 0x000fe20000040039 */
[----:B------:R-:W-:Y:S02]  /*1420*/  LOP3.LUT R18, R17, 0x64006400, RZ, 0xfc, !PT ;  /* 0x6400640011127812 */ /* 0x000fe400078efcff */
[----:B------:R-:W-:Y:S02]  /*1430*/  LOP3.LUT R17, R19, 0x300030, RZ, 0xc0, !PT ;  /* 0x0030003013117812 */ /* 0x000fe400078ec0ff */
[----:B------:R-:W-:Y:S01]  /*1440*/  IADD3 R10, PT, PT, R10, 0x10, RZ ;  /* 0x000000100a0a7810 */ /* 0x000fe20007ffe0ff */
[----:B0-----:R-:W-:Y:S02]  /*1450*/  HFMA2 R16, R53, R20, RZ ;  /* 0x0000001435107231 */ /* 0x001fe400000000ff */
[----:B------:R-:W-:Y:S01]  /*1460*/  HFMA2 R47, R18, 0.25, 0.25, R55.H0_H0 ;  /* 0x34003400122f7831 */ /* 0x000fe20000040037 */
[----:B------:R-:W-:-:S02]  /*1470*/  LOP3.LUT R18, R54, 0x300030, RZ, 0xc0, !PT ;  /* 0x0030003036127812 */ /* 0x000fc400078ec0ff */
[----:B------:R-:W-:Y:S01]  /*1480*/  LOP3.LUT R54, R17, 0x64006400, RZ, 0xfc, !PT ;  /* 0x6400640011367812 */ /* 0x000fe200078efcff */
[----:B------:R-:W-:Y:S01]  /*1490*/  HFMA2 R17, R52, R20, RZ.H0_H0 ;  /* 0x0000001434117231 */ /* 0x000fe200000400ff */
[----:B------:R-:W-:Y:S01]  /*14a0*/  LOP3.LUT R18, R18, 0x64006400, RZ, 0xfc, !PT ;  /* 0x6400640012127812 */ /* 0x000fe200078efcff */
[-C--:B------:R-:W-:Y:S02]  /*14b0*/  HFMA2 R19, R58, R21.reuse, R16 ;  /* 0x000000153a137231 */ /* 0x080fe40000000010 */
[--C-:B------:R-:W-:Y:S02]  /*14c0*/  HFMA2 R54, R54, 0.0625, 0.0625, R55.reuse.H1_H1 ;  /* 0x2c002c0036367831 */ /* 0x100fe40000060037 */
[----:B------:R-:W-:Y:S02]  /*14d0*/  HFMA2 R55, R18, 0.0625, 0.0625, R55.H1_H1 ;  /* 0x2c002c0012377831 */ /* 0x000fe40000060037 */
[----:B------:R-:W-:Y:S02]  /*14e0*/  HFMA2 R17, R59, R21, R17 ;  /* 0x000000153b117231 */ /* 0x000fe40000000011 */
[----:B------:R-:W-:-:S02]  /*14f0*/  HFMA2 R19, R38, R22, R19 ;  /* 0x0000001626137231 */ /* 0x000fc40000000013 */
[----:B------:R-:W-:-:S04]  /*1500*/  HFMA2 R17, R43, R22, R17 ;  /* 0x000000162b117231 */ /* 0x000fc80000000011 */
[-C--:B------:R-:W-:Y:S02]  /*1510*/  HFMA2 R16, R42, R23.reuse, R17 ;  /* 0x000000172a107231 */ /* 0x080fe40000000011 */
[----:B------:R-:W-:Y:S02]  /*1520*/  HFMA2 R19, R37, R23, R19 ;  /* 0x0000001725137231 */ /* 0x000fe40000000013 */
[-C--:B-1----:R-:W-:Y:S02]  /*1530*/  HFMA2 R16, R32, R24.reuse, R16 ;  /* 0x0000001820107231 */ /* 0x082fe40000000010 */
[----:B------:R-:W-:Y:S02]  /*1540*/  HFMA2 R18, R33, R24, R19 ;  /* 0x0000001821127231 */ /* 0x000fe40000000013 */
[-C--:B------:R-:W-:Y:S02]  /*1550*/  HFMA2 R16, R41, R25.reuse, R16 ;  /* 0x0000001929107231 */ /* 0x080fe40000000010 */
[----:B------:R-:W-:-:S04]  /*1560*/  HFMA2 R18, R36, R25, R18 ;  /* 0x0000001924127231 */ /* 0x000fc80000000012 */
[-C--:B------:R-:W-:Y:S02]  /*1570*/  HFMA2 R17, R35, R26.reuse, R18 ;  /* 0x0000001a23117231 */ /* 0x080fe40000000012 */
[----:B------:R-:W-:-:S04]  /*1580*/  HFMA2 R18, R40, R26, R16 ;  /* 0x0000001a28127231 */ /* 0x000fc80000000010 */
[-C--:B------:R-:W-:Y:S02]  /*1590*/  HFMA2 R18, R39, R27.reuse, R18 ;  /* 0x0000001b27127231 */ /* 0x080fe40000000012 */
[----:B------:R-:W-:-:S05]  /*15a0*/  HFMA2 R16, R34, R27, R17 ;  /* 0x0000001b22107231 */ /* 0x000fca0000000011 */
[C-C-:B------:R-:W-:Y:S02]  /*15b0*/  PRMT R17, R16.reuse, 0x5410, R18.reuse ;  /* 0x0000541010117816 */ /* 0x140fe40000000012 */
[----:B------:R-:W-:-:S05]  /*15c0*/  PRMT R18, R16, 0x7632, R18 ;  /* 0x0000763210127816 */ /* 0x000fca0000000012 */
[----:B------:R-:W-:Y:S02]  /*15d0*/  HADD2 R16, R17, R18 ;  /* 0x0000001211107230 */ /* 0x000fe40000000000 */
[-C--:B------:R-:W-:Y:S02]  /*15e0*/  HFMA2 R17, R29, R20.reuse, RZ ;  /* 0x000000141d117231 */ /* 0x080fe400000000ff */
[----:B------:R-:W-:-:S04]  /*15f0*/  HFMA2 R20, R28, R20, RZ.H0_H0 ;  /* 0x000000141c147231 */ /* 0x000fc800000400ff */
[-C--:B------:R-:W-:Y:S02]  /*1600*/  HFMA2 R20, R51, R21.reuse, R20 ;  /* 0x0000001533147231 */ /* 0x080fe40000000014 */
[----:B------:R-:W-:Y:S02]  /*1610*/  HFMA2 R17, R44, R21, R17 ;  /* 0x000000152c117231 */ /* 0x000fe40000000011 */
[----:B------:R-:W-:-:S04]  /*1620*/  HFMA2 R20, R54, R22, R20 ;  /* 0x0000001636147231 */ /* 0x000fc80000000014 */
[----:B------:R-:W-:Y:S02]  /*1630*/  HFMA2 R20, R56, R23, R20 ;  /* 0x0000001738147231 */ /* 0x000fe40000000014 */
[----:B------:R-:W-:Y:S02]  /*1640*/  HFMA2 R17, R50, R22, R17 ;  /* 0x0000001632117231 */ /* 0x000fe40000000011 */
[----:B------:R-:W-:-:S04]  /*1650*/  HFMA2 R20, R30, R24, R20 ;  /* 0x000000181e147231 */ /* 0x000fc80000000014 */
[----:B------:R-:W-:Y:S02]  /*1660*/  HFMA2 R20, R47, R25, R20 ;  /* 0x000000192f147231 */ /* 0x000fe40000000014 */
[----:B------:R-:W-:Y:S02]  /*1670*/  HFMA2 R17, R49, R23, R17 ;  /* 0x0000001731117231 */ /* 0x000fe40000000011 */
[----:B------:R-:W-:Y:S02]  /*1680*/  HFMA2 R20, R55, R26, R20 ;  /* 0x0000001a37147231 */ /* 0x000fe40000000014 */
[----:B------:R-:W-:Y:S02]  /*1690*/  HFMA2 R17, R31, R24, R17 ;  /* 0x000000181f117231 */ /* 0x000fe40000000011 */
[----:B------:R-:W-:-:S05]  /*16a0*/  IMAD.MOV.U32 R24, RZ, RZ, R64 ;  /* 0x000000ffff187224 */ /* 0x000fca00078e0040 */
[----:B------:R-:W-:Y:S02]  /*16b0*/  HFMA2 R3, R16, R24, R3 ;  /* 0x0000001810037231 */ /* 0x000fe40000000003 */
[----:B------:R-:W-:-:S04]  /*16c0*/  HFMA2 R23, R48, R25, R17 ;  /* 0x0000001930177231 */ /* 0x000fc80000000011 */
[----:B------:R-:W-:-:S04]  /*16d0*/  HFMA2 R23, R46, R26, R23 ;  /* 0x0000001a2e177231 */ /* 0x000fc80000000017 */
[-C--:B------:R-:W-:Y:S02]  /*16e0*/  HFMA2 R17, R45, R27.reuse, R23 ;  /* 0x0000001b2d117231 */ /* 0x080fe40000000017 */
[----:B------:R-:W-:Y:S02]  /*16f0*/  HFMA2 R27, R57, R27, R20 ;  /* 0x0000001b391b7231 */ /* 0x000fe40000000014 */
[----:B------:R-:W0:Y:S03]  /*1700*/  LDS.128 R20, [UR4+0x100] ;  /* 0x00010004ff147984 */ /* 0x000e260008000c00 */
[C-C-:B------:R-:W-:Y:S02]  /*1710*/  PRMT R25, R17.reuse, 0x5410, R27.reuse ;  /* 0x0000541011197816 */ /* 0x140fe4000000001b */
[----:B------:R-:W-:Y:S02]  /*1720*/  PRMT R27, R17, 0x7632, R27 ;  /* 0x00007632111b7816 */ /* 0x000fe4000000001b */
[----:B------:R-:W1:Y:S03]  /*1730*/  LDS.128 R16, [UR4+0x110] ;  /* 0x00011004ff107984 */ /* 0x000e660008000c00 */
[----:B------:R-:W-:-:S04]  /*1740*/  HADD2 R25, R25, R27 ;  /* 0x0000001b19197230 */ /* 0x000fc80000000000 */
[----:B------:R-:W-:Y:S02]  /*1750*/  HFMA2 R0, R25, R66, R0 ;  /* 0x0000004219007231 */ /* 0x000fe40000000000 */
[-C--:B0-----:R-:W-:Y:S02]  /*1760*/  HFMA2 R27, R52, R20.reuse, RZ ;  /* 0x00000014341b7231 */ /* 0x081fe400000000ff */
[-C--:B------:R-:W-:Y:S02]  /*1770*/  HFMA2 R26, R53, R20.reuse, RZ.H0_H0 ;  /* 0x00000014351a7231 */ /* 0x080fe400000400ff */
[-C--:B------:R-:W-:Y:S02]  /*1780*/  HFMA2 R25, R29, R20.reuse, RZ.H0_H0 ;  /* 0x000000141d197231 */ /* 0x080fe400000400ff */
[----:B------:R-:W-:Y:S02]  /*1790*/  HFMA2 R20, R28, R20, RZ ;  /* 0x000000141c147231 */ /* 0x000fe400000000ff */
[----:B------:R-:W-:-:S02]  /*17a0*/  HFMA2 R26, R58, R21, R26 ;  /* 0x000000153a1a7231 */ /* 0x000fc4000000001a */
[-C--:B------:R-:W-:Y:S02]  /*17b0*/  HFMA2 R25, R44, R21.reuse, R25 ;  /* 0x000000152c197231 */ /* 0x080fe40000000019 */
[----:B------:R-:W-:Y:S02]  /*17c0*/  HFMA2 R27, R59, R21, R27 ;  /* 0x000000153b1b7231 */ /* 0x000fe4000000001b */
[-C--:B------:R-:W-:Y:S02]  /*17d0*/  HFMA2 R26, R38, R22.reuse, R26 ;  /* 0x00000016261a7231 */ /* 0x080fe4000000001a */
[----:B------:R-:W-:Y:S02]  /*17e0*/  HFMA2 R25, R50, R22, R25 ;  /* 0x0000001632197231 */ /* 0x000fe40000000019 */
[-C--:B------:R-:W-:Y:S02]  /*17f0*/  HFMA2 R26, R37, R23.reuse, R26 ;  /* 0x00000017251a7231 */ /* 0x080fe4000000001a */
[----:B------:R-:W-:-:S02]  /*1800*/  HFMA2 R25, R49, R23, R25 ;  /* 0x0000001731197231 */ /* 0x000fc40000000019 */
[----:B------:R-:W-:Y:S02]  /*1810*/  HFMA2 R27, R43, R22, R27 ;  /* 0x000000162b1b7231 */ /* 0x000fe4000000001b */
[-C--:B-1----:R-:W-:Y:S02]  /*1820*/  HFMA2 R26, R33, R16.reuse, R26 ;  /* 0x00000010211a7231 */ /* 0x082fe4000000001a */
[----:B------:R-:W-:Y:S02]  /*1830*/  HFMA2 R25, R31, R16, R25 ;  /* 0x000000101f197231 */ /* 0x000fe40000000019 */
[----:B------:R-:W-:Y:S02]  /*1840*/  HFMA2 R26, R36, R17, R26 ;  /* 0x00000011241a7231 */ /* 0x000fe4000000001a */
[----:B------:R-:W-:Y:S02]  /*1850*/  HFMA2 R27, R42, R23, R27 ;  /* 0x000000172a1b7231 */ /* 0x000fe4000000001b */
[----:B------:R-:W-:-:S04]  /*1860*/  HFMA2 R26, R35, R18, R26 ;  /* 0x00000012231a7231 */ /* 0x000fc8000000001a */
[----:B------:R-:W-:Y:S02]  /*1870*/  HFMA2 R26, R34, R19, R26 ;  /* 0x00000013221a7231 */ /* 0x000fe4000000001a */
[----:B------:R-:W-:-:S04]  /*1880*/  HFMA2 R27, R32, R16, R27 ;  /* 0x00000010201b7231 */ /* 0x000fc8000000001b */
[----:B------:R-:W-:-:S04]  /*1890*/  HFMA2 R27, R41, R17, R27 ;  /* 0x00000011291b7231 */ /* 0x000fc8000000001b */
[----:B------:R-:W-:-:S04]  /*18a0*/  HFMA2 R27, R40, R18, R27 ;  /* 0x00000012281b7231 */ /* 0x000fc8000000001b */
[----:B------:R-:W-:-:S05]  /*18b0*/  HFMA2 R27, R39, R19, R27 ;  /* 0x00000013271b7231 */ /* 0x000fca000000001b */
[C-C-:B------:R-:W-:Y:S02]  /*18c0*/  PRMT R67, R26.reuse, 0x5410, R27.reuse ;  /* 0x000054101a437816 */ /* 0x140fe4000000001b */
[----:B------:R-:W-:-:S05]  /*18d0*/  PRMT R27, R26, 0x7632, R27 ;  /* 0x000076321a1b7816 */ /* 0x000fca000000001b */
[----:B------:R-:W-:-:S04]  /*18e0*/  HADD2 R27, R67, R27 ;  /* 0x0000001b431b7230 */ /* 0x000fc80000000000 */
[----:B------:R-:W-:Y:S02]  /*18f0*/  HFMA2 R2, R27, R24, R2 ;  /* 0x000000181b027231 */ /* 0x000fe40000000002 */
[----:B------:R-:W-:-:S04]  /*1900*/  HFMA2 R27, R51, R21, R20 ;  /* 0x00000015331b7231 */ /* 0x000fc80000000014 */
[----:B------:R-:W-:-:S04]  /*1910*/  HFMA2 R27, R54, R22, R27 ;  /* 0x00000016361b7231 */ /* 0x000fc8000000001b */
[----:B------:R-:W-:Y:S02]  /*1920*/  HFMA2 R27, R56, R23, R27 ;  /* 0x00000017381b7231 */ /* 0x000fe4000000001b */
[----:B------:R-:W-:Y:S02]  /*1930*/  HFMA2 R23, R48, R17, R25 ;  /* 0x0000001130177231 */ /* 0x000fe40000000019 */
[----:B------:R-:W-:Y:S02]  /*1940*/  HFMA2 R27, R30, R16, R27 ;  /* 0x000000101e1b7231 */ /* 0x000fe4000000001b */
[----:B------:R-:W-:Y:S02]  /*1950*/  HFMA2 R16, R46, R18, R23 ;  /* 0x000000122e107231 */ /* 0x000fe40000000017 */
[----:B------:R-:W0:Y:S02]  /*1960*/  LDS.128 R20, [UR4+0x200] ;  /* 0x00020004ff147984 */ /* 0x000e240008000c00 */
[----:B------:R-:W-:-:S02]  /*1970*/  HFMA2 R16, R45, R19, R16 ;  /* 0x000000132d107231 */ /* 0x000fc40000000010 */
[----:B------:R-:W-:-:S04]  /*1980*/  HFMA2 R27, R47, R17, R27 ;  /* 0x000000112f1b7231 */ /* 0x000fc8000000001b */
[----:B------:R-:W-:-:S04]  /*1990*/  HFMA2 R27, R55, R18, R27 ;  /* 0x00000012371b7231 */ /* 0x000fc8000000001b */
[----:B------:R-:W-:-:S05]  /*19a0*/  HFMA2 R27, R57, R19, R27 ;  /* 0x00000013391b7231 */ /* 0x000fca000000001b */
[C-C-:B------:R-:W-:Y:S02]  /*19b0*/  PRMT R25, R16.reuse, 0x5410, R27.reuse ;  /* 0x0000541010197816 */ /* 0x140fe4000000001b */
[----:B------:R-:W-:Y:S02]  /*19c0*/  PRMT R27, R16, 0x7632, R27 ;  /* 0x00007632101b7816 */ /* 0x000fe4000000001b */
[----:B------:R-:W1:Y:S01]  /*19d0*/  LDS.128 R16, [UR4+0x210] ;  /* 0x00021004ff107984 */ /* 0x000e620008000c00 */
[----:B------:R-:W-:Y:S02]  /*19e0*/  UIADD3 UR4, UPT, UPT, UR4, 0x20, URZ ;  /* 0x0000002004047890 */ /* 0x000fe4000fffe0ff */
[----:B------:R-:W-:Y:S02]  /*19f0*/  HADD2 R25, R25, R27 ;  /* 0x0000001b19197230 */ /* 0x000fe40000000000 */
[-C--:B0-----:R-:W-:Y:S02]  /*1a00*/  HFMA2 R53, R53, R20.reuse, RZ.H0_H0 ;  /* 0x0000001435357231 */ /* 0x081fe400000400ff */
[----:B------:R-:W-:-:S02]  /*1a10*/  HFMA2 R52, R52, R20, RZ ;  /* 0x0000001434347231 */ /* 0x000fc400000000ff */
[-C--:B------:R-:W-:Y:S02]  /*1a20*/  HFMA2 R29, R29, R20.reuse, RZ.H0_H0 ;  /* 0x000000141d1d7231 */ /* 0x080fe400000400ff */
[----:B------:R-:W-:Y:S02]  /*1a30*/  HFMA2 R20, R28, R20, RZ ;  /* 0x000000141c147231 */ /* 0x000fe400000000ff */
        /* <DEDUP_REMOVED lines=11> */
[-C--:B------:R-:W-:Y:S02]  /*1af0*/  HFMA2 R21, R42, R23.reuse, R21 ;  /* 0x000000172a157231 */ /* 0x080fe40000000015 */
[----:B------:R-:W-:-:S04]  /*1b00*/  HFMA2 R28, R56, R23, R28 ;  /* 0x00000017381c7231 */ /* 0x000fc8000000001c */
[-C--:B-1----:R-:W-:Y:S02]  /*1b10*/  HFMA2 R28, R30, R16.reuse, R28 ;  /* 0x000000101e1c7231 */ /* 0x082fe4000000001c */
[-C--:B------:R-:W-:Y:S02]  /*1b20*/  HFMA2 R29, R31, R16.reuse, R29 ;  /* 0x000000101f1d7231 */ /* 0x080fe4000000001d */
[-C--:B------:R-:W-:Y:S02]  /*1b30*/  HFMA2 R21, R32, R16.reuse, R21 ;  /* 0x0000001020157231 */ /* 0x080fe40000000015 */
[----:B------:R-:W-:Y:S02]  /*1b40*/  HFMA2 R58, R33, R16, R58 ;  /* 0x00000010213a7231 */ /* 0x000fe4000000003a */
[-C--:B------:R-:W-:Y:S01]  /*1b50*/  HFMA2 R23, R48, R17.reuse, R29 ;  /* 0x0000001130177231 */ /* 0x080fe2000000001d */
[----:B------:R-:W0:Y:S01]  /*1b60*/  LDC R16, c[0x0][0x3ac] ;  /* 0x0000eb00ff107b82 */ /* 0x000e220000000800 */
        /* <DEDUP_REMOVED lines=10> */
[----:B------:R-:W-:Y:S01]  /*1c10*/  HFMA2 R20, R39, R19, R20 ;  /* 0x0000001327147231 */ /* 0x000fe20000000014 */
[----:B------:R-:W-:Y:S01]  /*1c20*/  MOV R19, R4 ;  /* 0x0000000400137202 */ /* 0x000fe20000000f00 */
[----:B0-----:R-:W-:Y:S01]  /*1c30*/  IMAD.WIDE R68, R16, 0x4, R68 ;  /* 0x0000000410447825 */ /* 0x001fe200078e0244 */
[C-C-:B------:R-:W-:Y:S02]  /*1c40*/  PRMT R33, R23.reuse, 0x5410, R28.reuse ;  /* 0x0000541017217816 */ /* 0x140fe4000000001c */
[----:B------:R-:W-:-:S02]  /*1c50*/  PRMT R28, R23, 0x7632, R28 ;  /* 0x00007632171c7816 */ /* 0x000fc4000000001c */
[C-C-:B------:R-:W-:Y:S02]  /*1c60*/  PRMT R4, R17.reuse, 0x5410, R20.reuse ;  /* 0x0000541011047816 */ /* 0x140fe40000000014 */
[----:B------:R-:W-:Y:S01]  /*1c70*/  PRMT R20, R17, 0x7632, R20 ;  /* 0x0000763211147816 */ /* 0x000fe20000000014 */
[----:B------:R-:W-:-:S04]  /*1c80*/  HFMA2 R33, R33, 1, 1, R28 ;  /* 0x3c003c0021217831 */ /* 0x000fc8000000001c */
[----:B------:R-:W-:-:S04]  /*1c90*/  HADD2 R4, R4, R20 ;  /* 0x0000001404047230 */ /* 0x000fc80000000000 */
[----:B------:R-:W-:Y:S02]  /*1ca0*/  HFMA2 R4, R4, R24, R19 ;  /* 0x0000001804047231 */ /* 0x000fe40000000013 */
[----:B------:R-:W-:Y:S01]  /*1cb0*/  HFMA2 R5, R33, R66, R5 ;  /* 0x0000004221057231 */ /* 0x000fe20000000005 */
[----:B------:R-:W-:Y:S06]  /*1cc0*/  @!P0 BRA `(.L_x_1670) ;  /* 0xffffffec00808947 */ /* 0x000fec000383ffff */
.L_x_1668:
[----:B------:R-:W0:Y:S08]  /*1cd0*/  S2UR UR4, SR_CTAID.Y ;  /* 0x00000000000479c3 */ /* 0x000e300000002600 */
[----:B------:R-:W1:Y:S01]  /*1ce0*/  LDC.64 R6, c[0x0][0x3a0] ;  /* 0x0000e800ff067b82 */ /* 0x000e620000000a00 */
[----:B0-----:R-:W-:-:S04]  /*1cf0*/  IMAD R8, R16, UR4, RZ ;  /* 0x0000000410087c24 */ /* 0x001fc8000f8e02ff */
[----:B------:R-:W-:-:S04]  /*1d00*/  IMAD R9, R8, 0x3, R63 ;  /* 0x0000000308097824 */ /* 0x000fc800078e023f */
[----:B-1----:R-:W-:-:S04]  /*1d10*/  IMAD.WIDE R8, R9, 0x2, R6 ;  /* 0x0000000209087825 */ /* 0x002fc800078e0206 */
[----:B------:R-:W-:-:S05]  /*1d20*/  IMAD.MOV.U32 R6, RZ, RZ, R3 ;  /* 0x000000ffff067224 */ /* 0x000fca00078e0003 */
[----:B------:R0:W-:Y:S01]  /*1d30*/  ATOM.E.ADD.F16x2.RN.STRONG.GPU P0, RZ, desc[UR8][R8.64], R6 ;  /* 0x8000000608ff79a2 */ /* 0x0001e2000c10e108 */
[----:B------:R-:W-:Y:S01]  /*1d40*/  BSSY.RECONVERGENT B0, `(.L_x_1671) ;  /* 0x000000f000007945 */ /* 0x000fe20003800200 */
[----:B------:R-:W-:-:S03]  /*1d50*/  MOV R11, R0 ;  /* 0x00000000000b7202 */ /* 0x000fc60000000f00 */
[----:B0-----:R-:W-:Y:S05]  /*1d60*/  @P0 BRA `(.L_x_1672) ;  /* 0x0000000000300947 */ /* 0x001fea0003800000 */
[----:B------:R-:W0:Y:S02]  /*1d70*/  QSPC.E.S P0, RZ, [R8] ;  /* 0x0000000008ff73aa */ /* 0x000e240000000500 */
[----:B0-----:R-:W-:Y:S05]  /*1d80*/  @!P0 BRA `(.L_x_1673) ;  /* 0x00000000001c8947 */ /* 0x001fea0003800000 */
[----:B------:R-:W-:-:S05]  /*1d90*/  IMAD.MOV.U32 R6, RZ, RZ, R8 ;  /* 0x000000ffff067224 */ /* 0x000fca00078e0008 */
[----:B------:R-:W-:-:S07]  /*1da0*/  MOV R10, R6 ;  /* 0x00000006000a7202 */ /* 0x000fce0000000f00 */
.L_x_1674:
[----:B------:R-:W0:Y:S02]  /*1db0*/  LDS R6, [R10] ;  /* 0x000000000a067984 */ /* 0x000e240000000800 */
[----:B0-----:R-:W-:-:S05]  /*1dc0*/  HADD2 R7, R6, R3 ;  /* 0x0000000306077230 */ /* 0x001fca0000000000 */
[----:B------:R-:W0:Y:S02]  /*1dd0*/  ATOMS.CAST.SPIN P0, [R10], R6, R7 ;  /* 0x000000060a00758d */ /* 0x000e240001800007 */
[----:B0-----:R-:W-:Y:S05]  /*1de0*/  @!P0 BRA `(.L_x_1674) ;  /* 0xfffffffc00f08947 */ /* 0x001fea000383ffff */
[----:B------:R-:W-:Y:S05]  /*1df0*/  BRA `(.L_x_1672) ;  /* 0x00000000000c7947 */ /* 0x000fea0003800000 */
.L_x_1673:
[----:B------:R-:W2:Y:S02]  /*1e00*/  LD.E R3, desc[UR8][R8.64] ;  /* 0x0000000808037980 */ /* 0x000ea4000c101900 */
[----:B--2---:R-:W-:-:S05]  /*1e10*/  IADD3 R3, PT, PT, R6, R3, RZ ;  /* 0x0000000306037210 */ /* 0x004fca0007ffe0ff */
[----:B------:R0:W-:Y:S02]  /*1e20*/  ST.E desc[UR8][R8.64], R3 ;  /* 0x0000000308007985 */ /* 0x0001e4000c101908 */
.L_x_1672:
[----:B------:R-:W-:Y:S05]  /*1e30*/  BSYNC.RECONVERGENT B0 ;  /* 0x0000000000007941 */ /* 0x000fea0003800200 */
.L_x_1671:
[----:B------:R1:W-:Y:S01]  /*1e40*/  ATOM.E.ADD.F16x2.RN.STRONG.GPU P0, RZ, desc[UR8][R8.64+0x4], R11 ;  /* 0x8000040b08ff79a2 */ /* 0x0003e2000c10e108 */
[----:B------:R-:W-:Y:S04]  /*1e50*/  BSSY.RECONVERGENT B0, `(.L_x_1675) ;  /* 0x000000e000007945 */ /* 0x000fe80003800200 */
[----:B-1----:R-:W-:Y:S05]  /*1e60*/  @P0 BRA `(.L_x_1676) ;  /* 0x0000000000300947 */ /* 0x002fea0003800000 */
[----:B------:R-:W1:Y:S02]  /*1e70*/  QSPC.E.S P0, RZ, [R8+0x4] ;  /* 0x0000040008ff73aa */ /* 0x000e640000000500 */
[----:B-1----:R-:W-:Y:S05]  /*1e80*/  @!P0 BRA `(.L_x_1677) ;  /* 0x00000000001c8947 */ /* 0x002fea0003800000 */
[----:B------:R-:W-:-:S05]  /*1e90*/  IMAD.MOV.U32 R6, RZ, RZ, R8 ;  /* 0x000000ffff067224 */ /* 0x000fca00078e0008 */
[----:B0-----:R-:W-:-:S07]  /*1ea0*/  MOV R3, R6 ;  /* 0x0000000600037202 */ /* 0x001fce0000000f00 */
.L_x_1678:
[----:B------:R-:W0:Y:S02]  /*1eb0*/  LDS R6, [R3+0x4] ;  /* 0x0000040003067984 */ /* 0x000e240000000800 */
[----:B0-----:R-:W-:-:S05]  /*1ec0*/  HFMA2 R7, R6, 1, 1, R0 ;  /* 0x3c003c0006077831 */ /* 0x001fca0000000000 */
[----:B------:R-:W0:Y:S02]  /*1ed0*/  ATOMS.CAST.SPIN P0, [R3+0x4], R6, R7 ;  /* 0x000004060300758d */ /* 0x000e240001800007 */
[----:B0-----:R-:W-:Y:S05]  /*1ee0*/  @!P0 BRA `(.L_x_1678) ;  /* 0xfffffffc00f08947 */ /* 0x001fea000383ffff */
[----:B------:R-:W-:Y:S05]  /*1ef0*/  BRA `(.L_x_1676) ;  /* 0x00000000000c7947 */ /* 0x000fea0003800000 */
.L_x_1677:
[----:B------:R-:W0:Y:S02]  /*1f00*/  LD.E R0, desc[UR8][R8.64+0x4] ;  /* 0x0000040808007980 */ /* 0x000e24000c101900 */
[----:B0-----:R-:W-:-:S05]  /*1f10*/  IADD3 R3, PT, PT, R11, R0, RZ ;  /* 0x000000000b037210 */ /* 0x001fca0007ffe0ff */
[----:B------:R1:W-:Y:S02]  /*1f20*/  ST.E desc[UR8][R8.64+0x4], R3 ;  /* 0x0000040308007985 */ /* 0x0003e4000c101908 */
.L_x_1676:
[----:B------:R-:W-:Y:S05]  /*1f30*/  BSYNC.RECONVERGENT B0 ;  /* 0x0000000000007941 */ /* 0x000fea0003800200 */
.L_x_1675:
        /* <DEDUP_REMOVED lines=9> */
.L_x_1682:
[----:B------:R-:W0:Y:S02]  /*1fd0*/  LDS R2, [R6] ;  /* 0x0000000006027984 */ /* 0x000e240000000800 */
[----:B0-----:R-:W-:-:S05]  /*1fe0*/  HADD2 R3, R2, R7 ;  /* 0x0000000702037230 */ /* 0x001fca0000000000 */
[----:B------:R-:W0:Y:S02]  /*1ff0*/  ATOMS.CAST.SPIN P0, [R6], R2, R3 ;  /* 0x000000020600758d */ /* 0x000e240001800003 */
[----:B0-----:R-:W-:Y:S05]  /*2000*/  @!P0 BRA `(.L_x_1682) ;  /* 0xfffffffc00f08947 */ /* 0x001fea000383ffff */
[----:B------:R-:W-:Y:S05]  /*2010*/  BRA `(.L_x_1680) ;  /* 0x00000000000c7947 */ /* 0x000fea0003800000 */
.L_x_1681:
[----:B------:R-:W2:Y:S02]  /*2020*/  LD.E R0, desc[UR8][R8.64] ;  /* 0x0000000808007980 */ /* 0x000ea4000c101900 */
[----:B--2---:R-:W-:-:S05]  /*2030*/  IMAD.IADD R3, R2, 0x1, R0 ;  /* 0x0000000102037824 */ /* 0x004fca00078e0200 */
[----:B------:R0:W-:Y:S02]  /*2040*/  ST.E desc[UR8][R8.64], R3 ;  /* 0x0000000308007985 */ /* 0x0001e4000c101908 */
.L_x_1680:
[----:B------:R-:W-:Y:S05]  /*2050*/  BSYNC.RECONVERGENT B0 ;  /* 0x0000000000007941 */ /* 0x000fea0003800200 */
.L_x_1679:
[----:B------:R1:W-:Y:S01]  /*2060*/  ATOM.E.ADD.F16x2.RN.STRONG.GPU P0, RZ, desc[UR8][R8.64+0x4], R15 ;  /* 0x8000040f08ff79a2 */ /* 0x0003e2000c10e108 */
[----:B------:R-:W-:Y:S04]  /*2070*/  BSSY.RECONVERGENT B0, `(.L_x_1683) ;  /* 0x000000e000007945 */ /* 0x000fe80003800200 */
[----:B-1----:R-:W-:Y:S05]  /*2080*/  @P0 BRA `(.L_x_1684) ;  /* 0x0000000000300947 */ /* 0x002fea0003800000 */
[----:B------:R-:W1:Y:S02]  /*2090*/  QSPC.E.S P0, RZ, [R8+0x4] ;  /* 0x0000040008ff73aa */ /* 0x000e640000000500 */
[----:B-1----:R-:W-:Y:S05]  /*20a0*/  @!P0 BRA `(.L_x_1685) ;  /* 0x00000000001c8947 */ /* 0x002fea0003800000 */
[----:B------:R-:W-:-:S04]  /*20b0*/  MOV R2, R8 ;  /* 0x0000000800027202 */ /* 0x000fc80000000f00 */
[----:B------:R-:W-:-:S07]  /*20c0*/  MOV R0, R2 ;  /* 0x0000000200007202 */ /* 0x000fce0000000f00 */
.L_x_1686:
[----:B------:R-:W0:Y:S02]  /*20d0*/  LDS R2, [R0+0x4] ;  /* 0x0000040000027984 */ /* 0x000e240000000800 */
[----:B0-----:R-:W-:-:S05]  /*20e0*/  HFMA2 R3, R2, 1, 1, R15 ;  /* 0x3c003c0002037831 */ /* 0x001fca000000000f */
[----:B------:R-:W0:Y:S02]  /*20f0*/  ATOMS.CAST.SPIN P0, [R0+0x4], R2, R3 ;  /* 0x000004020000758d */ /* 0x000e240001800003 */
[----:B0-----:R-:W-:Y:S05]  /*2100*/  @!P0 BRA `(.L_x_1686) ;  /* 0xfffffffc00f08947 */ /* 0x001fea000383ffff */
[----:B------:R-:W-:Y:S05]  /*2110*/  BRA `(.L_x_1684) ;  /* 0x00000000000c7947 */ /* 0x000fea0003800000 */
.L_x_1685:
[----:B------:R-:W0:Y:S02]  /*2120*/  LD.E R0, desc[UR8][R8.64+0x4] ;  /* 0x0000040808007980 */ /* 0x000e24000c101900 */
[----:B0-----:R-:W-:-:S05]  /*2130*/  IMAD.IADD R3, R15, 0x1, R0 ;  /* 0x000000010f037824 */ /* 0x001fca00078e0200 */
[----:B------:R1:W-:Y:S02]  /*2140*/  ST.E desc[UR8][R8.64+0x4], R3 ;  /* 0x0000040308007985 */ /* 0x0003e4000c101908 */
.L_x_1684:
[----:B------:R-:W-:Y:S05]  /*2150*/  BSYNC.RECONVERGENT B0 ;  /* 0x0000000000007941 */ /* 0x000fea0003800200 */
.L_x_1683:
        /* <DEDUP_REMOVED lines=8> */
.L_x_1690:
[----:B------:R-:W0:Y:S02]  /*21e0*/  LDS R2, [R0] ;  /* 0x0000000000027984 */ /* 0x000e240000000800 */
[----:B0-----:R-:W-:-:S05]  /*21f0*/  HADD2 R3, R2, R4 ;  /* 0x0000000402037230 */ /* 0x001fca0000000000 */
[----:B------:R-:W0:Y:S02]  /*2200*/  ATOMS.CAST.SPIN P0, [R0], R2, R3 ;  /* 0x000000020000758d */ /* 0x000e240001800003 */
[----:B0-----:R-:W-:Y:S05]  /*2210*/  @!P0 BRA `(.L_x_1690) ;  /* 0xfffffffc00f08947 */ /* 0x001fea000383ffff */
[----:B------:R-:W-:Y:S05]  /*2220*/  BRA `(.L_x_1688) ;  /* 0x00000000000c7947 */ /* 0x000fea0003800000 */
.L_x_1689:
[----:B------:R-:W2:Y:S02]  /*2230*/  LD.E R0, desc[UR8][R8.64] ;  /* 0x0000000808007980 */ /* 0x000ea4000c101900 */
[----:B--2---:R-:W-:-:S05]  /*2240*/  IMAD.IADD R3, R4, 0x1, R0 ;  /* 0x0000000104037824 */ /* 0x004fca00078e0200 */
[----:B------:R0:W-:Y:S02]  /*2250*/  ST.E desc[UR8][R8.64], R3 ;  /* 0x0000000308007985 */ /* 0x0001e4000c101908 */
.L_x_1688:
[----:B------:R-:W-:Y:S05]  /*2260*/  BSYNC.RECONVERGENT B0 ;  /* 0x0000000000007941 */ /* 0x000fea0003800200 */
.L_x_1687:
[----:B------:R1:W-:Y:S02]  /*2270*/  ATOM.E.ADD.F16x2.RN.STRONG.GPU P0, RZ, desc[UR8][R8.64+0x4], R5 ;  /* 0x8000040508ff79a2 */ /* 0x0003e4000c10e108 */
[----:B-1----:R-:W-:Y:S05]  /*2280*/  @P0 EXIT ;  /* 0x000000000000094d */ /* 0x002fea0003800000 */
[----:B------:R-:W1:Y:S02]  /*2290*/  QSPC.E.S P0, RZ, [R8+0x4] ;  /* 0x0000040008ff73aa */ /* 0x000e640000000500 */
[----:B-1----:R-:W-:Y:S05]  /*22a0*/  @!P0 BRA `(.L_x_1691) ;  /* 0x00000000001c8947 */ /* 0x002fea0003800000 */
[----:B------:R-:W-:-:S04]  /*22b0*/  MOV R2, R8 ;  /* 0x0000000800027202 */ /* 0x000fc80000000f00 */
[----:B------:R-:W-:-:S07]  /*22c0*/  MOV R0, R2 ;  /* 0x0000000200007202 */ /* 0x000fce0000000f00 */
.L_x_1692:
[----:B------:R-:W0:Y:S02]  /*22d0*/  LDS R2, [R0+0x4] ;  /* 0x0000040000027984 */ /* 0x000e240000000800 */
[----:B0-----:R-:W-:-:S05]  /*22e0*/  HFMA2 R3, R2, 1, 1, R5 ;  /* 0x3c003c0002037831 */ /* 0x001fca0000000005 */
[----:B------:R-:W0:Y:S02]  /*22f0*/  ATOMS.CAST.SPIN P0, [R0+0x4], R2, R3 ;  /* 0x000004020000758d */ /* 0x000e240001800003 */
[----:B0-----:R-:W-:Y:S05]  /*2300*/  @!P0 BRA `(.L_x_1692) ;  /* 0xfffffffc00f08947 */ /* 0x001fea000383ffff */
[----:B------:R-:W-:Y:S05]  /*2310*/  EXIT ;  /* 0x000000000000794d */ /* 0x000fea0003800000 */
.L_x_1691:
[----:B------:R-:W0:Y:S02]  /*2320*/  LD.E R0, desc[UR8][R8.64+0x4] ;  /* 0x0000040808007980 */ /* 0x000e24000c101900 */
[----:B0-----:R-:W-:-:S05]  /*2330*/  IMAD.IADD R3, R5, 0x1, R0 ;  /* 0x0000000105037824 */ /* 0x001fca00078e0200 */
[----:B------:R-:W-:Y:S01]  /*2340*/  ST.E desc[UR8][R8.64+0x4], R3 ;  /* 0x0000040308007985 */ /* 0x000fe2000c101908 */
[----:B------:R-:W-:Y:S05]  /*2350*/  EXIT ;  /* 0x000000000000794d */ /* 0x000fea0003800000 */
.L_x_1693:
        /* <DEDUP_REMOVED lines=10> */
.L_x_1880:


//--------------------- .text._ZN4vllm4gptq33gemm_half_q_half_gptq_8bit_kernelILb1ELi2EEEvPK6__halfPKjS6_S4_PS2_iiiibPKi --------------------------
	.section	.text._ZN4vllm4gptq33gemm_half_q_half_gptq_8bit_kernelILb1ELi2EEEvPK6__halfPKjS6_S4_PS2_iiiibPKi,"ax",@progbits
	.align	128
        .global         _ZN4vllm4gptq33gemm_half_q_half_gptq_8bit_kernelILb1ELi2EEEvPK6__halfPKjS6_S4_PS2_iiiibPKi
        .type           _ZN4vllm4gptq33gemm_half_q_half_gptq_8bit_kernelILb1ELi2EEEvPK6__halfPKjS6_S4_PS2_iiiibPKi,@function
        .size           _ZN4vllm4gptq33gemm_half_q_half_gptq_8bit_kernelILb1ELi2EEEvPK6__halfPKjS6_S4_PS2_iiiibPKi,(.L_x_1881 - _ZN4vllm4gptq33gemm_half_q_half_gptq_8bit_kernelILb1ELi2EEEvPK6__halfPKjS6_S4_PS2_iiiibPKi)
        .other          _ZN4vllm4gptq33gemm_half_q_half_gptq_8bit_kernelILb1ELi2EEEvPK6__halfPKjS6_S4_PS2_iiiibPKi,@"STO_CUDA_ENTRY STV_DEFAULT"
_ZN4vllm4gptq33gemm_half_q_half_gptq_8bit_kernelILb1ELi2EEEvPK6__halfPKjS6_S4_PS2_iiiibPKi:
.text._ZN4vllm4gptq33gemm_half_q_half_gptq_8bit_kernelILb1ELi2EEEvPK6__halfPKjS6_S4_PS2_iiiibPKi:
[----:B------:R-:W-:Y:S01]  /*0000*/  LDC R1, c[0x0][0x37c] ;  /* 0x0000df00ff017b82 */ /* 0x000fe20000000800 */
[----:B------:R-:W0:Y:S07]  /*0010*/  S2R R0, SR_CTAID.Z ;  /* 0x0000000000007919 */ /* 0x000e2e0000002700 */
[----:B------:R-:W1:Y:S01]  /*0020*/  LDC R5, c[0x0][0x3b0] ;  /* 0x0000ec00ff057b82 */ /* 0x000e620000000800 */
[----:B------:R-:W2:Y:S01]  /*0030*/  LDCU UR10, c[0x0][0x3ac] ;  /* 0x00007580ff0a77ac */ /* 0x000ea20008000800 */
[----:B------:R-:W-:Y:S01]  /*0040*/  BSSY.RECONVERGENT B0, `(.L_x_1694) ;  /* 0x0000039000007945 */ /* 0x000fe20003800200 */
[----:B------:R-:W3:Y:S01]  /*0050*/  S2R R13, SR_TID.X ;  /* 0x00000000000d7919 */ /* 0x000ee20000002100 */
[----:B------:R-:W4:Y:S01]  /*0060*/  LDCU.64 UR8, c[0x0][0x358] ;  /* 0x00006b00ff0877ac */ /* 0x000f220008000a00 */
[----:B------:R-:W5:Y:S03]  /*0070*/  S2R R2, SR_CTAID.X ;  /* 0x0000000000027919 */ /* 0x000f660000002500 */
[----:B------:R-:W4:Y:S01]  /*0080*/  S2UR UR4, SR_CTAID.Y ;  /* 0x00000000000479c3 */ /* 0x000f220000002600 */
[----:B--2---:R-:W-:-:S02]  /*0090*/  MOV R3, UR10 ;  /* 0x0000000a00037c02 */ /* 0x004fc40008000f00 */
[----:B0-----:R-:W-:Y:S01]  /*00a0*/  SHF.L.U32 R28, R0, 0x7, RZ ;  /* 0x00000007001c7819 */ /* 0x001fe200000006ff */
[----:B----4-:R-:W-:-:S03]  /*00b0*/  USHF.L.U32 UR4, UR4, 0x1, URZ ;  /* 0x0000000104047899 */ /* 0x010fc600080006ff */
[CC--:B---3--:R-:W-:Y:S02]  /*00c0*/  IADD3 R11, PT, PT, R28.reuse, R13.reuse, RZ ;  /* 0x0000000d1c0b7210 */ /* 0x0c8fe40007ffe0ff */
[----:B-1----:R-:W-:Y:S02]  /*00d0*/  VIADDMNMX.U32 R16, R28, 0x80, R5, PT ;  /* 0x000000801c107846 */ /* 0x002fe40003800005 */
[----:B-----5:R-:W-:Y:S02]  /*00e0*/  LEA R2, R2, R13, 0x7 ;  /* 0x0000000d02027211 */ /* 0x020fe400078e38ff */
[----:B------:R-:W-:Y:S02]  /*00f0*/  ISETP.GE.U32.AND P0, PT, R11, R16, PT ;  /* 0x000000100b00720c */ /* 0x000fe40003f06070 */
[----:B------:R-:W-:-:S04]  /*0100*/  SHF.L.U32 R18, R2, 0x2, RZ ;  /* 0x0000000202127819 */ /* 0x000fc800000006ff */
[----:B------:R-:W-:-:S07]  /*0110*/  ISETP.GE.AND P1, PT, R18, R3, PT ;  /* 0x000000031200720c */ /* 0x000fce0003f26270 */
[----:B------:R-:W-:Y:S06]  /*0120*/  @P0 BRA `(.L_x_1695) ;  /* 0x0000000000a80947 */ /* 0x000fec0003800000 */
[----:B------:R-:W0:Y:S02]  /*0130*/  LDC.64 R14, c[0x0][0x3c0] ;  /* 0x0000f000ff0e7b82 */ /* 0x000e240000000a00 */
[----:B0-----:R-:W-:-:S04]  /*0140*/  ISETP.NE.U32.AND P0, PT, R14, RZ, PT ;  /* 0x000000ff0e00720c */ /* 0x001fc80003f05070 */
[----:B------:R-:W-:-:S13]  /*0150*/  ISETP.NE.AND.EX P0, PT, R15, RZ, PT, P0 ;  /* 0x000000ff0f00720c */ /* 0x000fda0003f05300 */
[----:B------:R-:W0:Y:S01]  /*0160*/  @!P0 LDC.64 R20, c[0x0][0x380] ;  /* 0x0000e000ff148b82 */ /* 0x000e220000000a00 */
[----:B------:R-:W-:-:S05]  /*0170*/  @!P0 IMAD R2, R5, UR4, RZ ;  /* 0x0000000405028c24 */ /* 0x000fca000f8e02ff */
[C---:B------:R-:W-:Y:S02]  /*0180*/  @!P0 IADD3 R4, PT, PT, R2.reuse, R5, RZ ;  /* 0x0000000502048210 */ /* 0x040fe40007ffe0ff */
[C---:B------:R-:W-:Y:S02]  /*0190*/  @!P0 IADD3 R7, P3, PT, R11.reuse, R2, RZ ;  /* 0x000000020b078210 */ /* 0x040fe40007f7e0ff */
[----:B------:R-:W-:Y:S02]  /*01a0*/  @!P0 IADD3 R9, P2, PT, R11, R4, RZ ;  /* 0x000000040b098210 */ /* 0x000fe40007f5e0ff */
[----:B------:R-:W-:Y:S02]  /*01b0*/  @!P0 LEA.HI.X.SX32 R2, R2, RZ, 0x1, P3 ;  /* 0x000000ff02028211 */ /* 0x000fe400018f0eff */
[----:B------:R-:W-:Y:S02]  /*01c0*/  @!P0 LEA.HI.X.SX32 R4, R4, RZ, 0x1, P2 ;  /* 0x000000ff04048211 */ /* 0x000fe400010f0eff */
[----:B0-----:R-:W-:-:S02]  /*01d0*/  @!P0 LEA R6, P3, R7, R20, 0x1 ;  /* 0x0000001407068211 */ /* 0x001fc400078608ff */
[----:B------:R-:W-:Y:S02]  /*01e0*/  @!P0 LEA R8, P2, R9, R20, 0x1 ;  /* 0x0000001409088211 */ /* 0x000fe400078408ff */
[-C--:B------:R-:W-:Y:S02]  /*01f0*/  @!P0 LEA.HI.X R7, R7, R21.reuse, R2, 0x1, P3 ;  /* 0x0000001507078211 */ /* 0x080fe400018f0c02 */
[----:B------:R-:W-:-:S04]  /*0200*/  @!P0 LEA.HI.X R9, R9, R21, R4, 0x1, P2 ;  /* 0x0000001509098211 */ /* 0x000fc800010f0c04 */
[----:B------:R-:W2:Y:S04]  /*0210*/  @!P0 LDG.E.U16.CONSTANT R7, desc[UR8][R6.64] ;  /* 0x0000000806078981 */ /* 0x000ea8000c1e9500 */
[----:B------:R-:W3:Y:S01]  /*0220*/  @!P0 LDG.E.U16.CONSTANT R9, desc[UR8][R8.64] ;  /* 0x0000000808098981 */ /* 0x000ee2000c1e9500 */
[----:B------:R-:W0:Y:S01]  /*0230*/  S2UR UR6, SR_CgaCtaId ;  /* 0x00000000000679c3 */ /* 0x000e220000008800 */
[----:B------:R-:W-:Y:S02]  /*0240*/  UMOV UR5, 0x400 ;  /* 0x0000040000057882 */ /* 0x000fe40000000000 */
[----:B0-----:R-:W-:-:S06]  /*0250*/  ULEA UR5, UR6, UR5, 0x18 ;  /* 0x0000000506057291 */ /* 0x001fcc000f8ec0ff */
[----:B------:R-:W-:-:S05]  /*0260*/  LEA R2, R13, UR5, 0x1 ;  /* 0x000000050d027c11 */ /* 0x000fca000f8e08ff */
[----:B--2---:R0:W-:Y:S04]  /*0270*/  @!P0 STS.U16 [R2], R7 ;  /* 0x0000000702008388 */ /* 0x0041e80000000400 */
[----:B---3--:R0:W-:Y:S01]  /*0280*/  @!P0 STS.U16 [R2+0x100], R9 ;  /* 0x0001000902008388 */ /* 0x0081e20000000400 */
[----:B------:R-:W-:Y:S05]  /*0290*/  @!P0 BRA `(.L_x_1695) ;  /* 0x00000000004c8947 */ /* 0x000fea0003800000 */
[C---:B------:R-:W-:Y:S01]  /*02a0*/  LEA R6, P0, R11.reuse, R14, 0x2 ;  /* 0x0000000e0b067211 */ /* 0x040fe200078010ff */
[----:B------:R-:W1:Y:S03]  /*02b0*/  LDCU.64 UR6, c[0x0][0x380] ;  /* 0x00007000ff0677ac */ /* 0x000e660008000a00 */
[----:B0-----:R-:W-:-:S05]  /*02c0*/  LEA.HI.X R7, R11, R15, RZ, 0x2, P0 ;  /* 0x0000000f0b077211 */ /* 0x001fca00000f14ff */
[----:B------:R-:W2:Y:S01]  /*02d0*/  LDG.E.CONSTANT R6, desc[UR8][R6.64] ;  /* 0x0000000806067981 */ /* 0x000ea2000c1e9900 */
[----:B------:R-:W-:-:S05]  /*02e0*/  IMAD R13, R5, UR4, RZ ;  /* 0x00000004050d7c24 */ /* 0x000fca000f8e02ff */
[-C--:B------:R-:W-:Y:S02]  /*02f0*/  IADD3 R15, PT, PT, R5, R13.reuse, RZ ;  /* 0x0000000d050f7210 */ /* 0x080fe40007ffe0ff */
[----:B--2---:R-:W-:Y:S02]  /*0300*/  SHF.R.S32.HI R4, RZ, 0x1f, R6 ;  /* 0x0000001fff047819 */ /* 0x004fe40000011406 */
[C---:B------:R-:W-:Y:S02]  /*0310*/  IADD3 R9, P0, PT, R6.reuse, R13, RZ ;  /* 0x0000000d06097210 */ /* 0x040fe40007f1e0ff */
[----:B------:R-:W-:Y:S02]  /*0320*/  IADD3 R11, P2, PT, R6, R15, RZ ;  /* 0x0000000f060b7210 */ /* 0x000fe40007f5e0ff */
[-C--:B------:R-:W-:Y:S02]  /*0330*/  LEA.HI.X.SX32 R12, R13, R4.reuse, 0x1, P0 ;  /* 0x000000040d0c7211 */ /* 0x080fe400000f0eff */
[----:B------:R-:W-:-:S02]  /*0340*/  LEA.HI.X.SX32 R4, R15, R4, 0x1, P2 ;  /* 0x000000040f047211 */ /* 0x000fc400010f0eff */
[----:B-1----:R-:W-:Y:S02]  /*0350*/  LEA R8, P0, R9, UR6, 0x1 ;  /* 0x0000000609087c11 */ /* 0x002fe4000f8008ff */
[----:B------:R-:W-:Y:S02]  /*0360*/  LEA R10, P2, R11, UR6, 0x1 ;  /* 0x000000060b0a7c11 */ /* 0x000fe4000f8408ff */
[----:B------:R-:W-:Y:S02]  /*0370*/  LEA.HI.X R9, R9, UR7, R12, 0x1, P0 ;  /* 0x0000000709097c11 */ /* 0x000fe400080f0c0c */
[----:B------:R-:W-:-:S04]  /*0380*/  LEA.HI.X R11, R11, UR7, R4, 0x1, P2 ;  /* 0x000000070b0b7c11 */ /* 0x000fc800090f0c04 */
[----:B------:R-:W2:Y:S04]  /*0390*/  LDG.E.U16.CONSTANT R9, desc[UR8][R8.64] ;  /* 0x0000000808097981 */ /* 0x000ea8000c1e9500 */
[----:B------:R-:W3:Y:S04]  /*03a0*/  LDG.E.U16.CONSTANT R11, desc[UR8][R10.64] ;  /* 0x000000080a0b7981 */ /* 0x000ee8000c1e9500 */
[----:B--2---:R1:W-:Y:S04]  /*03b0*/  STS.U16 [R2], R9 ;  /* 0x0000000902007388 */ /* 0x0043e80000000400 */
[----:B---3--:R1:W-:Y:S02]  /*03c0*/  STS.U16 [R2+0x100], R11 ;  /* 0x0001000b02007388 */ /* 0x0083e40000000400 */
.L_x_1695:
[----:B------:R-:W-:Y:S05]  /*03d0*/  BSYNC.RECONVERGENT B0 ;  /* 0x0000000000007941 */ /* 0x000fea0003800200 */
.L_x_1694:
[----:B------:R-:W-:Y:S05]  /*03e0*/  @P1 EXIT ;  /* 0x000000000000194d */ /* 0x000fea0003800000 */
[----:B------:R-:W0:Y:S01]  /*03f0*/  LDC R4, c[0x0][0x3b4] ;  /* 0x0000ed00ff047b82 */ /* 0x000e220000000800 */
[----:B------:R-:W-:Y:S01]  /*0400*/  IMAD R0, R0, R3, RZ ;  /* 0x0000000300007224 */ /* 0x000fe200078e02ff */
[----:B------:R-:W2:Y:S01]  /*0410*/  LDCU.64 UR6, c[0x0][0x388] ;  /* 0x00007100ff0677ac */ /* 0x000ea20008000a00 */
[----:B------:R-:W-:Y:S02]  /*0420*/  SHF.R.S32.HI R17, RZ, 0x2, R18 ;  /* 0x00000002ff117819 */ /* 0x000fe40000011412 */
[----:B------:R-:W-:Y:S02]  /*0430*/  PRMT R41, RZ, 0x5410, RZ ;  /* 0x00005410ff297816 */ /* 0x000fe400000000ff */
[----:B------:R-:W-:Y:S02]  /*0440*/  PRMT R42, RZ, 0x5410, RZ ;  /* 0x00005410ff2a7816 */ /* 0x000fe400000000ff */
[----:B------:R-:W-:Y:S02]  /*0450*/  PRMT R40, RZ, 0x5410, RZ ;  /* 0x00005410ff287816 */ /* 0x000fe400000000ff */
[----:B------:R-:W-:-:S02]  /*0460*/  PRMT R39, RZ, 0x5410, RZ ;  /* 0x00005410ff277816 */ /* 0x000fc400000000ff */
        /* <DEDUP_REMOVED lines=32> */
[----:B------:R0:W1:Y:S02]  /*0670*/  F2I.FTZ.U32.TRUNC.NTZ R7, R6 ;  /* 0x0000000600077305 */ /* 0x000064000021f000 */
[----:B0-----:R-:W-:Y:S02]  /*0680*/  HFMA2 R6, -RZ, RZ, 0, 0 ;  /* 0x00000000ff067431 */ /* 0x001fe400000001ff */
[----:B-1----:R-:W-:-:S04]  /*0690*/  IMAD R9, R9, R7, RZ ;  /* 0x0000000709097224 */ /* 0x002fc800078e02ff */
[----:B------:R-:W-:Y:S02]  /*06a0*/  IMAD.HI.U32 R7, R7, R9, R6 ;  /* 0x0000000907077227 */ /* 0x000fe400078e0006 */
[----:B------:R-:W0:Y:S04]  /*06b0*/  LDC.64 R8, c[0x0][0x398] ;  /* 0x0000e600ff087b82 */ /* 0x000e280000000a00 */
[----:B------:R-:W-:-:S05]  /*06c0*/  IMAD.HI.U32 R23, R7, R28, RZ ;  /* 0x0000001c07177227 */ /* 0x000fca00078e00ff */
[----:B------:R-:W-:-:S05]  /*06d0*/  IADD3 R7, PT, PT, RZ, -R23, RZ ;  /* 0x80000017ff077210 */ /* 0x000fca0007ffe0ff */
[----:B------:R-:W-:Y:S02]  /*06e0*/  IMAD R4, R15, R7, R28 ;  /* 0x000000070f047224 */ /* 0x000fe400078e021c */
[----:B------:R-:W1:Y:S03]  /*06f0*/  LDC.64 R6, c[0x0][0x390] ;  /* 0x0000e400ff067b82 */ /* 0x000e660000000a00 */
        /* <DEDUP_REMOVED lines=9> */
[----:B--2---:R-:W-:-:S03]  /*0790*/  LEA R62, P1, R63, UR6, 0x2 ;  /* 0x000000063f3e7c11 */ /* 0x004fc6000f8210ff */
[----:B------:R-:W-:Y:S01]  /*07a0*/  IMAD R13, R3, R23, RZ ;  /* 0x00000017030d7224 */ /* 0x000fe200078e02ff */
[----:B------:R-:W-:-:S04]  /*07b0*/  LEA.HI.X R63, R63, UR7, R2, 0x2, P1 ;  /* 0x000000073f3f7c11 */ /* 0x000fc800088f1402 */
[----:B------:R-:W-:-:S04]  /*07c0*/  SHF.R.S32.HI R0, RZ, 0x1f, R13 ;  /* 0x0000001fff007819 */ /* 0x000fc8000001140d */
[-C--:B------:R-:W-:Y:S02]  /*07d0*/  LEA.HI R0, R0, R13.reuse, RZ, 0x2 ;  /* 0x0000000d00007211 */ /* 0x080fe400078f10ff */
[----:B------:R-:W-:Y:S02]  /*07e0*/  IADD3 R13, PT, PT, R18, R13, RZ ;  /* 0x0000000d120d7210 */ /* 0x000fe40007ffe0ff */
[----:B------:R-:W-:-:S05]  /*07f0*/  LEA.HI.SX32 R11, R0, R17, 0x1e ;  /* 0x00000011000b7211 */ /* 0x000fca00078ff2ff */
[----:B-1----:R-:W-:-:S04]  /*0800*/  IMAD.WIDE R4, R11, 0x4, R6 ;  /* 0x000000040b047825 */ /* 0x002fc800078e0206 */
[----:B0-----:R-:W-:Y:S01]  /*0810*/  IMAD.WIDE R6, R13, 0x2, R8 ;  /* 0x000000020d067825 */ /* 0x001fe200078e0208 */
[----:B------:R-:W-:Y:S06]  /*0820*/  @P0 BRA `(.L_x_1696) ;  /* 0x0000004000700947 */ /* 0x000fec0003800000 */
[----:B------:R-:W2:Y:S01]  /*0830*/  LDG.E.CONSTANT R4, desc[UR8][R4.64] ;  /* 0x0000000804047981 */ /* 0x000ea2000c1e9900 */
[----:B------:R-:W0:Y:S03]  /*0840*/  LDCU.U8 UR5, c[0x0][0x3b8] ;  /* 0x00007700ff0577ac */ /* 0x000e260008000000 */
[----:B------:R1:W5:Y:S04]  /*0850*/  LDG.E.CONSTANT R0, desc[UR8][R6.64] ;  /* 0x0000000806007981 */ /* 0x000368000c1e9900 */
[----:B------:R1:W5:Y:S01]  /*0860*/  LDG.E.CONSTANT R2, desc[UR8][R6.64+0x4] ;  /* 0x0000040806027981 */ /* 0x000362000c1e9900 */
[----:B------:R-:W3:Y:S01]  /*0870*/  S2UR UR7, SR_CgaCtaId ;  /* 0x00000000000779c3 */ /* 0x000ee20000008800 */
[----:B------:R-:W-:Y:S01]  /*0880*/  IADD3 R20, PT, PT, R28, R15, RZ ;  /* 0x0000000f1c147210 */ /* 0x000fe20007ffe0ff */
[----:B------:R-:W-:Y:S01]  /*0890*/  UMOV UR6, 0x400 ;  /* 0x0000040000067882 */ /* 0x000fe20000000000 */
[----:B------:R-:W-:-:S02]  /*08a0*/  PRMT R41, RZ, 0x7610, R41 ;  /* 0x00007610ff297816 */ /* 0x000fc40000000029 */
[----:B------:R-:W-:Y:S01]  /*08b0*/  MOV R25, R20 ;  /* 0x0000001400197202 */ /* 0x000fe20000000f00 */
[----:B0-----:R-:W-:-:S04]  /*08c0*/  UPRMT UR5, UR5, 0x8880, URZ ;  /* 0x0000888005057896 */ /* 0x001fc800080000ff */
[----:B------:R-:W-:Y:S02]  /*08d0*/  UISETP.NE.AND UP0, UPT, UR5, URZ, UPT ;  /* 0x000000ff0500728c */ /* 0x000fe4000bf05270 */
[----:B---3--:R-:W-:Y:S02]  /*08e0*/  ULEA UR5, UR7, UR6, 0x18 ;  /* 0x0000000607057291 */ /* 0x008fe4000f8ec0ff */
[----:B------:R-:W-:Y:S01]  /*08f0*/  USEL UR6, URZ, 0x1, UP0 ;  /* 0x00000001ff067887 */ /* 0x000fe20008000000 */
[--C-:B--2---:R-:W-:Y:S02]  /*0900*/  SHF.R.U32.HI R22, RZ, 0x10, R4.reuse ;  /* 0x00000010ff167819 */ /* 0x104fe40000011604 */
[--C-:B------:R-:W-:Y:S02]  /*0910*/  SHF.R.U32.HI R24, RZ, 0x8, R4.reuse ;  /* 0x00000008ff187819 */ /* 0x100fe40000011604 */
[----:B------:R-:W-:Y:S02]  /*0920*/  SHF.R.U32.HI R26, RZ, 0x18, R4 ;  /* 0x00000018ff1a7819 */ /* 0x000fe40000011604 */
[----:B------:R-:W-:-:S02]  /*0930*/  LOP3.LUT R27, R4, 0xff, RZ, 0xc0, !PT ;  /* 0x000000ff041b7812 */ /* 0x000fc400078ec0ff */
[----:B------:R-:W-:Y:S02]  /*0940*/  LOP3.LUT R22, R22, 0xff, RZ, 0xc0, !PT ;  /* 0x000000ff16167812 */ /* 0x000fe400078ec0ff */
[----:B-1----:R-:W-:-:S07]  /*0950*/  LOP3.LUT R24, R24, 0xff, RZ, 0xc0, !PT ;  /* 0x000000ff18187812 */ /* 0x002fce00078ec0ff */
.L_x_1697:
[----:B------:R-:W-:Y:S01]  /*0960*/  ISETP.NE.AND P0, PT, R28, R25, PT ;  /* 0x000000191c00720c */ /* 0x000fe20003f05270 */
[----:B------:R-:W0:Y:S01]  /*0970*/  LDC.64 R30, c[0x0][0x390] ;  /* 0x0000e400ff1e7b82 */ /* 0x000e220000000a00 */
[----:B------:R1:W2:Y:S11]  /*0980*/  LDG.E.128.CONSTANT R8, desc[UR8][R62.64] ;  /* 0x000000083e087981 */ /* 0x0002b6000c1e9d00 */
[----:B------:R-:W3:Y:S02]  /*0990*/  @!P0 LDC R4, c[0x0][0x3ac] ;  /* 0x0000eb00ff048b82 */ /* 0x000ee40000000800 */
[----:B---3--:R-:W-:-:S05]  /*09a0*/  @!P0 IMAD R29, R23, R4, R4 ;  /* 0x00000004171d8224 */ /* 0x008fca00078e0204 */
[----:B------:R-:W-:-:S04]  /*09b0*/  @!P0 SHF.R.S32.HI R4, RZ, 0x1f, R29 ;  /* 0x0000001fff048819 */ /* 0x000fc8000001141d */
[----:B------:R-:W-:-:S04]  /*09c0*/  @!P0 LEA.HI R4, R4, R29, RZ, 0x2 ;  /* 0x0000001d04048211 */ /* 0x000fc800078f10ff */
[----:B------:R-:W-:-:S05]  /*09d0*/  @!P0 LEA.HI.SX32 R3, R4, R17, 0x1e ;  /* 0x0000001104038211 */ /* 0x000fca00078ff2ff */
[----:B0-----:R-:W-:-:S05]  /*09e0*/  @!P0 IMAD.WIDE R30, R3, 0x4, R30 ;  /* 0x00000004031e8825 */ /* 0x001fca00078e021e */
[----:B------:R-:W3:Y:S01]  /*09f0*/  @!P0 LDG.E.CONSTANT R19, desc[UR8][R30.64] ;  /* 0x000000081e138981 */ /* 0x000ee2000c1e9900 */
[----:B------:R-:W-:-:S05]  /*0a00*/  MOV R3, UR10 ;  /* 0x0000000a00037c02 */ /* 0x000fca0008000f00 */
[C---:B------:R-:W-:Y:S02]  /*0a10*/  IMAD.WIDE R34, R3.reuse, 0x4, R62 ;  /* 0x0000000403227825 */ /* 0x040fe400078e023e */
[----:B-1----:R-:W0:Y:S03]  /*0a20*/  LDC.64 R62, c[0x0][0x398] ;  /* 0x0000e600ff3e7b82 */ /* 0x002e260000000a00 */
[----:B------:R1:W4:Y:S01]  /*0a30*/  LDG.E.128.CONSTANT R12, desc[UR8][R34.64] ;  /* 0x00000008220c7981 */ /* 0x000322000c1e9d00 */
[----:B------:R-:W-:-:S05]  /*0a40*/  IMAD.WIDE R44, R3, 0x4, R34 ;  /* 0x00000004032c7825 */ /* 0x000fca00078e0222 */
[----:B------:R-:W4:Y:S04]  /*0a50*/  LDG.E.128.CONSTANT R4, desc[UR8][R44.64] ;  /* 0x000000082c047981 */ /* 0x000f28000c1e9d00 */
[----:B-1----:R-:W1:Y:S01]  /*0a60*/  LDS.64 R34, [UR5] ;  /* 0x00000005ff227984 */ /* 0x002e620008000a00 */
[----:B------:R-:W-:-:S05]  /*0a70*/  @!P0 IADD3 R29, PT, PT, R18, R29, RZ ;  /* 0x0000001d121d8210 */ /* 0x000fca0007ffe0ff */
[----:B0-----:R-:W-:-:S05]  /*0a80*/  @!P0 IMAD.WIDE R62, R29, 0x2, R62 ;  /* 0x000000021d3e8825 */ /* 0x001fca00078e023e */
[----:B------:R-:W4:Y:S01]  /*0a90*/  @!P0 LDG.E.CONSTANT R29, desc[UR8][R62.64+0x4] ;  /* 0x000004083e1d8981 */ /* 0x000f22000c1e9900 */
[----:B-1----:R-:W-:Y:S01]  /*0aa0*/  HADD2.F32 R58, -RZ, R35.H0_H0 ;  /* 0x20000023ff3a7230 */ /* 0x002fe20000004100 */
[----:B--2---:R-:W-:Y:S02]  /*0ab0*/  SHF.R.U32.HI R30, RZ, 0x8, R8 ;  /* 0x00000008ff1e7819 */ /* 0x004fe40000011608 */
[----:B------:R-:W-:Y:S02]  /*0ac0*/  LOP3.LUT R32, R8, 0xff, RZ, 0xc0, !PT ;  /* 0x000000ff08207812 */ /* 0x000fe400078ec0ff */
[----:B------:R-:W-:Y:S02]  /*0ad0*/  LOP3.LUT R30, R30, 0xff, RZ, 0xc0, !PT ;  /* 0x000000ff1e1e7812 */ /* 0x000fe400078ec0ff */
[----:B------:R-:W-:-:S04]  /*0ae0*/  SHF.R.U32.HI R36, RZ, 0x8, R11 ;  /* 0x00000008ff247819 */ /* 0x000fc8000001160b */
[----:B------:R-:W-:Y:S02]  /*0af0*/  LOP3.LUT R37, R36, 0xff, RZ, 0xc0, !PT ;  /* 0x000000ff24257812 */ /* 0x000fe400078ec0ff */
[----:B------:R-:W-:Y:S02]  /*0b00*/  SHF.R.U32.HI R36, RZ, 0x8, R9 ;  /* 0x00000008ff247819 */ /* 0x000fe40000011609 */
[----:B------:R-:W-:Y:S02]  /*0b10*/  LOP3.LUT R31, R11, 0xff, RZ, 0xc0, !PT ;  /* 0x000000ff0b1f7812 */ /* 0x000fe400078ec0ff */
[----:B------:R-:W-:Y:S02]  /*0b20*/  LOP3.LUT R38, R10, 0xff, RZ, 0xc0, !PT ;  /* 0x000000ff0a267812 */ /* 0x000fe400078ec0ff */
[----:B------:R-:W-:Y:S02]  /*0b30*/  SHF.R.U32.HI R46, RZ, 0x8, R10 ;  /* 0x00000008ff2e7819 */ /* 0x000fe4000001160a */
[----:B---3--:R-:W-:-:S04]  /*0b40*/  @!P0 LOP3.LUT R27, R19, 0xff, RZ, 0xc0, !PT ;  /* 0x000000ff131b8812 */ /* 0x008fc800078ec0ff */
[----:B------:R-:W-:Y:S02]  /*0b50*/  IADD3 R21, PT, PT, R27, UR6, RZ ;  /* 0x000000061b157c10 */ /* 0x000fe4000fffe0ff */
[--C-:B------:R-:W-:Y:S02]  /*0b60*/  @!P0 SHF.R.U32.HI R26, RZ, 0x18, R19.reuse ;  /* 0x00000018ff1a8819 */ /* 0x100fe40000011613 */
[C---:B------:R-:W-:Y:S02]  /*0b70*/  IADD3 R33, PT, PT, -R21.reuse, R32, RZ ;  /* 0x0000002015217210 */ /* 0x040fe40007ffe1ff */
[----:B------:R-:W-:Y:S02]  /*0b80*/  @!P0 SHF.R.U32.HI R32, RZ, 0x8, R19 ;  /* 0x00000008ff208819 */ /* 0x000fe40000011613 */
[----:B------:R-:W-:Y:S02]  /*0b90*/  IADD3 R57, PT, PT, -R21, R30, RZ ;  /* 0x0000001e15397210 */ /* 0x000fe40007ffe1ff */
[----:B------:R-:W-:-:S02]  /*0ba0*/  IADD3 R30, PT, PT, R26, UR6, RZ ;  /* 0x000000061a1e7c10 */ /* 0x000fc4000fffe0ff */
[----:B------:R-:W-:Y:S02]  /*0bb0*/  @!P0 LOP3.LUT R24, R32, 0xff, RZ, 0xc0, !PT ;  /* 0x000000ff20188812 */ /* 0x000fe400078ec0ff */
[----:B------:R-:W-:Y:S02]  /*0bc0*/  IADD3 R53, PT, PT, -R30, R37, RZ ;  /* 0x000000251e357210 */ /* 0x000fe40007ffe1ff */
[----:B------:R-:W-:Y:S02]  /*0bd0*/  LOP3.LUT R37, R9, 0xff, RZ, 0xc0, !PT ;  /* 0x000000ff09257812 */ /* 0x000fe400078ec0ff */
[----:B------:R-:W-:-:S04]  /*0be0*/  IADD3 R32, PT, PT, R24, UR6, RZ ;  /* 0x0000000618207c10 */ /* 0x000fc8000fffe0ff */
[----:B------:R-:W-:Y:S02]  /*0bf0*/  IADD3 R48, PT, PT, -R32, R37, RZ ;  /* 0x0000002520307210 */ /* 0x000fe40007ffe1ff */
[----:B------:R-:W-:Y:S02]  /*0c00*/  LOP3.LUT R37, R36, 0xff, RZ, 0xc0, !PT ;  /* 0x000000ff24257812 */ /* 0x000fe400078ec0ff */
[----:B------:R-:W-:Y:S02]  /*0c10*/  @!P0 SHF.R.U32.HI R19, RZ, 0x10, R19 ;  /* 0x00000010ff138819 */ /* 0x000fe40000011613 */
[----:B------:R-:W-:Y:S02]  /*0c20*/  IADD3 R47, PT, PT, -R32, R37, RZ ;  /* 0x00000025202f7210 */ /* 0x000fe40007ffe1ff */
[----:B------:R-:W0:Y:S01]  /*0c30*/  LDS.64 R36, [UR5+0x100] ;  /* 0x00010005ff247984 */ /* 0x000e220008000a00 */
[----:B------:R-:W-:Y:S02]  /*0c40*/  @!P0 LOP3.LUT R22, R19, 0xff, RZ, 0xc0, !PT ;  /* 0x000000ff13168812 */ /* 0x000fe400078ec0ff */
[----:B------:R-:W-:-:S02]  /*0c50*/  IADD3 R31, PT, PT, -R30, R31, RZ ;  /* 0x0000001f1e1f7210 */ /* 0x000fc40007ffe1ff */
[----:B------:R-:W-:Y:S01]  /*0c60*/  IADD3 R19, PT, PT, R22, UR6, RZ ;  /* 0x0000000616137c10 */ /* 0x000fe2000fffe0ff */
[----:B------:R-:W1:Y:S01]  /*0c70*/  I2F.F16 R33, R33 ;  /* 0x0000002100217306 */ /* 0x000e620000200c00 */
[----:B------:R-:W-:Y:S02]  /*0c80*/  LOP3.LUT R46, R46, 0xff, RZ, 0xc0, !PT ;  /* 0x000000ff2e2e7812 */ /* 0x000fe400078ec0ff */
[C---:B------:R-:W-:Y:S02]  /*0c90*/  IADD3 R43, PT, PT, -R19.reuse, R38, RZ ;  /* 0x00000026132b7210 */ /* 0x040fe40007ffe1ff */
[----:B------:R-:W-:-:S03]  /*0ca0*/  IADD3 R46, PT, PT, -R19, R46, RZ ;  /* 0x0000002e132e7210 */ /* 0x000fc60007ffe1ff */
[----:B------:R-:W2:Y:S01]  /*0cb0*/  I2F.F16 R31, R31 ;  /* 0x0000001f001f7306 */ /* 0x000ea20000200c00 */
[----:B------:R-:W-:-:S07]  /*0cc0*/  SHF.R.U32.HI R38, RZ, 0x10, R8 ;  /* 0x00000010ff267819 */ /* 0x000fce0000011608 */
[----:B------:R-:W3:Y:S01]  /*0cd0*/  I2F.F16 R57, R57 ;  /* 0x0000003900397306 */ /* 0x000ee20000200c00 */
[----:B------:R-:W-:-:S07]  /*0ce0*/  LOP3.LUT R38, R38, 0xff, RZ, 0xc0, !PT ;  /* 0x000000ff26267812 */ /* 0x000fce00078ec0ff */
[----:B------:R-:W4:Y:S08]  /*0cf0*/  I2F.F16 R48, R48 ;  /* 0x0000003000307306 */ /* 0x000f300000200c00 */
[----:B------:R-:W0:Y:S01]  /*0d00*/  I2F.F16 R43, R43 ;  /* 0x0000002b002b7306 */ /* 0x000e220000200c00 */
[----:B------:R-:W-:Y:S01]  /*0d10*/  IADD3 R56, PT, PT, -R21, R38, RZ ;  /* 0x0000002615387210 */ /* 0x000fe20007ffe1ff */
[----:B------:R-:W-:-:S06]  /*0d20*/  HADD2.F32 R38, -RZ, R34.H0_H0 ;  /* 0x20000022ff267230 */ /* 0x000fcc0000004100 */
[----:B------:R-:W0:Y:S01]  /*0d30*/  I2F.F16 R53, R53 ;  /* 0x0000003500357306 */ /* 0x000e220000200c00 */
[----:B-1----:R-:W-:-:S07]  /*0d40*/  HADD2.F32 R33, -RZ, R33.H0_H0 ;  /* 0x20000021ff217230 */ /* 0x002fce0000004100 */
[----:B------:R-:W1:Y:S08]  /*0d50*/  I2F.F16 R47, R47 ;  /* 0x0000002f002f7306 */ /* 0x000e700000200c00 */
[----:B------:R-:W1:Y:S01]  /*0d60*/  I2F.F16 R46, R46 ;  /* 0x0000002e002e7306 */ /* 0x000e620000200c00 */
[----:B------:R-:W-:Y:S01]  /*0d70*/  LEA.HI R50, R8, -R21, RZ, 0x8 ;  /* 0x8000001508327211 */ /* 0x000fe200078f40ff */
[----:B--2---:R-:W-:-:S02]  /*0d80*/  HADD2.F32 R8, -RZ, R31.H0_H0 ;  /* 0x2000001fff087230 */ /* 0x004fc40000004100 */
[----:B------:R-:W-:Y:S02]  /*0d90*/  HADD2.F32 R34, -RZ, R34.H1_H1 ;  /* 0x30000022ff227230 */ /* 0x000fe40000004100 */
[----:B---3--:R-:W-:Y:S02]  /*0da0*/  HADD2.F32 R57, -RZ, R57.H0_H0 ;  /* 0x20000039ff397230 */ /* 0x008fe40000004100 */
[----:B----4-:R-:W-:Y:S02]  /*0db0*/  HADD2.F32 R31, -RZ, R48.H0_H0 ;  /* 0x20000030ff1f7230 */ /* 0x010fe40000004100 */
[----:B------:R-:W-:Y:S01]  /*0dc0*/  FFMA.FTZ R48, R33, R38, RZ ;  /* 0x0000002621307223 */ /* 0x000fe200000100ff */
[----:B0-----:R-:W-:Y:S02]  /*0dd0*/  HADD2.F32 R43, -RZ, R43.H0_H0 ;  /* 0x2000002bff2b7230 */ /* 0x001fe40000004100 */
[----:B------:R-:W-:Y:S01]  /*0de0*/  FFMA.FTZ R59, R38, R8, RZ ;  /* 0x00000008263b7223 */ /* 0x000fe200000100ff */
[----:B------:R-:W-:-:S02]  /*0df0*/  HADD2.F32 R53, -RZ, R53.H0_H0 ;  /* 0x20000035ff357230 */ /* 0x000fc40000004100 */
[----:B------:R-:W-:Y:S01]  /*0e00*/  FFMA.FTZ R61, R57, R34, R48 ;  /* 0x00000022393d7223 */ /* 0x000fe20000010030 */
[----:B-1----:R-:W-:Y:S02]  /*0e10*/  HADD2.F32 R47, -RZ, R47.H0_H0 ;  /* 0x2000002fff2f7230 */ /* 0x002fe40000004100 */
[C---:B------:R-:W-:Y:S01]  /*0e20*/  FFMA.FTZ R48, R38.reuse, R31, RZ ;  /* 0x0000001f26307223 */ /* 0x040fe200000100ff */
[----:B------:R-:W-:Y:S02]  /*0e30*/  HADD2.F32 R46, -RZ, R46.H0_H0 ;  /* 0x2000002eff2e7230 */ /* 0x000fe40000004100 */
[----:B------:R-:W-:Y:S01]  /*0e40*/  FFMA.FTZ R49, R38, R43, RZ ;  /* 0x0000002b26317223 */ /* 0x000fe200000100ff */
[C---:B------:R-:W-:Y:S01]  /*0e50*/  FFMA.FTZ R59, R34.reuse, R53, R59 ;  /* 0x00000035223b7223 */ /* 0x040fe2000001003b */
[C---:B------:R-:W-:Y:S01]  /*0e60*/  FFMA.FTZ R55, R34.reuse, R47, R48 ;  /* 0x0000002f22377223 */ /* 0x040fe20000010030 */
[----:B------:R-:W-:Y:S01]  /*0e70*/  SHF.R.U32.HI R38, RZ, 0x10, R11 ;  /* 0x00000010ff267819 */ /* 0x000fe2000001160b */
[----:B------:R-:W-:Y:S01]  /*0e80*/  FFMA.FTZ R49, R34, R46, R49 ;  /* 0x0000002e22317223 */ /* 0x000fe20000010031 */
[----:B------:R-:W-:-:S02]  /*0e90*/  HADD2.F32 R34, -RZ, R36.H0_H0 ;  /* 0x20000024ff227230 */ /* 0x000fc40000004100 */
[----:B------:R-:W-:Y:S01]  /*0ea0*/  LOP3.LUT R51, R38, 0xff, RZ, 0xc0, !PT ;  /* 0x000000ff26337812 */ /* 0x000fe200078ec0ff */
[----:B------:R-:W-:Y:S02]  /*0eb0*/  HADD2.F32 R36, -RZ, R36.H1_H1 ;  /* 0x30000024ff247230 */ /* 0x000fe40000004100 */
[-C--:B------:R-:W-:Y:S01]  /*0ec0*/  FFMA.FTZ R38, R33, R34.reuse, RZ ;  /* 0x0000002221267223 */ /* 0x080fe200000100ff */
[-C--:B------:R-:W-:Y:S01]  /*0ed0*/  FFMA.FTZ R54, R8, R34.reuse, RZ ;  /* 0x0000002208367223 */ /* 0x080fe200000100ff */
[-C--:B------:R-:W-:Y:S01]  /*0ee0*/  FFMA.FTZ R48, R31, R34.reuse, RZ ;  /* 0x000000221f307223 */ /* 0x080fe200000100ff */
[----:B------:R-:W-:Y:S01]  /*0ef0*/  FFMA.FTZ R33, R43, R34, RZ ;  /* 0x000000222b217223 */ /* 0x000fe200000100ff */
[----:B------:R-:W-:Y:S01]  /*0f00*/  FFMA.FTZ R57, R57, R36, R38 ;  /* 0x0000002439397223 */ /* 0x000fe20000010026 */
[----:B------:R-:W-:Y:S02]  /*0f10*/  LEA.HI R38, R11, -R30, RZ, 0x8 ;  /* 0x8000001e0b267211 */ /* 0x000fe400078f40ff */
[----:B------:R-:W-:Y:S01]  /*0f20*/  SHF.R.U32.HI R11, RZ, 0x8, R12 ;  /* 0x00000008ff0b7819 */ /* 0x000fe2000001160c */
[-C--:B------:R-:W-:Y:S01]  /*0f30*/  FFMA.FTZ R53, R53, R36.reuse, R54 ;  /* 0x0000002435357223 */ /* 0x080fe20000010036 */
[-C--:B------:R-:W-:Y:S01]  /*0f40*/  FFMA.FTZ R43, R47, R36.reuse, R48 ;  /* 0x000000242f2b7223 */ /* 0x080fe20000010030 */
[----:B------:R-:W-:Y:S01]  /*0f50*/  FFMA.FTZ R33, R46, R36, R33 ;  /* 0x000000242e217223 */ /* 0x000fe20000010021 */
[----:B------:R-:W-:-:S02]  /*0f60*/  LOP3.LUT R36, R11, 0xff, RZ, 0xc0, !PT ;  /* 0x000000ff0b247812 */ /* 0x000fc400078ec0ff */
[----:B------:R-:W-:Y:S02]  /*0f70*/  SHF.R.U32.HI R11, RZ, 0x10, R9 ;  /* 0x00000010ff0b7819 */ /* 0x000fe40000011609 */
[----:B------:R-:W-:Y:S02]  /*0f80*/  SHF.R.U32.HI R31, RZ, 0x10, R10 ;  /* 0x00000010ff1f7819 */ /* 0x000fe4000001160a */
[----:B------:R-:W-:Y:S01]  /*0f90*/  LOP3.LUT R11, R11, 0xff, RZ, 0xc0, !PT ;  /* 0x000000ff0b0b7812 */ /* 0x000fe200078ec0ff */
[----:B------:R0:W-:Y:S01]  /*0fa0*/  I2F.F16 R34, R38 ;  /* 0x0000002600227306 */ /* 0x0001e20000200c00 */
[----:B------:R-:W-:Y:S02]  /*0fb0*/  LOP3.LUT R8, R12, 0xff, RZ, 0xc0, !PT ;  /* 0x000000ff0c087812 */ /* 0x000fe400078ec0ff */
[----:B------:R-:W-:Y:S02]  /*0fc0*/  IADD3 R48, PT, PT, -R32, R11, RZ ;  /* 0x0000000b20307210 */ /* 0x000fe40007ffe1ff */
[----:B------:R-:W-:-:S02]  /*0fd0*/  IADD3 R8, PT, PT, -R21, R8, RZ ;  /* 0x0000000815087210 */ /* 0x000fc40007ffe1ff */
[----:B------:R-:W-:Y:S02]  /*0fe0*/  SHF.R.U32.HI R11, RZ, 0x10, R12 ;  /* 0x00000010ff0b7819 */ /* 0x000fe4000001160c */
[----:B0-----:R-:W-:Y:S01]  /*0ff0*/  LOP3.LUT R38, R31, 0xff, RZ, 0xc0, !PT ;  /* 0x000000ff1f267812 */ /* 0x001fe200078ec0ff */
[----:B------:R0:W-:Y:S01]  /*1000*/  I2F.F16 R47, R8 ;  /* 0x00000008002f7306 */ /* 0x0001e20000200c00 */
[----:B------:R-:W-:Y:S01]  /*1010*/  LEA.HI R54, R9, -R32, RZ, 0x8 ;  /* 0x8000002009367211 */ /* 0x000fe200078f40ff */
[----:B------:R1:W2:Y:S01]  /*1020*/  @!P0 LDG.E.CONSTANT R31, desc[UR8][R62.64] ;  /* 0x000000083e1f8981 */ /* 0x0002a2000c1e9900 */
[----:B------:R-:W-:Y:S02]  /*1030*/  IADD3 R38, PT, PT, -R19, R38, RZ ;  /* 0x0000002613267210 */ /* 0x000fe40007ffe1ff */
[----:B0-----:R-:W-:-:S03]  /*1040*/  LOP3.LUT R8, R11, 0xff, RZ, 0xc0, !PT ;  /* 0x000000ff0b087812 */ /* 0x001fc600078ec0ff */
[----:B------:R0:W3:Y:S01]  /*1050*/  I2F.F16 R11, R38 ;  /* 0x00000026000b7306 */ /* 0x0000e20000200c00 */
[----:B------:R-:W-:-:S07]  /*1060*/  IADD3 R46, PT, PT, -R21, R8, RZ ;  /* 0x00000008152e7210 */ /* 0x000fce0007ffe1ff */
[----:B------:R-:W4:Y:S01]  /*1070*/  I2F.F16 R48, R48 ;  /* 0x0000003000307306 */ /* 0x000f220000200c00 */
[----:B------:R-:W-:Y:S01]  /*1080*/  LEA.HI R8, R10, -R19, RZ, 0x8 ;  /* 0x800000130a087211 */ /* 0x000fe200078f40ff */
[----:B0-----:R-:W-:Y:S02]  /*1090*/  HADD2.F32 R38, -RZ, R37.H0_H0 ;  /* 0x20000025ff267230 */ /* 0x001fe40000004100 */
[----:B---3--:R-:W-:-:S04]  /*10a0*/  HADD2.F32 R10, -RZ, R11.H0_H0 ;  /* 0x2000000bff0a7230 */ /* 0x008fc80000004100 */
[----:B------:R-:W0:Y:S01]  /*10b0*/  I2F.F16 R56, R56 ;  /* 0x0000003800387306 */ /* 0x000e220000200c00 */
[----:B------:R-:W-:Y:S01]  /*10c0*/  LOP3.LUT R11, R15, 0xff, RZ, 0xc0, !PT ;  /* 0x000000ff0f0b7812 */ /* 0x000fe200078ec0ff */
[----:B------:R-:W-:-:S03]  /*10d0*/  FFMA.FTZ R9, R58, R10, R49 ;  /* 0x0000000a3a097223 */ /* 0x000fc60000010031 */
[----:B------:R-:W-:Y:S01]  /*10e0*/  IADD3 R49, PT, PT, -R30, R11, RZ ;  /* 0x0000000b1e317210 */ /* 0x000fe20007ffe1ff */
[----:B------:R-:W-:Y:S01]  /*10f0*/  FFMA.FTZ R33, R10, R38, R33 ;  /* 0x000000260a217223 */ /* 0x000fe20000010021 */
[----:B----4-:R-:W-:Y:S01]  /*1100*/  HADD2.F32 R48, -RZ, R48.H0_H0 ;  /* 0x20000030ff307230 */ /* 0x010fe20000004100 */
[----:B------:R-:W3:Y:S01]  /*1110*/  LDS.64 R10, [UR5+0x8] ;  /* 0x00000805ff0a7984 */ /* 0x000ee20008000a00 */
[----:B------:R-:W-:-:S03]  /*1120*/  IADD3 R51, PT, PT, -R30, R51, RZ ;  /* 0x000000331e337210 */ /* 0x000fc60007ffe1ff */
[----:B------:R-:W-:Y:S01]  /*1130*/  FFMA.FTZ R55, R58, R48, R55 ;  /* 0x000000303a377223 */ /* 0x000fe20000010037 */
[----:B------:R-:W-:Y:S01]  /*1140*/  FFMA.FTZ R43, R48, R38, R43 ;  /* 0x00000026302b7223 */ /* 0x000fe2000001002b */
[----:B------:R-:W-:Y:S01]  /*1150*/  SHF.R.U32.HI R48, RZ, 0x8, R15 ;  /* 0x00000008ff307819 */ /* 0x000fe2000001160f */
[----:B------:R4:W1:Y:S01]  /*1160*/  I2F.F16 R52, R51 ;  /* 0x0000003300347306 */ /* 0x0008620000200c00 */
[----:B0-----:R-:W-:Y:S01]  /*1170*/  HADD2.F32 R56, -RZ, R56.H0_H0 ;  /* 0x20000038ff387230 */ /* 0x001fe20000004100 */
[----:B----4-:R-:W-:Y:S01]  /*1180*/  LEA.HI R51, R12, -R21, RZ, 0x8 ;  /* 0x800000150c337211 */ /* 0x010fe200078f40ff */
[----:B------:R-:W-:Y:S01]  /*1190*/  HADD2.F32 R12, -RZ, R35.H1_H1 ;  /* 0x30000023ff0c7230 */ /* 0x000fe20000004100 */
[----:B------:R-:W-:Y:S02]  /*11a0*/  LOP3.LUT R35, R48, 0xff, RZ, 0xc0, !PT ;  /* 0x000000ff30237812 */ /* 0x000fe400078ec0ff */
[C---:B------:R-:W-:Y:S01]  /*11b0*/  FFMA.FTZ R61, R56.reuse, R58, R61 ;  /* 0x0000003a383d7223 */ /* 0x040fe2000001003d */
[----:B------:R-:W-:Y:S01]  /*11c0*/  FFMA.FTZ R57, R56, R38, R57 ;  /* 0x0000002638397223 */ /* 0x000fe20000010039 */
[----:B------:R-:W0:Y:S01]  /*11d0*/  I2F.F16 R50, R50 ;  /* 0x0000003200327306 */ /* 0x000e220000200c00 */
[----:B------:R-:W-:-:S02]  /*11e0*/  IADD3 R56, PT, PT, -R30, R35, RZ ;  /* 0x000000231e387210 */ /* 0x000fc40007ffe1ff */
[----:B------:R-:W-:Y:S02]  /*11f0*/  LOP3.LUT R35, R13, 0xff, RZ, 0xc0, !PT ;  /* 0x000000ff0d237812 */ /* 0x000fe400078ec0ff */
[----:B------:R-:W-:-:S03]  /*1200*/  LOP3.LUT R48, R14, 0xff, RZ, 0xc0, !PT ;  /* 0x000000ff0e307812 */ /* 0x000fc600078ec0ff */
[----:B------:R-:W4:Y:S01]  /*1210*/  I2F.F16 R54, R54 ;  /* 0x0000003600367306 */ /* 0x000f220000200c00 */
[----:B-1----:R-:W-:Y:S02]  /*1220*/  IADD3 R62, PT, PT, -R32, R35, RZ ;  /* 0x00000023203e7210 */ /* 0x002fe40007ffe1ff */
[----:B------:R-:W-:-:S05]  /*1230*/  IADD3 R48, PT, PT, -R19, R48, RZ ;  /* 0x0000003013307210 */ /* 0x000fca0007ffe1ff */
[----:B------:R-:W1:Y:S01]  /*1240*/  I2F.F16 R8, R8 ;  /* 0x0000000800087306 */ /* 0x000e620000200c00 */
[----:B------:R-:W-:Y:S01]  /*1250*/  HADD2.F32 R52, -RZ, R52.H0_H0 ;  /* 0x20000034ff347230 */ /* 0x000fe20000004100 */
[----:B------:R-:W-:Y:S01]  /*1260*/  SHF.R.U32.HI R35, RZ, 0x10, R15 ;  /* 0x00000010ff237819 */ /* 0x000fe2000001160f */
[----:B0-----:R-:W-:-:S05]  /*1270*/  HADD2.F32 R50, -RZ, R50.H0_H0 ;  /* 0x20000032ff327230 */ /* 0x001fca0000004100 */
[----:B------:R-:W0:Y:S01]  /*1280*/  I2F.F16 R49, R49 ;  /* 0x0000003100317306 */ /* 0x000e220000200c00 */
[----:B------:R-:W-:Y:S01]  /*1290*/  FFMA.FTZ R59, R58, R52, R59 ;  /* 0x000000343a3b7223 */ /* 0x000fe2000001003b */
[----:B------:R-:W-:Y:S01]  /*12a0*/  FFMA.FTZ R53, R52, R38, R53 ;  /* 0x0000002634357223 */ /* 0x000fe20000010035 */
[----:B------:R-:W-:-:S05]  /*12b0*/  HADD2.F32 R34, -RZ, R34.H0_H0 ;  /* 0x20000022ff227230 */ /* 0x000fca0000004100 */
[----:B------:R-:W0:Y:S01]  /*12c0*/  I2F.F16 R62, R62 ;  /* 0x0000003e003e7306 */ /* 0x000e220000200c00 */
[----:B----4-:R-:W-:Y:S02]  /*12d0*/  HADD2.F32 R54, -RZ, R54.H0_H0 ;  /* 0x20000036ff367230 */ /* 0x010fe40000004100 */
[----:B-1----:R-:W-:-:S05]  /*12e0*/  HADD2.F32 R8, -RZ, R8.H0_H0 ;  /* 0x20000008ff087230 */ /* 0x002fca0000004100 */
[----:B------:R-:W1:Y:S01]  /*12f0*/  I2F.F16 R48, R48 ;  /* 0x0000003000307306 */ /* 0x000e620000200c00 */
[----:B------:R-:W-:Y:S01]  /*1300*/  HADD2.F32 R52, -RZ, R37.H1_H1 ;  /* 0x30000025ff347230 */ /* 0x000fe20000004100 */
[----:B------:R-:W-:Y:S01]  /*1310*/  LOP3.LUT R35, R35, 0xff, RZ, 0xc0, !PT ;  /* 0x000000ff23237812 */ /* 0x000fe200078ec0ff */
[----:B------:R-:W-:Y:S01]  /*1320*/  FFMA.FTZ R38, R50, R12, R61 ;  /* 0x0000000c32267223 */ /* 0x000fe2000001003d */
[C---:B------:R-:W-:Y:S01]  /*1330*/  FFMA.FTZ R60, R12.reuse, R34, R59 ;  /* 0x000000220c3c7223 */ /* 0x040fe2000001003b */
[C---:B------:R-:W-:Y:S01]  /*1340*/  FFMA.FTZ R55, R12.reuse, R54, R55 ;  /* 0x000000360c377223 */ /* 0x040fe20000010037 */
[----:B------:R-:W-:Y:S01]  /*1350*/  FFMA.FTZ R9, R12, R8, R9 ;  /* 0x000000080c097223 */ /* 0x000fe20000010009 */
[-C--:B------:R-:W-:Y:S01]  /*1360*/  FFMA.FTZ R33, R8, R52.reuse, R33 ;  /* 0x0000003408217223 */ /* 0x080fe20000010021 */
[----:B------:R4:W1:Y:S01]  /*1370*/  I2F.F16 R12, R56 ;  /* 0x00000038000c7306 */ /* 0x0008620000200c00 */
[----:B------:R-:W-:Y:S01]  /*1380*/  SHF.R.U32.HI R8, RZ, 0x8, R14 ;  /* 0x00000008ff087819 */ /* 0x000fe2000001160e */
[-C--:B------:R-:W-:Y:S01]  /*1390*/  FFMA.FTZ R50, R50, R52.reuse, R57 ;  /* 0x0000003432327223 */ /* 0x080fe20000010039 */
[----:B------:R-:W-:Y:S01]  /*13a0*/  FFMA.FTZ R34, R34, R52, R53 ;  /* 0x0000003422227223 */ /* 0x000fe20000010035 */
[----:B------:R-:W-:Y:S01]  /*13b0*/  SHF.R.U32.HI R53, RZ, 0x8, R13 ;  /* 0x00000008ff357819 */ /* 0x000fe2000001160d */
[----:B------:R-:W-:Y:S01]  /*13c0*/  HADD2.F32 R47, -RZ, R47.H0_H0 ;  /* 0x2000002fff2f7230 */ /* 0x000fe20000004100 */
[----:B------:R-:W-:-:S02]  /*13d0*/  LOP3.LUT R8, R8, 0xff, RZ, 0xc0, !PT ;  /* 0x000000ff08087812 */ /* 0x000fc400078ec0ff */
[----:B----4-:R-:W-:Y:S01]  /*13e0*/  IADD3 R56, PT, PT, -R30, R35, RZ ;  /* 0x000000231e387210 */ /* 0x010fe20007ffe1ff */
[----:B------:R-:W-:Y:S01]  /*13f0*/  FFMA.FTZ R35, R54, R52, R43 ;  /* 0x0000003436237223 */ /* 0x000fe2000001002b */
[----:B------:R-:W-:Y:S01]  /*1400*/  LEA.HI R52, R15, -R30, RZ, 0x8 ;  /* 0x8000001e0f347211 */ /* 0x000fe200078f40ff */
[----:B---3--:R-:W-:Y:S02]  /*1410*/  HADD2.F32 R15, -RZ, R10.H0_H0 ;  /* 0x2000000aff0f7230 */ /* 0x008fe40000004100 */
[----:B0-----:R-:W-:Y:S02]  /*1420*/  HADD2.F32 R37, -RZ, R49.H0_H0 ;  /* 0x20000031ff257230 */ /* 0x001fe40000004100 */
[----:B------:R-:W-:Y:S02]  /*1430*/  HADD2.F32 R62, -RZ, R62.H0_H0 ;  /* 0x2000003eff3e7230 */ /* 0x000fe40000004100 */
[----:B-1----:R-:W-:Y:S01]  /*1440*/  HADD2.F32 R48, -RZ, R48.H0_H0 ;  /* 0x20000030ff307230 */ /* 0x002fe20000004100 */
[----:B------:R-:W-:Y:S01]  /*1450*/  LOP3.LUT R53, R53, 0xff, RZ, 0xc0, !PT ;  /* 0x000000ff35357812 */ /* 0x000fe200078ec0ff */
[----:B------:R0:W-:Y:S01]  /*1460*/  I2F.F16 R43, R56 ;  /* 0x00000038002b7306 */ /* 0x0001e20000200c00 */
[----:B------:R-:W-:Y:S01]  /*1470*/  IADD3 R36, PT, PT, -R21, R36, RZ ;  /* 0x0000002415247210 */ /* 0x000fe20007ffe1ff */
[----:B------:R-:W-:Y:S01]  /*1480*/  FFMA.FTZ R57, R47, R15, R38 ;  /* 0x0000000f2f397223 */ /* 0x000fe20000010026 */
[C---:B------:R-:W-:Y:S01]  /*1490*/  FFMA.FTZ R60, R15.reuse, R37, R60 ;  /* 0x000000250f3c7223 */ /* 0x040fe2000001003c */
[----:B------:R-:W-:Y:S01]  /*14a0*/  FFMA.FTZ R55, R15, R62, R55 ;  /* 0x0000003e0f377223 */ /* 0x000fe20000010037 */
[----:B------:R-:W-:-:S02]  /*14b0*/  IADD3 R59, PT, PT, -R19, R8, RZ ;  /* 0x00000008133b7210 */ /* 0x000fc40007ffe1ff */
[----:B------:R-:W-:Y:S01]  /*14c0*/  IADD3 R53, PT, PT, -R32, R53, RZ ;  /* 0x0000003520357210 */ /* 0x000fe20007ffe1ff */
[----:B0-----:R-:W-:Y:S01]  /*14d0*/  FFMA.FTZ R56, R15, R48, R9 ;  /* 0x000000300f387223 */ /* 0x001fe20000010009 */
[----:B------:R-:W-:Y:S01]  /*14e0*/  SHF.R.U32.HI R15, RZ, 0x10, R13 ;  /* 0x00000010ff0f7819 */ /* 0x000fe2000001160d */
[----:B------:R-:W0:Y:S01]  /*14f0*/  LDS.64 R8, [UR5+0x108] ;  /* 0x00010805ff087984 */ /* 0x000e220008000a00 */
[----:B------:R-:W1:Y:S02]  /*1500*/  I2F.F16 R36, R36 ;  /* 0x0000002400247306 */ /* 0x000e640000200c00 */
[----:B------:R-:W-:-:S06]  /*1510*/  LOP3.LUT R49, R15, 0xff, RZ, 0xc0, !PT ;  /* 0x000000ff0f317812 */ /* 0x000fcc00078ec0ff */
[----:B------:R3:W4:Y:S01]  /*1520*/  I2F.F16 R58, R53 ;  /* 0x00000035003a7306 */ /* 0x0007220000200c00 */
[----:B------:R-:W-:-:S07]  /*1530*/  SHF.R.U32.HI R54, RZ, 0x10, R14 ;  /* 0x00000010ff367819 */ /* 0x000fce000001160e */
[----:B------:R-:W4:Y:S01]  /*1540*/  I2F.F16 R15, R59 ;  /* 0x0000003b000f7306 */ /* 0x000f220000200c00 */
[----:B------:R-:W-:Y:S01]  /*1550*/  LOP3.LUT R54, R54, 0xff, RZ, 0xc0, !PT ;  /* 0x000000ff36367812 */ /* 0x000fe200078ec0ff */
[----:B---3--:R-:W-:Y:S01]  /*1560*/  HADD2.F32 R53, -RZ, R10.H1_H1 ;  /* 0x3000000aff357230 */ /* 0x008fe20000004100 */
[----:B------:R-:W-:Y:S01]  /*1570*/  IADD3 R38, PT, PT, -R32, R49, RZ ;  /* 0x0000003120267210 */ /* 0x000fe20007ffe1ff */
[----:B------:R-:W-:Y:S01]  /*1580*/  HADD2.F32 R10, -RZ, R12.H0_H0 ;  /* 0x2000000cff0a7230 */ /* 0x000fe20000004100 */
[----:B------:R-:W-:Y:S01]  /*1590*/  IADD3 R49, PT, PT, -R19, R54, RZ ;  /* 0x0000003613317210 */ /* 0x000fe20007ffe1ff */
[----:B-1----:R-:W-:Y:S01]  /*15a0*/  HADD2.F32 R36, -RZ, R36.H0_H0 ;  /* 0x20000024ff247230 */ /* 0x002fe20000004100 */
[----:B------:R-:W-:Y:S01]  /*15b0*/  LEA.HI R54, R13, -R32, RZ, 0x8 ;  /* 0x800000200d367211 */ /* 0x000fe200078f40ff */
[----:B----4-:R-:W-:Y:S02]  /*15c0*/  HADD2.F32 R12, -RZ, R58.H0_H0 ;  /* 0x2000003aff0c7230 */ /* 0x010fe40000004100 */
[----:B------:R-:W-:Y:S01]  /*15d0*/  FFMA.FTZ R60, R53, R10, R60 ;  /* 0x0000000a353c7223 */ /* 0x000fe2000001003c */
[----:B------:R-:W1:Y:S01]  /*15e0*/  I2F.F16 R49, R49 ;  /* 0x0000003100317306 */ /* 0x000e620000200c00 */
[----:B------:R-:W-:-:S02]  /*15f0*/  HADD2.F32 R13, -RZ, R15.H0_H0 ;  /* 0x2000000fff0d7230 */ /* 0x000fc40000004100 */
[----:B------:R-:W-:Y:S01]  /*1600*/  FFMA.FTZ R57, R36, R53, R57 ;  /* 0x0000003524397223 */ /* 0x000fe20000010039 */
[----:B------:R-:W-:-:S04]  /*1610*/  FFMA.FTZ R55, R53, R12, R55 ;  /* 0x0000000c35377223 */ /* 0x000fc80000010037 */
[----:B------:R-:W3:Y:S01]  /*1620*/  I2F.F16 R46, R46 ;  /* 0x0000002e002e7306 */ /* 0x000ee20000200c00 */
[----:B------:R-:W-:Y:S01]  /*1630*/  FFMA.FTZ R53, R53, R13, R56 ;  /* 0x0000000d35357223 */ /* 0x000fe20000010038 */
[----:B------:R-:W-:-:S06]  /*1640*/  LEA.HI R56, R14, -R19, RZ, 0x8 ;  /* 0x800000130e387211 */ /* 0x000fcc00078f40ff */
[----:B------:R-:W4:Y:S08]  /*1650*/  I2F.F16 R38, R38 ;  /* 0x0000002600267306 */ /* 0x000f300000200c00 */
[----:B------:R-:W4:Y:S01]  /*1660*/  I2F.F16 R51, R51 ;  /* 0x0000003300337306 */ /* 0x000f220000200c00 */
[----:B-1----:R-:W-:-:S07]  /*1670*/  HADD2.F32 R14, -RZ, R49.H0_H0 ;  /* 0x20000031ff0e7230 */ /* 0x002fce0000004100 */
[----:B------:R-:W1:Y:S08]  /*1680*/  I2F.F16 R52, R52 ;  /* 0x0000003400347306 */ /* 0x000e700000200c00 */
[----:B------:R-:W1:Y:S01]  /*1690*/  I2F.F16 R54, R54 ;  /* 0x0000003600367306 */ /* 0x000e620000200c00 */
[----:B0-----:R-:W-:-:S07]  /*16a0*/  HADD2.F32 R49, -RZ, R8.H0_H0 ;  /* 0x20000008ff317230 */ /* 0x001fce0000004100 */
[----:B------:R-:W0:Y:S01]  /*16b0*/  I2F.F16 R56, R56 ;  /* 0x0000003800387306 */ /* 0x000e220000200c00 */
[----:B------:R-:W-:Y:S02]  /*16c0*/  HADD2.F32 R15, -RZ, R43.H0_H0 ;  /* 0x2000002bff0f7230 */ /* 0x000fe40000004100 */
[----:B---3--:R-:W-:Y:S02]  /*16d0*/  HADD2.F32 R46, -RZ, R46.H0_H0 ;  /* 0x2000002eff2e7230 */ /* 0x008fe40000004100 */
[----:B------:R-:W-:Y:S02]  /*16e0*/  HADD2.F32 R43, -RZ, R11.H0_H0 ;  /* 0x2000000bff2b7230 */ /* 0x000fe40000004100 */
[----:B----4-:R-:W-:Y:S02]  /*16f0*/  HADD2.F32 R38, -RZ, R38.H0_H0 ;  /* 0x20000026ff267230 */ /* 0x010fe40000004100 */
[----:B------:R-:W-:Y:S01]  /*1700*/  FFMA.FTZ R47, R47, R49, R50 ;  /* 0x000000312f2f7223 */ /* 0x000fe20000010032 */
[----:B------:R-:W-:-:S02]  /*1710*/  HADD2.F32 R51, -RZ, R51.H0_H0 ;  /* 0x20000033ff337230 */ /* 0x000fc40000004100 */
[----:B------:R-:W-:Y:S01]  /*1720*/  FFMA.FTZ R58, R46, R43, R57 ;  /* 0x0000002b2e3a7223 */ /* 0x000fe20000010039 */
[----:B------:R-:W-:Y:S02]  /*1730*/  HADD2.F32 R50, -RZ, R11.H1_H1 ;  /* 0x3000000bff327230 */ /* 0x000fe40000004100 */
[C---:B------:R-:W-:Y:S01]  /*1740*/  FFMA.FTZ R57, R43.reuse, R15, R60 ;  /* 0x0000000f2b397223 */ /* 0x040fe2000001003c */
[----:B-1----:R-:W-:Y:S02]  /*1750*/  HADD2.F32 R52, -RZ, R52.H0_H0 ;  /* 0x20000034ff347230 */ /* 0x002fe40000004100 */
[C---:B------:R-:W-:Y:S01]  /*1760*/  FFMA.FTZ R55, R43.reuse, R38, R55 ;  /* 0x000000262b377223 */ /* 0x040fe20000010037 */
[----:B------:R-:W-:Y:S02]  /*1770*/  HADD2.F32 R54, -RZ, R54.H0_H0 ;  /* 0x20000036ff367230 */ /* 0x000fe40000004100 */
[----:B------:R-:W-:Y:S01]  /*1780*/  FFMA.FTZ R53, R43, R14, R53 ;  /* 0x0000000e2b357223 */ /* 0x000fe20000010035 */
[----:B0-----:R-:W-:-:S02]  /*1790*/  HADD2.F32 R56, -RZ, R56.H0_H0 ;  /* 0x20000038ff387230 */ /* 0x001fc40000004100 */
[----:B------:R-:W-:Y:S01]  /*17a0*/  FFMA.FTZ R43, R51, R50, R58 ;  /* 0x00000032332b7223 */ /* 0x000fe2000001003a */
[----:B------:R-:W-:Y:S02]  /*17b0*/  HADD2.F32 R8, -RZ, R8.H1_H1 ;  /* 0x30000008ff087230 */ /* 0x000fe40000004100 */
[C---:B------:R-:W-:Y:S01]  /*17c0*/  FFMA.FTZ R60, R50.reuse, R52, R57 ;  /* 0x00000034323c7223 */ /* 0x040fe20000010039 */
[C---:B------:R-:W-:Y:S01]  /*17d0*/  FFMA.FTZ R58, R50.reuse, R54, R55 ;  /* 0x00000036323a7223 */ /* 0x040fe20000010037 */
[-C--:B------:R-:W-:Y:S01]  /*17e0*/  FFMA.FTZ R11, R37, R49.reuse, R34 ;  /* 0x00000031250b7223 */ /* 0x080fe20000010022 */
[----:B------:R-:W-:Y:S01]  /*17f0*/  FFMA.FTZ R50, R50, R56, R53 ;  /* 0x0000003832327223 */ /* 0x000fe20000010035 */
[-C--:B------:R-:W-:Y:S01]  /*1800*/  FFMA.FTZ R53, R62, R49.reuse, R35 ;  /* 0x000000313e357223 */ /* 0x080fe20000010023 */
[----:B------:R-:W-:Y:S01]  /*1810*/  FFMA.FTZ R62, R48, R49, R33 ;  /* 0x00000031303e7223 */ /* 0x000fe20000010021 */
[-C--:B------:R-:W-:Y:S01]  /*1820*/  FFMA.FTZ R48, R10, R8.reuse, R11 ;  /* 0x000000080a307223 */ /* 0x080fe2000001000b */
[----:B------:R-:W-:Y:S01]  /*1830*/  SHF.R.U32.HI R11, RZ, 0x8, R4 ;  /* 0x00000008ff0b7819 */ /* 0x000fe20000011604 */
[-C--:B------:R-:W-:Y:S01]  /*1840*/  FFMA.FTZ R47, R36, R8.reuse, R47 ;  /* 0x00000008242f7223 */ /* 0x080fe2000001002f */
[-C--:B------:R-:W-:Y:S01]  /*1850*/  FFMA.FTZ R53, R12, R8.reuse, R53 ;  /* 0x000000080c357223 */ /* 0x080fe20000010035 */
[----:B------:R-:W-:Y:S01]  /*1860*/  FFMA.FTZ R13, R13, R8, R62 ;  /* 0x000000080d0d7223 */ /* 0x000fe2000001003e */
[----:B------:R-:W-:Y:S01]  /*1870*/  HADD2.F32 R8, -RZ, R9.H0_H0 ;  /* 0x20000009ff087230 */ /* 0x000fe20000004100 */
[----:B------:R-:W-:Y:S01]  /*1880*/  LOP3.LUT R12, R11, 0xff, RZ, 0xc0, !PT ;  /* 0x000000ff0b0c7812 */ /* 0x000fe200078ec0ff */
[----:B------:R-:W0:Y:S01]  /*1890*/  LDS.64 R34, [UR5+0x10] ;  /* 0x00001005ff227984 */ /* 0x000e220008000a00 */
[----:B------:R-:W-:-:S04]  /*18a0*/  IMAD.WIDE R62, R3, 0x4, R44 ;  /* 0x00000004033e7825 */ /* 0x000fc800078e022c */
[----:B------:R-:W-:Y:S01]  /*18b0*/  FFMA.FTZ R46, R46, R8, R47 ;  /* 0x000000082e2e7223 */ /* 0x000fe2000001002f */
[----:B------:R-:W1:Y:S01]  /*18c0*/  LDS.64 R36, [UR5+0x110] ;  /* 0x00011005ff247984 */ /* 0x000e620008000a00 */
[----:B------:R-:W-:Y:S01]  /*18d0*/  IADD3 R11, PT, PT, -R21, R12, RZ ;  /* 0x0000000c150b7210 */ /* 0x000fe20007ffe1ff */
[-C--:B------:R-:W-:Y:S01]  /*18e0*/  FFMA.FTZ R47, R15, R8.reuse, R48 ;  /* 0x000000080f2f7223 */ /* 0x080fe20000010030 */
[----:B------:R-:W-:Y:S02]  /*18f0*/  FFMA.FTZ R45, R14, R8, R13 ;  /* 0x000000080e2d7223 */ /* 0x000fe4000001000d */
[----:B------:R3:W4:Y:S01]  /*1900*/  LDG.E.128.CONSTANT R12, desc[UR8][R62.64] ;  /* 0x000000083e0c7981 */ /* 0x000722000c1e9d00 */
[----:B------:R-:W-:-:S04]  /*1910*/  LOP3.LUT R10, R4, 0xff, RZ, 0xc0, !PT ;  /* 0x000000ff040a7812 */ /* 0x000fc800078ec0ff */
[----:B------:R-:W-:Y:S02]  /*1920*/  IADD3 R10, PT, PT, -R21, R10, RZ ;  /* 0x0000000a150a7210 */ /* 0x000fe40007ffe1ff */
[----:B------:R-:W-:Y:S01]  /*1930*/  SHF.R.U32.HI R33, RZ, 0x10, R4 ;  /* 0x00000010ff217819 */ /* 0x000fe20000011604 */
[----:B------:R-:W-:-:S03]  /*1940*/  HADD2.F32 R9, -RZ, R9.H1_H1 ;  /* 0x30000009ff097230 */ /* 0x000fc60000004100 */
[----:B------:R-:W3:Y:S01]  /*1950*/  I2F.F16 R10, R10 ;  /* 0x0000000a000a7306 */ /* 0x000ee20000200c00 */
[----:B------:R-:W-:Y:S02]  /*1960*/  LOP3.LUT R44, R33, 0xff, RZ, 0xc0, !PT ;  /* 0x000000ff212c7812 */ /* 0x000fe400078ec0ff */
[----:B------:R-:W-:Y:S01]  /*1970*/  LOP3.LUT R49, R5, 0xff, RZ, 0xc0, !PT ;  /* 0x000000ff05317812 */ /* 0x000fe200078ec0ff */
[----:B------:R-:W-:Y:S01]  /*1980*/  FFMA.FTZ R53, R38, R8, R53 ;  /* 0x0000000826357223 */ /* 0x000fe20000010035 */
[----:B------:R-:W-:Y:S02]  /*1990*/  IADD3 R33, PT, PT, -R21, R44, RZ ;  /* 0x0000002c15217210 */ /* 0x000fe40007ffe1ff */
[----:B------:R-:W-:Y:S01]  /*19a0*/  SHF.R.U32.HI R8, RZ, 0x8, R5 ;  /* 0x00000008ff087819 */ /* 0x000fe20000011605 */
[----:B------:R-:W2:Y:S01]  /*19b0*/  I2F.F16 R11, R11 ;  /* 0x0000000b000b7306 */ /* 0x000ea20000200c00 */
[----:B------:R-:W-:Y:S01]  /*19c0*/  IADD3 R38, PT, PT, -R32, R49, RZ ;  /* 0x0000003120267210 */ /* 0x000fe20007ffe1ff */
[-C--:B------:R-:W-:Y:S01]  /*19d0*/  FFMA.FTZ R51, R51, R9.reuse, R46 ;  /* 0x0000000933337223 */ /* 0x080fe2000001002e */
[----:B------:R-:W-:Y:S01]  /*19e0*/  FFMA.FTZ R52, R52, R9, R47 ;  /* 0x0000000934347223 */ /* 0x000fe2000001002f */
[----:B------:R-:W-:-:S02]  /*19f0*/  LOP3.LUT R46, R6, 0xff, RZ, 0xc0, !PT ;  /* 0x000000ff062e7812 */ /* 0x000fc400078ec0ff */
[----:B------:R-:W-:Y:S01]  /*1a00*/  LOP3.LUT R47, R8, 0xff, RZ, 0xc0, !PT ;  /* 0x000000ff082f7812 */ /* 0x000fe200078ec0ff */
[-C--:B------:R-:W-:Y:S01]  /*1a10*/  FFMA.FTZ R56, R56, R9.reuse, R45 ;  /* 0x0000000938387223 */ /* 0x080fe2000001002d */
[----:B------:R-:W2:Y:S01]  /*1a20*/  I2F.F16 R33, R33 ;  /* 0x0000002100217306 */ /* 0x000ea20000200c00 */
[----:B------:R-:W-:Y:S01]  /*1a30*/  IADD3 R45, PT, PT, -R19, R46, RZ ;  /* 0x0000002e132d7210 */ /* 0x000fe20007ffe1ff */
[----:B------:R-:W-:Y:S01]  /*1a40*/  FFMA.FTZ R54, R54, R9, R53 ;  /* 0x0000000936367223 */ /* 0x000fe20000010035 */
[--C-:B0-----:R-:W-:Y:S02]  /*1a50*/  HADD2.F32 R44, -RZ, R34.reuse.H0_H0 ;  /* 0x20000022ff2c7230 */ /* 0x101fe40000004100 */
[----:B------:R-:W-:Y:S01]  /*1a60*/  HADD2.F32 R66, -RZ, R34.H1_H1 ;  /* 0x30000022ff427230 */ /* 0x000fe20000004100 */
[----:B------:R-:W-:Y:S02]  /*1a70*/  IADD3 R34, PT, PT, -R32, R47, RZ ;  /* 0x0000002f20227210 */ /* 0x000fe40007ffe1ff */
[----:B------:R-:W0:Y:S01]  /*1a80*/  I2F.F16 R38, R38 ;  /* 0x0000002600267306 */ /* 0x000e220000200c00 */
[----:B---3--:R-:W-:-:S02]  /*1a90*/  HADD2.F32 R9, -RZ, R10.H0_H0 ;  /* 0x2000000aff097230 */ /* 0x008fc40000004100 */
[--C-:B-1----:R-:W-:Y:S02]  /*1aa0*/  HADD2.F32 R8, -RZ, R36.reuse.H0_H0 ;  /* 0x20000024ff087230 */ /* 0x102fe40000004100 */
[----:B------:R-:W-:Y:S01]  /*1ab0*/  HADD2.F32 R48, -RZ, R36.H1_H1 ;  /* 0x30000024ff307230 */ /* 0x000fe20000004100 */
[----:B------:R-:W-:Y:S02]  /*1ac0*/  SHF.R.U32.HI R36, RZ, 0x8, R6 ;  /* 0x00000008ff247819 */ /* 0x000fe40000011606 */
[----:B------:R1:W3:Y:S01]  /*1ad0*/  I2F.F16 R10, R34 ;  /* 0x00000022000a7306 */ /* 0x0002e20000200c00 */
[----:B--2---:R-:W-:Y:S02]  /*1ae0*/  HADD2.F32 R11, -RZ, R11.H0_H0 ;  /* 0x2000000bff0b7230 */ /* 0x004fe40000004100 */
[C---:B------:R-:W-:Y:S01]  /*1af0*/  FFMA.FTZ R64, R9.reuse, R44, RZ ;  /* 0x0000002c09407223 */ /* 0x040fe200000100ff */
[----:B------:R-:W-:Y:S01]  /*1b00*/  FFMA.FTZ R9, R9, R8, RZ ;  /* 0x0000000809097223 */ /* 0x000fe200000100ff */
[----:B------:R-:W-:-:S03]  /*1b10*/  LOP3.LUT R46, R36, 0xff, RZ, 0xc0, !PT ;  /* 0x000000ff242e7812 */ /* 0x000fc600078ec0ff */
[----:B------:R-:W2:Y:S01]  /*1b20*/  I2F.F16 R45, R45 ;  /* 0x0000002d002d7306 */ /* 0x000ea20000200c00 */
[C---:B------:R-:W-:Y:S01]  /*1b30*/  FFMA.FTZ R47, R11.reuse, R66, R64 ;  /* 0x000000420b2f7223 */ /* 0x040fe20000010040 */
[----:B------:R-:W-:Y:S01]  /*1b40*/  FFMA.FTZ R36, R11, R48, R9 ;  /* 0x000000300b247223 */ /* 0x000fe20000010009 */
[----:B------:R-:W-:Y:S01]  /*1b50*/  IADD3 R11, PT, PT, -R19, R46, RZ ;  /* 0x0000002e130b7210 */ /* 0x000fe20007ffe1ff */
[----:B------:R-:W-:Y:S02]  /*1b60*/  HADD2.F32 R46, -RZ, R33.H0_H0 ;  /* 0x20000021ff2e7230 */ /* 0x000fe40000004100 */
[----:B------:R-:W-:Y:S02]  /*1b70*/  HADD2.F32 R64, -RZ, R35.H0_H0 ;  /* 0x20000023ff407230 */ /* 0x000fe40000004100 */
[----:B------:R-:W-:Y:S02]  /*1b80*/  HADD2.F32 R49, -RZ, R37.H0_H0 ;  /* 0x20000025ff317230 */ /* 0x000fe40000004100 */
[----:B0-----:R-:W-:-:S02]  /*1b90*/  HADD2.F32 R9, -RZ, R38.H0_H0 ;  /* 0x20000026ff097230 */ /* 0x001fc40000004100 */
[C---:B-1----:R-:W-:Y:S01]  /*1ba0*/  FFMA.FTZ R34, R46.reuse, R64, R47 ;  /* 0x000000402e227223 */ /* 0x042fe2000001002f */
[----:B---3--:R-:W-:Y:S02]  /*1bb0*/  HADD2.F32 R33, -RZ, R10.H0_H0 ;  /* 0x2000000aff217230 */ /* 0x008fe40000004100 */
[----:B------:R-:W-:Y:S01]  /*1bc0*/  FFMA.FTZ R36, R46, R49, R36 ;  /* 0x000000312e247223 */ /* 0x000fe20000010024 */
[----:B------:R-:W-:Y:S01]  /*1bd0*/  FFMA.FTZ R47, R44, R9, RZ ;  /* 0x000000092c2f7223 */ /* 0x000fe200000100ff */
[----:B------:R-:W-:Y:S01]  /*1be0*/  FFMA.FTZ R46, R9, R8, RZ ;  /* 0x00000008092e7223 */ /* 0x000fe200000100ff */
[----:B--2---:R-:W-:Y:S01]  /*1bf0*/  HADD2.F32 R9, -RZ, R45.H0_H0 ;  /* 0x2000002dff097230 */ /* 0x004fe20000004100 */
[----:B------:R-:W0:Y:S01]  /*1c00*/  I2F.F16 R11, R11 ;  /* 0x0000000b000b7306 */ /* 0x000e220000200c00 */
[----:B------:R-:W-:Y:S01]  /*1c10*/  FFMA.FTZ R47, R66, R33, R47 ;  /* 0x00000021422f7223 */ /* 0x000fe2000001002f */
[----:B------:R-:W-:Y:S02]  /*1c20*/  FFMA.FTZ R46, R33, R48, R46 ;  /* 0x00000030212e7223 */ /* 0x000fe4000001002e */
[----:B------:R-:W-:Y:S01]  /*1c30*/  FFMA.FTZ R33, R44, R9, RZ ;  /* 0x000000092c217223 */ /* 0x000fe200000100ff */
[----:B------:R-:W-:Y:S01]  /*1c40*/  FFMA.FTZ R38, R9, R8, RZ ;  /* 0x0000000809267223 */ /* 0x000fe200000100ff */
[----:B------:R-:W-:-:S04]  /*1c50*/  LOP3.LUT R9, R7, 0xff, RZ, 0xc0, !PT ;  /* 0x000000ff07097812 */ /* 0x000fc800078ec0ff */
[----:B------:R-:W-:Y:S02]  /*1c60*/  IADD3 R57, PT, PT, -R30, R9, RZ ;  /* 0x000000091e397210 */ /* 0x000fe40007ffe1ff */
[----:B------:R-:W-:Y:S01]  /*1c70*/  SHF.R.U32.HI R9, RZ, 0x10, R5 ;  /* 0x00000010ff097819 */ /* 0x000fe20000011605 */
[----:B0-----:R-:W-:-:S03]  /*1c80*/  HADD2.F32 R11, -RZ, R11.H0_H0 ;  /* 0x2000000bff0b7230 */ /* 0x001fc60000004100 */
[----:B------:R-:W-:-:S04]  /*1c90*/  LOP3.LUT R9, R9, 0xff, RZ, 0xc0, !PT ;  /* 0x000000ff09097812 */ /* 0x000fc800078ec0ff */
[----:B------:R-:W-:Y:S01]  /*1ca0*/  IADD3 R55, PT, PT, -R32, R9, RZ ;  /* 0x0000000920377210 */ /* 0x000fe20007ffe1ff */
[----:B------:R-:W-:Y:S01]  /*1cb0*/  FFMA.FTZ R10, R66, R11, R33 ;  /* 0x0000000b420a7223 */ /* 0x000fe20000010021 */
[----:B------:R-:W-:Y:S02]  /*1cc0*/  FFMA.FTZ R38, R11, R48, R38 ;  /* 0x000000300b267223 */ /* 0x000fe40000010026 */
[----:B------:R-:W0:Y:S08]  /*1cd0*/  I2F.F16 R11, R57 ;  /* 0x00000039000b7306 */ /* 0x000e300000200c00 */
[----:B------:R-:W1:Y:S01]  /*1ce0*/  I2F.F16 R45, R55 ;  /* 0x00000037002d7306 */ /* 0x000e620000200c00 */
[----:B0-----:R-:W-:Y:S01]  /*1cf0*/  HADD2.F32 R11, -RZ, R11.H0_H0 ;  /* 0x2000000bff0b7230 */ /* 0x001fe20000004100 */
[----:B------:R-:W-:Y:S01]  /*1d00*/  SHF.R.U32.HI R53, RZ, 0x8, R7 ;  /* 0x00000008ff357819 */ /* 0x000fe20000011607 */
[----:B-1----:R-:W-:-:S03]  /*1d10*/  HADD2.F32 R45, -RZ, R45.H0_H0 ;  /* 0x2000002dff2d7230 */ /* 0x002fc60000004100 */
[----:B------:R-:W-:Y:S02]  /*1d20*/  FFMA.FTZ R9, R44, R11, RZ ;  /* 0x0000000b2c097223 */ /* 0x000fe400000100ff */
[----:B------:R-:W-:Y:S01]  /*1d30*/  FFMA.FTZ R44, R64, R45, R47 ;  /* 0x0000002d402c7223 */ /* 0x000fe2000001002f */
[----:B------:R-:W-:Y:S01]  /*1d40*/  FFMA.FTZ R45, R45, R49, R46 ;  /* 0x000000312d2d7223 */ /* 0x000fe2000001002e */
[----:B------:R-:W-:Y:S02]  /*1d50*/  SHF.R.U32.HI R46, RZ, 0x10, R7 ;  /* 0x00000010ff2e7819 */ /* 0x000fe40000011607 */
[----:B------:R-:W-:Y:S02]  /*1d60*/  LOP3.LUT R53, R53, 0xff, RZ, 0xc0, !PT ;  /* 0x000000ff35357812 */ /* 0x000fe400078ec0ff */
[----:B------:R-:W-:Y:S02]  /*1d70*/  LOP3.LUT R47, R46, 0xff, RZ, 0xc0, !PT ;  /* 0x000000ff2e2f7812 */ /* 0x000fe400078ec0ff */
[----:B------:R-:W-:-:S02]  /*1d80*/  SHF.R.U32.HI R46, RZ, 0x10, R6 ;  /* 0x00000010ff2e7819 */ /* 0x000fc40000011606 */
[----:B------:R-:W-:Y:S02]  /*1d90*/  IADD3 R53, PT, PT, -R30, R53, RZ ;  /* 0x000000351e357210 */ /* 0x000fe40007ffe1ff */
[----:B------:R-:W-:Y:S02]  /*1da0*/  LOP3.LUT R46, R46, 0xff, RZ, 0xc0, !PT ;  /* 0x000000ff2e2e7812 */ /* 0x000fe400078ec0ff */
[----:B------:R-:W0:Y:S01]  /*1db0*/  I2F.F16 R33, R53 ;  /* 0x0000003500217306 */ /* 0x000e220000200c00 */
[----:B------:R-:W-:Y:S02]  /*1dc0*/  IADD3 R55, PT, PT, -R30, R47, RZ ;  /* 0x0000002f1e377210 */ /* 0x000fe40007ffe1ff */
[----:B------:R-:W-:-:S05]  /*1dd0*/  IADD3 R57, PT, PT, -R19, R46, RZ ;  /* 0x0000002e13397210 */ /* 0x000fca0007ffe1ff */
[----:B------:R-:W1:Y:S08]  /*1de0*/  I2F.F16 R53, R55 ;  /* 0x0000003700357306 */ /* 0x000e700000200c00 */
[----:B------:R-:W2:Y:S01]  /*1df0*/  I2F.F16 R46, R57 ;  /* 0x00000039002e7306 */ /* 0x000ea20000200c00 */
[----:B0-----:R-:W-:Y:S02]  /*1e00*/  HADD2.F32 R33, -RZ, R33.H0_H0 ;  /* 0x20000021ff217230 */ /* 0x001fe40000004100 */
[----:B------:R-:W-:Y:S01]  /*1e10*/  FFMA.FTZ R8, R11, R8, RZ ;  /* 0x000000080b087223 */ /* 0x000fe200000100ff */
[----:B------:R-:W-:-:S04]  /*1e20*/  IMAD.WIDE R62, R3, 0x4, R62 ;  /* 0x00000004033e7825 */ /* 0x000fc800078e023e */
[----:B------:R-:W-:Y:S01]  /*1e30*/  FFMA.FTZ R9, R66, R33, R9 ;  /* 0x0000002142097223 */ /* 0x000fe20000010009 */
[----:B------:R-:W-:Y:S01]  /*1e40*/  FFMA.FTZ R48, R33, R48, R8 ;  /* 0x0000003021307223 */ /* 0x000fe20000010008 */
[----:B-1----:R-:W-:Y:S02]  /*1e50*/  HADD2.F32 R53, -RZ, R53.H0_H0 ;  /* 0x20000035ff357230 */ /* 0x002fe40000004100 */
[----:B--2---:R-:W-:-:S03]  /*1e60*/  HADD2.F32 R33, -RZ, R46.H0_H0 ;  /* 0x2000002eff217230 */ /* 0x004fc60000004100 */
[C---:B------:R-:W-:Y:S02]  /*1e70*/  FFMA.FTZ R46, R64.reuse, R53, R9 ;  /* 0x00000035402e7223 */ /* 0x040fe40000010009 */
[----:B------:R-:W-:Y:S02]  /*1e80*/  FFMA.FTZ R47, R64, R33, R10 ;  /* 0x00000021402f7223 */ /* 0x000fe4000001000a */
[----:B------:R0:W2:Y:S01]  /*1e90*/  LDG.E.128.CONSTANT R8, desc[UR8][R62.64] ;  /* 0x000000083e087981 */ /* 0x0000a2000c1e9d00 */
[----:B-----5:R-:W-:Y:S02]  /*1ea0*/  @!P0 PRMT R0, R31, 0x7610, R0 ;  /* 0x000076101f008816 */ /* 0x020fe40000000000 */
[----:B------:R-:W-:Y:S02]  /*1eb0*/  @!P0 PRMT R2, R2, 0x7610, R29 ;  /* 0x0000761002028816 */ /* 0x000fe4000000001d */
[----:B------:R-:W-:Y:S02]  /*1ec0*/  @!P0 PRMT R0, R0, 0x7610, R31 ;  /* 0x0000761000008816 */ /* 0x000fe4000000001f */
[----:B------:R-:W-:Y:S01]  /*1ed0*/  @!P0 PRMT R2, R29, 0x7610, R2 ;  /* 0x000076101d028816 */ /* 0x000fe20000000002 */
[-C--:B------:R-:W-:Y:S01]  /*1ee0*/  FFMA.FTZ R48, R53, R49.reuse, R48 ;  /* 0x0000003135307223 */ /* 0x080fe20000010030 */
[----:B------:R-:W-:Y:S01]  /*1ef0*/  FFMA.FTZ R49, R33, R49, R38 ;  /* 0x0000003121317223 */ /* 0x000fe20000010026 */
[----:B------:R-:W-:-:S02]  /*1f00*/  HADD2.F32 R38, -RZ, R0.H0_H0 ;  /* 0x20000000ff267230 */ /* 0x000fc40000004100 */
[--C-:B------:R-:W-:Y:S02]  /*1f10*/  HADD2.F32 R33, -RZ, R2.reuse.H1_H1 ;  /* 0x30000002ff217230 */ /* 0x100fe40000004100 */
[----:B------:R-:W-:Y:S02]  /*1f20*/  HADD2.F32 R29, -RZ, R2.H0_H0 ;  /* 0x20000002ff1d7230 */ /* 0x000fe40000004100 */
[----:B------:R-:W-:Y:S01]  /*1f30*/  FMUL.FTZ R53, R38, R43 ;  /* 0x0000002b26357220 */ /* 0x000fe20000410000 */
[----:B------:R-:W-:Y:S02]  /*1f40*/  FMUL.FTZ R43, R33, R60 ;  /* 0x0000003c212b7220 */ /* 0x000fe40000410000 */
[----:B------:R-:W-:Y:S01]  /*1f50*/  FMUL.FTZ R50, R29, R50 ;  /* 0x000000321d327220 */ /* 0x000fe20000410000 */
[----:B------:R-:W-:Y:S01]  /*1f60*/  HADD2.F32 R31, -RZ, R0.H1_H1 ;  /* 0x30000000ff1f7230 */ /* 0x000fe20000004100 */
[----:B------:R-:W-:Y:S02]  /*1f70*/  LEA.HI R57, R4, -R21, RZ, 0x8 ;  /* 0x8000001504397211 */ /* 0x000fe400078f40ff */
[----:B------:R-:W-:-:S02]  /*1f80*/  F2FP.F16.F32.PACK_AB R43, RZ, R43 ;  /* 0x0000002bff2b723e */ /* 0x000fc400000000ff */
[----:B------:R-:W-:Y:S01]  /*1f90*/  F2FP.F16.F32.PACK_AB R4, RZ, R50 ;  /* 0x00000032ff04723e */ /* 0x000fe200000000ff */
[----:B------:R-:W-:-:S03]  /*1fa0*/  FMUL.FTZ R55, R31, R58 ;  /* 0x0000003a1f377220 */ /* 0x000fc60000410000 */
[----:B------:R-:W-:Y:S02]  /*1fb0*/  PRMT R4, R4, 0x5410, R43 ;  /* 0x0000541004047816 */ /* 0x000fe4000000002b */
[----:B------:R-:W-:Y:S02]  /*1fc0*/  F2FP.F16.F32.PACK_AB R53, RZ, R53 ;  /* 0x00000035ff35723e */ /* 0x000fe400000000ff */
[----:B------:R-:W-:Y:S01]  /*1fd0*/  F2FP.F16.F32.PACK_AB R55, RZ, R55 ;  /* 0x00000037ff37723e */ /* 0x000fe200000000ff */
[----:B------:R-:W-:Y:S02]  /*1fe0*/  HADD2 R43, R4, R42 ;  /* 0x0000002a042b7230 */ /* 0x000fe40000000000 */
[----:B------:R-:W-:Y:S01]  /*1ff0*/  FMUL.FTZ R4, R38, R51 ;  /* 0x0000003326047220 */ /* 0x000fe20000410000 */
[----:B------:R-:W-:Y:S02]  /*2000*/  LEA.HI R51, R6, -R19, RZ, 0x8 ;  /* 0x8000001306337211 */ /* 0x000fe400078f40ff */
[----:B------:R-:W-:Y:S01]  /*2010*/  PRMT R53, R53, 0x5410, R55 ;  /* 0x0000541035357816 */ /* 0x000fe20000000037 */
[----:B------:R-:W-:Y:S01]  /*2020*/  FMUL.FTZ R54, R31, R54 ;  /* 0x000000361f367220 */ /* 0x000fe20000410000 */
[----:B------:R-:W-:Y:S01]  /*2030*/  LEA.HI R7, R7, -R30, RZ, 0x8 ;  /* 0x8000001e07077211 */ /* 0x000fe200078f40ff */
[----:B------:R-:W-:Y:S01]  /*2040*/  FMUL.FTZ R52, R33, R52 ;  /* 0x0000003421347220 */ /* 0x000fe20000410000 */
[----:B------:R-:W-:Y:S01]  /*2050*/  LEA.HI R55, R5, -R32, RZ, 0x8 ;  /* 0x8000002005377211 */ /* 0x000fe200078f40ff */
[----:B------:R-:W-:Y:S01]  /*2060*/  FMUL.FTZ R56, R29, R56 ;  /* 0x000000381d387220 */ /* 0x000fe20000410000 */
[----:B------:R-:W1:Y:S01]  /*2070*/  I2F.F16 R51, R51 ;  /* 0x0000003300337306 */ /* 0x000e620000200c00 */
[----:B------:R-:W-:Y:S01]  /*2080*/  HFMA2 R41, R53, 1, 1, R41 ;  /* 0x3c003c0035297831 */ /* 0x000fe20000000029 */
[----:B------:R-:W-:-:S02]  /*2090*/  F2FP.F16.F32.PACK_AB R6, RZ, R4 ;  /* 0x00000004ff06723e */ /* 0x000fc400000000ff */
[----:B------:R-:W-:Y:S01]  /*20a0*/  F2FP.F16.F32.PACK_AB R52, RZ, R52 ;  /* 0x00000034ff34723e */ /* 0x000fe200000000ff */
[----:B------:R-:W3:Y:S03]  /*20b0*/  LDS.64 R4, [UR5+0x18] ;  /* 0x00001805ff047984 */ /* 0x000ee60008000a00 */
[----:B------:R-:W0:Y:S08]  /*20c0*/  I2F.F16 R50, R57 ;  /* 0x0000003900327306 */ /* 0x000e300000200c00 */
[----:B------:R1:W0:Y:S08]  /*20d0*/  I2F.F16 R53, R7 ;  /* 0x0000000700357306 */ /* 0x0002300000200c00 */
[----:B------:R0:W3:Y:S01]  /*20e0*/  I2F.F16 R42, R55 ;  /* 0x00000037002a7306 */ /* 0x0000e20000200c00 */
[----:B-1----:R-:W-:-:S02]  /*20f0*/  F2FP.F16.F32.PACK_AB R7, RZ, R54 ;  /* 0x00000036ff07723e */ /* 0x002fc400000000ff */
[----:B------:R-:W-:-:S04]  /*2100*/  F2FP.F16.F32.PACK_AB R54, RZ, R56 ;  /* 0x00000038ff36723e */ /* 0x000fc800000000ff */
[----:B------:R-:W-:Y:S02]  /*2110*/  PRMT R54, R54, 0x5410, R52 ;  /* 0x0000541036367816 */ /* 0x000fe40000000034 */
[----:B0-----:R-:W-:Y:S02]  /*2120*/  PRMT R55, R6, 0x5410, R7 ;  /* 0x0000541006377816 */ /* 0x001fe40000000007 */
[----:B------:R-:W0:Y:S01]  /*2130*/  LDS.64 R6, [UR5+0x118] ;  /* 0x00011805ff067984 */ /* 0x000e220008000a00 */
[----:B------:R-:W-:Y:S02]  /*2140*/  HADD2 R39, R54, R39 ;  /* 0x0000002736277230 */ /* 0x000fe40000000000 */
[----:B------:R-:W-:Y:S02]  /*2150*/  HADD2.F32 R52, -RZ, R51.H0_H0 ;  /* 0x20000033ff347230 */ /* 0x000fe40000004100 */
[----:B------:R-:W-:Y:S02]  /*2160*/  HFMA2 R40, R55, 1, 1, R40 ;  /* 0x3c003c0037287831 */ /* 0x000fe40000000028 */
[----:B------:R-:W-:-:S02]  /*2170*/  HADD2.F32 R55, -RZ, R35.H1_H1 ;  /* 0x30000023ff377230 */ /* 0x000fc40000004100 */
[----:B------:R-:W-:Y:S02]  /*2180*/  HADD2.F32 R35, -RZ, R50.H0_H0 ;  /* 0x20000032ff237230 */ /* 0x000fe40000004100 */
[----:B------:R-:W-:Y:S02]  /*2190*/  HADD2.F32 R53, -RZ, R53.H0_H0 ;  /* 0x20000035ff357230 */ /* 0x000fe40000004100 */
[----:B---3--:R-:W-:Y:S02]  /*21a0*/  HADD2.F32 R50, -RZ, R42.H0_H0 ;  /* 0x2000002aff327230 */ /* 0x008fe40000004100 */
[----:B------:R-:W-:Y:S01]  /*21b0*/  FFMA.FTZ R42, R55, R52, R47 ;  /* 0x00000034372a7223 */ /* 0x000fe2000001002f */
[----:B------:R-:W-:Y:S02]  /*21c0*/  HADD2.F32 R47, -RZ, R37.H1_H1 ;  /* 0x30000025ff2f7230 */ /* 0x000fe40000004100 */
[----:B------:R-:W-:Y:S01]  /*21d0*/  FFMA.FTZ R34, R35, R55, R34 ;  /* 0x0000003723227223 */ /* 0x000fe20000010022 */
[C---:B------:R-:W-:Y:S01]  /*21e0*/  FFMA.FTZ R46, R55.reuse, R53, R46 ;  /* 0x00000035372e7223 */ /* 0x040fe2000001002e */
[----:B------:R-:W-:Y:S01]  /*21f0*/  FFMA.FTZ R44, R55, R50, R44 ;  /* 0x00000032372c7223 */ /* 0x000fe2000001002c */
[-C--:B------:R-:W-:Y:S01]  /*2200*/  FFMA.FTZ R50, R50, R47.reuse, R45 ;  /* 0x0000002f32327223 */ /* 0x080fe2000001002d */
[----:B------:R-:W-:Y:S01]  /*2210*/  FFMA.FTZ R48, R53, R47, R48 ;  /* 0x0000002f35307223 */ /* 0x000fe20000010030 */
[----:B----4-:R-:W-:-:S04]  /*2220*/  LOP3.LUT R54, R12, 0xff, RZ, 0xc0, !PT ;  /* 0x000000ff0c367812 */ /* 0x010fc800078ec0ff */
[----:B------:R-:W-:Y:S02]  /*2230*/  IADD3 R51, PT, PT, -R21, R54, RZ ;  /* 0x0000003615337210 */ /* 0x000fe40007ffe1ff */
[----:B------:R-:W-:Y:S02]  /*2240*/  SHF.R.U32.HI R55, RZ, 0x8, R12 ;  /* 0x00000008ff377819 */ /* 0x000fe4000001160c */
[----:B------:R-:W1:Y:S02]  /*2250*/  I2F.F16 R37, R51 ;  /* 0x0000003300257306 */ /* 0x000e640000200c00 */
[----:B------:R-:W-:Y:S01]  /*2260*/  LOP3.LUT R56, R55, 0xff, RZ, 0xc0, !PT ;  /* 0x000000ff37387812 */ /* 0x000fe200078ec0ff */
[-C--:B------:R-:W-:Y:S01]  /*2270*/  FFMA.FTZ R54, R35, R47.reuse, R36 ;  /* 0x0000002f23367223 */ /* 0x080fe20000010024 */
[----:B------:R-:W-:Y:S01]  /*2280*/  SHF.R.U32.HI R45, RZ, 0x10, R12 ;  /* 0x00000010ff2d7819 */ /* 0x000fe2000001160c */
[----:B------:R-:W-:Y:S01]  /*2290*/  FFMA.FTZ R36, R52, R47, R49 ;  /* 0x0000002f34247223 */ /* 0x000fe20000010031 */
[----:B------:R-:W-:-:S02]  /*22a0*/  IADD3 R35, PT, PT, -R21, R56, RZ ;  /* 0x0000003815237210 */ /* 0x000fc40007ffe1ff */
[----:B------:R-:W-:Y:S02]  /*22b0*/  LOP3.LUT R53, R13, 0xff, RZ, 0xc0, !PT ;  /* 0x000000ff0d357812 */ /* 0x000fe400078ec0ff */
[----:B------:R-:W-:Y:S02]  /*22c0*/  LOP3.LUT R52, R45, 0xff, RZ, 0xc0, !PT ;  /* 0x000000ff2d347812 */ /* 0x000fe400078ec0ff */
[----:B------:R-:W-:Y:S01]  /*22d0*/  IADD3 R55, PT, PT, -R32, R53, RZ ;  /* 0x0000003520377210 */ /* 0x000fe20007ffe1ff */
[----:B------:R-:W3:Y:S01]  /*22e0*/  I2F.F16 R35, R35 ;  /* 0x0000002300237306 */ /* 0x000ee20000200c00 */
[----:B-1----:R-:W-:Y:S01]  /*22f0*/  HADD2.F32 R49, -RZ, R37.H0_H0 ;  /* 0x20000025ff317230 */ /* 0x002fe20000004100 */
[----:B------:R-:W-:-:S06]  /*2300*/  IADD3 R37, PT, PT, -R21, R52, RZ ;  /* 0x0000003415257210 */ /* 0x000fcc0007ffe1ff */
[----:B------:R-:W1:Y:S01]  /*2310*/  I2F.F16 R45, R55 ;  /* 0x00000037002d7306 */ /* 0x000e620000200c00 */
[----:B------:R-:W-:Y:S01]  /*2320*/  LEA.HI R12, R12, -R21, RZ, 0x8 ;  /* 0x800000150c0c7211 */ /* 0x000fe200078f40ff */
[----:B------:R-:W-:-:S06]  /*2330*/  HADD2.F32 R57, -RZ, R4.H0_H0 ;  /* 0x20000004ff397230 */ /* 0x000fcc0000004100 */
[----:B------:R-:W4:Y:S01]  /*2340*/  I2F.F16 R37, R37 ;  /* 0x0000002500257306 */ /* 0x000f220000200c00 */
[----:B0-----:R-:W-:Y:S02]  /*2350*/  HADD2.F32 R53, -RZ, R6.H0_H0 ;  /* 0x20000006ff357230 */ /* 0x001fe40000004100 */
[C---:B------:R-:W-:Y:S01]  /*2360*/  FFMA.FTZ R47, R49.reuse, R57, R34 ;  /* 0x00000039312f7223 */ /* 0x040fe20000010022 */
[----:B------:R-:W-:Y:S02]  /*2370*/  HADD2.F32 R4, -RZ, R4.H1_H1 ;  /* 0x30000004ff047230 */ /* 0x000fe40000004100 */
[----:B---3--:R-:W-:Y:S02]  /*2380*/  HADD2.F32 R52, -RZ, R35.H0_H0 ;  /* 0x20000023ff347230 */ /* 0x008fe40000004100 */
[----:B------:R-:W0:Y:S01]  /*2390*/  I2F.F16 R12, R12 ;  /* 0x0000000c000c7306 */ /* 0x000e220000200c00 */
[----:B------:R-:W-:Y:S02]  /*23a0*/  HADD2.F32 R34, -RZ, R6.H1_H1 ;  /* 0x30000006ff227230 */ /* 0x000fe40000004100 */
[----:B------:R-:W-:Y:S01]  /*23b0*/  FFMA.FTZ R49, R49, R53, R54 ;  /* 0x0000003531317223 */ /* 0x000fe20000010036 */
[----:B-1----:R-:W-:-:S02]  /*23c0*/  HADD2.F32 R45, -RZ, R45.H0_H0 ;  /* 0x2000002dff2d7230 */ /* 0x002fc40000004100 */
[C---:B------:R-:W-:Y:S01]  /*23d0*/  FFMA.FTZ R54, R52.reuse, R4, R47 ;  /* 0x0000000434367223 */ /* 0x040fe2000001002f */
[----:B------:R-:W-:Y:S02]  /*23e0*/  HADD2.F32 R47, -RZ, R7.H0_H0 ;  /* 0x20000007ff2f7230 */ /* 0x000fe40000004100 */
[----:B------:R-:W-:Y:S01]  /*23f0*/  FFMA.FTZ R52, R52, R34, R49 ;  /* 0x0000002234347223 */ /* 0x000fe20000010031 */
[----:B----4-:R-:W-:Y:S01]  /*2400*/  HADD2.F32 R37, -RZ, R37.H0_H0 ;  /* 0x20000025ff257230 */ /* 0x010fe20000004100 */
[----:B------:R-:W-:Y:S01]  /*2410*/  LOP3.LUT R49, R15, 0xff, RZ, 0xc0, !PT ;  /* 0x000000ff0f317812 */ /* 0x000fe200078ec0ff */
[----:B------:R-:W-:Y:S01]  /*2420*/  FFMA.FTZ R55, R57, R45, R44 ;  /* 0x0000002d39377223 */ /* 0x000fe2000001002c */
[----:B------:R-:W-:Y:S01]  /*2430*/  LOP3.LUT R44, R14, 0xff, RZ, 0xc0, !PT ;  /* 0x000000ff0e2c7812 */ /* 0x000fe200078ec0ff */
[--C-:B------:R-:W-:Y:S02]  /*2440*/  HADD2.F32 R35, -RZ, R5.reuse.H0_H0 ;  /* 0x20000005ff237230 */ /* 0x100fe40000004100 */
[----:B------:R-:W-:Y:S01]  /*2450*/  FFMA.FTZ R51, R45, R53, R50 ;  /* 0x000000352d337223 */ /* 0x000fe20000010032 */
[----:B------:R-:W-:Y:S01]  /*2460*/  IADD3 R6, PT, PT, -R30, R49, RZ ;  /* 0x000000311e067210 */ /* 0x000fe20007ffe1ff */
[----:B------:R-:W-:Y:S01]  /*2470*/  FFMA.FTZ R45, R37, R47, R52 ;  /* 0x0000002f252d7223 */ /* 0x000fe20000010034 */
[----:B------:R-:W-:Y:S01]  /*2480*/  HADD2.F32 R49, -RZ, R5.H1_H1 ;  /* 0x30000005ff317230 */ /* 0x000fe20000004100 */
[----:B------:R-:W-:Y:S01]  /*2490*/  IADD3 R52, PT, PT, -R19, R44, RZ ;  /* 0x0000002c13347210 */ /* 0x000fe20007ffe1ff */
[----:B0-----:R-:W-:-:S02]  /*24a0*/  HADD2.F32 R5, -RZ, R12.H0_H0 ;  /* 0x2000000cff057230 */ /* 0x001fc40000004100 */
[----:B------:R-:W-:Y:S01]  /*24b0*/  FFMA.FTZ R54, R37, R35, R54 ;  /* 0x0000002325367223 */ /* 0x000fe20000010036 */
[----:B------:R-:W-:Y:S01]  /*24c0*/  HADD2.F32 R44, -RZ, R7.H1_H1 ;  /* 0x30000007ff2c7230 */ /* 0x000fe20000004100 */
[----:B------:R-:W0:Y:S02]  /*24d0*/  I2F.F16 R6, R6 ;  /* 0x0000000600067306 */ /* 0x000e240000200c00 */
[C---:B------:R-:W-:Y:S02]  /*24e0*/  FFMA.FTZ R59, R5.reuse, R49, R54 ;  /* 0x00000031053b7223 */ /* 0x040fe40000010036 */
[----:B------:R-:W-:Y:S01]  /*24f0*/  FFMA.FTZ R45, R5, R44, R45 ;  /* 0x0000002c052d7223 */ /* 0x000fe2000001002d */
[----:B------:R-:W-:-:S03]  /*2500*/  SHF.R.U32.HI R5, RZ, 0x8, R13 ;  /* 0x00000008ff057819 */ /* 0x000fc6000001160d */
[----:B------:R-:W1:Y:S01]  /*2510*/  I2F.F16 R7, R52 ;  /* 0x0000003400077306 */ /* 0x000e620000200c00 */
[----:B------:R-:W-:-:S04]  /*2520*/  LOP3.LUT R5, R5, 0xff, RZ, 0xc0, !PT ;  /* 0x000000ff05057812 */ /* 0x000fc800078ec0ff */
[----:B------:R-:W-:Y:S01]  /*2530*/  IADD3 R50, PT, PT, -R32, R5, RZ ;  /* 0x0000000520327210 */ /* 0x000fe20007ffe1ff */
[----:B0-----:R-:W-:-:S05]  /*2540*/  HADD2.F32 R5, -RZ, R6.H0_H0 ;  /* 0x20000006ff057230 */ /* 0x001fca0000004100 */
[----:B------:R-:W0:Y:S01]  /*2550*/  I2F.F16 R50, R50 ;  /* 0x0000003200327306 */ /* 0x000e220000200c00 */
[----:B-1----:R-:W-:Y:S02]  /*2560*/  HADD2.F32 R37, -RZ, R7.H0_H0 ;  /* 0x20000007ff257230 */ /* 0x002fe40000004100 */
[C---:B------:R-:W-:Y:S01]  /*2570*/  FFMA.FTZ R7, R57.reuse, R5, R46 ;  /* 0x0000000539077223 */ /* 0x040fe2000001002e */
[----:B------:R-:W-:Y:S02]  /*2580*/  SHF.R.U32.HI R12, RZ, 0x8, R15 ;  /* 0x00000008ff0c7819 */ /* 0x000fe4000001160f */
[----:B------:R-:W-:Y:S01]  /*2590*/  FFMA.FTZ R57, R57, R37, R42 ;  /* 0x0000002539397223 */ /* 0x000fe2000001002a */
[----:B------:R-:W-:Y:S01]  /*25a0*/  FFMA.FTZ R37, R37, R53, R36 ;  /* 0x0000003525257223 */ /* 0x000fe20000010024 */
[----:B------:R-:W-:Y:S02]  /*25b0*/  SHF.R.U32.HI R36, RZ, 0x8, R14 ;  /* 0x00000008ff247819 */ /* 0x000fe4000001160e */
[----:B------:R-:W-:-:S02]  /*25c0*/  LOP3.LUT R61, R12, 0xff, RZ, 0xc0, !PT ;  /* 0x000000ff0c3d7812 */ /* 0x000fc400078ec0ff */
[----:B------:R-:W-:Y:S01]  /*25d0*/  LOP3.LUT R36, R36, 0xff, RZ, 0xc0, !PT ;  /* 0x000000ff24247812 */ /* 0x000fe200078ec0ff */
[----:B0-----:R-:W-:Y:S01]  /*25e0*/  HADD2.F32 R50, -RZ, R50.H0_H0 ;  /* 0x20000032ff327230 */ /* 0x001fe20000004100 */
[----:B------:R-:W-:Y:S02]  /*25f0*/  IADD3 R6, PT, PT, -R30, R61, RZ ;  /* 0x0000003d1e067210 */ /* 0x000fe40007ffe1ff */
[----:B------:R-:W-:Y:S02]  /*2600*/  IADD3 R56, PT, PT, -R19, R36, RZ ;  /* 0x0000002413387210 */ /* 0x000fe40007ffe1ff */
[----:B------:R-:W-:Y:S01]  /*2610*/  FFMA.FTZ R54, R4, R50, R55 ;  /* 0x0000003204367223 */ /* 0x000fe20000010037 */
[----:B------:R-:W-:Y:S01]  /*2620*/  FFMA.FTZ R36, R50, R34, R51 ;  /* 0x0000002232247223 */ /* 0x000fe20000010033 */
[----:B------:R-:W0:Y:S08]  /*2630*/  I2F.F16 R6, R6 ;  /* 0x0000000600067306 */ /* 0x000e300000200c00 */
[----:B------:R-:W1:Y:S01]  /*2640*/  I2F.F16 R50, R56 ;  /* 0x0000003800327306 */ /* 0x000e620000200c00 */
[----:B------:R-:W-:-:S02]  /*2650*/  SHF.R.U32.HI R46, RZ, 0x10, R13 ;  /* 0x00000010ff2e7819 */ /* 0x000fc4000001160d */
[----:B------:R-:W-:Y:S02]  /*2660*/  SHF.R.U32.HI R12, RZ, 0x10, R15 ;  /* 0x00000010ff0c7819 */ /* 0x000fe4000001160f */
[----:B------:R-:W-:Y:S02]  /*2670*/  LOP3.LUT R51, R46, 0xff, RZ, 0xc0, !PT ;  /* 0x000000ff2e337812 */ /* 0x000fe400078ec0ff */
[----:B------:R-:W-:Y:S01]  /*2680*/  LOP3.LUT R61, R12, 0xff, RZ, 0xc0, !PT ;  /* 0x000000ff0c3d7812 */ /* 0x000fe200078ec0ff */
[----:B0-----:R-:W-:Y:S01]  /*2690*/  HADD2.F32 R55, -RZ, R6.H0_H0 ;  /* 0x20000006ff377230 */ /* 0x001fe20000004100 */
[----:B------:R-:W-:Y:S01]  /*26a0*/  SHF.R.U32.HI R46, RZ, 0x10, R14 ;  /* 0x00000010ff2e7819 */ /* 0x000fe2000001160e */
[----:B------:R-:W-:Y:S01]  /*26b0*/  IMAD.WIDE R62, R3, 0x4, R62 ;  /* 0x00000004033e7825 */ /* 0x000fe200078e023e */
[----:B------:R-:W-:-:S03]  /*26c0*/  IADD3 R12, PT, PT, -R30, R61, RZ ;  /* 0x0000003d1e0c7210 */ /* 0x000fc60007ffe1ff */
[----:B-1----:R-:W-:Y:S01]  /*26d0*/  HADD2.F32 R50, -RZ, R50.H0_H0 ;  /* 0x20000032ff327230 */ /* 0x002fe20000004100 */
[----:B------:R-:W-:Y:S01]  /*26e0*/  LOP3.LUT R46, R46, 0xff, RZ, 0xc0, !PT ;  /* 0x000000ff2e2e7812 */ /* 0x000fe200078ec0ff */
[----:B------:R-:W-:Y:S01]  /*26f0*/  FFMA.FTZ R58, R4, R55, R7 ;  /* 0x00000037043a7223 */ /* 0x000fe20000010007 */
[----:B------:R-:W-:Y:S01]  /*2700*/  IADD3 R51, PT, PT, -R32, R51, RZ ;  /* 0x0000003320337210 */ /* 0x000fe20007ffe1ff */
[----:B------:R-:W-:Y:S01]  /*2710*/  FFMA.FTZ R60, R5, R53, R48 ;  /* 0x00000035053c7223 */ /* 0x000fe20000010030 */
[----:B------:R-:W-:Y:S01]  /*2720*/  FFMA.FTZ R56, R4, R50, R57 ;  /* 0x0000003204387223 */ /* 0x000fe20000010039 */
[----:B------:R-:W-:Y:S01]  /*2730*/  IADD3 R52, PT, PT, -R19, R46, RZ ;  /* 0x0000002e13347210 */ /* 0x000fe20007ffe1ff */
[----:B------:R0:W3:Y:S01]  /*2740*/  LDG.E.128.CONSTANT R4, desc[UR8][R62.64] ;  /* 0x000000083e047981 */ /* 0x0000e2000c1e9d00 */
[----:B------:R-:W1:Y:S08]  /*2750*/  I2F.F16 R12, R12 ;  /* 0x0000000c000c7306 */ /* 0x000e700000200c00 */
[----:B------:R-:W4:Y:S08]  /*2760*/  I2F.F16 R51, R51 ;  /* 0x0000003300337306 */ /* 0x000f300000200c00 */
[----:B------:R-:W0:Y:S01]  /*2770*/  I2F.F16 R52, R52 ;  /* 0x0000003400347306 */ /* 0x000e220000200c00 */
[----:B------:R-:W-:-:S02]  /*2780*/  LEA.HI R46, R15, -R30, RZ, 0x8 ;  /* 0x8000001e0f2e7211 */ /* 0x000fc400078f40ff */
[----:B------:R-:W-:Y:S01]  /*2790*/  LEA.HI R48, R13, -R32, RZ, 0x8 ;  /* 0x800000200d307211 */ /* 0x000fe200078f40ff */
[----:B-1----:R-:W-:Y:S01]  /*27a0*/  HADD2.F32 R15, -RZ, R12.H0_H0 ;  /* 0x2000000cff0f7230 */ /* 0x002fe20000004100 */
[----:B------:R-:W-:Y:S01]  /*27b0*/  LEA.HI R14, R14, -R19, RZ, 0x8 ;  /* 0x800000130e0e7211 */ /* 0x000fe200078f40ff */
[-C--:B------:R-:W-:Y:S01]  /*27c0*/  FFMA.FTZ R60, R55, R34.reuse, R60 ;  /* 0x00000022373c7223 */ /* 0x080fe2000001003c */
[----:B----4-:R-:W-:Y:S01]  /*27d0*/  HADD2.F32 R57, -RZ, R51.H0_H0 ;  /* 0x20000033ff397230 */ /* 0x010fe20000004100 */
[----:B------:R-:W1:Y:S01]  /*27e0*/  I2F.F16 R46, R46 ;  /* 0x0000002e002e7306 */ /* 0x000e620000200c00 */
[----:B------:R-:W-:Y:S01]  /*27f0*/  FFMA.FTZ R34, R50, R34, R37 ;  /* 0x0000002232227223 */ /* 0x000fe20000010025 */
[----:B------:R-:W-:Y:S01]  /*2800*/  FFMA.FTZ R51, R15, R47, R60 ;  /* 0x0000002f0f337223 */ /* 0x000fe2000001003c */
[----:B0-----:R-:W-:-:S05]  /*2810*/  HADD2.F32 R55, -RZ, R52.H0_H0 ;  /* 0x20000034ff377230 */ /* 0x001fca0000004100 */
[----:B------:R-:W0:Y:S01]  /*2820*/  I2F.F16 R48, R48 ;  /* 0x0000003000307306 */ /* 0x000e220000200c00 */
[----:B------:R-:W-:Y:S01]  /*2830*/  FFMA.FTZ R52, R35, R15, R58 ;  /* 0x0000000f23347223 */ /* 0x000fe2000001003a */
[----:B------:R-:W-:Y:S01]  /*2840*/  FFMA.FTZ R15, R57, R47, R36 ;  /* 0x0000002f390f7223 */ /* 0x000fe20000010024 */
[----:B--2---:R-:W-:-:S05]  /*2850*/  SHF.R.U32.HI R36, RZ, 0x8, R8 ;  /* 0x00000008ff247819 */ /* 0x004fca0000011608 */
[----:B------:R2:W4:Y:S01]  /*2860*/  I2F.F16 R12, R14 ;  /* 0x0000000e000c7306 */ /* 0x0005220000200c00 */
[C---:B------:R-:W-:Y:S01]  /*2870*/  FFMA.FTZ R53, R35.reuse, R57, R54 ;  /* 0x0000003923357223 */ /* 0x040fe20000010036 */
[----:B------:R-:W-:Y:S01]  /*2880*/  FFMA.FTZ R13, R35, R55, R56 ;  /* 0x00000037230d7223 */ /* 0x000fe20000010038 */
[----:B------:R-:W-:Y:S02]  /*2890*/  FFMA.FTZ R47, R55, R47, R34 ;  /* 0x0000002f372f7223 */ /* 0x000fe40000010022 */
[----:B------:R-:W4:Y:S01]  /*28a0*/  LDS.64 R34, [UR5+0x20] ;  /* 0x00002005ff227984 */ /* 0x000f220008000a00 */
[----:B--2---:R-:W-:-:S03]  /*28b0*/  LOP3.LUT R14, R36, 0xff, RZ, 0xc0, !PT ;  /* 0x000000ff240e7812 */ /* 0x004fc600078ec0ff */
[----:B------:R-:W2:Y:S01]  /*28c0*/  LDS.64 R36, [UR5+0x120] ;  /* 0x00012005ff247984 */ /* 0x000ea20008000a00 */
[----:B------:R-:W-:Y:S01]  /*28d0*/  LOP3.LUT R50, R8, 0xff, RZ, 0xc0, !PT ;  /* 0x000000ff08327812 */ /* 0x000fe200078ec0ff */
[----:B-1----:R-:W-:Y:S02]  /*28e0*/  HADD2.F32 R46, -RZ, R46.H0_H0 ;  /* 0x2000002eff2e7230 */ /* 0x002fe40000004100 */
[----:B0-----:R-:W-:Y:S02]  /*28f0*/  HADD2.F32 R48, -RZ, R48.H0_H0 ;  /* 0x20000030ff307230 */ /* 0x001fe40000004100 */
[----:B----4-:R-:W-:Y:S01]  /*2900*/  HADD2.F32 R12, -RZ, R12.H0_H0 ;  /* 0x2000000cff0c7230 */ /* 0x010fe20000004100 */
[----:B------:R-:W-:Y:S01]  /*2910*/  IADD3 R57, PT, PT, -R21, R50, RZ ;  /* 0x0000003215397210 */ /* 0x000fe20007ffe1ff */
[C---:B------:R-:W-:Y:S01]  /*2920*/  FFMA.FTZ R52, R49.reuse, R46, R52 ;  /* 0x0000002e31347223 */ /* 0x040fe20000010034 */
[C---:B------:R-:W-:Y:S02]  /*2930*/  FFMA.FTZ R50, R49.reuse, R48, R53 ;  /* 0x0000003031327223 */ /* 0x040fe40000010035 */
[----:B------:R-:W-:Y:S01]  /*2940*/  FFMA.FTZ R54, R49, R12, R13 ;  /* 0x0000000c31367223 */ /* 0x000fe2000001000d */
[----:B------:R-:W-:-:S04]  /*2950*/  SHF.R.U32.HI R49, RZ, 0x8, R11 ;  /* 0x00000008ff317819 */ /* 0x000fc8000001160b */
[----:B------:R-:W-:Y:S01]  /*2960*/  LOP3.LUT R49, R49, 0xff, RZ, 0xc0, !PT ;  /* 0x000000ff31317812 */ /* 0x000fe200078ec0ff */
[----:B------:R-:W-:Y:S01]  /*2970*/  FFMA.FTZ R46, R46, R44, R51 ;  /* 0x0000002c2e2e7223 */ /* 0x000fe20000010033 */
[----:B------:R-:W-:Y:S02]  /*2980*/  SHF.R.U32.HI R51, RZ, 0x8, R9 ;  /* 0x00000008ff337819 */ /* 0x000fe40000011609 */
[----:B------:R-:W-:Y:S02]  /*2990*/  IADD3 R56, PT, PT, -R30, R49, RZ ;  /* 0x000000311e387210 */ /* 0x000fe40007ffe1ff */
[----:B------:R-:W-:Y:S02]  /*29a0*/  LOP3.LUT R49, R9, 0xff, RZ, 0xc0, !PT ;  /* 0x000000ff09317812 */ /* 0x000fe400078ec0ff */
[----:B------:R-:W-:Y:S01]  /*29b0*/  IADD3 R14, PT, PT, -R21, R14, RZ ;  /* 0x0000000e150e7210 */ /* 0x000fe20007ffe1ff */
[-C--:B------:R-:W-:Y:S01]  /*29c0*/  FFMA.FTZ R48, R48, R44.reuse, R15 ;  /* 0x0000002c30307223 */ /* 0x080fe2000001000f */
[----:B------:R-:W0:Y:S01]  /*29d0*/  I2F.F16 R57, R57 ;  /* 0x0000003900397306 */ /* 0x000e220000200c00 */
[----:B------:R-:W-:Y:S01]  /*29e0*/  IADD3 R53, PT, PT, -R32, R49, RZ ;  /* 0x0000003120357210 */ /* 0x000fe20007ffe1ff */
[----:B------:R-:W-:Y:S01]  /*29f0*/  FFMA.FTZ R44, R12, R44, R47 ;  /* 0x0000002c0c2c7223 */ /* 0x000fe2000001002f */
[----:B------:R-:W-:-:S02]  /*2a00*/  LOP3.LUT R51, R51, 0xff, RZ, 0xc0, !PT ;  /* 0x000000ff33337812 */ /* 0x000fc400078ec0ff */
[----:B------:R-:W-:Y:S02]  /*2a10*/  LOP3.LUT R13, R11, 0xff, RZ, 0xc0, !PT ;  /* 0x000000ff0b0d7812 */ /* 0x000fe400078ec0ff */
[----:B------:R-:W-:Y:S01]  /*2a20*/  LOP3.LUT R12, R10, 0xff, RZ, 0xc0, !PT ;  /* 0x000000ff0a0c7812 */ /* 0x000fe200078ec0ff */
[----:B------:R1:W4:Y:S01]  /*2a30*/  I2F.F16 R55, R14 ;  /* 0x0000000e00377306 */ /* 0x0003220000200c00 */
[----:B------:R-:W-:Y:S02]  /*2a40*/  IADD3 R49, PT, PT, -R32, R51, RZ ;  /* 0x0000003320317210 */ /* 0x000fe40007ffe1ff */
[----:B------:R-:W-:Y:S02]  /*2a50*/  IADD3 R13, PT, PT, -R30, R13, RZ ;  /* 0x0000000d1e0d7210 */ /* 0x000fe40007ffe1ff */
[----:B------:R-:W-:Y:S02]  /*2a60*/  IADD3 R51, PT, PT, -R19, R12, RZ ;  /* 0x0000000c13337210 */ /* 0x000fe40007ffe1ff */
[----:B-1----:R-:W-:Y:S01]  /*2a70*/  SHF.R.U32.HI R14, RZ, 0x8, R10 ;  /* 0x00000008ff0e7819 */ /* 0x002fe2000001160a */
[----:B------:R-:W1:Y:S03]  /*2a80*/  I2F.F16 R53, R53 ;  /* 0x0000003500357306 */ /* 0x000e660000200c00 */
[----:B------:R-:W-:-:S04]  /*2a90*/  LOP3.LUT R12, R14, 0xff, RZ, 0xc0, !PT ;  /* 0x000000ff0e0c7812 */ /* 0x000fc800078ec0ff */
[----:B------:R-:W-:Y:S01]  /*2aa0*/  IADD3 R47, PT, PT, -R19, R12, RZ ;  /* 0x0000000c132f7210 */ /* 0x000fe20007ffe1ff */
[----:B------:R-:W1:Y:S01]  /*2ab0*/  I2F.F16 R49, R49 ;  /* 0x0000003100317306 */ /* 0x000e620000200c00 */
[----:B------:R-:W-:Y:S02]  /*2ac0*/  HADD2.F32 R66, -RZ, R34.H0_H0 ;  /* 0x20000022ff427230 */ /* 0x000fe40000004100 */
[----:B0-----:R-:W-:-:S05]  /*2ad0*/  HADD2.F32 R57, -RZ, R57.H0_H0 ;  /* 0x20000039ff397230 */ /* 0x001fca0000004100 */
[----:B------:R-:W0:Y:S01]  /*2ae0*/  I2F.F16 R13, R13 ;  /* 0x0000000d000d7306 */ /* 0x000e220000200c00 */
[----:B--2---:R-:W-:-:S07]  /*2af0*/  HADD2.F32 R12, -RZ, R36.H0_H0 ;  /* 0x20000024ff0c7230 */ /* 0x004fce0000004100 */
[----:B------:R-:W2:Y:S01]  /*2b00*/  I2F.F16 R51, R51 ;  /* 0x0000003300337306 */ /* 0x000ea20000200c00 */
[----:B------:R-:W-:Y:S02]  /*2b10*/  HADD2.F32 R14, -RZ, R34.H1_H1 ;  /* 0x30000022ff0e7230 */ /* 0x000fe40000004100 */
[----:B------:R-:W-:Y:S01]  /*2b20*/  FFMA.FTZ R64, R57, R66, RZ ;  /* 0x0000004239407223 */ /* 0x000fe200000100ff */
[----:B------:R-:W-:-:S04]  /*2b30*/  HADD2.F32 R60, -RZ, R36.H1_H1 ;  /* 0x30000024ff3c7230 */ /* 0x000fc80000004100 */
[----:B------:R-:W2:Y:S01]  /*2b40*/  I2F.F16 R15, R56 ;  /* 0x00000038000f7306 */ /* 0x000ea20000200c00 */
[----:B----4-:R-:W-:Y:S02]  /*2b50*/  HADD2.F32 R55, -RZ, R55.H0_H0 ;  /* 0x20000037ff377230 */ /* 0x010fe40000004100 */
[----:B------:R-:W-:Y:S01]  /*2b60*/  FFMA.FTZ R57, R57, R12, RZ ;  /* 0x0000000c39397223 */ /* 0x000fe200000100ff */
[----:B-1----:R-:W-:-:S04]  /*2b70*/  HADD2.F32 R53, -RZ, R53.H0_H0 ;  /* 0x20000035ff357230 */ /* 0x002fc80000004100 */
[----:B------:R-:W1:Y:S01]  /*2b80*/  I2F.F16 R47, R47 ;  /* 0x0000002f002f7306 */ /* 0x000e620000200c00 */
[C---:B------:R-:W-:Y:S01]  /*2b90*/  FFMA.FTZ R64, R55.reuse, R14, R64 ;  /* 0x0000000e37407223 */ /* 0x040fe20000010040 */
[----:B------:R-:W-:Y:S01]  /*2ba0*/  FFMA.FTZ R34, R55, R60, R57 ;  /* 0x0000003c37227223 */ /* 0x000fe20000010039 */
[----:B------:R-:W-:Y:S02]  /*2bb0*/  HADD2.F32 R49, -RZ, R49.H0_H0 ;  /* 0x20000031ff317230 */ /* 0x000fe40000004100 */
[----:B------:R-:W-:Y:S01]  /*2bc0*/  FFMA.FTZ R55, R66, R53, RZ ;  /* 0x0000003542377223 */ /* 0x000fe200000100ff */
[----:B------:R-:W-:Y:S01]  /*2bd0*/  FFMA.FTZ R36, R53, R12, RZ ;  /* 0x0000000c35247223 */ /* 0x000fe200000100ff */
[----:B0-----:R-:W-:Y:S02]  /*2be0*/  HADD2.F32 R13, -RZ, R13.H0_H0 ;  /* 0x2000000dff0d7230 */ /* 0x001fe40000004100 */
[----:B--2---:R-:W-:Y:S02]  /*2bf0*/  HADD2.F32 R51, -RZ, R51.H0_H0 ;  /* 0x20000033ff337230 */ /* 0x004fe40000004100 */
[----:B------:R-:W-:Y:S01]  /*2c00*/  FFMA.FTZ R55, R14, R49, R55 ;  /* 0x000000310e377223 */ /* 0x000fe20000010037 */
[----:B------:R-:W-:Y:S01]  /*2c10*/  FFMA.FTZ R36, R49, R60, R36 ;  /* 0x0000003c31247223 */ /* 0x000fe20000010024 */
[----:B------:R-:W-:-:S02]  /*2c20*/  HADD2.F32 R15, -RZ, R15.H0_H0 ;  /* 0x2000000fff0f7230 */ /* 0x000fc40000004100 */
[C---:B------:R-:W-:Y:S01]  /*2c30*/  FFMA.FTZ R49, R66.reuse, R13, RZ ;  /* 0x0000000d42317223 */ /* 0x040fe200000100ff */
[----:B------:R-:W-:Y:S01]  /*2c40*/  FFMA.FTZ R66, R66, R51, RZ ;  /* 0x0000003342427223 */ /* 0x000fe200000100ff */
[----:B-1----:R-:W-:Y:S02]  /*2c50*/  HADD2.F32 R47, -RZ, R47.H0_H0 ;  /* 0x2000002fff2f7230 */ /* 0x002fe40000004100 */
[----:B------:R-:W-:Y:S01]  /*2c60*/  FFMA.FTZ R58, R14, R15, R49 ;  /* 0x0000000f0e3a7223 */ /* 0x000fe20000010031 */
[----:B------:R-:W-:Y:S02]  /*2c70*/  FMUL.FTZ R59, R38, R59 ;  /* 0x0000003b263b7220 */ /* 0x000fe40000410000 */
[----:B------:R-:W-:Y:S01]  /*2c80*/  FFMA.FTZ R57, R14, R47, R66 ;  /* 0x0000002f0e397223 */ /* 0x000fe20000010042 */
[----:B------:R-:W-:Y:S01]  /*2c90*/  SHF.R.U32.HI R14, RZ, 0x10, R8 ;  /* 0x00000010ff0e7819 */ /* 0x000fe20000011608 */
[----:B------:R-:W-:-:S03]  /*2ca0*/  FMUL.FTZ R42, R38, R45 ;  /* 0x0000002d262a7220 */ /* 0x000fc60000410000 */
[----:B------:R-:W-:Y:S02]  /*2cb0*/  LOP3.LUT R14, R14, 0xff, RZ, 0xc0, !PT ;  /* 0x000000ff0e0e7812 */ /* 0x000fe400078ec0ff */
[----:B------:R-:W-:Y:S02]  /*2cc0*/  F2FP.F16.F32.PACK_AB R45, RZ, R59 ;  /* 0x0000003bff2d723e */ /* 0x000fe400000000ff */
[----:B------:R-:W-:Y:S02]  /*2cd0*/  IADD3 R59, PT, PT, -R21, R14, RZ ;  /* 0x0000000e153b7210 */ /* 0x000fe40007ffe1ff */
[----:B------:R-:W-:Y:S02]  /*2ce0*/  SHF.R.U32.HI R53, RZ, 0x10, R9 ;  /* 0x00000010ff357819 */ /* 0x000fe40000011609 */
[----:B------:R-:W-:Y:S02]  /*2cf0*/  SHF.R.U32.HI R14, RZ, 0x10, R10 ;  /* 0x00000010ff0e7819 */ /* 0x000fe4000001160a */
[----:B------:R-:W-:-:S02]  /*2d00*/  SHF.R.U32.HI R61, RZ, 0x10, R11 ;  /* 0x00000010ff3d7819 */ /* 0x000fc4000001160b */
[----:B------:R-:W-:Y:S02]  /*2d10*/  LOP3.LUT R53, R53, 0xff, RZ, 0xc0, !PT ;  /* 0x000000ff35357812 */ /* 0x000fe400078ec0ff */
[----:B------:R-:W-:Y:S02]  /*2d20*/  LOP3.LUT R14, R14, 0xff, RZ, 0xc0, !PT ;  /* 0x000000ff0e0e7812 */ /* 0x000fe400078ec0ff */
[----:B------:R-:W-:Y:S01]  /*2d30*/  LOP3.LUT R61, R61, 0xff, RZ, 0xc0, !PT ;  /* 0x000000ff3d3d7812 */ /* 0x000fe200078ec0ff */
[----:B------:R-:W-:Y:S01]  /*2d40*/  FFMA.FTZ R56, R51, R12, RZ ;  /* 0x0000000c33387223 */ /* 0x000fe200000100ff */
[----:B------:R-:W-:Y:S02]  /*2d50*/  IADD3 R53, PT, PT, -R32, R53, RZ ;  /* 0x0000003520357210 */ /* 0x000fe40007ffe1ff */
[----:B------:R-:W-:Y:S02]  /*2d60*/  IADD3 R65, PT, PT, -R19, R14, RZ ;  /* 0x0000000e13417210 */ /* 0x000fe40007ffe1ff */
[----:B------:R-:W-:Y:S01]  /*2d70*/  IADD3 R61, PT, PT, -R30, R61, RZ ;  /* 0x0000003d1e3d7210 */ /* 0x000fe20007ffe1ff */
[----:B------:R-:W-:Y:S01]  /*2d80*/  FFMA.FTZ R47, R47, R60, R56 ;  /* 0x0000003c2f2f7223 */ /* 0x000fe20000010038 */
[----:B------:R-:W0:Y:S08]  /*2d90*/  I2F.F16 R59, R59 ;  /* 0x0000003b003b7306 */ /* 0x000e300000200c00 */
[----:B------:R-:W1:Y:S08]  /*2da0*/  I2F.F16 R49, R53 ;  /* 0x0000003500317306 */ /* 0x000e700000200c00 */
[----:B------:R-:W2:Y:S08]  /*2db0*/  I2F.F16 R56, R65 ;  /* 0x0000004100387306 */ /* 0x000eb00000200c00 */
[----:B------:R-:W4:Y:S01]  /*2dc0*/  I2F.F16 R51, R61 ;  /* 0x0000003d00337306 */ /* 0x000f220000200c00 */
[----:B0-----:R-:W-:-:S02]  /*2dd0*/  HADD2.F32 R59, -RZ, R59.H0_H0 ;  /* 0x2000003bff3b7230 */ /* 0x001fc40000004100 */
[----:B------:R-:W-:Y:S01]  /*2de0*/  FFMA.FTZ R12, R13, R12, RZ ;  /* 0x0000000c0d0c7223 */ /* 0x000fe200000100ff */
[----:B-1----:R-:W-:Y:S02]  /*2df0*/  HADD2.F32 R49, -RZ, R49.H0_H0 ;  /* 0x20000031ff317230 */ /* 0x002fe40000004100 */
[----:B------:R-:W-:Y:S02]  /*2e00*/  HADD2.F32 R14, -RZ, R35.H0_H0 ;  /* 0x20000023ff0e7230 */ /* 0x000fe40000004100 */
[----:B--2---:R-:W-:Y:S02]  /*2e10*/  HADD2.F32 R56, -RZ, R56.H0_H0 ;  /* 0x20000038ff387230 */ /* 0x004fe40000004100 */
[----:B------:R-:W-:-:S04]  /*2e20*/  IMAD.WIDE R62, R3, 0x4, R62 ;  /* 0x00000004033e7825 */ /* 0x000fc800078e023e */
[----:B------:R-:W-:Y:S01]  /*2e30*/  FFMA.FTZ R53, R59, R14, R64 ;  /* 0x0000000e3b357223 */ /* 0x000fe20000010040 */
[----:B----4-:R-:W-:Y:S02]  /*2e40*/  HADD2.F32 R51, -RZ, R51.H0_H0 ;  /* 0x20000033ff337230 */ /* 0x010fe40000004100 */
[C---:B------:R-:W-:Y:S01]  /*2e50*/  FFMA.FTZ R55, R14.reuse, R49, R55 ;  /* 0x000000310e377223 */ /* 0x040fe20000010037 */
[C---:B------:R-:W-:Y:S01]  /*2e60*/  FFMA.FTZ R57, R14.reuse, R56, R57 ;  /* 0x000000380e397223 */ /* 0x040fe20000010039 */
[----:B------:R-:W-:Y:S01]  /*2e70*/  FFMA.FTZ R60, R15, R60, R12 ;  /* 0x0000003c0f3c7223 */ /* 0x000fe2000001000c */
[----:B------:R-:W-:Y:S02]  /*2e80*/  FFMA.FTZ R58, R14, R51, R58 ;  /* 0x000000330e3a7223 */ /* 0x000fe4000001003a */
[----:B------:R0:W2:Y:S01]  /*2e90*/  LDG.E.128.CONSTANT R12, desc[UR8][R62.64] ;  /* 0x000000083e0c7981 */ /* 0x0000a2000c1e9d00 */
[----:B------:R-:W-:Y:S02]  /*2ea0*/  LEA.HI R8, R8, -R21, RZ, 0x8 ;  /* 0x8000001508087211 */ /* 0x000fe400078f40ff */
[----:B------:R-:W-:-:S02]  /*2eb0*/  LEA.HI R11, R11, -R30, RZ, 0x8 ;  /* 0x8000001e0b0b7211 */ /* 0x000fc400078f40ff */
[----:B------:R-:W-:Y:S02]  /*2ec0*/  LEA.HI R10, R10, -R19, RZ, 0x8 ;  /* 0x800000130a0a7211 */ /* 0x000fe400078f40ff */
[----:B------:R-:W-:Y:S01]  /*2ed0*/  LEA.HI R9, R9, -R32, RZ, 0x8 ;  /* 0x8000002009097211 */ /* 0x000fe200078f40ff */
[----:B------:R-:W1:Y:S01]  /*2ee0*/  I2F.F16 R8, R8 ;  /* 0x0000000800087306 */ /* 0x000e620000200c00 */
[----:B------:R-:W-:-:S07]  /*2ef0*/  FMUL.FTZ R50, R31, R50 ;  /* 0x000000321f327220 */ /* 0x000fce0000410000 */
[----:B------:R-:W4:Y:S08]  /*2f00*/  I2F.F16 R11, R11 ;  /* 0x0000000b000b7306 */ /* 0x000f300000200c00 */
[----:B------:R-:W0:Y:S01]  /*2f10*/  I2F.F16 R10, R10 ;  /* 0x0000000a000a7306 */ /* 0x000e220000200c00 */
[----:B------:R-:W-:Y:S01]  /*2f20*/  F2FP.F16.F32.PACK_AB R50, RZ, R50 ;  /* 0x00000032ff32723e */ /* 0x000fe200000000ff */
[----:B------:R-:W-:-:S06]  /*2f30*/  HADD2.F32 R61, -RZ, R37.H0_H0 ;  /* 0x20000025ff3d7230 */ /* 0x000fcc0000004100 */
[----:B------:R-:W0:Y:S01]  /*2f40*/  I2F.F16 R9, R9 ;  /* 0x0000000900097306 */ /* 0x000e220000200c00 */
[----:B------:R-:W-:Y:S01]  /*2f50*/  PRMT R45, R45, 0x5410, R50 ;  /* 0x000054102d2d7816 */ /* 0x000fe20000000032 */
[----:B------:R-:W-:Y:S02]  /*2f60*/  HADD2.F32 R35, -RZ, R35.H1_H1 ;  /* 0x30000023ff237230 */ /* 0x000fe40000004100 */
[-C--:B------:R-:W-:Y:S01]  /*2f70*/  FFMA.FTZ R34, R59, R61.reuse, R34 ;  /* 0x0000003d3b227223 */ /* 0x080fe20000010022 */
[----:B-1----:R-:W-:Y:S02]  /*2f80*/  HADD2.F32 R8, -RZ, R8.H0_H0 ;  /* 0x20000008ff087230 */ /* 0x002fe40000004100 */
[-C--:B------:R-:W-:Y:S01]  /*2f90*/  FFMA.FTZ R47, R56, R61.reuse, R47 ;  /* 0x0000003d382f7223 */ /* 0x080fe2000001002f */
[----:B----4-:R-:W-:Y:S02]  /*2fa0*/  HADD2.F32 R11, -RZ, R11.H0_H0 ;  /* 0x2000000bff0b7230 */ /* 0x010fe40000004100 */
[----:B------:R-:W-:Y:S01]  /*2fb0*/  FFMA.FTZ R60, R51, R61, R60 ;  /* 0x0000003d333c7223 */ /* 0x000fe2000001003c */
[----:B0-----:R-:W-:-:S02]  /*2fc0*/  HADD2.F32 R10, -RZ, R10.H0_H0 ;  /* 0x2000000aff0a7230 */ /* 0x001fc40000004100 */
[----:B------:R-:W-:Y:S02]  /*2fd0*/  HADD2.F32 R37, -RZ, R37.H1_H1 ;  /* 0x30000025ff257230 */ /* 0x000fe40000004100 */
[----:B------:R-:W-:-:S04]  /*2fe0*/  IMAD.WIDE R62, R3, 0x4, R62 ;  /* 0x00000004033e7825 */ /* 0x000fc800078e023e */
[----:B------:R-:W-:Y:S02]  /*2ff0*/  HFMA2 R41, R45, 1, 1, R41 ;  /* 0x3c003c002d297831 */ /* 0x000fe40000000029 */
[C---:B------:R-:W-:Y:S01]  /*3000*/  FFMA.FTZ R53, R8.reuse, R35, R53 ;  /* 0x0000002308357223 */ /* 0x040fe20000010035 */
[C---:B------:R-:W-:Y:S01]  /*3010*/  FFMA.FTZ R58, R35.reuse, R11, R58 ;  /* 0x0000000b233a7223 */ /* 0x040fe2000001003a */
[----:B------:R-:W-:Y:S02]  /*3020*/  HADD2.F32 R50, -RZ, R9.H0_H0 ;  /* 0x20000009ff327230 */ /* 0x000fe40000004100 */
[----:B------:R-:W-:Y:S01]  /*3030*/  FFMA.FTZ R57, R35, R10, R57 ;  /* 0x0000000a23397223 */ /* 0x000fe20000010039 */
[-C--:B------:R-:W-:Y:S01]  /*3040*/  FFMA.FTZ R45, R8, R37.reuse, R34 ;  /* 0x00000025082d7223 */ /* 0x080fe20000010022 */
[-C--:B------:R-:W-:Y:S01]  /*3050*/  FFMA.FTZ R60, R11, R37.reuse, R60 ;  /* 0x000000250b3c7223 */ /* 0x080fe2000001003c */
[----:B------:R-:W-:Y:S02]  /*3060*/  FFMA.FTZ R47, R10, R37, R47 ;  /* 0x000000250a2f7223 */ /* 0x000fe4000001002f */
[----:B------:R-:W4:Y:S01]  /*3070*/  LDG.E.128.CONSTANT R8, desc[UR8][R62.64] ;  /* 0x000000083e087981 */ /* 0x000f22000c1e9d00 */
[----:B------:R-:W-:Y:S01]  /*3080*/  FFMA.FTZ R36, R49, R61, R36 ;  /* 0x0000003d31247223 */ /* 0x000fe20000010024 */
[----:B------:R-:W-:-:S02]  /*3090*/  FFMA.FTZ R55, R35, R50, R55 ;  /* 0x0000003223377223 */ /* 0x000fc40000010037 */
[----:B------:R-:W0:Y:S01]  /*30a0*/  LDS.64 R34, [UR5+0x28] ;  /* 0x00002805ff227984 */ /* 0x000e220008000a00 */
[----:B------:R-:W-:-:S03]  /*30b0*/  FFMA.FTZ R50, R50, R37, R36 ;  /* 0x0000002532327223 */ /* 0x000fc60000010024 */
[----:B------:R-:W1:Y:S01]  /*30c0*/  LDS.64 R36, [UR5+0x128] ;  /* 0x00012805ff247984 */ /* 0x000e620008000a00 */
[----:B------:R-:W-:Y:S01]  /*30d0*/  FMUL.FTZ R48, R31, R48 ;  /* 0x000000301f307220 */ /* 0x000fe20000410000 */
[----:B------:R-:W-:Y:S01]  /*30e0*/  F2FP.F16.F32.PACK_AB R42, RZ, R42 ;  /* 0x0000002aff2a723e */ /* 0x000fe200000000ff */
[----:B------:R-:W-:-:S03]  /*30f0*/  FMUL.FTZ R46, R33, R46 ;  /* 0x0000002e212e7220 */ /* 0x000fc60000410000 */
[----:B------:R-:W-:Y:S01]  /*3100*/  F2FP.F16.F32.PACK_AB R48, RZ, R48 ;  /* 0x00000030ff30723e */ /* 0x000fe200000000ff */
[----:B------:R-:W-:-:S03]  /*3110*/  FMUL.FTZ R44, R29, R44 ;  /* 0x0000002c1d2c7220 */ /* 0x000fc60000410000 */
[----:B------:R-:W-:Y:S02]  /*3120*/  PRMT R49, R42, 0x5410, R48 ;  /* 0x000054102a317816 */ /* 0x000fe40000000030 */
[----:B------:R-:W-:Y:S02]  /*3130*/  F2FP.F16.F32.PACK_AB R42, RZ, R46 ;  /* 0x0000002eff2a723e */ /* 0x000fe400000000ff */
[----:B---3--:R-:W-:Y:S02]  /*3140*/  SHF.R.U32.HI R48, RZ, 0x8, R4 ;  /* 0x00000008ff307819 */ /* 0x008fe40000011604 */
[----:B------:R-:W-:Y:S02]  /*3150*/  LOP3.LUT R46, R4, 0xff, RZ, 0xc0, !PT ;  /* 0x000000ff042e7812 */ /* 0x000fe400078ec0ff */
[----:B------:R-:W-:Y:S02]  /*3160*/  LOP3.LUT R48, R48, 0xff, RZ, 0xc0, !PT ;  /* 0x000000ff30307812 */ /* 0x000fe400078ec0ff */
[----:B------:R-:W-:-:S02]  /*3170*/  IADD3 R46, PT, PT, -R21, R46, RZ ;  /* 0x0000002e152e7210 */ /* 0x000fc40007ffe1ff */
[----:B------:R-:W-:Y:S01]  /*3180*/  F2FP.F16.F32.PACK_AB R44, RZ, R44 ;  /* 0x0000002cff2c723e */ /* 0x000fe200000000ff */
[----:B------:R-:W-:Y:S01]  /*3190*/  HFMA2 R40, R49, 1, 1, R40 ;  /* 0x3c003c0031287831 */ /* 0x000fe20000000028 */
[----:B------:R-:W-:Y:S01]  /*31a0*/  IADD3 R49, PT, PT, -R21, R48, RZ ;  /* 0x0000003015317210 */ /* 0x000fe20007ffe1ff */
[----:B------:R-:W-:Y:S01]  /*31b0*/  FMUL.FTZ R52, R33, R52 ;  /* 0x0000003421347220 */ /* 0x000fe20000410000 */
[----:B------:R-:W-:Y:S01]  /*31c0*/  PRMT R48, R44, 0x5410, R42 ;  /* 0x000054102c307816 */ /* 0x000fe2000000002a */
[----:B------:R-:W-:Y:S01]  /*31d0*/  FMUL.FTZ R54, R29, R54 ;  /* 0x000000361d367220 */ /* 0x000fe20000410000 */
[----:B------:R-:W3:Y:S01]  /*31e0*/  I2F.F16 R46, R46 ;  /* 0x0000002e002e7306 */ /* 0x000ee20000200c00 */
[----:B------:R-:W-:Y:S02]  /*31f0*/  SHF.R.U32.HI R42, RZ, 0x10, R4 ;  /* 0x00000010ff2a7819 */ /* 0x000fe40000011604 */
[----:B------:R-:W-:Y:S02]  /*3200*/  F2FP.F16.F32.PACK_AB R52, RZ, R52 ;  /* 0x00000034ff34723e */ /* 0x000fe400000000ff */
[----:B------:R-:W-:-:S02]  /*3210*/  LOP3.LUT R44, R42, 0xff, RZ, 0xc0, !PT ;  /* 0x000000ff2a2c7812 */ /* 0x000fc400078ec0ff */
[----:B------:R-:W-:Y:S01]  /*3220*/  F2FP.F16.F32.PACK_AB R54, RZ, R54 ;  /* 0x00000036ff36723e */ /* 0x000fe200000000ff */
[----:B------:R-:W1:Y:S01]  /*3230*/  I2F.F16 R42, R49 ;  /* 0x00000031002a7306 */ /* 0x000e620000200c00 */
[----:B------:R-:W-:Y:S02]  /*3240*/  IADD3 R44, PT, PT, -R21, R44, RZ ;  /* 0x0000002c152c7210 */ /* 0x000fe40007ffe1ff */
[----:B------:R-:W-:Y:S02]  /*3250*/  PRMT R54, R54, 0x5410, R52 ;  /* 0x0000541036367816 */ /* 0x000fe40000000034 */
[----:B------:R-:W-:Y:S01]  /*3260*/  LOP3.LUT R51, R5, 0xff, RZ, 0xc0, !PT ;  /* 0x000000ff05337812 */ /* 0x000fe200078ec0ff */
[----:B------:R-:W-:Y:S01]  /*3270*/  HADD2 R39, R48, R39 ;  /* 0x0000002730277230 */ /* 0x000fe20000000000 */
[----:B------:R-:W-:Y:S01]  /*3280*/  LEA.HI R4, R4, -R21, RZ, 0x8 ;  /* 0x8000001504047211 */ /* 0x000fe200078f40ff */
[----:B------:R-:W-:Y:S01]  /*3290*/  HADD2 R43, R54, R43 ;  /* 0x0000002b362b7230 */ /* 0x000fe20000000000 */
[----:B------:R-:W1:Y:S01]  /*32a0*/  I2F.F16 R44, R44 ;  /* 0x0000002c002c7306 */ /* 0x000e620000200c00 */
[----:B------:R-:W-:Y:S01]  /*32b0*/  IADD3 R48, PT, PT, -R32, R51, RZ ;  /* 0x0000003320307210 */ /* 0x000fe20007ffe1ff */
[----:B---3--:R-:W-:-:S02]  /*32c0*/  HADD2.F32 R54, -RZ, R46.H0_H0 ;  /* 0x2000002eff367230 */ /* 0x008fc40000004100 */
[----:B0-----:R-:W-:Y:S02]  /*32d0*/  HADD2.F32 R46, -RZ, R34.H0_H0 ;  /* 0x20000022ff2e7230 */ /* 0x001fe40000004100 */
[----:B-1----:R-:W-:Y:S02]  /*32e0*/  HADD2.F32 R52, -RZ, R36.H0_H0 ;  /* 0x20000024ff347230 */ /* 0x002fe40000004100 */
[----:B------:R-:W0:Y:S01]  /*32f0*/  I2F.F16 R4, R4 ;  /* 0x0000000400047306 */ /* 0x000e220000200c00 */
[C---:B------:R-:W-:Y:S01]  /*3300*/  FFMA.FTZ R53, R54.reuse, R46, R53 ;  /* 0x0000002e36357223 */ /* 0x040fe20000010035 */
[----:B------:R-:W-:Y:S02]  /*3310*/  HADD2.F32 R34, -RZ, R34.H1_H1 ;  /* 0x30000022ff227230 */ /* 0x000fe40000004100 */
[----:B------:R-:W-:Y:S01]  /*3320*/  FFMA.FTZ R45, R54, R52, R45 ;  /* 0x00000034362d7223 */ /* 0x000fe2000001002d */
[----:B------:R-:W-:-:S03]  /*3330*/  HADD2.F32 R54, -RZ, R42.H0_H0 ;  /* 0x2000002aff367230 */ /* 0x000fc60000004100 */
[----:B------:R-:W1:Y:S01]  /*3340*/  I2F.F16 R48, R48 ;  /* 0x0000003000307306 */ /* 0x000e620000200c00 */
[----:B------:R-:W-:Y:S02]  /*3350*/  HADD2.F32 R36, -RZ, R36.H1_H1 ;  /* 0x30000024ff247230 */ /* 0x000fe40000004100 */
[C---:B------:R-:W-:Y:S01]  /*3360*/  FFMA.FTZ R42, R54.reuse, R34, R53 ;  /* 0x00000022362a7223 */ /* 0x040fe20000010035 */
[----:B------:R-:W-:Y:S02]  /*3370*/  HADD2.F32 R51, -RZ, R44.H0_H0 ;  /* 0x2000002cff337230 */ /* 0x000fe40000004100 */
[----:B------:R-:W-:Y:S02]  /*3380*/  HADD2.F32 R49, -RZ, R35.H0_H0 ;  /* 0x20000023ff317230 */ /* 0x000fe40000004100 */
[----:B------:R-:W-:Y:S01]  /*3390*/  FFMA.FTZ R54, R54, R36, R45 ;  /* 0x0000002436367223 */ /* 0x000fe2000001002d */
[----:B------:R-:W-:Y:S02]  /*33a0*/  HADD2.F32 R45, -RZ, R37.H0_H0 ;  /* 0x20000025ff2d7230 */ /* 0x000fe40000004100 */
[----:B0-----:R-:W-:-:S02]  /*33b0*/  HADD2.F32 R53, -RZ, R4.H0_H0 ;  /* 0x20000004ff357230 */ /* 0x001fc40000004100 */
[C---:B------:R-:W-:Y:S01]  /*33c0*/  FFMA.FTZ R42, R51.reuse, R49, R42 ;  /* 0x00000031332a7223 */ /* 0x040fe2000001002a */
[----:B------:R-:W-:Y:S01]  /*33d0*/  LOP3.LUT R4, R6, 0xff, RZ, 0xc0, !PT ;  /* 0x000000ff06047812 */ /* 0x000fe200078ec0ff */
[----:B------:R-:W-:Y:S01]  /*33e0*/  FFMA.FTZ R44, R51, R45, R54 ;  /* 0x0000002d332c7223 */ /* 0x000fe20000010036 */
[----:B-1----:R-:W-:Y:S01]  /*33f0*/  HADD2.F32 R51, -RZ, R48.H0_H0 ;  /* 0x20000030ff337230 */ /* 0x002fe20000004100 */
[----:B------:R-:W-:Y:S01]  /*3400*/  LOP3.LUT R61, R7, 0xff, RZ, 0xc0, !PT ;  /* 0x000000ff073d7812 */ /* 0x000fe200078ec0ff */
[----:B------:R-:W-:Y:S01]  /*3410*/  HADD2.F32 R35, -RZ, R35.H1_H1 ;  /* 0x30000023ff237230 */ /* 0x000fe20000004100 */
[----:B------:R-:W-:Y:S02]  /*3420*/  IADD3 R48, PT, PT, -R19, R4, RZ ;  /* 0x0000000413307210 */ /* 0x000fe40007ffe1ff */
[----:B------:R-:W-:Y:S01]  /*3430*/  FFMA.FTZ R55, R46, R51, R55 ;  /* 0x000000332e377223 */ /* 0x000fe20000010037 */
[----:B------:R-:W-:Y:S01]  /*3440*/  SHF.R.U32.HI R4, RZ, 0x8, R5 ;  /* 0x00000008ff047819 */ /* 0x000fe20000011605 */
[----:B------:R-:W-:Y:S01]  /*3450*/  FFMA.FTZ R51, R51, R52, R50 ;  /* 0x0000003433337223 */ /* 0x000fe20000010032 */
[----:B------:R-:W-:Y:S01]  /*3460*/  HADD2.F32 R37, -RZ, R37.H1_H1 ;  /* 0x30000025ff257230 */ /* 0x000fe20000004100 */
[----:B------:R-:W-:Y:S01]  /*3470*/  IADD3 R50, PT, PT, -R30, R61, RZ ;  /* 0x0000003d1e327210 */ /* 0x000fe20007ffe1ff */
[C---:B------:R-:W-:Y:S01]  /*3480*/  FFMA.FTZ R59, R53.reuse, R35, R42 ;  /* 0x00000023353b7223 */ /* 0x040fe2000001002a */
[----:B------:R-:W-:Y:S01]  /*3490*/  LOP3.LUT R65, R4, 0xff, RZ, 0xc0, !PT ;  /* 0x000000ff04417812 */ /* 0x000fe200078ec0ff */
[----:B------:R-:W0:Y:S01]  /*34a0*/  I2F.F16 R42, R48 ;  /* 0x00000030002a7306 */ /* 0x000e220000200c00 */
[----:B------:R-:W-:-:S02]  /*34b0*/  FFMA.FTZ R53, R53, R37, R44 ;  /* 0x0000002535357223 */ /* 0x000fc4000001002c */
[----:B------:R-:W-:-:S05]  /*34c0*/  IADD3 R44, PT, PT, -R32, R65, RZ ;  /* 0x00000041202c7210 */ /* 0x000fca0007ffe1ff */
[----:B------:R-:W1:Y:S08]  /*34d0*/  I2F.F16 R61, R50 ;  /* 0x00000032003d7306 */ /* 0x000e700000200c00 */
[----:B------:R-:W3:Y:S01]  /*34e0*/  I2F.F16 R4, R44 ;  /* 0x0000002c00047306 */ /* 0x000ee20000200c00 */
[----:B0-----:R-:W-:Y:S02]  /*34f0*/  HADD2.F32 R42, -RZ, R42.H0_H0 ;  /* 0x2000002aff2a7230 */ /* 0x001fe40000004100 */
[----:B-1----:R-:W-:-:S03]  /*3500*/  HADD2.F32 R61, -RZ, R61.H0_H0 ;  /* 0x2000003dff3d7230 */ /* 0x002fc60000004100 */
[----:B------:R-:W-:Y:S01]  /*3510*/  FFMA.FTZ R57, R46, R42, R57 ;  /* 0x0000002a2e397223 */ /* 0x000fe20000010039 */
[----:B------:R-:W-:Y:S01]  /*3520*/  FFMA.FTZ R47, R42, R52, R47 ;  /* 0x000000342a2f7223 */ /* 0x000fe2000001002f */
[----:B------:R-:W-:Y:S01]  /*3530*/  FFMA.FTZ R65, R46, R61, R58 ;  /* 0x0000003d2e417223 */ /* 0x000fe2000001003a */
[----:B---3--:R-:W-:Y:S01]  /*3540*/  HADD2.F32 R46, -RZ, R4.H0_H0 ;  /* 0x20000004ff2e7230 */ /* 0x008fe20000004100 */
[----:B------:R-:W-:-:S04]  /*3550*/  SHF.R.U32.HI R42, RZ, 0x8, R7 ;  /* 0x00000008ff2a7819 */ /* 0x000fc80000011607 */
[----:B------:R-:W-:Y:S01]  /*3560*/  FFMA.FTZ R4, R34, R46, R55 ;  /* 0x0000002e22047223 */ /* 0x000fe20000010037 */
[----:B------:R-:W-:Y:S01]  /*3570*/  FFMA.FTZ R46, R46, R36, R51 ;  /* 0x000000242e2e7223 */ /* 0x000fe20000010033 */
[----:B------:R-:W-:Y:S02]  /*3580*/  LOP3.LUT R51, R42, 0xff, RZ, 0xc0, !PT ;  /* 0x000000ff2a337812 */ /* 0x000fe400078ec0ff */
[----:B------:R-:W-:Y:S02]  /*3590*/  SHF.R.U32.HI R48, RZ, 0x10, R7 ;  /* 0x00000010ff307819 */ /* 0x000fe40000011607 */
[----:B------:R-:W-:Y:S02]  /*35a0*/  IADD3 R54, PT, PT, -R30, R51, RZ ;  /* 0x000000331e367210 */ /* 0x000fe40007ffe1ff */
[----:B------:R-:W-:Y:S02]  /*35b0*/  LOP3.LUT R51, R48, 0xff, RZ, 0xc0, !PT ;  /* 0x000000ff30337812 */ /* 0x000fe400078ec0ff */
[----:B------:R-:W-:Y:S01]  /*35c0*/  SHF.R.U32.HI R48, RZ, 0x8, R6 ;  /* 0x00000008ff307819 */ /* 0x000fe20000011606 */
[----:B------:R-:W-:-:S03]  /*35d0*/  FMUL.FTZ R44, R38, R53 ;  /* 0x00000035262c7220 */ /* 0x000fc60000410000 */
[----:B------:R-:W-:-:S04]  /*35e0*/  LOP3.LUT R48, R48, 0xff, RZ, 0xc0, !PT ;  /* 0x000000ff30307812 */ /* 0x000fc800078ec0ff */
[----:B------:R-:W-:Y:S02]  /*35f0*/  IADD3 R53, PT, PT, -R19, R48, RZ ;  /* 0x0000003013357210 */ /* 0x000fe40007ffe1ff */
[----:B------:R-:W-:Y:S02]  /*3600*/  SHF.R.U32.HI R48, RZ, 0x10, R5 ;  /* 0x00000010ff307819 */ /* 0x000fe40000011605 */
[----:B------:R-:W-:Y:S02]  /*3610*/  IADD3 R50, PT, PT, -R30, R51, RZ ;  /* 0x000000331e327210 */ /* 0x000fe40007ffe1ff */
[----:B------:R-:W-:Y:S02]  /*3620*/  LOP3.LUT R51, R48, 0xff, RZ, 0xc0, !PT ;  /* 0x000000ff30337812 */ /* 0x000fe400078ec0ff */
[----:B------:R-:W-:Y:S02]  /*3630*/  SHF.R.U32.HI R55, RZ, 0x10, R6 ;  /* 0x00000010ff377819 */ /* 0x000fe40000011606 */
[----:B------:R-:W-:-:S02]  /*3640*/  IADD3 R48, PT, PT, -R32, R51, RZ ;  /* 0x0000003320307210 */ /* 0x000fc40007ffe1ff */
[----:B------:R-:W-:Y:S01]  /*3650*/  LOP3.LUT R56, R55, 0xff, RZ, 0xc0, !PT ;  /* 0x000000ff37387812 */ /* 0x000fe200078ec0ff */
[----:B------:R-:W-:Y:S01]  /*3660*/  FFMA.FTZ R61, R61, R52, R60 ;  /* 0x000000343d3d7223 */ /* 0x000fe2000001003c */
[----:B------:R-:W-:Y:S02]  /*3670*/  I2F.F16 R54, R54 ;  /* 0x0000003600367306 */ /* 0x000fe40000200c00 */
[----:B------:R-:W-:-:S06]  /*3680*/  IADD3 R51, PT, PT, -R19, R56, RZ ;  /* 0x0000003813337210 */ /* 0x000fcc0007ffe1ff */
[----:B------:R-:W0:Y:S01]  /*3690*/  I2F.F16 R48, R48 ;  /* 0x0000003000307306 */ /* 0x000e220000200c00 */
[----:B------:R-:W-:Y:S02]  /*36a0*/  LEA.HI R7, R7, -R30, RZ, 0x8 ;  /* 0x8000001e07077211 */ /* 0x000fe400078f40ff */
[----:B------:R-:W-:-:S05]  /*36b0*/  LEA.HI R6, R6, -R19, RZ, 0x8 ;  /* 0x8000001306067211 */ /* 0x000fca00078f40ff */
[----:B------:R1:W3:Y:S08]  /*36c0*/  I2F.F16 R52, R53 ;  /* 0x0000003500347306 */ /* 0x0002f00000200c00 */
[----:B------:R-:W3:Y:S01]  /*36d0*/  I2F.F16 R50, R50 ;  /* 0x0000003200327306 */ /* 0x000ee20000200c00 */
[----:B-1----:R-:W-:-:S07]  /*36e0*/  LEA.HI R53, R5, -R32, RZ, 0x8 ;  /* 0x8000002005357211 */ /* 0x002fce00078f40ff */
[----:B------:R-:W1:Y:S01]  /*36f0*/  I2F.F16 R51, R51 ;  /* 0x0000003300337306 */ /* 0x000e620000200c00 */
[----:B0-----:R-:W-:Y:S02]  /*3700*/  HADD2.F32 R55, -RZ, R48.H0_H0 ;  /* 0x20000030ff377230 */ /* 0x001fe40000004100 */
[----:B------:R-:W-:-:S05]  /*3710*/  HADD2.F32 R54, -RZ, R54.H0_H0 ;  /* 0x20000036ff367230 */ /* 0x000fca0000004100 */
[----:B------:R-:W0:Y:S01]  /*3720*/  I2F.F16 R7, R7 ;  /* 0x0000000700077306 */ /* 0x000e220000200c00 */
[----:B---3--:R-:W-:-:S07]  /*3730*/  HADD2.F32 R52, -RZ, R52.H0_H0 ;  /* 0x20000034ff347230 */ /* 0x008fce0000004100 */
[----:B------:R-:W-:Y:S01]  /*3740*/  I2F.F16 R6, R6 ;  /* 0x0000000600067306 */ /* 0x000fe20000200c00 */
[----:B------:R-:W-:Y:S02]  /*3750*/  HADD2.F32 R5, -RZ, R50.H0_H0 ;  /* 0x20000032ff057230 */ /* 0x000fe40000004100 */
[----:B------:R-:W-:-:S05]  /*3760*/  FFMA.FTZ R48, R49, R55, R4 ;  /* 0x0000003731307223 */ /* 0x000fca0000010004 */
[----:B------:R-:W3:Y:S01]  /*3770*/  I2F.F16 R53, R53 ;  /* 0x0000003500357306 */ /* 0x000ee20000200c00 */
[----:B------:R-:W-:Y:S01]  /*3780*/  FFMA.FTZ R56, R34, R54, R65 ;  /* 0x0000003622387223 */ /* 0x000fe20000010041 */
[----:B-1----:R-:W-:Y:S02]  /*3790*/  HADD2.F32 R51, -RZ, R51.H0_H0 ;  /* 0x20000033ff337230 */ /* 0x002fe40000004100 */
[-C--:B------:R-:W-:Y:S01]  /*37a0*/  FFMA.FTZ R50, R52, R36.reuse, R47 ;  /* 0x0000002434327223 */ /* 0x080fe2000001002f */
[----:B------:R-:W-:Y:S01]  /*37b0*/  FFMA.FTZ R54, R54, R36, R61 ;  /* 0x0000002436367223 */ /* 0x000fe2000001003d */
[----:B------:R-:W-:Y:S01]  /*37c0*/  FFMA.FTZ R34, R34, R52, R57 ;  /* 0x0000003422227223 */ /* 0x000fe20000010039 */
[----:B------:R-:W-:Y:S01]  /*37d0*/  FFMA.FTZ R56, R49, R5, R56 ;  /* 0x0000000531387223 */ /* 0x000fe20000010038 */
[-C--:B------:R-:W-:Y:S01]  /*37e0*/  FFMA.FTZ R46, R55, R45.reuse, R46 ;  /* 0x0000002d372e7223 */ /* 0x080fe2000001002e */
[-C--:B------:R-:W-:Y:S01]  /*37f0*/  FFMA.FTZ R54, R5, R45.reuse, R54 ;  /* 0x0000002d05367223 */ /* 0x080fe20000010036 */
[----:B------:R-:W-:Y:S01]  /*3800*/  FFMA.FTZ R50, R51, R45, R50 ;  /* 0x0000002d33327223 */ /* 0x000fe20000010032 */
[----:B0-----:R-:W-:-:S02]  /*3810*/  HADD2.F32 R45, -RZ, R7.H0_H0 ;  /* 0x20000007ff2d7230 */ /* 0x001fc40000004100 */
[----:B------:R-:W-:Y:S01]  /*3820*/  FFMA.FTZ R34, R49, R51, R34 ;  /* 0x0000003331227223 */ /* 0x000fe20000010022 */
[----:B---3--:R-:W-:Y:S01]  /*3830*/  HADD2.F32 R53, -RZ, R53.H0_H0 ;  /* 0x20000035ff357230 */ /* 0x008fe20000004100 */
[----:B--2---:R-:W-:Y:S02]  /*3840*/  LOP3.LUT R4, R12, 0xff, RZ, 0xc0, !PT ;  /* 0x000000ff0c047812 */ /* 0x004fe400078ec0ff */
[----:B------:R-:W-:Y:S02]  /*3850*/  SHF.R.U32.HI R47, RZ, 0x8, R12 ;  /* 0x00000008ff2f7819 */ /* 0x000fe4000001160c */
[----:B------:R-:W-:Y:S02]  /*3860*/  IADD3 R36, PT, PT, -R21, R4, RZ ;  /* 0x0000000415247210 */ /* 0x000fe40007ffe1ff */
[----:B------:R-:W-:Y:S01]  /*3870*/  LOP3.LUT R52, R47, 0xff, RZ, 0xc0, !PT ;  /* 0x000000ff2f347812 */ /* 0x000fe200078ec0ff */
[----:B------:R-:W0:Y:S01]  /*3880*/  LDS.64 R4, [UR5+0x30] ;  /* 0x00003005ff047984 */ /* 0x000e220008000a00 */
[----:B------:R-:W-:-:S03]  /*3890*/  HADD2.F32 R47, -RZ, R6.H0_H0 ;  /* 0x20000006ff2f7230 */ /* 0x000fc60000004100 */
[----:B------:R-:W1:Y:S01]  /*38a0*/  LDS.64 R6, [UR5+0x130] ;  /* 0x00013005ff067984 */ /* 0x000e620008000a00 */
[----:B------:R-:W-:Y:S01]  /*38b0*/  IADD3 R51, PT, PT, -R21, R52, RZ ;  /* 0x0000003415337210 */ /* 0x000fe20007ffe1ff */
[C---:B------:R-:W-:Y:S01]  /*38c0*/  FFMA.FTZ R56, R35.reuse, R45, R56 ;  /* 0x0000002d23387223 */ /* 0x040fe20000010038 */
[C---:B------:R-:W-:Y:S01]  /*38d0*/  FFMA.FTZ R48, R35.reuse, R53, R48 ;  /* 0x0000003523307223 */ /* 0x040fe20000010030 */
[----:B------:R-:W-:Y:S01]  /*38e0*/  FFMA.FTZ R52, R35, R47, R34 ;  /* 0x0000002f23347223 */ /* 0x000fe20000010022 */
[----:B------:R-:W-:Y:S02]  /*38f0*/  LOP3.LUT R35, R15, 0xff, RZ, 0xc0, !PT ;  /* 0x000000ff0f237812 */ /* 0x000fe400078ec0ff */
[----:B------:R-:W-:Y:S02]  /*3900*/  SHF.R.U32.HI R34, RZ, 0x8, R15 ;  /* 0x00000008ff227819 */ /* 0x000fe4000001160f */
[----:B------:R-:W-:Y:S02]  /*3910*/  IADD3 R49, PT, PT, -R30, R35, RZ ;  /* 0x000000231e317210 */ /* 0x000fe40007ffe1ff */
[----:B------:R-:W-:-:S02]  /*3920*/  LOP3.LUT R35, R34, 0xff, RZ, 0xc0, !PT ;  /* 0x000000ff22237812 */ /* 0x000fc400078ec0ff */
[----:B------:R-:W-:Y:S02]  /*3930*/  SHF.R.U32.HI R34, RZ, 0x8, R13 ;  /* 0x00000008ff227819 */ /* 0x000fe4000001160d */
[----:B------:R-:W-:Y:S02]  /*3940*/  IADD3 R57, PT, PT, -R30, R35, RZ ;  /* 0x000000231e397210 */ /* 0x000fe40007ffe1ff */
[----:B------:R-:W-:Y:S02]  /*3950*/  LOP3.LUT R35, R13, 0xff, RZ, 0xc0, !PT ;  /* 0x000000ff0d237812 */ /* 0x000fe400078ec0ff */
[----:B------:R-:W-:Y:S02]  /*3960*/  LOP3.LUT R55, R34, 0xff, RZ, 0xc0, !PT ;  /* 0x000000ff22377812 */ /* 0x000fe400078ec0ff */
[C---:B------:R-:W-:Y:S01]  /*3970*/  IADD3 R35, PT, PT, -R32.reuse, R35, RZ ;  /* 0x0000002320237210 */ /* 0x040fe20007ffe1ff */
[-C--:B------:R-:W-:Y:S01]  /*3980*/  FFMA.FTZ R50, R47, R37.reuse, R50 ;  /* 0x000000252f327223 */ /* 0x080fe20000010032 */
[----:B------:R-:W-:Y:S01]  /*3990*/  FFMA.FTZ R54, R45, R37, R54 ;  /* 0x000000252d367223 */ /* 0x000fe20000010036 */
[----:B------:R-:W-:Y:S01]  /*39a0*/  IADD3 R47, PT, PT, -R32, R55, RZ ;  /* 0x00000037202f7210 */ /* 0x000fe20007ffe1ff */
[----:B------:R-:W2:Y:S01]  /*39b0*/  I2F.F16 R45, R35 ;  /* 0x00000023002d7306 */ /* 0x000ea20000200c00 */
[----:B------:R-:W-:-:S02]  /*39c0*/  LOP3.LUT R34, R14, 0xff, RZ, 0xc0, !PT ;  /* 0x000000ff0e227812 */ /* 0x000fc400078ec0ff */
[----:B------:R-:W-:Y:S01]  /*39d0*/  SHF.R.U32.HI R55, RZ, 0x8, R14 ;  /* 0x00000008ff377819 */ /* 0x000fe2000001160e */
[----:B------:R-:W-:Y:S01]  /*39e0*/  FFMA.FTZ R46, R53, R37, R46 ;  /* 0x00000025352e7223 */ /* 0x000fe2000001002e */
[----:B------:R-:W-:Y:S02]  /*39f0*/  IADD3 R37, PT, PT, -R19, R34, RZ ;  /* 0x0000002213257210 */ /* 0x000fe40007ffe1ff */
[----:B------:R-:W-:Y:S01]  /*3a00*/  LOP3.LUT R58, R55, 0xff, RZ, 0xc0, !PT ;  /* 0x000000ff373a7812 */ /* 0x000fe200078ec0ff */
[----:B------:R-:W3:Y:S03]  /*3a10*/  I2F.F16 R36, R36 ;  /* 0x0000002400247306 */ /* 0x000ee60000200c00 */
[----:B------:R-:W-:-:S05]  /*3a20*/  IADD3 R55, PT, PT, -R19, R58, RZ ;  /* 0x0000003a13377210 */ /* 0x000fca0007ffe1ff */
[----:B------:R-:W-:Y:S01]  /*3a30*/  I2F.F16 R49, R49 ;  /* 0x0000003100317306 */ /* 0x000fe20000200c00 */
[----:B0-----:R-:W-:-:S07]  /*3a40*/  HADD2.F32 R34, -RZ, R4.H0_H0 ;  /* 0x20000004ff227230 */ /* 0x001fce0000004100 */
[----:B------:R-:W0:Y:S01]  /*3a50*/  I2F.F16 R47, R47 ;  /* 0x0000002f002f7306 */ /* 0x000e220000200c00 */
[----:B--2---:R-:W-:-:S07]  /*3a60*/  HADD2.F32 R45, -RZ, R45.H0_H0 ;  /* 0x2000002dff2d7230 */ /* 0x004fce0000004100 */
[----:B------:R-:W2:Y:S01]  /*3a70*/  I2F.F16 R37, R37 ;  /* 0x0000002500257306 */ /* 0x000ea20000200c00 */
[----:B------:R-:W-:-:S07]  /*3a80*/  FFMA.FTZ R58, R34, R45, RZ ;  /* 0x0000002d223a7223 */ /* 0x000fce00000100ff */
[----:B------:R-:W4:Y:S08]  /*3a90*/  I2F.F16 R51, R51 ;  /* 0x0000003300337306 */ /* 0x000f300000200c00 */
[----:B------:R1:W4:Y:S01]  /*3aa0*/  I2F.F16 R53, R57 ;  /* 0x0000003900357306 */ /* 0x0003220000200c00 */
[----:B------:R-:W-:-:S07]  /*3ab0*/  FMUL.FTZ R42, R38, R59 ;  /* 0x0000003b262a7220 */ /* 0x000fce0000410000 */
[----:B------:R-:W4:Y:S01]  /*3ac0*/  I2F.F16 R55, R55 ;  /* 0x0000003700377306 */ /* 0x000f220000200c00 */
[----:B-1----:R-:W-:Y:S02]  /*3ad0*/  HADD2.F32 R57, -RZ, R4.H1_H1 ;  /* 0x30000004ff397230 */ /* 0x002fe40000004100 */
[----:B------:R-:W-:Y:S02]  /*3ae0*/  HADD2.F32 R4, -RZ, R6.H0_H0 ;  /* 0x20000006ff047230 */ /* 0x000fe40000004100 */
[----:B---3--:R-:W-:-:S03]  /*3af0*/  HADD2.F32 R35, -RZ, R36.H0_H0 ;  /* 0x20000024ff237230 */ /* 0x008fc60000004100 */
[----:B------:R-:W-:Y:S01]  /*3b00*/  FFMA.FTZ R60, R45, R4, RZ ;  /* 0x000000042d3c7223 */ /* 0x000fe200000100ff */
[----:B------:R-:W-:Y:S01]  /*3b10*/  FMUL.FTZ R45, R31, R48 ;  /* 0x000000301f2d7220 */ /* 0x000fe20000410000 */
[----:B------:R-:W-:Y:S02]  /*3b20*/  HADD2.F32 R6, -RZ, R6.H1_H1 ;  /* 0x30000006ff067230 */ /* 0x000fe40000004100 */
[----:B0-----:R-:W-:Y:S02]  /*3b30*/  HADD2.F32 R47, -RZ, R47.H0_H0 ;  /* 0x2000002fff2f7230 */ /* 0x001fe40000004100 */
[----:B------:R-:W-:Y:S01]  /*3b40*/  HADD2.F32 R49, -RZ, R49.H0_H0 ;  /* 0x20000031ff317230 */ /* 0x000fe20000004100 */
[----:B------:R-:W-:Y:S01]  /*3b50*/  F2FP.F16.F32.PACK_AB R42, RZ, R42 ;  /* 0x0000002aff2a723e */ /* 0x000fe200000000ff */
[----:B--2---:R-:W-:Y:S01]  /*3b60*/  HADD2.F32 R37, -RZ, R37.H0_H0 ;  /* 0x20000025ff257230 */ /* 0x004fe20000004100 */
[----:B------:R-:W-:Y:S01]  /*3b70*/  F2FP.F16.F32.PACK_AB R45, RZ, R45 ;  /* 0x0000002dff2d723e */ /* 0x000fe200000000ff */
[----:B----4-:R-:W-:-:S02]  /*3b80*/  HADD2.F32 R51, -RZ, R51.H0_H0 ;  /* 0x20000033ff337230 */ /* 0x010fc40000004100 */
[C---:B------:R-:W-:Y:S01]  /*3b90*/  FFMA.FTZ R36, R35.reuse, R34, RZ ;  /* 0x0000002223247223 */ /* 0x040fe200000100ff */
[----:B------:R-:W-:Y:S02]  /*3ba0*/  HADD2.F32 R53, -RZ, R53.H0_H0 ;  /* 0x20000035ff357230 */ /* 0x000fe40000004100 */
[----:B------:R-:W-:Y:S01]  /*3bb0*/  FFMA.FTZ R35, R35, R4, RZ ;  /* 0x0000000423237223 */ /* 0x000fe200000100ff */
[----:B------:R-:W-:Y:S01]  /*3bc0*/  FFMA.FTZ R58, R57, R47, R58 ;  /* 0x0000002f393a7223 */ /* 0x000fe2000001003a */
[----:B------:R-:W-:Y:S01]  /*3bd0*/  FFMA.FTZ R60, R47, R6, R60 ;  /* 0x000000062f3c7223 */ /* 0x000fe2000001003c */
[----:B------:R-:W-:Y:S02]  /*3be0*/  HADD2.F32 R55, -RZ, R55.H0_H0 ;  /* 0x20000037ff377230 */ /* 0x000fe40000004100 */
[-C--:B------:R-:W-:Y:S01]  /*3bf0*/  FFMA.FTZ R66, R49, R4.reuse, RZ ;  /* 0x0000000431427223 */ /* 0x080fe200000100ff */
[----:B------:R-:W-:Y:S01]  /*3c00*/  FFMA.FTZ R4, R37, R4, RZ ;  /* 0x0000000425047223 */ /* 0x000fe200000100ff */
[----:B------:R-:W-:Y:S01]  /*3c10*/  FMUL.FTZ R56, R33, R56 ;  /* 0x0000003821387220 */ /* 0x000fe20000410000 */
[----:B------:R-:W-:Y:S01]  /*3c20*/  FMUL.FTZ R52, R29, R52 ;  /* 0x000000341d347220 */ /* 0x000fe20000410000 */
[----:B------:R-:W-:Y:S01]  /*3c30*/  PRMT R47, R42, 0x5410, R45 ;  /* 0x000054102a2f7816 */ /* 0x000fe2000000002d */
[-C--:B------:R-:W-:Y:S01]  /*3c40*/  FFMA.FTZ R35, R51, R6.reuse, R35 ;  /* 0x0000000633237223 */ /* 0x080fe20000010023 */
[C---:B------:R-:W-:Y:S01]  /*3c50*/  FFMA.FTZ R64, R34.reuse, R49, RZ ;  /* 0x0000003122407223 */ /* 0x040fe200000100ff */
[-C--:B------:R-:W-:Y:S01]  /*3c60*/  FFMA.FTZ R66, R53, R6.reuse, R66 ;  /* 0x0000000635427223 */ /* 0x080fe20000010042 */
[----:B------:R-:W-:Y:S01]  /*3c70*/  FFMA.FTZ R34, R34, R37, RZ ;  /* 0x0000002522227223 */ /* 0x000fe200000100ff */
[----:B------:R-:W-:Y:S01]  /*3c80*/  FFMA.FTZ R6, R55, R6, R4 ;  /* 0x0000000637067223 */ /* 0x000fe20000010004 */
[----:B------:R-:W-:Y:S01]  /*3c90*/  SHF.R.U32.HI R4, RZ, 0x10, R12 ;  /* 0x00000010ff047819 */ /* 0x000fe2000001160c */
[----:B------:R-:W-:Y:S01]  /*3ca0*/  HFMA2 R41, R47, 1, 1, R41 ;  /* 0x3c003c002f297831 */ /* 0x000fe20000000029 */
[----:B------:R-:W-:-:S02]  /*3cb0*/  SHF.R.U32.HI R37, RZ, 0x10, R15 ;  /* 0x00000010ff257819 */ /* 0x000fc4000001160f */
[----:B------:R-:W-:Y:S02]  /*3cc0*/  F2FP.F16.F32.PACK_AB R42, RZ, R56 ;  /* 0x00000038ff2a723e */ /* 0x000fe400000000ff */
[----:B------:R-:W-:Y:S02]  /*3cd0*/  F2FP.F16.F32.PACK_AB R52, RZ, R52 ;  /* 0x00000034ff34723e */ /* 0x000fe400000000ff */
[----:B------:R-:W-:Y:S02]  /*3ce0*/  SHF.R.U32.HI R45, RZ, 0x10, R13 ;  /* 0x00000010ff2d7819 */ /* 0x000fe4000001160d */
[----:B------:R-:W-:Y:S02]  /*3cf0*/  LOP3.LUT R48, R8, 0xff, RZ, 0xc0, !PT ;  /* 0x000000ff08307812 */ /* 0x000fe400078ec0ff */
[----:B------:R-:W-:Y:S02]  /*3d00*/  SHF.R.U32.HI R47, RZ, 0x10, R14 ;  /* 0x00000010ff2f7819 */ /* 0x000fe4000001160e */
[----:B------:R-:W-:-:S02]  /*3d10*/  LOP3.LUT R4, R4, 0xff, RZ, 0xc0, !PT ;  /* 0x000000ff04047812 */ /* 0x000fc400078ec0ff */
[----:B------:R-:W-:Y:S02]  /*3d20*/  LOP3.LUT R37, R37, 0xff, RZ, 0xc0, !PT ;  /* 0x000000ff25257812 */ /* 0x000fe400078ec0ff */
[----:B------:R-:W-:Y:S02]  /*3d30*/  PRMT R52, R52, 0x5410, R42 ;  /* 0x0000541034347816 */ /* 0x000fe4000000002a */
[----:B------:R-:W-:Y:S02]  /*3d40*/  LOP3.LUT R45, R45, 0xff, RZ, 0xc0, !PT ;  /* 0x000000ff2d2d7812 */ /* 0x000fe400078ec0ff */
[----:B------:R-:W-:Y:S02]  /*3d50*/  IADD3 R42, PT, PT, -R21, R48, RZ ;  /* 0x00000030152a7210 */ /* 0x000fe40007ffe1ff */
[----:B------:R-:W-:Y:S02]  /*3d60*/  LOP3.LUT R48, R47, 0xff, RZ, 0xc0, !PT ;  /* 0x000000ff2f307812 */ /* 0x000fe400078ec0ff */
[----:B------:R-:W-:-:S02]  /*3d70*/  IADD3 R4, PT, PT, -R21, R4, RZ ;  /* 0x0000000415047210 */ /* 0x000fc40007ffe1ff */
[----:B------:R-:W-:Y:S02]  /*3d80*/  IADD3 R37, PT, PT, -R30, R37, RZ ;  /* 0x000000251e257210 */ /* 0x000fe40007ffe1ff */
[----:B------:R-:W-:Y:S02]  /*3d90*/  IADD3 R45, PT, PT, -R32, R45, RZ ;  /* 0x0000002d202d7210 */ /* 0x000fe40007ffe1ff */
[----:B------:R-:W-:Y:S01]  /*3da0*/  IADD3 R49, PT, PT, -R19, R48, RZ ;  /* 0x0000003013317210 */ /* 0x000fe20007ffe1ff */
[----:B------:R-:W-:Y:S01]  /*3db0*/  FMUL.FTZ R48, R31, R46 ;  /* 0x0000002e1f307220 */ /* 0x000fe20000410000 */
[----:B------:R-:W0:Y:S08]  /*3dc0*/  I2F.F16 R4, R4 ;  /* 0x0000000400047306 */ /* 0x000e300000200c00 */
[----:B------:R-:W1:Y:S08]  /*3dd0*/  I2F.F16 R37, R37 ;  /* 0x0000002500257306 */ /* 0x000e700000200c00 */
[----:B------:R-:W2:Y:S08]  /*3de0*/  I2F.F16 R45, R45 ;  /* 0x0000002d002d7306 */ /* 0x000eb00000200c00 */
[----:B------:R3:W4:Y:S01]  /*3df0*/  I2F.F16 R46, R49 ;  /* 0x00000031002e7306 */ /* 0x0007220000200c00 */
[----:B------:R-:W-:Y:S01]  /*3e00*/  F2FP.F16.F32.PACK_AB R44, RZ, R44 ;  /* 0x0000002cff2c723e */ /* 0x000fe200000000ff */
[----:B------:R-:W-:Y:S01]  /*3e10*/  FMUL.FTZ R47, R33, R54 ;  /* 0x00000036212f7220 */ /* 0x000fe20000410000 */
[----:B------:R-:W-:Y:S01]  /*3e20*/  FMUL.FTZ R50, R29, R50 ;  /* 0x000000321d327220 */ /* 0x000fe20000410000 */
[----:B------:R-:W-:Y:S01]  /*3e30*/  FFMA.FTZ R36, R51, R57, R36 ;  /* 0x0000003933247223 */ /* 0x000fe20000010024 */
[----:B------:R-:W-:-:S02]  /*3e40*/  F2FP.F16.F32.PACK_AB R48, RZ, R48 ;  /* 0x00000030ff30723e */ /* 0x000fc400000000ff */
[----:B------:R-:W-:Y:S01]  /*3e50*/  LEA.HI R51, R8, -R21, RZ, 0x8 ;  /* 0x8000001508337211 */ /* 0x000fe200078f40ff */
[----:B------:R-:W-:Y:S01]  /*3e60*/  HADD2 R43, R52, R43 ;  /* 0x0000002b342b7230 */ /* 0x000fe20000000000 */
[----:B------:R-:W-:Y:S01]  /*3e70*/  F2FP.F16.F32.PACK_AB R47, RZ, R47 ;  /* 0x0000002fff2f723e */ /* 0x000fe200000000ff */
[C---:B------:R-:W-:Y:S01]  /*3e80*/  FFMA.FTZ R64, R57.reuse, R53, R64 ;  /* 0x0000003539407223 */ /* 0x040fe20000010040 */
[----:B------:R-:W-:Y:S02]  /*3e90*/  F2FP.F16.F32.PACK_AB R50, RZ, R50 ;  /* 0x00000032ff32723e */ /* 0x000fe400000000ff */
[----:B------:R-:W-:Y:S01]  /*3ea0*/  PRMT R52, R44, 0x5410, R48 ;  /* 0x000054102c347816 */ /* 0x000fe20000000030 */
[----:B---3--:R-:W-:Y:S01]  /*3eb0*/  HADD2.F32 R49, -RZ, R5.H0_H0 ;  /* 0x20000005ff317230 */ /* 0x008fe20000004100 */
[----:B------:R4:W-:Y:S01]  /*3ec0*/  I2F.F16 R44, R51 ;  /* 0x00000033002c7306 */ /* 0x0009e20000200c00 */
[----:B0-----:R-:W-:Y:S02]  /*3ed0*/  HADD2.F32 R4, -RZ, R4.H0_H0 ;  /* 0x20000004ff047230 */ /* 0x001fe40000004100 */
[----:B------:R-:W-:Y:S01]  /*3ee0*/  FFMA.FTZ R34, R57, R55, R34 ;  /* 0x0000003739227223 */ /* 0x000fe20000010022 */
[----:B-1----:R-:W-:-:S02]  /*3ef0*/  HADD2.F32 R53, -RZ, R37.H0_H0 ;  /* 0x20000025ff357230 */ /* 0x002fc40000004100 */
[----:B--2---:R-:W-:Y:S01]  /*3f00*/  HADD2.F32 R45, -RZ, R45.H0_H0 ;  /* 0x2000002dff2d7230 */ /* 0x004fe20000004100 */
[----:B------:R-:W-:Y:S01]  /*3f10*/  LEA.HI R12, R12, -R21, RZ, 0x8 ;  /* 0x800000150c0c7211 */ /* 0x000fe200078f40ff */
[----:B------:R-:W-:Y:S02]  /*3f20*/  HADD2.F32 R37, -RZ, R7.H0_H0 ;  /* 0x20000007ff257230 */ /* 0x000fe40000004100 */
[----:B----4-:R-:W-:Y:S01]  /*3f30*/  HADD2.F32 R51, -RZ, R46.H0_H0 ;  /* 0x2000002eff337230 */ /* 0x010fe20000004100 */
[----:B------:R-:W-:Y:S02]  /*3f40*/  PRMT R50, R50, 0x5410, R47 ;  /* 0x0000541032327816 */ /* 0x000fe4000000002f */
[----:B------:R-:W-:Y:S01]  /*3f50*/  LOP3.LUT R47, R11, 0xff, RZ, 0xc0, !PT ;  /* 0x000000ff0b2f7812 */ /* 0x000fe200078ec0ff */
[----:B------:R-:W-:Y:S01]  /*3f60*/  FFMA.FTZ R36, R4, R49, R36 ;  /* 0x0000003104247223 */ /* 0x000fe20000010024 */
[C---:B------:R-:W-:Y:S01]  /*3f70*/  FFMA.FTZ R64, R49.reuse, R53, R64 ;  /* 0x0000003531407223 */ /* 0x040fe20000010040 */
[C---:B------:R-:W-:Y:S01]  /*3f80*/  FFMA.FTZ R58, R49.reuse, R45, R58 ;  /* 0x0000002d313a7223 */ /* 0x040fe2000001003a */
[----:B------:R-:W-:Y:S01]  /*3f90*/  FFMA.FTZ R34, R49, R51, R34 ;  /* 0x0000003331227223 */ /* 0x000fe20000010022 */
[----:B------:R-:W-:-:S02]  /*3fa0*/  HADD2.F32 R49, -RZ, R5.H1_H1 ;  /* 0x30000005ff317230 */ /* 0x000fc40000004100 */
[----:B------:R-:W-:Y:S01]  /*3fb0*/  FFMA.FTZ R35, R4, R37, R35 ;  /* 0x0000002504237223 */ /* 0x000fe20000010023 */
[----:B------:R-:W-:Y:S01]  /*3fc0*/  IADD3 R48, PT, PT, -R30, R47, RZ ;  /* 0x0000002f1e307210 */ /* 0x000fe20007ffe1ff */
[----:B------:R-:W0:Y:S01]  /*3fd0*/  LDS.64 R4, [UR5+0x38] ;  /* 0x00003805ff047984 */ /* 0x000e220008000a00 */
[----:B------:R-:W1:Y:S01]  /*3fe0*/  I2F.F16 R12, R12 ;  /* 0x0000000c000c7306 */ /* 0x000e620000200c00 */
[----:B------:R-:W-:Y:S01]  /*3ff0*/  LEA.HI R47, R13, -R32, RZ, 0x8 ;  /* 0x800000200d2f7211 */ /* 0x000fe200078f40ff */
[----:B------:R-:W-:Y:S01]  /*4000*/  HADD2.F32 R46, -RZ, R7.H1_H1 ;  /* 0x30000007ff2e7230 */ /* 0x000fe20000004100 */
[----:B------:R-:W-:Y:S01]  /*4010*/  LEA.HI R14, R14, -R19, RZ, 0x8 ;  /* 0x800000130e0e7211 */ /* 0x000fe200078f40ff */
[-C--:B------:R-:W-:Y:S01]  /*4020*/  FFMA.FTZ R51, R51, R37.reuse, R6 ;  /* 0x0000002533337223 */ /* 0x080fe20000010006 */
[-C--:B------:R-:W-:Y:S01]  /*4030*/  FFMA.FTZ R53, R53, R37.reuse, R66 ;  /* 0x0000002535357223 */ /* 0x080fe20000010042 */
[----:B------:R-:W2:Y:S01]  /*4040*/  LDS.64 R6, [UR5+0x138] ;  /* 0x00013805ff067984 */ /* 0x000ea20008000a00 */
[----:B------:R-:W-:Y:S01]  /*4050*/  FFMA.FTZ R45, R45, R37, R60 ;  /* 0x000000252d2d7223 */ /* 0x000fe2000001003c */
[----:B------:R-:W3:Y:S08]  /*4060*/  I2F.F16 R47, R47 ;  /* 0x0000002f002f7306 */ /* 0x000ef00000200c00 */
[----:B------:R-:W4:Y:S01]  /*4070*/  I2F.F16 R37, R14 ;  /* 0x0000000e00257306 */ /* 0x000f220000200c00 */
[----:B-1----:R-:W-:Y:S01]  /*4080*/  HADD2.F32 R55, -RZ, R12.H0_H0 ;  /* 0x2000000cff377230 */ /* 0x002fe20000004100 */
[----:B------:R-:W-:-:S02]  /*4090*/  SHF.R.U32.HI R12, RZ, 0x8, R8 ;  /* 0x00000008ff0c7819 */ /* 0x000fc40000011608 */
[----:B------:R-:W-:Y:S02]  /*40a0*/  SHF.R.U32.HI R8, RZ, 0x10, R8 ;  /* 0x00000010ff087819 */ /* 0x000fe40000011608 */
[----:B------:R-:W-:Y:S02]  /*40b0*/  LEA.HI R15, R15, -R30, RZ, 0x8 ;  /* 0x8000001e0f0f7211 */ /* 0x000fe400078f40ff */
[----:B------:R1:W-:Y:S01]  /*40c0*/  I2F.F16 R13, R48 ;  /* 0x00000030000d7306 */ /* 0x0003e20000200c00 */
[----:B---3--:R-:W-:Y:S02]  /*40d0*/  HADD2.F32 R54, -RZ, R47.H0_H0 ;  /* 0x2000002fff367230 */ /* 0x008fe40000004100 */
[----:B------:R-:W-:Y:S01]  /*40e0*/  HADD2 R39, R50, R39 ;  /* 0x0000002732277230 */ /* 0x000fe20000000000 */
[----:B------:R-:W-:Y:S02]  /*40f0*/  LOP3.LUT R50, R8, 0xff, RZ, 0xc0, !PT ;  /* 0x000000ff08327812 */ /* 0x000fe400078ec0ff */
[----:B-1----:R-:W-:Y:S01]  /*4100*/  LOP3.LUT R48, R12, 0xff, RZ, 0xc0, !PT ;  /* 0x000000ff0c307812 */ /* 0x002fe200078ec0ff */
[----:B----4-:R-:W-:Y:S01]  /*4110*/  HADD2.F32 R47, -RZ, R37.H0_H0 ;  /* 0x20000025ff2f7230 */ /* 0x010fe20000004100 */
[----:B------:R-:W1:Y:S02]  /*4120*/  I2F.F16 R42, R42 ;  /* 0x0000002a002a7306 */ /* 0x000e640000200c00 */
[C---:B------:R-:W-:Y:S01]  /*4130*/  IADD3 R48, PT, PT, -R21.reuse, R48, RZ ;  /* 0x0000003015307210 */ /* 0x040fe20007ffe1ff */
[----:B------:R-:W-:Y:S01]  /*4140*/  FFMA.FTZ R8, R54, R46, R45 ;  /* 0x0000002e36087223 */ /* 0x000fe2000001002d */
[----:B------:R-:W-:Y:S01]  /*4150*/  IADD3 R45, PT, PT, -R21, R50, RZ ;  /* 0x00000032152d7210 */ /* 0x000fe20007ffe1ff */
[----:B------:R-:W-:Y:S01]  /*4160*/  FFMA.FTZ R37, R49, R47, R34 ;  /* 0x0000002f31257223 */ /* 0x000fe20000010022 */
[----:B------:R-:W-:-:S02]  /*4170*/  FFMA.FTZ R21, R47, R46, R51 ;  /* 0x0000002e2f157223 */ /* 0x000fc40000010033 */
[----:B------:R-:W3:Y:S01]  /*4180*/  I2F.F16 R15, R15 ;  /* 0x0000000f000f7306 */ /* 0x000ee20000200c00 */
[----:B------:R-:W-:Y:S02]  /*4190*/  LOP3.LUT R47, R9, 0xff, RZ, 0xc0, !PT ;  /* 0x000000ff092f7812 */ /* 0x000fe400078ec0ff */
[----:B------:R-:W-:Y:S01]  /*41a0*/  SHF.R.U32.HI R50, RZ, 0x8, R9 ;  /* 0x00000008ff327819 */ /* 0x000fe20000011609 */
[----:B------:R-:W-:-:S04]  /*41b0*/  HFMA2 R40, R52, 1, 1, R40 ;  /* 0x3c003c0034287831 */ /* 0x000fc80000000028 */
[----:B------:R3:W4:Y:S01]  /*41c0*/  I2F.F16 R14, R48 ;  /* 0x00000030000e7306 */ /* 0x0007220000200c00 */
[----:B------:R-:W-:Y:S02]  /*41d0*/  LEA.HI R52, R11, -R30, RZ, 0x8 ;  /* 0x8000001e0b347211 */ /* 0x000fe400078f40ff */
[----:B------:R-:W-:Y:S02]  /*41e0*/  IADD3 R34, PT, PT, -R32, R47, RZ ;  /* 0x0000002f20227210 */ /* 0x000fe40007ffe1ff */
[----:B------:R-:W-:Y:S02]  /*41f0*/  LOP3.LUT R47, R50, 0xff, RZ, 0xc0, !PT ;  /* 0x000000ff322f7812 */ /* 0x000fe400078ec0ff */
[----:B------:R-:W-:Y:S01]  /*4200*/  SHF.R.U32.HI R51, RZ, 0x10, R9 ;  /* 0x00000010ff337819 */ /* 0x000fe20000011609 */
[----:B------:R0:W-:Y:S01]  /*4210*/  I2F.F16 R12, R52 ;  /* 0x00000034000c7306 */ /* 0x0001e20000200c00 */
[C---:B------:R-:W-:Y:S01]  /*4220*/  FFMA.FTZ R36, R55.reuse, R49, R36 ;  /* 0x0000003137247223 */ /* 0x040fe20000010024 */
[----:B------:R-:W-:Y:S01]  /*4230*/  FFMA.FTZ R35, R55, R46, R35 ;  /* 0x0000002e37237223 */ /* 0x000fe20000010023 */
[----:B------:R-:W-:Y:S01]  /*4240*/  LOP3.LUT R51, R51, 0xff, RZ, 0xc0, !PT ;  /* 0x000000ff33337812 */ /* 0x000fe200078ec0ff */
[----:B-1----:R-:W-:-:S02]  /*4250*/  HADD2.F32 R55, -RZ, R42.H0_H0 ;  /* 0x2000002aff377230 */ /* 0x002fc40000004100 */
[----:B---3--:R-:W-:Y:S01]  /*4260*/  HADD2.F32 R48, -RZ, R15.H0_H0 ;  /* 0x2000000fff307230 */ /* 0x008fe20000004100 */
[C---:B0-----:R-:W-:Y:S01]  /*4270*/  IADD3 R52, PT, PT, -R32.reuse, R47, RZ ;  /* 0x0000002f20347210 */ /* 0x041fe20007ffe1ff */
[----:B------:R-:W-:Y:S01]  /*4280*/  HADD2.F32 R47, -RZ, R4.H0_H0 ;  /* 0x20000004ff2f7230 */ /* 0x000fe20000004100 */
[----:B------:R-:W-:Y:S01]  /*4290*/  IADD3 R50, PT, PT, -R32, R51, RZ ;  /* 0x0000003320327210 */ /* 0x000fe20007ffe1ff */
[----:B----4-:R-:W-:Y:S01]  /*42a0*/  HADD2.F32 R14, -RZ, R14.H0_H0 ;  /* 0x2000000eff0e7230 */ /* 0x010fe20000004100 */
[----:B------:R-:W-:Y:S01]  /*42b0*/  LOP3.LUT R42, R10, 0xff, RZ, 0xc0, !PT ;  /* 0x000000ff0a2a7812 */ /* 0x000fe200078ec0ff */
[----:B------:R-:W-:Y:S02]  /*42c0*/  HADD2.F32 R4, -RZ, R4.H1_H1 ;  /* 0x30000004ff047230 */ /* 0x000fe40000004100 */
[----:B------:R-:W-:Y:S01]  /*42d0*/  FFMA.FTZ R51, R55, R47, R36 ;  /* 0x0000002f37337223 */ /* 0x000fe20000010024 */
[----:B------:R-:W-:Y:S01]  /*42e0*/  LEA.HI R9, R9, -R32, RZ, 0x8 ;  /* 0x8000002009097211 */ /* 0x000fe200078f40ff */
[----:B------:R-:W-:Y:S01]  /*42f0*/  FFMA.FTZ R58, R49, R54, R58 ;  /* 0x00000036313a7223 */ /* 0x000fe2000001003a */
[----:B--2---:R-:W-:-:S02]  /*4300*/  HADD2.F32 R32, -RZ, R6.H0_H0 ;  /* 0x20000006ff207230 */ /* 0x004fc40000004100 */
[----:B------:R-:W-:Y:S01]  /*4310*/  FFMA.FTZ R64, R49, R48, R64 ;  /* 0x0000003031407223 */ /* 0x000fe20000010040 */
[----:B------:R-:W-:Y:S01]  /*4320*/  IADD3 R49, PT, PT, -R19, R42, RZ ;  /* 0x0000002a13317210 */ /* 0x000fe20007ffe1ff */
[----:B------:R-:W-:Y:S01]  /*4330*/  FFMA.FTZ R42, R14, R4, R51 ;  /* 0x000000040e2a7223 */ /* 0x000fe20000010033 */
[--C-:B------:R-:W-:Y:S01]  /*4340*/  SHF.R.U32.HI R51, RZ, 0x10, R10.reuse ;  /* 0x00000010ff337819 */ /* 0x100fe2000001160a */
[----:B------:R-:W-:Y:S01]  /*4350*/  FFMA.FTZ R53, R48, R46, R53 ;  /* 0x0000002e30357223 */ /* 0x000fe20000010035 */
[----:B------:R-:W-:Y:S01]  /*4360*/  SHF.R.U32.HI R48, RZ, 0x8, R11 ;  /* 0x00000008ff307819 */ /* 0x000fe2000001160b */
[----:B------:R-:W-:Y:S01]  /*4370*/  FFMA.FTZ R55, R55, R32, R35 ;  /* 0x0000002037377223 */ /* 0x000fe20000010023 */
[----:B------:R-:W-:Y:S01]  /*4380*/  SHF.R.U32.HI R54, RZ, 0x8, R10 ;  /* 0x00000008ff367819 */ /* 0x000fe2000001160a */
[----:B------:R0:W-:Y:S01]  /*4390*/  I2F.F16 R35, R50 ;  /* 0x0000003200237306 */ /* 0x0001e20000200c00 */
[----:B------:R-:W-:Y:S02]  /*43a0*/  HADD2.F32 R36, -RZ, R6.H1_H1 ;  /* 0x30000006ff247230 */ /* 0x000fe40000004100 */
[----:B------:R-:W-:-:S05]  /*43b0*/  LOP3.LUT R54, R54, 0xff, RZ, 0xc0, !PT ;  /* 0x000000ff36367812 */ /* 0x000fca00078ec0ff */
[----:B------:R-:W1:Y:S01]  /*43c0*/  I2F.F16 R34, R34 ;  /* 0x0000002200227306 */ /* 0x000e620000200c00 */
[----:B0-----:R-:W-:Y:S02]  /*43d0*/  LOP3.LUT R50, R51, 0xff, RZ, 0xc0, !PT ;  /* 0x000000ff33327812 */ /* 0x001fe400078ec0ff */
[----:B------:R-:W-:Y:S02]  /*43e0*/  LOP3.LUT R51, R48, 0xff, RZ, 0xc0, !PT ;  /* 0x000000ff30337812 */ /* 0x000fe400078ec0ff */
[----:B------:R-:W-:Y:S01]  /*43f0*/  SHF.R.U32.HI R48, RZ, 0x10, R11 ;  /* 0x00000010ff307819 */ /* 0x000fe2000001160b */
[----:B------:R-:W-:Y:S01]  /*4400*/  FFMA.FTZ R6, R14, R36, R55 ;  /* 0x000000240e067223 */ /* 0x000fe20000010037 */
[----:B------:R-:W-:Y:S02]  /*4410*/  IADD3 R11, PT, PT, -R30, R51, RZ ;  /* 0x000000331e0b7210 */ /* 0x000fe40007ffe1ff */
[----:B------:R-:W-:Y:S01]  /*4420*/  IADD3 R14, PT, PT, -R19, R54, RZ ;  /* 0x00000036130e7210 */ /* 0x000fe20007ffe1ff */
[----:B------:R-:W0:Y:S01]  /*4430*/  I2F.F16 R49, R49 ;  /* 0x0000003100317306 */ /* 0x000e220000200c00 */
[----:B------:R-:W-:-:S02]  /*4440*/  LOP3.LUT R51, R48, 0xff, RZ, 0xc0, !PT ;  /* 0x000000ff30337812 */ /* 0x000fc400078ec0ff */
[----:B------:R-:W-:Y:S02]  /*4450*/  IADD3 R46, PT, PT, -R19, R50, RZ ;  /* 0x00000032132e7210 */ /* 0x000fe40007ffe1ff */
[----:B------:R-:W-:-:S03]  /*4460*/  IADD3 R30, PT, PT, -R30, R51, RZ ;  /* 0x000000331e1e7210 */ /* 0x000fc60007ffe1ff */
[----:B------:R-:W2:Y:S01]  /*4470*/  I2F.F16 R15, R52 ;  /* 0x00000034000f7306 */ /* 0x000ea20000200c00 */
[----:B-1----:R-:W-:-:S07]  /*4480*/  HADD2.F32 R51, -RZ, R34.H0_H0 ;  /* 0x20000022ff337230 */ /* 0x002fce0000004100 */
[----:B------:R-:W1:Y:S01]  /*4490*/  I2F.F16 R11, R11 ;  /* 0x0000000b000b7306 */ /* 0x000e620000200c00 */
[----:B------:R-:W-:-:S07]  /*44a0*/  LEA.HI R10, R10, -R19, RZ, 0x8 ;  /* 0x800000130a0a7211 */ /* 0x000fce00078f40ff */
[----:B------:R-:W3:Y:S01]  /*44b0*/  I2F.F16 R14, R14 ;  /* 0x0000000e000e7306 */ /* 0x000ee20000200c00 */
[----:B------:R-:W-:Y:S01]  /*44c0*/  FFMA.FTZ R19, R47, R51, R58 ;  /* 0x000000332f137223 */ /* 0x000fe2000001003a */
[----:B------:R-:W-:Y:S01]  /*44d0*/  @!P0 IADD3 R48, PT, PT, R23, 0x1, RZ ;  /* 0x0000000117308810 */ /* 0x000fe20007ffe0ff */
[----:B------:R-:W-:-:S05]  /*44e0*/  FFMA.FTZ R51, R51, R32, R8 ;  /* 0x0000002033337223 */ /* 0x000fca0000010008 */
[----:B------:R-:W4:Y:S01]  /*44f0*/  I2F.F16 R30, R30 ;  /* 0x0000001e001e7306 */ /* 0x000f220000200c00 */
[----:B------:R-:W-:Y:S02]  /*4500*/  HADD2.F32 R8, -RZ, R13.H0_H0 ;  /* 0x2000000dff087230 */ /* 0x000fe40000004100 */
[----:B0-----:R-:W-:-:S05]  /*4510*/  HADD2.F32 R34, -RZ, R49.H0_H0 ;  /* 0x20000031ff227230 */ /* 0x001fca0000004100 */
[----:B------:R-:W0:Y:S01]  /*4520*/  I2F.F16 R46, R46 ;  /* 0x0000002e002e7306 */ /* 0x000e220000200c00 */
[----:B------:R-:W-:-:S07]  /*4530*/  @!P0 MOV R23, R48 ;  /* 0x0000003000178202 */ /* 0x000fce0000000f00 */
[----:B------:R-:W0:Y:S01]  /*4540*/  I2F.F16 R45, R45 ;  /* 0x0000002d002d7306 */ /* 0x000e220000200c00 */
[----:B--2---:R-:W-:Y:S02]  /*4550*/  HADD2.F32 R48, -RZ, R15.H0_H0 ;  /* 0x2000000fff307230 */ /* 0x004fe40000004100 */
[C---:B------:R-:W-:Y:S01]  /*4560*/  FFMA.FTZ R13, R47.reuse, R8, R64 ;  /* 0x000000082f0d7223 */ /* 0x040fe20000010040 */
[----:B-1----:R-:W-:Y:S02]  /*4570*/  HADD2.F32 R11, -RZ, R11.H0_H0 ;  /* 0x2000000bff0b7230 */ /* 0x002fe40000004100 */
[----:B------:R-:W-:Y:S01]  /*4580*/  FFMA.FTZ R52, R47, R34, R37 ;  /* 0x000000222f347223 */ /* 0x000fe20000010025 */
[----:B---3--:R-:W-:Y:S01]  /*4590*/  HADD2.F32 R15, -RZ, R14.H0_H0 ;  /* 0x2000000eff0f7230 */ /* 0x008fe20000004100 */
[----:B------:R-:W1:Y:S01]  /*45a0*/  I2F.F16 R9, R9 ;  /* 0x0000000900097306 */ /* 0x000e620000200c00 */
[----:B------:R-:W-:Y:S01]  /*45b0*/  FFMA.FTZ R14, R4, R11, R13 ;  /* 0x0000000b040e7223 */ /* 0x000fe2000001000d */
[----:B------:R-:W-:-:S02]  /*45c0*/  HADD2.F32 R55, -RZ, R5.H0_H0 ;  /* 0x20000005ff377230 */ /* 0x000fc40000004100 */
[----:B------:R-:W-:-:S04]  /*45d0*/  FFMA.FTZ R13, R4, R15, R52 ;  /* 0x0000000f040d7223 */ /* 0x000fc80000010034 */
[----:B------:R-:W2:Y:S01]  /*45e0*/  I2F.F16 R10, R10 ;  /* 0x0000000a000a7306 */ /* 0x000ea20000200c00 */
[----:B----4-:R-:W-:Y:S02]  /*45f0*/  HADD2.F32 R30, -RZ, R30.H0_H0 ;  /* 0x2000001eff1e7230 */ /* 0x010fe40000004100 */
[----:B------:R-:W-:Y:S01]  /*4600*/  FFMA.FTZ R52, R8, R32, R53 ;  /* 0x0000002008347223 */ /* 0x000fe20000010035 */
[----:B0-----:R-:W-:Y:S02]  /*4610*/  HADD2.F32 R46, -RZ, R46.H0_H0 ;  /* 0x2000002eff2e7230 */ /* 0x001fe40000004100 */
[----:B------:R-:W-:Y:S01]  /*4620*/  FFMA.FTZ R19, R4, R48, R19 ;  /* 0x0000003004137223 */ /* 0x000fe20000010013 */
[----:B------:R-:W-:Y:S02]  /*4630*/  HADD2.F32 R57, -RZ, R45.H0_H0 ;  /* 0x2000002dff397230 */ /* 0x000fe40000004100 */
[----:B------:R-:W-:Y:S01]  /*4640*/  FFMA.FTZ R32, R34, R32, R21 ;  /* 0x0000002022207223 */ /* 0x000fe20000010015 */
[----:B------:R-:W-:-:S02]  /*4650*/  HADD2.F32 R50, -RZ, R35.H0_H0 ;  /* 0x20000023ff327230 */ /* 0x000fc40000004100 */
[----:B------:R-:W-:Y:S01]  /*4660*/  FFMA.FTZ R51, R48, R36, R51 ;  /* 0x0000002430337223 */ /* 0x000fe20000010033 */
[----:B------:R-:W-:Y:S02]  /*4670*/  HADD2.F32 R45, -RZ, R7.H0_H0 ;  /* 0x20000007ff2d7230 */ /* 0x000fe40000004100 */
[----:B------:R-:W-:Y:S01]  /*4680*/  FFMA.FTZ R4, R55, R30, R14 ;  /* 0x0000001e37047223 */ /* 0x000fe2000001000e */
[----:B------:R-:W-:Y:S01]  /*4690*/  FFMA.FTZ R21, R11, R36, R52 ;  /* 0x000000240b157223 */ /* 0x000fe20000010034 */
[----:B------:R-:W-:Y:S02]  /*46a0*/  HADD2.F32 R5, -RZ, R5.H1_H1 ;  /* 0x30000005ff057230 */ /* 0x000fe40000004100 */
[----:B------:R-:W-:Y:S01]  /*46b0*/  FFMA.FTZ R14, R55, R46, R13 ;  /* 0x0000002e370e7223 */ /* 0x000fe2000001000d */
[----:B------:R-:W-:Y:S02]  /*46c0*/  HADD2.F32 R11, -RZ, R44.H0_H0 ;  /* 0x2000002cff0b7230 */ /* 0x000fe40000004100 */
[----:B------:R-:W-:Y:S01]  /*46d0*/  FFMA.FTZ R42, R57, R55, R42 ;  /* 0x00000037392a7223 */ /* 0x000fe2000001002a */
[----:B------:R-:W-:Y:S01]  /*46e0*/  FFMA.FTZ R8, R55, R50, R19 ;  /* 0x0000003237087223 */ /* 0x000fe20000010013 */
[----:B------:R-:W-:-:S02]  /*46f0*/  HADD2.F32 R7, -RZ, R7.H1_H1 ;  /* 0x30000007ff077230 */ /* 0x000fc40000004100 */
[----:B------:R-:W-:Y:S01]  /*4700*/  FFMA.FTZ R15, R15, R36, R32 ;  /* 0x000000240f0f7223 */ /* 0x000fe20000010020 */
[----:B-1----:R-:W-:Y:S02]  /*4710*/  HADD2.F32 R13, -RZ, R9.H0_H0 ;  /* 0x20000009ff0d7230 */ /* 0x002fe40000004100 */
[-C--:B------:R-:W-:Y:S01]  /*4720*/  FFMA.FTZ R6, R57, R45.reuse, R6 ;  /* 0x0000002d39067223 */ /* 0x080fe20000010006 */
[----:B------:R-:W-:Y:S01]  /*4730*/  FFMA.FTZ R50, R50, R45, R51 ;  /* 0x0000002d32327223 */ /* 0x000fe20000010033 */
[----:B------:R-:W-:Y:S02]  /*4740*/  HADD2.F32 R12, -RZ, R12.H0_H0 ;  /* 0x2000000cff0c7230 */ /* 0x000fe40000004100 */
[----:B------:R-:W-:Y:S01]  /*4750*/  FFMA.FTZ R9, R11, R5, R42 ;  /* 0x000000050b097223 */ /* 0x000fe2000001002a */
[----:B--2---:R-:W-:Y:S02]  /*4760*/  HADD2.F32 R19, -RZ, R10.H0_H0 ;  /* 0x2000000aff137230 */ /* 0x004fe40000004100 */
[-C--:B------:R-:W-:Y:S01]  /*4770*/  FFMA.FTZ R21, R30, R45.reuse, R21 ;  /* 0x0000002d1e157223 */ /* 0x080fe20000010015 */
[----:B------:R-:W-:Y:S01]  /*4780*/  FFMA.FTZ R46, R46, R45, R15 ;  /* 0x0000002d2e2e7223 */ /* 0x000fe2000001000f */
[----:B------:R-:W-:Y:S01]  /*4790*/  FFMA.FTZ R8, R5, R13, R8 ;  /* 0x0000000d05087223 */ /* 0x000fe20000010008 */
[-C--:B------:R-:W-:Y:S01]  /*47a0*/  FFMA.FTZ R11, R11, R7.reuse, R6 ;  /* 0x000000070b0b7223 */ /* 0x080fe20000010006 */
[----:B------:R-:W-:Y:S01]  /*47b0*/  FFMA.FTZ R50, R13, R7, R50 ;  /* 0x000000070d327223 */ /* 0x000fe20000010032 */
[C---:B------:R-:W-:Y:S01]  /*47c0*/  FFMA.FTZ R4, R5.reuse, R12, R4 ;  /* 0x0000000c05047223 */ /* 0x040fe20000010004 */
[----:B------:R-:W-:Y:S01]  /*47d0*/  IADD3 R28, PT, PT, R28, 0x20, RZ ;  /* 0x000000201c1c7810 */ /* 0x000fe20007ffe0ff */
[----:B------:R-:W-:Y:S01]  /*47e0*/  FFMA.FTZ R14, R5, R19, R14 ;  /* 0x00000013050e7223 */ /* 0x000fe2000001000e */
[-C--:B------:R-:W-:Y:S01]  /*47f0*/  FFMA.FTZ R12, R12, R7.reuse, R21 ;  /* 0x000000070c0c7223 */ /* 0x080fe20000010015 */
[----:B------:R-:W-:Y:S01]  /*4800*/  FFMA.FTZ R46, R19, R7, R46 ;  /* 0x00000007132e7223 */ /* 0x000fe2000001002e */
[C---:B------:R-:W-:Y:S01]  /*4810*/  FMUL.FTZ R9, R38.reuse, R9 ;  /* 0x0000000926097220 */ /* 0x040fe20000410000 */
[C---:B------:R-:W-:Y:S01]  /*4820*/  FMUL.FTZ R8, R31.reuse, R8 ;  /* 0x000000081f087220 */ /* 0x040fe20000410000 */
[----:B------:R-:W-:Y:S01]  /*4830*/  FMUL.FTZ R11, R38, R11 ;  /* 0x0000000b260b7220 */ /* 0x000fe20000410000 */
[----:B------:R-:W-:Y:S01]  /*4840*/  FMUL.FTZ R50, R31, R50 ;  /* 0x000000321f327220 */ /* 0x000fe20000410000 */
[----:B------:R-:W-:Y:S01]  /*4850*/  ISETP.GE.U32.AND P1, PT, R28, R16, PT ;  /* 0x000000101c00720c */ /* 0x000fe20003f26070 */
[C---:B------:R-:W-:Y:S01]  /*4860*/  FMUL.FTZ R4, R33.reuse, R4 ;  /* 0x0000000421047220 */ /* 0x040fe20000410000 */
[----:B------:R-:W-:Y:S01]  /*4870*/  FMUL.FTZ R12, R33, R12 ;  /* 0x0000000c210c7220 */ /* 0x000fe20000410000 */
        /* <DEDUP_REMOVED lines=23> */
.L_x_1696:
        /* <DEDUP_REMOVED lines=10> */
.L_x_1701:
[----:B------:R-:W0:Y:S02]  /*4a90*/  LDS R4, [R0] ;  /* 0x0000000000047984 */ /* 0x000e240000000800 */
[----:B0-----:R-:W-:-:S05]  /*4aa0*/  HFMA2 R5, R4, 1, 1, R41 ;  /* 0x3c003c0004057831 */ /* 0x001fca0000000029 */
[----:B------:R-:W0:Y:S02]  /*4ab0*/  ATOMS.CAST.SPIN P0, [R0], R4, R5 ;  /* 0x000000040000758d */ /* 0x000e240001800005 */
[----:B0-----:R-:W-:Y:S05]  /*4ac0*/  @!P0 BRA `(.L_x_1701) ;  /* 0xfffffffc00f08947 */ /* 0x001fea000383ffff */
[----:B------:R-:W-:Y:S05]  /*4ad0*/  BRA `(.L_x_1699) ;  /* 0x00000000000c7947 */ /* 0x000fea0003800000 */
.L_x_1700:
[----:B------:R-:W2:Y:S02]  /*4ae0*/  LD.E R0, desc[UR8][R6.64] ;  /* 0x0000000806007980 */ /* 0x000ea4000c101900 */
[----:B--2---:R-:W-:-:S05]  /*4af0*/  IADD3 R5, PT, PT, R41, R0, RZ ;  /* 0x0000000029057210 */ /* 0x004fca0007ffe0ff */
[----:B------:R0:W-:Y:S02]  /*4b00*/  ST.E desc[UR8][R6.64], R5 ;  /* 0x0000000506007985 */ /* 0x0001e4000c101908 */
.L_x_1699:
[----:B------:R-:W-:Y:S05]  /*4b10*/  BSYNC.RECONVERGENT B0 ;  /* 0x0000000000007941 */ /* 0x000fea0003800200 */
.L_x_1698:
[----:B------:R1:W-:Y:S01]  /*4b20*/  ATOM.E.ADD.F16x2.RN.STRONG.GPU P0, RZ, desc[UR8][R6.64+0x4], R42 ;  /* 0x8000042a06ff79a2 */ /* 0x0003e2000c10e108 */
[----:B------:R-:W-:Y:S04]  /*4b30*/  BSSY.RECONVERGENT B0, `(.L_x_1702) ;  /* 0x000000e000007945 */ /* 0x000fe80003800200 */
[----:B-1----:R-:W-:Y:S05]  /*4b40*/  @P0 BRA `(.L_x_1703) ;  /* 0x0000000000300947 */ /* 0x002fea0003800000 */
[----:B------:R-:W1:Y:S02]  /*4b50*/  QSPC.E.S P0, RZ, [R6+0x4] ;  /* 0x0000040006ff73aa */ /* 0x000e640000000500 */
[----:B-1----:R-:W-:Y:S05]  /*4b60*/  @!P0 BRA `(.L_x_1704) ;  /* 0x00000000001c8947 */ /* 0x002fea0003800000 */
[----:B------:R-:W-:-:S04]  /*4b70*/  MOV R4, R6 ;  /* 0x0000000600047202 */ /* 0x000fc80000000f00 */
[----:B------:R-:W-:-:S07]  /*4b80*/  MOV R0, R4 ;  /* 0x0000000400007202 */ /* 0x000fce0000000f00 */
.L_x_1705:
[----:B------:R-:W0:Y:S02]  /*4b90*/  LDS R4, [R0+0x4] ;  /* 0x0000040000047984 */ /* 0x000e240000000800 */
[----:B0-----:R-:W-:-:S05]  /*4ba0*/  HADD2 R5, R4, R42 ;  /* 0x0000002a04057230 */ /* 0x001fca0000000000 */
[----:B------:R-:W0:Y:S02]  /*4bb0*/  ATOMS.CAST.SPIN P0, [R0+0x4], R4, R5 ;  /* 0x000004040000758d */ /* 0x000e240001800005 */
[----:B0-----:R-:W-:Y:S05]  /*4bc0*/  @!P0 BRA `(.L_x_1705) ;  /* 0xfffffffc00f08947 */ /* 0x001fea000383ffff */
[----:B------:R-:W-:Y:S05]  /*4bd0*/  BRA `(.L_x_1703) ;  /* 0x00000000000c7947 */ /* 0x000fea0003800000 */
.L_x_1704:
[----:B------:R-:W0:Y:S02]  /*4be0*/  LD.E R0, desc[UR8][R6.64+0x4] ;  /* 0x0000040806007980 */ /* 0x000e24000c101900 */
[----:B0-----:R-:W-:-:S05]  /*4bf0*/  IADD3 R5, PT, PT, R42, R0, RZ ;  /* 0x000000002a057210 */ /* 0x001fca0007ffe0ff */
[----:B------:R1:W-:Y:S02]  /*4c00*/  ST.E desc[UR8][R6.64+0x4], R5 ;  /* 0x0000040506007985 */ /* 0x0003e4000c101908 */
.L_x_1703:
[----:B------:R-:W-:Y:S05]  /*4c10*/  BSYNC.RECONVERGENT B0 ;  /* 0x0000000000007941 */ /* 0x000fea0003800200 */
.L_x_1702:
        /* <DEDUP_REMOVED lines=8> */
.L_x_1709:
[----:B------:R-:W0:Y:S02]  /*4ca0*/  LDS R2, [R0] ;  /* 0x0000000000027984 */ /* 0x000e240000000800 */
[----:B0-----:R-:W-:-:S05]  /*4cb0*/  HFMA2 R3, R2, 1, 1, R40 ;  /* 0x3c003c0002037831 */ /* 0x001fca0000000028 */
[----:B------:R-:W0:Y:S02]  /*4cc0*/  ATOMS.CAST.SPIN P0, [R0], R2, R3 ;  /* 0x000000020000758d */ /* 0x000e240001800003 */
[----:B0-----:R-:W-:Y:S05]  /*4cd0*/  @!P0 BRA `(.L_x_1709) ;  /* 0xfffffffc00f08947 */ /* 0x001fea000383ffff */
[----:B------:R-:W-:Y:S05]  /*4ce0*/  BRA `(.L_x_1707) ;  /* 0x00000000000c7947 */ /* 0x000fea0003800000 */
.L_x_1708:
[----:B------:R-:W2:Y:S02]  /*4cf0*/  LD.E R0, desc[UR8][R6.64] ;  /* 0x0000000806007980 */ /* 0x000ea4000c101900 */
[----:B--2---:R-:W-:-:S05]  /*4d00*/  IADD3 R3, PT, PT, R40, R0, RZ ;  /* 0x0000000028037210 */ /* 0x004fca0007ffe0ff */
[----:B------:R0:W-:Y:S02]  /*4d10*/  ST.E desc[UR8][R6.64], R3 ;  /* 0x0000000306007985 */ /* 0x0001e4000c101908 */
.L_x_1707:
[----:B------:R-:W-:Y:S05]  /*4d20*/  BSYNC.RECONVERGENT B0 ;  /* 0x0000000000007941 */ /* 0x000fea0003800200 */
.L_x_1706:
[----:B------:R1:W-:Y:S02]  /*4d30*/  ATOM.E.ADD.F16x2.RN.STRONG.GPU P0, RZ, desc[UR8][R6.64+0x4], R39 ;  /* 0x8000042706ff79a2 */ /* 0x0003e4000c10e108 */
[----:B-1----:R-:W-:Y:S05]  /*4d40*/  @P0 EXIT ;  /* 0x000000000000094d */ /* 0x002fea0003800000 */
[----:B------:R-:W1:Y:S02]  /*4d50*/  QSPC.E.S P0, RZ, [R6+0x4] ;  /* 0x0000040006ff73aa */ /* 0x000e640000000500 */
[----:B-1----:R-:W-:Y:S05]  /*4d60*/  @!P0 BRA `(.L_x_1710) ;  /* 0x00000000001c8947 */ /* 0x002fea0003800000 */
[----:B------:R-:W-:-:S04]  /*4d70*/  MOV R2, R6 ;  /* 0x0000000600027202 */ /* 0x000fc80000000f00 */
[----:B------:R-:W-:-:S07]  /*4d80*/  MOV R0, R2 ;  /* 0x0000000200007202 */ /* 0x000fce0000000f00 */
.L_x_1711:
[----:B------:R-:W0:Y:S02]  /*4d90*/  LDS R2, [R0+0x4] ;  /* 0x0000040000027984 */ /* 0x000e240000000800 */
[----:B0-----:R-:W-:-:S05]  /*4da0*/  HADD2 R3, R2, R39 ;  /* 0x0000002702037230 */ /* 0x001fca0000000000 */
[----:B------:R-:W0:Y:S02]  /*4db0*/  ATOMS.CAST.SPIN P0, [R0+0x4], R2, R3 ;  /* 0x000004020000758d */ /* 0x000e240001800003 */
[----:B0-----:R-:W-:Y:S05]  /*4dc0*/  @!P0 BRA `(.L_x_1711) ;  /* 0xfffffffc00f08947 */ /* 0x001fea000383ffff */
[----:B------:R-:W-:Y:S05]  /*4dd0*/  EXIT ;  /* 0x000000000000794d */ /* 0x000fea0003800000 */
.L_x_1710:
[----:B------:R-:W0:Y:S02]  /*4de0*/  LD.E R0, desc[UR8][R6.64+0x4] ;  /* 0x0000040806007980 */ /* 0x000e24000c101900 */
[----:B0-----:R-:W-:-:S05]  /*4df0*/  IADD3 R3, PT, PT, R39, R0, RZ ;  /* 0x0000000027037210 */ /* 0x001fca0007ffe0ff */
[----:B------:R-:W-:Y:S01]  /*4e00*/  ST.E desc[UR8][R6.64+0x4], R3 ;  /* 0x0000040306007985 */ /* 0x000fe2000c101908 */
[----:B------:R-:W-:Y:S05]  /*4e10*/  EXIT ;  /* 0x000000000000794d */ /* 0x000fea0003800000 */
.L_x_1712:
        /* <DEDUP_REMOVED lines=14> */
.L_x_1881:


//--------------------- .text._ZN4vllm4gptq33gemm_half_q_half_gptq_4bit_kernelILb1ELi2EEEvPK6__halfPKjS6_S4_PS2_iiiibPKi --------------------------
	.section	.text._ZN4vllm4gptq33gemm_half_q_half_gptq_4bit_kernelILb1ELi2EEEvPK6__halfPKjS6_S4_PS2_iiiibPKi,"ax",@progbits
	.align	128
        .global         _ZN4vllm4gptq33gemm_half_q_half_gptq_4bit_kernelILb1ELi2EEEvPK6__halfPKjS6_S4_PS2_iiiibPKi
        .type           _ZN4vllm4gptq33gemm_half_q_half_gptq_4bit_kernelILb1ELi2EEEvPK6__halfPKjS6_S4_PS2_iiiibPKi,@function
        .size           _ZN4vllm4gptq33gemm_half_q_half_gptq_4bit_kernelILb1ELi2EEEvPK6__halfPKjS6_S4_PS2_iiiibPKi,(.L_x_1882 - _ZN4vllm4gptq33gemm_half_q_half_gptq_4bit_kernelILb1ELi2EEEvPK6__halfPKjS6_S4_PS2_iiiibPKi)
        .other          _ZN4vllm4gptq33gemm_half_q_half_gptq_4bit_kernelILb1ELi2EEEvPK6__halfPKjS6_S4_PS2_iiiibPKi,@"STO_CUDA_ENTRY STV_DEFAULT"
_ZN4vllm4gptq33gemm_half_q_half_gptq_4bit_kernelILb1ELi2EEEvPK6__halfPKjS6_S4_PS2_iiiibPKi:
.text._ZN4vllm4gptq33gemm_half_q_half_gptq_4bit_kernelILb1ELi2EEEvPK6__halfPKjS6_S4_PS2_iiiibPKi:
        /* <DEDUP_REMOVED lines=9> */
[----:B-----5:R-:W-:-:S03]  /*0090*/  USHF.L.U32 UR4, UR4, 0x1, URZ ;  /* 0x0000000104047899 */ /* 0x020fc600080006ff */
[C---:B---3--:R-:W-:Y:S02]  /*00a0*/  IADD3 R0, PT, PT, R32.reuse, R7, RZ ;  /* 0x0000000720007210 */ /* 0x048fe40007ffe0ff */
[----:B-1----:R-:W-:-:S04]  /*00b0*/  VIADDMNMX.U32 R33, R32, 0x80, R3, PT ;  /* 0x0000008020217846 */ /* 0x002fc80003800003 */
[----:B------:R-:W-:-:S13]  /*00c0*/  ISETP.GE.U32.AND P0, PT, R0, R33, PT ;  /* 0x000000210000720c */ /* 0x000fda0003f06070 */
[----:B--2-4-:R-:W-:Y:S05]  /*00d0*/  @P0 BRA `(.L_x_1714) ;  /* 0x0000000000a80947 */ /* 0x014fea0003800000 */
[----:B------:R-:W0:Y:S02]  /*00e0*/  LDC.64 R14, c[0x0][0x3c0] ;  /* 0x0000f000ff0e7b82 */ /* 0x000e240000000a00 */
[----:B0-----:R-:W-:-:S04]  /*00f0*/  ISETP.NE.U32.AND P0, PT, R14, RZ, PT ;  /* 0x000000ff0e00720c */ /* 0x001fc80003f05070 */
[----:B------:R-:W-:-:S13]  /*0100*/  ISETP.NE.AND.EX P0, PT, R15, RZ, PT, P0 ;  /* 0x000000ff0f00720c */ /* 0x000fda0003f05300 */
[----:B------:R-:W0:Y:S01]  /*0110*/  @!P0 LDC.64 R16, c[0x0][0x380] ;  /* 0x0000e000ff108b82 */ /* 0x000e220000000a00 */
[----:B------:R-:W-:-:S05]  /*0120*/  @!P0 IMAD R2, R3, UR4, RZ ;  /* 0x0000000403028c24 */ /* 0x000fca000f8e02ff */
[----:B------:R-:W-:Y:S02]  /*0130*/  @!P0 IADD3 R9, PT, PT, R2, R3, RZ ;  /* 0x0000000302098210 */ /* 0x000fe40007ffe0ff */
[C---:B------:R-:W-:Y:S02]  /*0140*/  @!P0 IADD3 R11, P2, PT, R0.reuse, R2, RZ ;  /* 0x00000002000b8210 */ /* 0x040fe40007f5e0ff */
[----:B------:R-:W-:Y:S02]  /*0150*/  @!P0 IADD3 R6, P1, PT, R0, R9, RZ ;  /* 0x0000000900068210 */ /* 0x000fe40007f3e0ff */
[----:B------:R-:W-:Y:S02]  /*0160*/  @!P0 LEA.HI.X.SX32 R12, R2, RZ, 0x1, P2 ;  /* 0x000000ff020c8211 */ /* 0x000fe400010f0eff */
[----:B------:R-:W-:Y:S02]  /*0170*/  @!P0 LEA.HI.X.SX32 R2, R9, RZ, 0x1, P1 ;  /* 0x000000ff09028211 */ /* 0x000fe400008f0eff */
[----:B0-----:R-:W-:-:S02]  /*0180*/  @!P0 LEA R8, P2, R11, R16, 0x1 ;  /* 0x000000100b088211 */ /* 0x001fc400078408ff */
[C---:B------:R-:W-:Y:S02]  /*0190*/  @!P0 LEA R10, P1, R6.reuse, R16, 0x1 ;  /* 0x00000010060a8211 */ /* 0x040fe400078208ff */
        /* <DEDUP_REMOVED lines=22> */
[C---:B-1----:R-:W-:Y:S02]  /*0300*/  LEA R10, P0, R11.reuse, UR6, 0x1 ;  /* 0x000000060b0a7c11 */ /* 0x042fe4000f8008ff */
[C---:B------:R-:W-:Y:S02]  /*0310*/  LEA R12, P1, R6.reuse, UR6, 0x1 ;  /* 0x00000006060c7c11 */ /* 0x040fe4000f8208ff */
[----:B------:R-:W-:Y:S02]  /*0320*/  LEA.HI.X R11, R11, UR7, R14, 0x1, P0 ;  /* 0x000000070b0b7c11 */ /* 0x000fe400080f0c0e */
[----:B------:R-:W-:-:S04]  /*0330*/  LEA.HI.X R13, R6, UR7, R13, 0x1, P1 ;  /* 0x00000007060d7c11 */ /* 0x000fc800088f0c0d */
[----:B------:R-:W2:Y:S04]  /*0340*/  LDG.E.U16.CONSTANT R11, desc[UR8][R10.64] ;  /* 0x000000080a0b7981 */ /* 0x000ea8000c1e9500 */
[----:B------:R-:W3:Y:S04]  /*0350*/  LDG.E.U16.CONSTANT R13, desc[UR8][R12.64] ;  /* 0x000000080c0d7981 */ /* 0x000ee8000c1e9500 */
[----:B--2---:R1:W-:Y:S04]  /*0360*/  STS.U16 [R2], R11 ;  /* 0x0000000b02007388 */ /* 0x0043e80000000400 */
[----:B---3--:R1:W-:Y:S02]  /*0370*/  STS.U16 [R2+0x100], R13 ;  /* 0x0001000d02007388 */ /* 0x0083e40000000400 */
.L_x_1714:
[----:B------:R-:W-:Y:S05]  /*0380*/  BSYNC.RECONVERGENT B0 ;  /* 0x0000000000007941 */ /* 0x000fea0003800200 */
.L_x_1713:
[----:B------:R-:W2:Y:S01]  /*0390*/  LDCU UR5, c[0x0][0x3ac] ;  /* 0x00007580ff0577ac */ /* 0x000ea20008000800 */
[----:B------:R-:W-:-:S04]  /*03a0*/  LEA R4, R4, R7, 0x7 ;  /* 0x0000000704047211 */ /* 0x000fc800078e38ff */
[----:B------:R-:W-:Y:S02]  /*03b0*/  SHF.L.U32 R31, R4, 0x2, RZ ;  /* 0x00000002041f7819 */ /* 0x000fe400000006ff */
        /* <DEDUP_REMOVED lines=57> */
[----:B-1----:R-:W-:Y:S01]  /*0750*/  UPRMT UR5, UR5, 0x8880, URZ ;  /* 0x0000888005057896 */ /* 0x002fe200080000ff */
[----:B------:R-:W-:Y:S01]  /*0760*/  LOP3.LUT R30, R30, 0x10, RZ, 0xc0, !PT ;  /* 0x000000101e1e7812 */ /* 0x000fe200078ec0ff */
[----:B------:R-:W0:Y:S03]  /*0770*/  LDC.64 R12, c[0x0][0x398] ;  /* 0x0000e600ff0c7b82 */ /* 0x000e260000000a00 */
[----:B------:R-:W3:Y:S01]  /*0780*/  LDG.E.CONSTANT R11, desc[UR8][R10.64] ;  /* 0x000000080a0b7981 */ /* 0x000ee2000c1e9900 */
[----:B------:R-:W-:Y:S01]  /*0790*/  UISETP.NE.AND UP0, UPT, UR5, URZ, UPT ;  /* 0x000000ff0500728c */ /* 0x000fe2000bf05270 */
[----:B------:R-:W-:Y:S01]  /*07a0*/  IMAD R5, R5, R34, RZ ;  /* 0x0000002205057224 */ /* 0x000fe200078e02ff */
[----:B------:R-:W-:Y:S01]  /*07b0*/  SHF.R.S32.HI R17, RZ, 0x1f, R31 ;  /* 0x0000001fff117819 */ /* 0x000fe2000001141f */
[----:B------:R-:W-:Y:S01]  /*07c0*/  I2F.F16 R28, -0x40 ;  /* 0xffffffc0001c7906 */ /* 0x000fe20000200c00 */
[----:B------:R-:W-:Y:S01]  /*07d0*/  USEL UR7, URZ, 0x1, UP0 ;  /* 0x00000001ff077887 */ /* 0x000fe20008000000 */
[----:B------:R-:W-:Y:S01]  /*07e0*/  HFMA2 R35, -RZ, RZ, 0, 0 ;  /* 0x00000000ff237431 */ /* 0x000fe200000001ff */
[----:B------:R-:W-:-:S02]  /*07f0*/  CS2R R36, SRZ ;  /* 0x0000000000247805 */ /* 0x000fc4000001ff00 */
[----:B------:R-:W-:Y:S02]  /*0800*/  CS2R R38, SRZ ;  /* 0x0000000000267805 */ /* 0x000fe4000001ff00 */
[----:B------:R-:W-:Y:S02]  /*0810*/  MOV R42, RZ ;  /* 0x000000ff002a7202 */ /* 0x000fe40000000f00 */
[----:B------:R-:W-:Y:S01]  /*0820*/  CS2R R40, SRZ ;  /* 0x0000000000287805 */ /* 0x000fe2000001ff00 */
[----:B------:R-:W-:Y:S01]  /*0830*/  BAR.SYNC.DEFER_BLOCKING 0x0 ;  /* 0x0000000000007b1d */ /* 0x000fe20000010000 */
[----:B---3--:R-:W-:-:S04]  /*0840*/  SHF.R.U32.HI R4, RZ, R30, R11 ;  /* 0x0000001eff047219 */ /* 0x008fc8000001160b */
[----:B------:R-:W-:Y:S02]  /*0850*/  LOP3.LUT R0, R4, 0xf, RZ, 0xc0, !PT ;  /* 0x0000000f04007812 */ /* 0x000fe400078ec0ff */
[--C-:B------:R-:W-:Y:S02]  /*0860*/  SHF.R.U32.HI R6, RZ, 0x4, R4.reuse ;  /* 0x00000004ff067819 */ /* 0x100fe40000011604 */
[----:B------:R-:W-:Y:S02]  /*0870*/  IADD3 R7, PT, PT, R0, UR7, RZ ;  /* 0x0000000700077c10 */ /* 0x000fe4000fffe0ff */
[----:B------:R-:W-:Y:S02]  /*0880*/  SHF.L.U32 R0, R5, 0x4, RZ ;  /* 0x0000000405007819 */ /* 0x000fe400000006ff */
[----:B------:R-:W-:Y:S01]  /*0890*/  SHF.R.U32.HI R5, RZ, 0x8, R4 ;  /* 0x00000008ff057819 */ /* 0x000fe20000011604 */
[----:B------:R-:W1:Y:S01]  /*08a0*/  I2F.F16 R11, R7 ;  /* 0x00000007000b7306 */ /* 0x000e620000200c00 */
[----:B------:R-:W-:-:S02]  /*08b0*/  IADD3 R55, P0, PT, R31, R0, RZ ;  /* 0x000000001f377210 */ /* 0x000fc40007f1e0ff */
[----:B------:R-:W-:Y:S02]  /*08c0*/  SHF.R.U32.HI R4, RZ, 0xc, R4 ;  /* 0x0000000cff047819 */ /* 0x000fe40000011604 */
[----:B------:R-:W-:Y:S02]  /*08d0*/  LOP3.LUT R5, R5, 0xf, RZ, 0xc0, !PT ;  /* 0x0000000f05057812 */ /* 0x000fe400078ec0ff */
[----:B------:R-:W-:Y:S02]  /*08e0*/  LEA.HI.X.SX32 R8, R0, R17, 0x1, P0 ;  /* 0x0000001100087211 */ /* 0x000fe400000f0eff */
[----:B------:R-:W-:Y:S02]  /*08f0*/  LOP3.LUT R4, R4, 0xf, RZ, 0xc0, !PT ;  /* 0x0000000f04047812 */ /* 0x000fe400078ec0ff */
[----:B------:R-:W-:Y:S02]  /*0900*/  LOP3.LUT R6, R6, 0xf, RZ, 0xc0, !PT ;  /* 0x0000000f06067812 */ /* 0x000fe400078ec0ff */
[----:B------:R-:W-:-:S02]  /*0910*/  IADD3 R0, PT, PT, R5, UR7, RZ ;  /* 0x0000000705007c10 */ /* 0x000fc4000fffe0ff */
[----:B------:R-:W-:Y:S01]  /*0920*/  IADD3 R5, PT, PT, R31, R2, RZ ;  /* 0x000000021f057210 */ /* 0x000fe20007ffe0ff */
[----:B-1----:R-:W-:Y:S01]  /*0930*/  HADD2 R2, R28.H0_H0, -R11.H0_H0 ;  /* 0xa000000b1c027230 */ /* 0x002fe20000000800 */
[----:B------:R-:W-:Y:S01]  /*0940*/  IADD3 R4, PT, PT, R4, UR7, RZ ;  /* 0x0000000704047c10 */ /* 0x000fe2000fffe0ff */
[----:B------:R1:W-:Y:S01]  /*0950*/  I2F.F16 R17, R0 ;  /* 0x0000000000117306 */ /* 0x0003e20000200c00 */
[----:B------:R-:W-:Y:S01]  /*0960*/  IADD3 R6, PT, PT, R6, UR7, RZ ;  /* 0x0000000706067c10 */ /* 0x000fe2000fffe0ff */
[----:B0-----:R-:W-:Y:S01]  /*0970*/  IMAD.WIDE R12, R5, 0x2, R12 ;  /* 0x00000002050c7825 */ /* 0x001fe200078e020c */
[----:B------:R-:W-:Y:S02]  /*0980*/  ISETP.GE.U32.AND P0, PT, R32, R3, PT ;  /* 0x000000032000720c */ /* 0x000fe40003f06070 */
[----:B------:R-:W-:Y:S02]  /*0990*/  IADD3 R7, PT, PT, R7, 0xe400, RZ ;  /* 0x0000e40007077810 */ /* 0x000fe40007ffe0ff */
[----:B--2---:R-:W-:Y:S01]  /*09a0*/  LEA R54, P1, R55, UR10, 0x2 ;  /* 0x0000000a37367c11 */ /* 0x004fe2000f8210ff */
[----:B------:R-:W0:Y:S01]  /*09b0*/  I2F.F16 R5, R4 ;  /* 0x0000000400057306 */ /* 0x000e220000200c00 */
[----:B------:R-:W-:-:S02]  /*09c0*/  PRMT R10, R7, 0x5410, R7 ;  /* 0x00005410070a7816 */ /* 0x000fc40000000007 */
[----:B-1----:R-:W-:Y:S02]  /*09d0*/  IADD3 R0, PT, PT, R0, 0xe400, RZ ;  /* 0x0000e40000007810 */ /* 0x002fe40007ffe0ff */
[----:B------:R-:W-:Y:S02]  /*09e0*/  IADD3 R7, PT, PT, R4, 0xe400, RZ ;  /* 0x0000e40004077810 */ /* 0x000fe40007ffe0ff */
[----:B------:R-:W-:Y:S01]  /*09f0*/  LEA.HI.X R55, R55, UR11, R8, 0x2, P1 ;  /* 0x0000000b37377c11 */ /* 0x000fe200088f1408 */
[----:B------:R1:W2:Y:S01]  /*0a00*/  I2F.F16 R15, R6 ;  /* 0x00000006000f7306 */ /* 0x0002a20000200c00 */
[----:B------:R-:W-:Y:S01]  /*0a10*/  PRMT R7, R7, 0x5410, R7 ;  /* 0x0000541007077816 */ /* 0x000fe20000000007 */
[----:B0-----:R-:W-:Y:S01]  /*0a20*/  HADD2 R8, R28.H0_H0, -R5.H0_H0 ;  /* 0xa00000051c087230 */ /* 0x001fe20000000800 */
[----:B------:R-:W-:Y:S02]  /*0a30*/  PRMT R5, R0, 0x5410, R0 ;  /* 0x0000541000057816 */ /* 0x000fe40000000000 */
[----:B-1----:R-:W-:-:S04]  /*0a40*/  IADD3 R6, PT, PT, R6, 0xe400, RZ ;  /* 0x0000e40006067810 */ /* 0x002fc80007ffe0ff */
[----:B------:R-:W-:Y:S01]  /*0a50*/  PRMT R3, R6, 0x5410, R6 ;  /* 0x0000541006037816 */ /* 0x000fe20000000006 */
[C---:B--2---:R-:W-:Y:S02]  /*0a60*/  HADD2 R4, R28.reuse.H0_H0, -R15.H0_H0 ;  /* 0xa000000f1c047230 */ /* 0x044fe40000000800 */
[----:B------:R-:W-:Y:S01]  /*0a70*/  HADD2 R6, R28.H0_H0, -R17.H0_H0 ;  /* 0xa00000111c067230 */ /* 0x000fe20000000800 */
[----:B------:R-:W-:Y:S06]  /*0a80*/  @P0 BRA `(.L_x_1715) ;  /* 0x00000020008c0947 */ /* 0x000fec0003800000 */
[----:B------:R-:W2:Y:S04]  /*0a90*/  LDG.E.CONSTANT R25, desc[UR8][R12.64] ;  /* 0x000000080c197981 */ /* 0x000ea8000c1e9900 */
[----:B------:R-:W3:Y:S01]  /*0aa0*/  LDG.E.CONSTANT R11, desc[UR8][R12.64+0x4] ;  /* 0x000004080c0b7981 */ /* 0x000ee2000c1e9900 */
[----:B------:R-:W0:Y:S01]  /*0ab0*/  S2UR UR6, SR_CgaCtaId ;  /* 0x00000000000679c3 */ /* 0x000e220000008800 */
[----:B------:R-:W-:Y:S01]  /*0ac0*/  IADD3 R0, PT, PT, R32, R9, RZ ;  /* 0x0000000920007210 */ /* 0x000fe20007ffe0ff */
[----:B------:R-:W-:Y:S01]  /*0ad0*/  UMOV UR5, 0x400 ;  /* 0x0000040000057882 */ /* 0x000fe20000000000 */
[----:B------:R-:W-:Y:S02]  /*0ae0*/  MOV R35, RZ ;  /* 0x000000ff00237202 */ /* 0x000fe40000000f00 */
[----:B------:R-:W-:Y:S01]  /*0af0*/  MOV R9, R0 ;  /* 0x0000000000097202 */ /* 0x000fe20000000f00 */
[----:B0-----:R-:W-:Y:S01]  /*0b00*/  ULEA UR5, UR6, UR5, 0x18 ;  /* 0x0000000506057291 */ /* 0x001fe2000f8ec0ff */
[----:B--2---:R-:W-:-:S02]  /*0b10*/  HADD2.F32 R26, -RZ, R25.H0_H0 ;  /* 0x20000019ff1a7230 */ /* 0x004fc40000004100 */
[----:B------:R-:W-:Y:S02]  /*0b20*/  HADD2.F32 R25, -RZ, R25.H1_H1 ;  /* 0x30000019ff197230 */ /* 0x000fe40000004100 */
[--C-:B---3--:R-:W-:Y:S02]  /*0b30*/  HADD2.F32 R24, -RZ, R11.reuse.H0_H0 ;  /* 0x2000000bff187230 */ /* 0x108fe40000004100 */
[----:B------:R-:W-:-:S07]  /*0b40*/  HADD2.F32 R11, -RZ, R11.H1_H1 ;  /* 0x3000000bff0b7230 */ /* 0x000fce0000004100 */
.L_x_1717:
[----:B------:R-:W2:Y:S01]  /*0b50*/  LDG.E.128.CONSTANT R20, desc[UR8][R54.64] ;  /* 0x0000000836147981 */ /* 0x000ea2000c1e9d00 */
[----:B------:R-:W-:-:S03]  /*0b60*/  ISETP.NE.AND P0, PT, R32, R9, PT ;  /* 0x000000092000720c */ /* 0x000fc60003f05270 */
[----:B------:R-:W0:Y:S04]  /*0b70*/  LDS.128 R12, [UR5] ;  /* 0x00000005ff0c7984 */ /* 0x000e280008000c00 */
[----:B------:R-:W1:Y:S01]  /*0b80*/  LDS.128 R16, [UR5+0x100] ;  /* 0x00010005ff107984 */ /* 0x000e620008000c00 */
[C---:B--2---:R-:W-:Y:S02]  /*0b90*/  LOP3.LUT R45, R20.reuse, 0xf000f, RZ, 0xc0, !PT ;  /* 0x000f000f142d7812 */ /* 0x044fe400078ec0ff */
[----:B------:R-:W-:Y:S02]  /*0ba0*/  LOP3.LUT R43, R20, 0xf000f0, RZ, 0xc0, !PT ;  /* 0x00f000f0142b7812 */ /* 0x000fe400078ec0ff */
[----:B------:R-:W-:Y:S02]  /*0bb0*/  LOP3.LUT R45, R45, 0x64006400, RZ, 0xfc, !PT ;  /* 0x640064002d2d7812 */ /* 0x000fe400078efcff */
[----:B------:R-:W-:Y:S01]  /*0bc0*/  LOP3.LUT R43, R43, 0x64006400, RZ, 0xfc, !PT ;  /* 0x640064002b2b7812 */ /* 0x000fe200078efcff */
[----:B01----:R-:W-:Y:S06]  /*0bd0*/  @P0 BRA `(.L_x_1716) ;  /* 0x0000000000bc0947 */ /* 0x003fec0003800000 */
        /* <DEDUP_REMOVED lines=14> */
[----:B--2---:R-:W-:-:S04]  /*0cc0*/  SHF.R.U32.HI R8, RZ, R30, R5 ;  /* 0x0000001eff087219 */ /* 0x004fc80000011605 */
[--C-:B------:R-:W-:Y:S02]  /*0cd0*/  SHF.R.U32.HI R7, RZ, 0x4, R8.reuse ;  /* 0x00000004ff077819 */ /* 0x100fe40000011608 */
[----:B------:R-:W-:Y:S02]  /*0ce0*/  LOP3.LUT R6, R8, 0xf, RZ, 0xc0, !PT ;  /* 0x0000000f08067812 */ /* 0x000fe400078ec0ff */
[----:B------:R-:W-:Y:S02]  /*0cf0*/  LOP3.LUT R9, R7, 0xf, RZ, 0xc0, !PT ;  /* 0x0000000f07097812 */ /* 0x000fe400078ec0ff */
[--C-:B------:R-:W-:Y:S02]  /*0d00*/  SHF.R.U32.HI R5, RZ, 0x8, R8.reuse ;  /* 0x00000008ff057819 */ /* 0x100fe40000011608 */
[----:B------:R-:W-:Y:S02]  /*0d10*/  SHF.R.U32.HI R8, RZ, 0xc, R8 ;  /* 0x0000000cff087819 */ /* 0x000fe40000011608 */
[----:B------:R-:W-:-:S02]  /*0d20*/  IADD3 R4, PT, PT, R9, UR7, RZ ;  /* 0x0000000709047c10 */ /* 0x000fc4000fffe0ff */
[----:B------:R-:W-:Y:S02]  /*0d30*/  IADD3 R6, PT, PT, R6, UR7, RZ ;  /* 0x0000000706067c10 */ /* 0x000fe4000fffe0ff */
[----:B------:R-:W-:Y:S02]  /*0d40*/  LOP3.LUT R9, R5, 0xf, RZ, 0xc0, !PT ;  /* 0x0000000f05097812 */ /* 0x000fe400078ec0ff */
[----:B------:R-:W-:Y:S01]  /*0d50*/  LOP3.LUT R8, R8, 0xf, RZ, 0xc0, !PT ;  /* 0x0000000f08087812 */ /* 0x000fe200078ec0ff */
[----:B------:R-:W1:Y:S01]  /*0d60*/  I2F.F16 R7, R6 ;  /* 0x0000000600077306 */ /* 0x000e620000200c00 */
[----:B------:R-:W-:Y:S02]  /*0d70*/  IADD3 R34, PT, PT, R9, UR7, RZ ;  /* 0x0000000709227c10 */ /* 0x000fe4000fffe0ff */
[----:B------:R-:W-:Y:S01]  /*0d80*/  IADD3 R8, PT, PT, R8, UR7, RZ ;  /* 0x0000000708087c10 */ /* 0x000fe2000fffe0ff */
[--C-:B---3--:R-:W-:Y:S01]  /*0d90*/  HADD2.F32 R26, -RZ, R25.reuse.H0_H0 ;  /* 0x20000019ff1a7230 */ /* 0x108fe20000004100 */
[----:B------:R-:W-:Y:S01]  /*0da0*/  IADD3 R10, PT, PT, R6, 0xe400, RZ ;  /* 0x0000e400060a7810 */ /* 0x000fe20007ffe0ff */
[----:B------:R-:W-:Y:S01]  /*0db0*/  HADD2.F32 R25, -RZ, R25.H1_H1 ;  /* 0x30000019ff197230 */ /* 0x000fe20000004100 */
[----:B------:R-:W-:Y:S01]  /*0dc0*/  IADD3 R44, PT, PT, R8, 0xe400, RZ ;  /* 0x0000e400082c7810 */ /* 0x000fe20007ffe0ff */
[----:B0-----:R0:W2:Y:S01]  /*0dd0*/  I2F.F16 R3, R34 ;  /* 0x0000002200037306 */ /* 0x0010a20000200c00 */
[--C-:B----4-:R-:W-:Y:S01]  /*0de0*/  HADD2.F32 R24, -RZ, R11.reuse.H0_H0 ;  /* 0x2000000bff187230 */ /* 0x110fe20000004100 */
[----:B------:R-:W-:Y:S01]  /*0df0*/  MOV R9, R0 ;  /* 0x0000000000097202 */ /* 0x000fe20000000f00 */
[----:B------:R-:W-:Y:S01]  /*0e00*/  HADD2.F32 R11, -RZ, R11.H1_H1 ;  /* 0x3000000bff0b7230 */ /* 0x000fe20000004100 */
[----:B------:R-:W-:Y:S01]  /*0e10*/  PRMT R10, R10, 0x5410, R10 ;  /* 0x000054100a0a7816 */ /* 0x000fe2000000000a */
[----:B-1----:R-:W-:-:S03]  /*0e20*/  HADD2 R2, R28.H0_H0, -R7.H0_H0 ;  /* 0xa00000071c027230 */ /* 0x002fc60000000800 */
[----:B------:R-:W1:Y:S01]  /*0e30*/  I2F.F16 R5, R4 ;  /* 0x0000000400057306 */ /* 0x000e620000200c00 */
[----:B------:R-:W-:Y:S02]  /*0e40*/  IADD3 R7, PT, PT, R4, 0xe400, RZ ;  /* 0x0000e40004077810 */ /* 0x000fe40007ffe0ff */
[----:B0-----:R-:W-:Y:S01]  /*0e50*/  IADD3 R34, PT, PT, R34, 0xe400, RZ ;  /* 0x0000e40022227810 */ /* 0x001fe20007ffe0ff */
[----:B--2---:R-:W-:-:S04]  /*0e60*/  HADD2 R6, R28.H0_H0, -R3.H0_H0 ;  /* 0xa00000031c067230 */ /* 0x004fc80000000800 */
[----:B------:R-:W0:Y:S01]  /*0e70*/  I2F.F16 R47, R8 ;  /* 0x00000008002f7306 */ /* 0x000e220000200c00 */
[----:B------:R-:W-:Y:S02]  /*0e80*/  PRMT R3, R7, 0x5410, R7 ;  /* 0x0000541007037816 */ /* 0x000fe40000000007 */
[----:B------:R-:W-:Y:S01]  /*0e90*/  PRMT R7, R44, 0x5410, R44 ;  /* 0x000054102c077816 */ /* 0x000fe2000000002c */
[C---:B-1----:R-:W-:Y:S01]  /*0ea0*/  HADD2 R4, R28.reuse.H0_H0, -R5.H0_H0 ;  /* 0xa00000051c047230 */ /* 0x042fe20000000800 */
[----:B------:R-:W-:Y:S01]  /*0eb0*/  PRMT R5, R34, 0x5410, R34 ;  /* 0x0000541022057816 */ /* 0x000fe20000000022 */
[----:B0-----:R-:W-:-:S07]  /*0ec0*/  HADD2 R8, R28.H0_H0, -R47.H0_H0 ;  /* 0xa000002f1c087230 */ /* 0x001fce0000000800 */
.L_x_1716:
[----:B------:R-:W-:Y:S01]  /*0ed0*/  HFMA2 R45, R45, 1, 1, R10 ;  /* 0x3c003c002d2d7831 */ /* 0x000fe2000000000a */
[C---:B------:R-:W-:Y:S01]  /*0ee0*/  LOP3.LUT R34, R21.reuse, 0xf000f, RZ, 0xc0, !PT ;  /* 0x000f000f15227812 */ /* 0x040fe200078ec0ff */
[----:B------:R-:W-:Y:S01]  /*0ef0*/  HFMA2 R43, R43, 0.0625, 0.0625, R2 ;  /* 0x2c002c002b2b7831 */ /* 0x000fe20000000002 */
[----:B------:R-:W-:Y:S02]  /*0f00*/  LOP3.LUT R44, R21, 0xf000f0, RZ, 0xc0, !PT ;  /* 0x00f000f0152c7812 */ /* 0x000fe400078ec0ff */
[----:B------:R-:W-:Y:S02]  /*0f10*/  LOP3.LUT R34, R34, 0x64006400, RZ, 0xfc, !PT ;  /* 0x6400640022227812 */ /* 0x000fe400078efcff */
[----:B------:R-:W-:Y:S01]  /*0f20*/  SHF.R.U32.HI R20, RZ, 0x8, R20 ;  /* 0x00000008ff147819 */ /* 0x000fe20000011614 */
[C---:B------:R-:W-:Y:S02]  /*0f30*/  HFMA2 R46, R45.reuse, R12, RZ.H0_H0 ;  /* 0x0000000c2d2e7231 */ /* 0x040fe400000400ff */
[----:B------:R-:W-:-:S02]  /*0f40*/  HFMA2 R45, R45, R16, RZ ;  /* 0x000000102d2d7231 */ /* 0x000fc400000000ff */
[----:B------:R-:W-:Y:S02]  /*0f50*/  HADD2 R34, R34, R3 ;  /* 0x0000000322227230 */ /* 0x000fe40000000000 */
[C---:B------:R-:W-:Y:S02]  /*0f60*/  HFMA2 R46, R43.reuse, R13, R46 ;  /* 0x0000000d2b2e7231 */ /* 0x040fe4000000002e */
[----:B------:R-:W-:Y:S01]  /*0f70*/  HFMA2 R43, R43, R17, R45 ;  /* 0x000000112b2b7231 */ /* 0x000fe2000000002d */
[----:B------:R-:W-:Y:S02]  /*0f80*/  LOP3.LUT R45, R44, 0x64006400, RZ, 0xfc, !PT ;  /* 0x640064002c2d7812 */ /* 0x000fe400078efcff */
[----:B------:R-:W-:Y:S02]  /*0f90*/  SHF.R.U32.HI R44, RZ, 0x8, R21 ;  /* 0x00000008ff2c7819 */ /* 0x000fe40000011615 */
[----:B------:R-:W-:Y:S01]  /*0fa0*/  LOP3.LUT R21, R20, 0xf000f, RZ, 0xc0, !PT ;  /* 0x000f000f14157812 */ /* 0x000fe200078ec0ff */
[----:B------:R-:W-:-:S02]  /*0fb0*/  HFMA2 R47, R45, 0.0625, 0.0625, R4 ;  /* 0x2c002c002d2f7831 */ /* 0x000fc40000000004 */
[C---:B------:R-:W-:Y:S02]  /*0fc0*/  HFMA2 R45, R34.reuse, R12, RZ ;  /* 0x0000000c222d7231 */ /* 0x040fe400000000ff */
[----:B------:R-:W-:Y:S01]  /*0fd0*/  HFMA2 R34, R34, R16, RZ.H0_H0 ;  /* 0x0000001022227231 */ /* 0x000fe200000400ff */
[----:B------:R-:W-:Y:S02]  /*0fe0*/  LOP3.LUT R21, R21, 0x64006400, RZ, 0xfc, !PT ;  /* 0x6400640015157812 */ /* 0x000fe400078efcff */
[----:B------:R-:W-:-:S03]  /*0ff0*/  LOP3.LUT R20, R20, 0xf000f0, RZ, 0xc0, !PT ;  /* 0x00f000f014147812 */ /* 0x000fc600078ec0ff */
[----:B------:R-:W-:Y:S02]  /*1000*/  HADD2 R21, R21, R10 ;  /* 0x0000000a15157230 */ /* 0x000fe40000000000 */
[C---:B------:R-:W-:Y:S02]  /*1010*/  HFMA2 R45, R47.reuse, R13, R45 ;  /* 0x0000000d2f2d7231 */ /* 0x040fe4000000002d */
[----:B------:R-:W-:Y:S01]  /*1020*/  HFMA2 R47, R47, R17, R34 ;  /* 0x000000112f2f7231 */ /* 0x000fe20000000022 */
[----:B------:R-:W-:Y:S01]  /*1030*/  LOP3.LUT R34, R44, 0xf000f, RZ, 0xc0, !PT ;  /* 0x000f000f2c227812 */ /* 0x000fe200078ec0ff */
[C---:B------:R-:W-:Y:S02]  /*1040*/  HFMA2 R43, R21.reuse, R18, R43 ;  /* 0x00000012152b7231 */ /* 0x040fe4000000002b */
[----:B------:R-:W-:Y:S01]  /*1050*/  HFMA2 R46, R21, R14, R46 ;  /* 0x0000000e152e7231 */ /* 0x000fe2000000002e */
[----:B------:R-:W-:Y:S02]  /*1060*/  LOP3.LUT R34, R34, 0x64006400, RZ, 0xfc, !PT ;  /* 0x6400640022227812 */ /* 0x000fe400078efcff */
[----:B------:R-:W-:-:S03]  /*1070*/  LOP3.LUT R21, R22, 0xf000f, RZ, 0xc0, !PT ;  /* 0x000f000f16157812 */ /* 0x000fc600078ec0ff */
[----:B------:R-:W-:-:S04]  /*1080*/  HFMA2 R34, R34, 1, 1, R3 ;  /* 0x3c003c0022227831 */ /* 0x000fc80000000003 */
[C---:B------:R-:W-:Y:S02]  /*1090*/  HFMA2 R45, R34.reuse, R14, R45 ;  /* 0x0000000e222d7231 */ /* 0x040fe4000000002d */
[----:B------:R-:W-:Y:S01]  /*10a0*/  HFMA2 R47, R34, R18, R47 ;  /* 0x00000012222f7231 */ /* 0x000fe2000000002f */
[----:B------:R-:W-:Y:S02]  /*10b0*/  LOP3.LUT R34, R21, 0x64006400, RZ, 0xfc, !PT ;  /* 0x6400640015227812 */ /* 0x000fe400078efcff */
[----:B------:R-:W-:-:S03]  /*10c0*/  LOP3.LUT R21, R22, 0xf000f0, RZ, 0xc0, !PT ;  /* 0x00f000f016157812 */ /* 0x000fc600078ec0ff */
[----:B------:R-:W-:Y:S01]  /*10d0*/  HADD2 R34, R34, R5 ;  /* 0x0000000522227230 */ /* 0x000fe20000000000 */
[----:B------:R-:W-:Y:S02]  /*10e0*/  LOP3.LUT R49, R21, 0x64006400, RZ, 0xfc, !PT ;  /* 0x6400640015317812 */ /* 0x000fe400078efcff */
[----:B------:R-:W-:Y:S01]  /*10f0*/  LOP3.LUT R21, R20, 0x64006400, RZ, 0xfc, !PT ;  /* 0x6400640014157812 */ /* 0x000fe200078efcff */
[C---:B------:R-:W-:Y:S02]  /*1100*/  HFMA2 R48, R34.reuse, R12, RZ.H0_H0 ;  /* 0x0000000c22307231 */ /* 0x040fe400000400ff */
[----:B------:R-:W-:Y:S02]  /*1110*/  HFMA2 R20, R49, 0.0625, 0.0625, R6 ;  /* 0x2c002c0031147831 */ /* 0x000fe40000000006 */
[----:B------:R-:W-:Y:S02]  /*1120*/  HFMA2 R49, R34, R16, RZ ;  /* 0x0000001022317231 */ /* 0x000fe400000000ff */
[----:B------:R-:W-:-:S04]  /*1130*/  HFMA2 R34, R21, 0.0625, 0.0625, R2 ;  /* 0x2c002c0015227831 */ /* 0x000fc80000000002 */
[----:B------:R-:W-:Y:S02]  /*1140*/  HFMA2 R43, R34, R19, R43 ;  /* 0x00000013222b7231 */ /* 0x000fe4000000002b */
[----:B------:R-:W-:Y:S01]  /*1150*/  HFMA2 R21, R20, R13, R48 ;  /* 0x0000000d14157231 */ /* 0x000fe20000000030 */
[----:B------:R-:W-:Y:S01]  /*1160*/  SHF.R.U32.HI R48, RZ, 0x8, R22 ;  /* 0x00000008ff307819 */ /* 0x000fe20000011616 */
[----:B------:R-:W-:Y:S01]  /*1170*/  HFMA2 R46, R34, R15, R46 ;  /* 0x0000000f222e7231 */ /* 0x000fe2000000002e */
[----:B------:R-:W-:Y:S01]  /*1180*/  LOP3.LUT R34, R23, 0xf000f, RZ, 0xc0, !PT ;  /* 0x000f000f17227812 */ /* 0x000fe200078ec0ff */
[----:B------:R-:W-:Y:S01]  /*1190*/  HFMA2 R20, R20, R17, R49 ;  /* 0x0000001114147231 */ /* 0x000fe20000000031 */
[----:B------:R-:W-:Y:S02]  /*11a0*/  LOP3.LUT R22, R48, 0xf000f, RZ, 0xc0, !PT ;  /* 0x000f000f30167812 */ /* 0x000fe400078ec0ff */
[----:B------:R-:W-:Y:S02]  /*11b0*/  LOP3.LUT R34, R34, 0x64006400, RZ, 0xfc, !PT ;  /* 0x6400640022227812 */ /* 0x000fe400078efcff */
[----:B------:R-:W-:-:S03]  /*11c0*/  LOP3.LUT R22, R22, 0x64006400, RZ, 0xfc, !PT ;  /* 0x6400640016167812 */ /* 0x000fc600078efcff */
[----:B------:R-:W-:Y:S02]  /*11d0*/  HADD2 R50, R34, R7 ;  /* 0x0000000722327230 */ /* 0x000fe40000000000 */
[----:B------:R-:W-:Y:S02]  /*11e0*/  HFMA2 R34, R22, 1, 1, R5 ;  /* 0x3c003c0016227831 */ /* 0x000fe40000000005 */
[C---:B------:R-:W-:Y:S02]  /*11f0*/  HFMA2 R22, R50.reuse, R16, RZ.H0_H0 ;  /* 0x0000001032167231 */ /* 0x040fe400000400ff */
[----:B------:R-:W-:Y:S02]  /*1200*/  HFMA2 R49, R50, R12, RZ ;  /* 0x0000000c32317231 */ /* 0x000fe400000000ff */
[C---:B------:R-:W-:Y:S02]  /*1210*/  HFMA2 R16, R34.reuse, R14, R21 ;  /* 0x0000000e22107231 */ /* 0x040fe40000000015 */
[----:B------:R-:W-:Y:S01]  /*1220*/  HFMA2 R12, R34, R18, R20 ;  /* 0x00000012220c7231 */ /* 0x000fe20000000014 */
[----:B------:R-:W-:Y:S01]  /*1230*/  LOP3.LUT R20, R23, 0xf000f0, RZ, 0xc0, !PT ;  /* 0x00f000f017147812 */ /* 0x000fe200078ec0ff */
[----:B------:R-:W0:Y:S03]  /*1240*/  LDC R34, c[0x0][0x3ac] ;  /* 0x0000eb00ff227b82 */ /* 0x000e260000000800 */
[----:B------:R-:W-:-:S05]  /*1250*/  LOP3.LUT R21, R20, 0x64006400, RZ, 0xfc, !PT ;  /* 0x6400640014157812 */ /* 0x000fca00078efcff */
[----:B------:R-:W-:-:S04]  /*1260*/  HFMA2 R21, R21, 0.0625, 0.0625, R8 ;  /* 0x2c002c0015157831 */ /* 0x000fc80000000008 */
[C---:B------:R-:W-:Y:S02]  /*1270*/  HFMA2 R22, R21.reuse, R17, R22 ;  /* 0x0000001115167231 */ /* 0x040fe40000000016 */
[----:B------:R-:W-:Y:S01]  /*1280*/  HFMA2 R49, R21, R13, R49 ;  /* 0x0000000d15317231 */ /* 0x000fe20000000031 */
[----:B------:R-:W-:-:S04]  /*1290*/  SHF.R.U32.HI R13, RZ, 0x8, R23 ;  /* 0x00000008ff0d7819 */ /* 0x000fc80000011617 */
[----:B------:R-:W-:Y:S01]  /*12a0*/  LOP3.LUT R17, R13, 0xf000f, RZ, 0xc0, !PT ;  /* 0x000f000f0d117812 */ /* 0x000fe200078ec0ff */
[----:B0-----:R-:W-:-:S03]  /*12b0*/  IMAD.WIDE R54, R34, 0x4, R54 ;  /* 0x0000000422367825 */ /* 0x001fc600078e0236 */
[----:B------:R-:W-:-:S05]  /*12c0*/  LOP3.LUT R20, R17, 0x64006400, RZ, 0xfc, !PT ;  /* 0x6400640011147812 */ /* 0x000fca00078efcff */
[----:B------:R-:W-:-:S04]  /*12d0*/  HADD2 R20, R20, R7 ;  /* 0x0000000714147230 */ /* 0x000fc80000000000 */
[C---:B------:R-:W-:Y:S02]  /*12e0*/  HFMA2 R14, R20.reuse, R14, R49 ;  /* 0x0000000e140e7231 */ /* 0x040fe40000000031 */
[----:B------:R-:W-:Y:S02]  /*12f0*/  HFMA2 R18, R20, R18, R22 ;  /* 0x0000001214127231 */ /* 0x000fe40000000016 */
[----:B------:R0:W2:Y:S01]  /*1300*/  LDG.E.128.CONSTANT R20, desc[UR8][R54.64] ;  /* 0x0000000836147981 */ /* 0x0000a2000c1e9d00 */
[----:B------:R-:W-:Y:S02]  /*1310*/  LOP3.LUT R44, R44, 0xf000f0, RZ, 0xc0, !PT ;  /* 0x00f000f02c2c7812 */ /* 0x000fe400078ec0ff */
[----:B------:R-:W-:Y:S02]  /*1320*/  LOP3.LUT R48, R48, 0xf000f0, RZ, 0xc0, !PT ;  /* 0x00f000f030307812 */ /* 0x000fe400078ec0ff */
[----:B------:R-:W-:Y:S02]  /*1330*/  LOP3.LUT R17, R44, 0x64006400, RZ, 0xfc, !PT ;  /* 0x640064002c117812 */ /* 0x000fe400078efcff */
[----:B------:R-:W-:-:S02]  /*1340*/  LOP3.LUT R44, R13, 0xf000f0, RZ, 0xc0, !PT ;  /* 0x00f000f00d2c7812 */ /* 0x000fc400078ec0ff */
[----:B------:R-:W-:Y:S01]  /*1350*/  LOP3.LUT R13, R48, 0x64006400, RZ, 0xfc, !PT ;  /* 0x64006400300d7812 */ /* 0x000fe200078efcff */
[----:B------:R-:W-:Y:S01]  /*1360*/  HFMA2 R17, R17, 0.0625, 0.0625, R4 ;  /* 0x2c002c0011117831 */ /* 0x000fe20000000004 */
[----:B------:R-:W-:Y:S01]  /*1370*/  LOP3.LUT R49, R44, 0x64006400, RZ, 0xfc, !PT ;  /* 0x640064002c317812 */ /* 0x000fe200078efcff */
[----:B------:R-:W-:Y:S02]  /*1380*/  HADD2.F32 R48, -RZ, R46.H0_H0 ;  /* 0x2000002eff307230 */ /* 0x000fe40000004100 */
[----:B------:R-:W-:Y:S02]  /*1390*/  HFMA2 R47, R17, R19, R47 ;  /* 0x00000013112f7231 */ /* 0x000fe4000000002f */
[----:B------:R-:W-:Y:S02]  /*13a0*/  HFMA2 R44, R13, 0.0625, 0.0625, R6 ;  /* 0x2c002c000d2c7831 */ /* 0x000fe40000000006 */
[----:B------:R-:W-:Y:S02]  /*13b0*/  HFMA2 R13, R49, 0.0625, 0.0625, R8 ;  /* 0x2c002c00310d7831 */ /* 0x000fe40000000008 */
[----:B------:R-:W-:-:S02]  /*13c0*/  HFMA2 R45, R17, R15, R45 ;  /* 0x0000000f112d7231 */ /* 0x000fc4000000002d */
[----:B------:R-:W-:Y:S02]  /*13d0*/  HADD2.F32 R49, -RZ, R46.H1_H1 ;  /* 0x3000002eff317230 */ /* 0x000fe40000004100 */
[----:B------:R-:W-:Y:S02]  /*13e0*/  HFMA2 R14, R13, R15, R14 ;  /* 0x0000000f0d0e7231 */ /* 0x000fe4000000000e */
[----:B0-----:R-:W-:-:S04]  /*13f0*/  IMAD.WIDE R54, R34, 0x4, R54 ;  /* 0x0000000422367825 */ /* 0x001fc800078e0236 */
[C---:B------:R-:W-:Y:S02]  /*1400*/  HFMA2 R17, R44.reuse, R15, R16 ;  /* 0x0000000f2c117231 */ /* 0x040fe40000000010 */
[----:B------:R-:W-:Y:S02]  /*1410*/  HFMA2 R16, R44, R19, R12 ;  /* 0x000000132c107231 */ /* 0x000fe4000000000c */
[----:B------:R-:W-:Y:S01]  /*1420*/  FADD.FTZ R44, R48, R49 ;  /* 0x00000031302c7221 */ /* 0x000fe20000010000 */
[--C-:B------:R-:W-:Y:S02]  /*1430*/  HADD2.F32 R46, -RZ, R45.reuse.H0_H0 ;  /* 0x2000002dff2e7230 */ /* 0x100fe40000004100 */
[----:B------:R-:W-:Y:S02]  /*1440*/  HADD2.F32 R45, -RZ, R45.H1_H1 ;  /* 0x3000002dff2d7230 */ /* 0x000fe40000004100 */
[----:B------:R-:W-:Y:S01]  /*1450*/  FFMA.FTZ R35, R26, R44, R35 ;  /* 0x0000002c1a237223 */ /* 0x000fe20000010023 */
[----:B------:R-:W-:-:S02]  /*1460*/  HADD2.F32 R44, -RZ, R43.H1_H1 ;  /* 0x3000002bff2c7230 */ /* 0x000fc40000004100 */
[--C-:B------:R-:W-:Y:S02]  /*1470*/  HADD2.F32 R12, -RZ, R17.reuse.H0_H0 ;  /* 0x20000011ff0c7230 */ /* 0x100fe40000004100 */
[----:B------:R-:W-:Y:S01]  /*1480*/  FADD.FTZ R46, R46, R45 ;  /* 0x0000002d2e2e7221 */ /* 0x000fe20000010000 */
[----:B------:R-:W-:Y:S02]  /*1490*/  HADD2.F32 R17, -RZ, R17.H1_H1 ;  /* 0x30000011ff117230 */ /* 0x000fe40000004100 */
[----:B------:R-:W-:Y:S02]  /*14a0*/  HFMA2 R45, R13, R19, R18 ;  /* 0x000000130d2d7231 */ /* 0x000fe40000000012 */
[--C-:B------:R-:W-:Y:S02]  /*14b0*/  HADD2.F32 R18, -RZ, R14.reuse.H0_H0 ;  /* 0x2000000eff127230 */ /* 0x100fe40000004100 */
[----:B------:R-:W-:Y:S01]  /*14c0*/  FFMA.FTZ R36, R25, R46, R36 ;  /* 0x0000002e19247223 */ /* 0x000fe20000010024 */
[----:B------:R-:W-:-:S02]  /*14d0*/  HADD2.F32 R19, -RZ, R14.H1_H1 ;  /* 0x3000000eff137230 */ /* 0x000fc40000004100 */
[----:B------:R-:W-:Y:S01]  /*14e0*/  FADD.FTZ R17, R12, R17 ;  /* 0x000000110c117221 */ /* 0x000fe20000010000 */
[----:B------:R-:W-:Y:S01]  /*14f0*/  HADD2.F32 R46, -RZ, R47.H1_H1 ;  /* 0x3000002fff2e7230 */ /* 0x000fe20000004100 */
[----:B------:R-:W0:Y:S02]  /*1500*/  LDS.128 R12, [UR5+0x10] ;  /* 0x00001005ff0c7984 */ /* 0x000e240008000c00 */
[----:B------:R-:W-:Y:S01]  /*1510*/  FFMA.FTZ R39, R24, R17, R39 ;  /* 0x0000001118277223 */ /* 0x000fe20000010027 */
[----:B------:R-:W-:Y:S02]  /*1520*/  HADD2.F32 R17, -RZ, R43.H0_H0 ;  /* 0x2000002bff117230 */ /* 0x000fe40000004100 */
[----:B------:R-:W-:Y:S01]  /*1530*/  FADD.FTZ R18, R18, R19 ;  /* 0x0000001312127221 */ /* 0x000fe20000010000 */
[--C-:B------:R-:W-:Y:S02]  /*1540*/  HADD2.F32 R43, -RZ, R16.reuse.H0_H0 ;  /* 0x20000010ff2b7230 */ /* 0x100fe40000004100 */
[----:B------:R-:W-:-:S02]  /*1550*/  HADD2.F32 R16, -RZ, R16.H1_H1 ;  /* 0x30000010ff107230 */ /* 0x000fc40000004100 */
[----:B------:R-:W-:Y:S01]  /*1560*/  FADD.FTZ R17, R17, R44 ;  /* 0x0000002c11117221 */ /* 0x000fe20000010000 */
[----:B------:R-:W-:Y:S02]  /*1570*/  HADD2.F32 R19, -RZ, R47.H0_H0 ;  /* 0x2000002fff137230 */ /* 0x000fe40000004100 */
[----:B------:R-:W-:Y:S01]  /*1580*/  FFMA.FTZ R42, R11, R18, R42 ;  /* 0x000000120b2a7223 */ /* 0x000fe2000001002a */
[----:B------:R-:W-:Y:S01]  /*1590*/  FADD.FTZ R43, R43, R16 ;  /* 0x000000102b2b7221 */ /* 0x000fe20000010000 */
[----:B------:R-:W-:Y:S01]  /*15a0*/  FFMA.FTZ R41, R26, R17, R41 ;  /* 0x000000111a297223 */ /* 0x000fe20000010029 */
[----:B------:R-:W-:Y:S02]  /*15b0*/  FADD.FTZ R19, R19, R46 ;  /* 0x0000002e13137221 */ /* 0x000fe40000010000 */
[----:B------:R-:W-:Y:S02]  /*15c0*/  FFMA.FTZ R37, R24, R43, R37 ;  /* 0x0000002b18257223 */ /* 0x000fe40000010025 */
[----:B------:R-:W-:-:S02]  /*15d0*/  FFMA.FTZ R40, R25, R19, R40 ;  /* 0x0000001319287223 */ /* 0x000fc40000010028 */
[----:B------:R-:W1:Y:S01]  /*15e0*/  LDS.128 R16, [UR5+0x110] ;  /* 0x00011005ff107984 */ /* 0x000e620008000c00 */
[C---:B--2---:R-:W-:Y:S02]  /*15f0*/  LOP3.LUT R43, R20.reuse, 0xf000f, RZ, 0xc0, !PT ;  /* 0x000f000f142b7812 */ /* 0x044fe400078ec0ff */
[----:B------:R-:W-:Y:S02]  /*1600*/  LOP3.LUT R44, R20, 0xf000f0, RZ, 0xc0, !PT ;  /* 0x00f000f0142c7812 */ /* 0x000fe400078ec0ff */
[----:B------:R-:W-:Y:S02]  /*1610*/  LOP3.LUT R43, R43, 0x64006400, RZ, 0xfc, !PT ;  /* 0x640064002b2b7812 */ /* 0x000fe400078efcff */
[----:B------:R-:W-:Y:S02]  /*1620*/  SHF.R.U32.HI R46, RZ, 0x8, R20 ;  /* 0x00000008ff2e7819 */ /* 0x000fe40000011614 */
[----:B------:R-:W-:Y:S01]  /*1630*/  LOP3.LUT R47, R44, 0x64006400, RZ, 0xfc, !PT ;  /* 0x640064002c2f7812 */ /* 0x000fe200078efcff */
[----:B------:R-:W-:Y:S01]  /*1640*/  HFMA2 R20, R43, 1, 1, R10 ;  /* 0x3c003c002b147831 */ /* 0x000fe2000000000a */
[----:B------:R-:W-:-:S02]  /*1650*/  LOP3.LUT R44, R46, 0xf000f, RZ, 0xc0, !PT ;  /* 0x000f000f2e2c7812 */ /* 0x000fc400078ec0ff */
[----:B------:R-:W-:Y:S01]  /*1660*/  LOP3.LUT R48, R46, 0xf000f0, RZ, 0xc0, !PT ;  /* 0x00f000f02e307812 */ /* 0x000fe200078ec0ff */
[----:B------:R-:W-:Y:S01]  /*1670*/  HFMA2 R46, R47, 0.0625, 0.0625, R2 ;  /* 0x2c002c002f2e7831 */ /* 0x000fe20000000002 */
[----:B------:R-:W-:Y:S02]  /*1680*/  LOP3.LUT R43, R44, 0x64006400, RZ, 0xfc, !PT ;  /* 0x640064002c2b7812 */ /* 0x000fe400078efcff */
[----:B------:R-:W-:Y:S01]  /*1690*/  LOP3.LUT R47, R48, 0x64006400, RZ, 0xfc, !PT ;  /* 0x64006400302f7812 */ /* 0x000fe200078efcff */
[----:B------:R-:W-:Y:S02]  /*16a0*/  HADD2.F32 R48, -RZ, R45.H1_H1 ;  /* 0x3000002dff307230 */ /* 0x000fe40000004100 */
[C---:B0-----:R-:W-:Y:S02]  /*16b0*/  HFMA2 R49, R20.reuse, R12, RZ.H0_H0 ;  /* 0x0000000c14317231 */ /* 0x041fe400000400ff */
[----:B-1----:R-:W-:Y:S02]  /*16c0*/  HFMA2 R20, R20, R16, RZ ;  /* 0x0000001014147231 */ /* 0x002fe400000000ff */
[----:B------:R-:W-:-:S02]  /*16d0*/  HADD2 R44, R43, R10 ;  /* 0x0000000a2b2c7230 */ /* 0x000fc40000000000 */
[----:B------:R-:W-:Y:S02]  /*16e0*/  HFMA2 R43, R47, 0.0625, 0.0625, R2 ;  /* 0x2c002c002f2b7831 */ /* 0x000fe40000000002 */
[----:B------:R-:W-:Y:S02]  /*16f0*/  HADD2.F32 R47, -RZ, R45.H0_H0 ;  /* 0x2000002dff2f7230 */ /* 0x000fe40000004100 */
[----:B------:R-:W-:-:S03]  /*1700*/  HFMA2 R49, R46, R13, R49 ;  /* 0x0000000d2e317231 */ /* 0x000fc60000000031 */
[----:B------:R-:W-:Y:S01]  /*1710*/  FADD.FTZ R47, R47, R48 ;  /* 0x000000302f2f7221 */ /* 0x000fe20000010000 */
[----:B------:R-:W-:-:S03]  /*1720*/  HFMA2 R49, R44, R14, R49 ;  /* 0x0000000e2c317231 */ /* 0x000fc60000000031 */
[----:B------:R-:W-:Y:S01]  /*1730*/  FFMA.FTZ R38, R11, R47, R38 ;  /* 0x0000002f0b267223 */ /* 0x000fe20000010026 */
[----:B------:R-:W-:-:S05]  /*1740*/  HFMA2 R49, R43, R15, R49 ;  /* 0x0000000f2b317231 */ /* 0x000fca0000000031 */
[--C-:B------:R-:W-:Y:S02]  /*1750*/  HADD2.F32 R45, -RZ, R49.reuse.H0_H0 ;  /* 0x20000031ff2d7230 */ /* 0x100fe40000004100 */
[----:B------:R-:W-:-:S05]  /*1760*/  HADD2.F32 R48, -RZ, R49.H1_H1 ;  /* 0x30000031ff307230 */ /* 0x000fca0000004100 */
[----:B------:R-:W-:-:S04]  /*1770*/  FADD.FTZ R45, R45, R48 ;  /* 0x000000302d2d7221 */ /* 0x000fc80000010000 */
[----:B------:R-:W-:Y:S01]  /*1780*/  FFMA.FTZ R35, R26, R45, R35 ;  /* 0x0000002d1a237223 */ /* 0x000fe20000010023 */
[----:B------:R-:W-:Y:S01]  /*1790*/  HFMA2 R45, R46, R17, R20 ;  /* 0x000000112e2d7231 */ /* 0x000fe20000000014 */
[C---:B------:R-:W-:Y:S02]  /*17a0*/  LOP3.LUT R20, R21.reuse, 0xf000f, RZ, 0xc0, !PT ;  /* 0x000f000f15147812 */ /* 0x040fe400078ec0ff */
[----:B------:R-:W-:Y:S02]  /*17b0*/  LOP3.LUT R46, R21, 0xf000f0, RZ, 0xc0, !PT ;  /* 0x00f000f0152e7812 */ /* 0x000fe400078ec0ff */
[----:B------:R-:W-:Y:S02]  /*17c0*/  LOP3.LUT R20, R20, 0x64006400, RZ, 0xfc, !PT ;  /* 0x6400640014147812 */ /* 0x000fe400078efcff */
[----:B------:R-:W-:Y:S02]  /*17d0*/  LOP3.LUT R47, R46, 0x64006400, RZ, 0xfc, !PT ;  /* 0x640064002e2f7812 */ /* 0x000fe400078efcff */
[----:B------:R-:W-:Y:S01]  /*17e0*/  SHF.R.U32.HI R21, RZ, 0x8, R21 ;  /* 0x00000008ff157819 */ /* 0x000fe20000011615 */
[----:B------:R-:W-:-:S02]  /*17f0*/  HADD2 R20, R20, R3 ;  /* 0x0000000314147230 */ /* 0x000fc40000000000 */
[----:B------:R-:W-:Y:S01]  /*1800*/  HFMA2 R47, R47, 0.0625, 0.0625, R4 ;  /* 0x2c002c002f2f7831 */ /* 0x000fe20000000004 */
[C---:B------:R-:W-:Y:S01]  /*1810*/  LOP3.LUT R46, R21.reuse, 0xf000f, RZ, 0xc0, !PT ;  /* 0x000f000f152e7812 */ /* 0x040fe200078ec0ff */
[C---:B------:R-:W-:Y:S01]  /*1820*/  HFMA2 R48, R20.reuse, R12, RZ.H0_H0 ;  /* 0x0000000c14307231 */ /* 0x040fe200000400ff */
[----:B------:R-:W-:Y:S01]  /*1830*/  LOP3.LUT R21, R21, 0xf000f0, RZ, 0xc0, !PT ;  /* 0x00f000f015157812 */ /* 0x000fe200078ec0ff */
[----:B------:R-:W-:Y:S01]  /*1840*/  HFMA2 R20, R20, R16, RZ.H0_H0 ;  /* 0x0000001014147231 */ /* 0x000fe200000400ff */
[----:B------:R-:W-:Y:S02]  /*1850*/  LOP3.LUT R46, R46, 0x64006400, RZ, 0xfc, !PT ;  /* 0x640064002e2e7812 */ /* 0x000fe400078efcff */
[----:B------:R-:W-:Y:S01]  /*1860*/  LOP3.LUT R21, R21, 0x64006400, RZ, 0xfc, !PT ;  /* 0x6400640015157812 */ /* 0x000fe200078efcff */
[----:B------:R-:W-:Y:S02]  /*1870*/  HFMA2 R48, R47, R13, R48 ;  /* 0x0000000d2f307231 */ /* 0x000fe40000000030 */
[----:B------:R-:W-:-:S02]  /*1880*/  HADD2 R49, R46, R3 ;  /* 0x000000032e317230 */ /* 0x000fc40000000000 */
[----:B------:R-:W-:Y:S02]  /*1890*/  HFMA2 R46, R21, 0.0625, 0.0625, R4 ;  /* 0x2c002c00152e7831 */ /* 0x000fe40000000004 */
[----:B------:R-:W-:Y:S02]  /*18a0*/  HFMA2 R47, R47, R17, R20 ;  /* 0x000000112f2f7231 */ /* 0x000fe40000000014 */
[----:B------:R-:W-:-:S04]  /*18b0*/  HFMA2 R48, R49, R14, R48 ;  /* 0x0000000e31307231 */ /* 0x000fc80000000030 */
[----:B------:R-:W-:-:S05]  /*18c0*/  HFMA2 R48, R46, R15, R48 ;  /* 0x0000000f2e307231 */ /* 0x000fca0000000030 */
[--C-:B------:R-:W-:Y:S02]  /*18d0*/  HADD2.F32 R20, -RZ, R48.reuse.H0_H0 ;  /* 0x20000030ff147230 */ /* 0x100fe40000004100 */
[----:B------:R-:W-:-:S05]  /*18e0*/  HADD2.F32 R21, -RZ, R48.H1_H1 ;  /* 0x30000030ff157230 */ /* 0x000fca0000004100 */
[----:B------:R-:W-:Y:S01]  /*18f0*/  FADD.FTZ R20, R20, R21 ;  /* 0x0000001514147221 */ /* 0x000fe20000010000 */
[----:B------:R-:W-:-:S03]  /*1900*/  LOP3.LUT R21, R22, 0xf000f0, RZ, 0xc0, !PT ;  /* 0x00f000f016157812 */ /* 0x000fc600078ec0ff */
[----:B------:R-:W-:Y:S01]  /*1910*/  FFMA.FTZ R36, R25, R20, R36 ;  /* 0x0000001419247223 */ /* 0x000fe20000010024 */
[----:B------:R-:W-:Y:S02]  /*1920*/  LOP3.LUT R20, R22, 0xf000f, RZ, 0xc0, !PT ;  /* 0x000f000f16147812 */ /* 0x000fe400078ec0ff */
[----:B------:R-:W-:Y:S02]  /*1930*/  LOP3.LUT R21, R21, 0x64006400, RZ, 0xfc, !PT ;  /* 0x6400640015157812 */ /* 0x000fe400078efcff */
[----:B------:R-:W-:-:S03]  /*1940*/  LOP3.LUT R20, R20, 0x64006400, RZ, 0xfc, !PT ;  /* 0x6400640014147812 */ /* 0x000fc600078efcff */
[----:B------:R-:W-:Y:S02]  /*1950*/  HFMA2 R21, R21, 0.0625, 0.0625, R6 ;  /* 0x2c002c0015157831 */ /* 0x000fe40000000006 */
[----:B------:R-:W-:-:S04]  /*1960*/  HFMA2 R20, R20, 1, 1, R5 ;  /* 0x3c003c0014147831 */ /* 0x000fc80000000005 */
[C---:B------:R-:W-:Y:S02]  /*1970*/  HFMA2 R50, R20.reuse, R16, RZ ;  /* 0x0000001014327231 */ /* 0x040fe400000000ff */
[----:B------:R-:W-:-:S04]  /*1980*/  HFMA2 R48, R20, R12, RZ.H0_H0 ;  /* 0x0000000c14307231 */ /* 0x000fc800000400ff */
[C---:B------:R-:W-:Y:S02]  /*1990*/  HFMA2 R20, R21.reuse, R13, R48 ;  /* 0x0000000d15147231 */ /* 0x040fe40000000030 */
[----:B------:R-:W-:Y:S01]  /*19a0*/  HFMA2 R48, R21, R17, R50 ;  /* 0x0000001115307231 */ /* 0x000fe20000000032 */
[----:B------:R-:W-:-:S04]  /*19b0*/  LOP3.LUT R21, R23, 0xf000f, RZ, 0xc0, !PT ;  /* 0x000f000f17157812 */ /* 0x000fc800078ec0ff */
[----:B------:R-:W-:-:S05]  /*19c0*/  LOP3.LUT R50, R21, 0x64006400, RZ, 0xfc, !PT ;  /* 0x6400640015327812 */ /* 0x000fca00078efcff */
[----:B------:R-:W-:-:S04]  /*19d0*/  HADD2 R50, R50, R7 ;  /* 0x0000000732327230 */ /* 0x000fc80000000000 */
[C---:B------:R-:W-:Y:S01]  /*19e0*/  HFMA2 R21, R50.reuse, R12, RZ.H0_H0 ;  /* 0x0000000c32157231 */ /* 0x040fe200000400ff */
[----:B------:R-:W-:Y:S01]  /*19f0*/  LOP3.LUT R12, R23, 0xf000f0, RZ, 0xc0, !PT ;  /* 0x00f000f0170c7812 */ /* 0x000fe200078ec0ff */
[----:B------:R-:W-:-:S03]  /*1a00*/  HFMA2 R16, R50, R16, RZ ;  /* 0x0000001032107231 */ /* 0x000fc600000000ff */
[----:B------:R-:W-:Y:S02]  /*1a10*/  LOP3.LUT R51, R12, 0x64006400, RZ, 0xfc, !PT ;  /* 0x640064000c337812 */ /* 0x000fe400078efcff */
[----:B------:R-:W-:-:S03]  /*1a20*/  SHF.R.U32.HI R12, RZ, 0x8, R22 ;  /* 0x00000008ff0c7819 */ /* 0x000fc60000011616 */
[----:B------:R-:W-:-:S04]  /*1a30*/  HFMA2 R51, R51, 0.0625, 0.0625, R8 ;  /* 0x2c002c0033337831 */ /* 0x000fc80000000008 */
[C---:B------:R-:W-:Y:S02]  /*1a40*/  HFMA2 R17, R51.reuse, R17, R16 ;  /* 0x0000001133117231 */ /* 0x040fe40000000010 */
[----:B------:R-:W-:Y:S01]  /*1a50*/  HFMA2 R21, R51, R13, R21 ;  /* 0x0000000d33157231 */ /* 0x000fe20000000015 */
[----:B------:R-:W-:Y:S02]  /*1a60*/  SHF.R.U32.HI R51, RZ, 0x8, R23 ;  /* 0x00000008ff337819 */ /* 0x000fe40000011617 */
[----:B------:R-:W-:Y:S02]  /*1a70*/  LOP3.LUT R13, R12, 0xf000f, RZ, 0xc0, !PT ;  /* 0x000f000f0c0d7812 */ /* 0x000fe400078ec0ff */
[----:B------:R-:W-:Y:S02]  /*1a80*/  LOP3.LUT R22, R51, 0xf000f, RZ, 0xc0, !PT ;  /* 0x000f000f33167812 */ /* 0x000fe400078ec0ff */
[----:B------:R-:W-:Y:S02]  /*1a90*/  LOP3.LUT R16, R13, 0x64006400, RZ, 0xfc, !PT ;  /* 0x640064000d107812 */ /* 0x000fe400078efcff */
[----:B------:R-:W-:-:S03]  /*1aa0*/  LOP3.LUT R22, R22, 0x64006400, RZ, 0xfc, !PT ;  /* 0x6400640016167812 */ /* 0x000fc600078efcff */
[----:B------:R-:W-:Y:S02]  /*1ab0*/  HADD2 R16, R16, R5 ;  /* 0x0000000510107230 */ /* 0x000fe40000000000 */
[----:B------:R-:W-:Y:S02]  /*1ac0*/  HFMA2 R13, R22, 1, 1, R7 ;  /* 0x3c003c00160d7831 */ /* 0x000fe40000000007 */
[-C--:B------:R-:W-:Y:S02]  /*1ad0*/  HFMA2 R50, R16, R14.reuse, R20 ;  /* 0x0000000e10327231 */ /* 0x080fe40000000014 */
[C---:B------:R-:W-:Y:S02]  /*1ae0*/  HFMA2 R14, R13.reuse, R14, R21 ;  /* 0x0000000e0d0e7231 */ /* 0x040fe40000000015 */
[----:B------:R0:W2:Y:S01]  /*1af0*/  LDG.E.128.CONSTANT R20, desc[UR8][R54.64] ;  /* 0x0000000836147981 */ /* 0x0000a2000c1e9d00 */
[----:B------:R-:W-:Y:S01]  /*1b00*/  LOP3.LUT R12, R12, 0xf000f0, RZ, 0xc0, !PT ;  /* 0x00f000f00c0c7812 */ /* 0x000fe200078ec0ff */
[-C--:B------:R-:W-:Y:S01]  /*1b10*/  HFMA2 R17, R13, R18.reuse, R17 ;  /* 0x000000120d117231 */ /* 0x080fe20000000011 */
[----:B------:R-:W-:Y:S01]  /*1b20*/  LOP3.LUT R51, R51, 0xf000f0, RZ, 0xc0, !PT ;  /* 0x00f000f033337812 */ /* 0x000fe200078ec0ff */
[-C--:B------:R-:W-:Y:S01]  /*1b30*/  HFMA2 R45, R44, R18.reuse, R45 ;  /* 0x000000122c2d7231 */ /* 0x080fe2000000002d */
[----:B------:R-:W-:Y:S01]  /*1b40*/  LOP3.LUT R13, R12, 0x64006400, RZ, 0xfc, !PT ;  /* 0x640064000c0d7812 */ /* 0x000fe200078efcff */
[-C--:B------:R-:W-:Y:S01]  /*1b50*/  HFMA2 R48, R16, R18.reuse, R48 ;  /* 0x0000001210307231 */ /* 0x080fe20000000030 */
[----:B------:R-:W-:Y:S01]  /*1b60*/  LOP3.LUT R51, R51, 0x64006400, RZ, 0xfc, !PT ;  /* 0x6400640033337812 */ /* 0x000fe200078efcff */
[----:B------:R-:W-:-:S02]  /*1b70*/  HFMA2 R47, R49, R18, R47 ;  /* 0x00000012312f7231 */ /* 0x000fc4000000002f */
[----:B0-----:R-:W-:-:S04]  /*1b80*/  IMAD.WIDE R54, R34, 0x4, R54 ;  /* 0x0000000422367825 */ /* 0x001fc800078e0236 */
[----:B------:R-:W-:Y:S02]  /*1b90*/  HFMA2 R12, R13, 0.0625, 0.0625, R6 ;  /* 0x2c002c000d0c7831 */ /* 0x000fe40000000006 */
[-C--:B------:R-:W-:Y:S02]  /*1ba0*/  HFMA2 R47, R46, R19.reuse, R47 ;  /* 0x000000132e2f7231 */ /* 0x080fe4000000002f */
[----:B------:R-:W-:Y:S02]  /*1bb0*/  HFMA2 R51, R51, 0.0625, 0.0625, R8 ;  /* 0x2c002c0033337831 */ /* 0x000fe40000000008 */
[-C--:B------:R-:W-:Y:S02]  /*1bc0*/  HFMA2 R45, R43, R19.reuse, R45 ;  /* 0x000000132b2d7231 */ /* 0x080fe4000000002d */
[----:B------:R-:W-:Y:S02]  /*1bd0*/  HADD2.F32 R46, -RZ, R47.H0_H0 ;  /* 0x2000002fff2e7230 */ /* 0x000fe40000004100 */
[----:B------:R-:W-:-:S02]  /*1be0*/  HFMA2 R48, R12, R19, R48 ;  /* 0x000000130c307231 */ /* 0x000fc40000000030 */
[----:B------:R-:W-:Y:S02]  /*1bf0*/  HADD2.F32 R47, -RZ, R47.H1_H1 ;  /* 0x3000002fff2f7230 */ /* 0x000fe40000004100 */
[-C--:B------:R-:W-:Y:S02]  /*1c00*/  HFMA2 R50, R12, R15.reuse, R50 ;  /* 0x0000000f0c327231 */ /* 0x080fe40000000032 */
[C---:B------:R-:W-:Y:S02]  /*1c10*/  HFMA2 R14, R51.reuse, R15, R14 ;  /* 0x0000000f330e7231 */ /* 0x040fe4000000000e */
[----:B------:R-:W-:Y:S02]  /*1c20*/  HFMA2 R43, R51, R19, R17 ;  /* 0x00000013332b7231 */ /* 0x000fe40000000011 */
[--C-:B------:R-:W-:Y:S02]  /*1c30*/  HADD2.F32 R13, -RZ, R50.reuse.H0_H0 ;  /* 0x20000032ff0d7230 */ /* 0x100fe40000004100 */
[----:B------:R-:W-:Y:S01]  /*1c40*/  FADD.FTZ R46, R46, R47 ;  /* 0x0000002f2e2e7221 */ /* 0x000fe20000010000 */
[----:B------:R-:W-:-:S02]  /*1c50*/  HADD2.F32 R50, -RZ, R50.H1_H1 ;  /* 0x30000032ff327230 */ /* 0x000fc40000004100 */
[--C-:B------:R-:W-:Y:S02]  /*1c60*/  HADD2.F32 R44, -RZ, R14.reuse.H0_H0 ;  /* 0x2000000eff2c7230 */ /* 0x100fe40000004100 */
[----:B------:R-:W-:Y:S01]  /*1c70*/  FFMA.FTZ R40, R25, R46, R40 ;  /* 0x0000002e19287223 */ /* 0x000fe20000010028 */
[----:B------:R-:W-:Y:S02]  /*1c80*/  HADD2.F32 R17, -RZ, R14.H1_H1 ;  /* 0x3000000eff117230 */ /* 0x000fe40000004100 */
[----:B------:R-:W-:Y:S01]  /*1c90*/  FADD.FTZ R13, R13, R50 ;  /* 0x000000320d0d7221 */ /* 0x000fe20000010000 */
[--C-:B------:R-:W-:Y:S02]  /*1ca0*/  HADD2.F32 R16, -RZ, R45.reuse.H0_H0 ;  /* 0x2000002dff107230 */ /* 0x100fe40000004100 */
[----:B------:R-:W-:Y:S02]  /*1cb0*/  HADD2.F32 R45, -RZ, R45.H1_H1 ;  /* 0x3000002dff2d7230 */ /* 0x000fe40000004100 */
[----:B------:R-:W-:Y:S01]  /*1cc0*/  FFMA.FTZ R39, R24, R13, R39 ;  /* 0x0000000d18277223 */ /* 0x000fe20000010027 */
[----:B------:R-:W-:Y:S01]  /*1cd0*/  FADD.FTZ R44, R44, R17 ;  /* 0x000000112c2c7221 */ /* 0x000fe20000010000 */
[----:B------:R-:W0:Y:S01]  /*1ce0*/  LDS.128 R12, [UR5+0x20] ;  /* 0x00002005ff0c7984 */ /* 0x000e220008000c00 */
[----:B------:R-:W-:-:S02]  /*1cf0*/  HADD2.F32 R47, -RZ, R48.H0_H0 ;  /* 0x20000030ff2f7230 */ /* 0x000fc40000004100 */
[----:B------:R-:W-:Y:S01]  /*1d00*/  FADD.FTZ R45, R16, R45 ;  /* 0x0000002d102d7221 */ /* 0x000fe20000010000 */
[----:B------:R-:W-:Y:S01]  /*1d10*/  FFMA.FTZ R42, R11, R44, R42 ;  /* 0x0000002c0b2a7223 */ /* 0x000fe2000001002a */
[----:B------:R-:W-:Y:S01]  /*1d20*/  HADD2.F32 R48, -RZ, R48.H1_H1 ;  /* 0x30000030ff307230 */ /* 0x000fe20000004100 */
[----:B------:R-:W1:Y:S01]  /*1d30*/  LDS.128 R16, [UR5+0x120] ;  /* 0x00012005ff107984 */ /* 0x000e620008000c00 */
[----:B------:R-:W-:-:S03]  /*1d40*/  FFMA.FTZ R41, R26, R45, R41 ;  /* 0x0000002d1a297223 */ /* 0x000fc60000010029 */
[----:B------:R-:W-:-:S04]  /*1d50*/  FADD.FTZ R47, R47, R48 ;  /* 0x000000302f2f7221 */ /* 0x000fc80000010000 */
[----:B------:R-:W-:Y:S01]  /*1d60*/  FFMA.FTZ R37, R24, R47, R37 ;  /* 0x0000002f18257223 */ /* 0x000fe20000010025 */
[C---:B--2---:R-:W-:Y:S02]  /*1d70*/  LOP3.LUT R44, R20.reuse, 0xf000f, RZ, 0xc0, !PT ;  /* 0x000f000f142c7812 */ /* 0x044fe400078ec0ff */
[----:B------:R-:W-:Y:S02]  /*1d80*/  LOP3.LUT R46, R20, 0xf000f0, RZ, 0xc0, !PT ;  /* 0x00f000f0142e7812 */ /* 0x000fe400078ec0ff */
[----:B------:R-:W-:Y:S02]  /*1d90*/  LOP3.LUT R45, R44, 0x64006400, RZ, 0xfc, !PT ;  /* 0x640064002c2d7812 */ /* 0x000fe400078efcff */
[----:B------:R-:W-:Y:S02]  /*1da0*/  SHF.R.U32.HI R48, RZ, 0x8, R20 ;  /* 0x00000008ff307819 */ /* 0x000fe40000011614 */
[----:B------:R-:W-:Y:S01]  /*1db0*/  LOP3.LUT R47, R46, 0x64006400, RZ, 0xfc, !PT ;  /* 0x640064002e2f7812 */ /* 0x000fe200078efcff */
[----:B------:R-:W-:Y:S01]  /*1dc0*/  HFMA2 R20, R45, 1, 1, R10 ;  /* 0x3c003c002d147831 */ /* 0x000fe2000000000a */
[----:B------:R-:W-:-:S02]  /*1dd0*/  LOP3.LUT R44, R48, 0xf000f, RZ, 0xc0, !PT ;  /* 0x000f000f302c7812 */ /* 0x000fc400078ec0ff */
[----:B------:R-:W-:Y:S02]  /*1de0*/  LOP3.LUT R48, R48, 0xf000f0, RZ, 0xc0, !PT ;  /* 0x00f000f030307812 */ /* 0x000fe400078ec0ff */
[----:B------:R-:W-:Y:S01]  /*1df0*/  LOP3.LUT R45, R44, 0x64006400, RZ, 0xfc, !PT ;  /* 0x640064002c2d7812 */ /* 0x000fe200078efcff */
[----:B------:R-:W-:Y:S01]  /*1e00*/  HFMA2 R44, R47, 0.0625, 0.0625, R2 ;  /* 0x2c002c002f2c7831 */ /* 0x000fe20000000002 */
[----:B------:R-:W-:Y:S01]  /*1e10*/  LOP3.LUT R47, R48, 0x64006400, RZ, 0xfc, !PT ;  /* 0x64006400302f7812 */ /* 0x000fe200078efcff */
[C---:B0-----:R-:W-:Y:S02]  /*1e20*/  HFMA2 R46, R20.reuse, R12, RZ.H0_H0 ;  /* 0x0000000c142e7231 */ /* 0x041fe400000400ff */
[----:B------:R-:W-:Y:S02]  /*1e30*/  HADD2 R45, R45, R10 ;  /* 0x0000000a2d2d7230 */ /* 0x000fe40000000000 */
[----:B-1----:R-:W-:Y:S02]  /*1e40*/  HFMA2 R20, R20, R16, RZ.H0_H0 ;  /* 0x0000001014147231 */ /* 0x002fe400000400ff */
[----:B------:R-:W-:-:S02]  /*1e50*/  HFMA2 R48, R44, R13, R46 ;  /* 0x0000000d2c307231 */ /* 0x000fc4000000002e */
[----:B------:R-:W-:Y:S02]  /*1e60*/  HFMA2 R46, R47, 0.0625, 0.0625, R2 ;  /* 0x2c002c002f2e7831 */ /* 0x000fe40000000002 */
[--C-:B------:R-:W-:Y:S02]  /*1e70*/  HADD2.F32 R47, -RZ, R43.reuse.H0_H0 ;  /* 0x2000002bff2f7230 */ /* 0x100fe40000004100 */
[----:B------:R-:W-:Y:S02]  /*1e80*/  HFMA2 R44, R44, R17, R20 ;  /* 0x000000112c2c7231 */ /* 0x000fe40000000014 */
[C---:B------:R-:W-:Y:S02]  /*1e90*/  HFMA2 R49, R45.reuse, R14, R48 ;  /* 0x0000000e2d317231 */ /* 0x040fe40000000030 */
[----:B------:R-:W-:Y:S02]  /*1ea0*/  HADD2.F32 R48, -RZ, R43.H1_H1 ;  /* 0x3000002bff307230 */ /* 0x000fe40000004100 */
[----:B------:R-:W-:Y:S01]  /*1eb0*/  HFMA2 R45, R45, R18, R44 ;  /* 0x000000122d2d7231 */ /* 0x000fe2000000002c */
[----:B------:R-:W-:-:S02]  /*1ec0*/  LOP3.LUT R44, R21, 0xf000f0, RZ, 0xc0, !PT ;  /* 0x00f000f0152c7812 */ /* 0x000fc400078ec0ff */
[----:B------:R-:W-:Y:S01]  /*1ed0*/  FADD.FTZ R47, R47, R48 ;  /* 0x000000302f2f7221 */ /* 0x000fe20000010000 */
[----:B------:R-:W-:-:S03]  /*1ee0*/  HFMA2 R49, R46, R15, R49 ;  /* 0x0000000f2e317231 */ /* 0x000fc60000000031 */
[----:B------:R-:W-:Y:S01]  /*1ef0*/  FFMA.FTZ R38, R11, R47, R38 ;  /* 0x0000002f0b267223 */ /* 0x000fe20000010026 */
[----:B------:R-:W-:Y:S01]  /*1f00*/  SHF.R.U32.HI R47, RZ, 0x8, R21 ;  /* 0x00000008ff2f7819 */ /* 0x000fe20000011615 */
[--C-:B------:R-:W-:Y:S02]  /*1f10*/  HADD2.F32 R43, -RZ, R49.reuse.H0_H0 ;  /* 0x20000031ff2b7230 */ /* 0x100fe40000004100 */
[----:B------:R-:W-:-:S05]  /*1f20*/  HADD2.F32 R20, -RZ, R49.H1_H1 ;  /* 0x30000031ff147230 */ /* 0x000fca0000004100 */
[----:B------:R-:W-:Y:S01]  /*1f30*/  FADD.FTZ R43, R43, R20 ;  /* 0x000000142b2b7221 */ /* 0x000fe20000010000 */
[----:B------:R-:W-:Y:S02]  /*1f40*/  LOP3.LUT R20, R21, 0xf000f, RZ, 0xc0, !PT ;  /* 0x000f000f15147812 */ /* 0x000fe400078ec0ff */
[----:B------:R-:W-:Y:S02]  /*1f50*/  LOP3.LUT R21, R44, 0x64006400, RZ, 0xfc, !PT ;  /* 0x640064002c157812 */ /* 0x000fe400078efcff */
[----:B------:R-:W-:Y:S02]  /*1f60*/  LOP3.LUT R20, R20, 0x64006400, RZ, 0xfc, !PT ;  /* 0x6400640014147812 */ /* 0x000fe400078efcff */
[C---:B------:R-:W-:Y:S01]  /*1f70*/  LOP3.LUT R44, R47.reuse, 0xf000f, RZ, 0xc0, !PT ;  /* 0x000f000f2f2c7812 */ /* 0x040fe200078ec0ff */
[----:B------:R-:W-:Y:S01]  /*1f80*/  HFMA2 R21, R21, 0.0625, 0.0625, R4 ;  /* 0x2c002c0015157831 */ /* 0x000fe20000000004 */
[----:B------:R-:W-:Y:S01]  /*1f90*/  LOP3.LUT R47, R47, 0xf000f0, RZ, 0xc0, !PT ;  /* 0x00f000f02f2f7812 */ /* 0x000fe200078ec0ff */
[----:B------:R-:W-:Y:S01]  /*1fa0*/  HADD2 R20, R20, R3 ;  /* 0x0000000314147230 */ /* 0x000fe20000000000 */
[----:B------:R-:W-:-:S02]  /*1fb0*/  LOP3.LUT R44, R44, 0x64006400, RZ, 0xfc, !PT ;  /* 0x640064002c2c7812 */ /* 0x000fc400078efcff */
[----:B------:R-:W-:Y:S01]  /*1fc0*/  LOP3.LUT R49, R47, 0x64006400, RZ, 0xfc, !PT ;  /* 0x640064002f317812 */ /* 0x000fe200078efcff */
[----:B------:R-:W-:Y:S02]  /*1fd0*/  HFMA2 R48, R20, R12, RZ ;  /* 0x0000000c14307231 */ /* 0x000fe400000000ff */
[----:B------:R-:W-:Y:S02]  /*1fe0*/  HADD2 R47, R44, R3 ;  /* 0x000000032c2f7230 */ /* 0x000fe40000000000 */
[----:B------:R-:W-:Y:S02]  /*1ff0*/  HFMA2 R20, R20, R16, RZ ;  /* 0x0000001014147231 */ /* 0x000fe400000000ff */
[----:B------:R-:W-:Y:S02]  /*2000*/  HFMA2 R49, R49, 0.0625, 0.0625, R4 ;  /* 0x2c002c0031317831 */ /* 0x000fe40000000004 */
[C---:B------:R-:W-:Y:S02]  /*2010*/  HFMA2 R48, R21.reuse, R13, R48 ;  /* 0x0000000d15307231 */ /* 0x040fe40000000030 */
[----:B------:R-:W-:-:S02]  /*2020*/  HFMA2 R20, R21, R17, R20 ;  /* 0x0000001115147231 */ /* 0x000fc40000000014 */
[----:B------:R-:W-:-:S04]  /*2030*/  HFMA2 R48, R47, R14, R48 ;  /* 0x0000000e2f307231 */ /* 0x000fc80000000030 */
[----:B------:R-:W-:Y:S02]  /*2040*/  HFMA2 R48, R49, R15, R48 ;  /* 0x0000000f31307231 */ /* 0x000fe40000000030 */
[----:B------:R-:W-:Y:S01]  /*2050*/  HFMA2 R47, R47, R18, R20 ;  /* 0x000000122f2f7231 */ /* 0x000fe20000000014 */
[----:B------:R-:W-:Y:S02]  /*2060*/  LOP3.LUT R20, R22, 0xf000f, RZ, 0xc0, !PT ;  /* 0x000f000f16147812 */ /* 0x000fe400078ec0ff */
[--C-:B------:R-:W-:Y:S02]  /*2070*/  HADD2.F32 R44, -RZ, R48.reuse.H0_H0 ;  /* 0x20000030ff2c7230 */ /* 0x100fe40000004100 */
[----:B------:R-:W-:Y:S01]  /*2080*/  HADD2.F32 R21, -RZ, R48.H1_H1 ;  /* 0x30000030ff157230 */ /* 0x000fe20000004100 */
[----:B------:R-:W-:-:S04]  /*2090*/  LOP3.LUT R20, R20, 0x64006400, RZ, 0xfc, !PT ;  /* 0x6400640014147812 */ /* 0x000fc800078efcff */
[----:B------:R-:W-:Y:S01]  /*20a0*/  FADD.FTZ R44, R44, R21 ;  /* 0x000000152c2c7221 */ /* 0x000fe20000010000 */
[----:B------:R-:W-:Y:S01]  /*20b0*/  LOP3.LUT R21, R22, 0xf000f0, RZ, 0xc0, !PT ;  /* 0x00f000f016157812 */ /* 0x000fe200078ec0ff */
[----:B------:R-:W-:-:S03]  /*20c0*/  HFMA2 R20, R20, 1, 1, R5 ;  /* 0x3c003c0014147831 */ /* 0x000fc60000000005 */
[----:B------:R-:W-:Y:S01]  /*20d0*/  LOP3.LUT R21, R21, 0x64006400, RZ, 0xfc, !PT ;  /* 0x6400640015157812 */ /* 0x000fe200078efcff */
[----:B------:R-:W-:-:S04]  /*20e0*/  HFMA2 R48, R20, R16, RZ ;  /* 0x0000001014307231 */ /* 0x000fc800000000ff */
[----:B------:R-:W-:Y:S02]  /*20f0*/  HFMA2 R21, R21, 0.0625, 0.0625, R6 ;  /* 0x2c002c0015157831 */ /* 0x000fe40000000006 */
[----:B------:R-:W-:Y:S01]  /*2100*/  HFMA2 R51, R20, R12, RZ.H0_H0 ;  /* 0x0000000c14337231 */ /* 0x000fe200000400ff */
[----:B------:R-:W-:-:S04]  /*2110*/  LOP3.LUT R20, R23, 0xf000f, RZ, 0xc0, !PT ;  /* 0x000f000f17147812 */ /* 0x000fc800078ec0ff */
[----:B------:R-:W-:Y:S01]  /*2120*/  LOP3.LUT R20, R20, 0x64006400, RZ, 0xfc, !PT ;  /* 0x6400640014147812 */ /* 0x000fe200078efcff */
[C---:B------:R-:W-:Y:S02]  /*2130*/  HFMA2 R48, R21.reuse, R17, R48 ;  /* 0x0000001115307231 */ /* 0x040fe40000000030 */
[----:B------:R-:W-:Y:S01]  /*2140*/  HFMA2 R51, R21, R13, R51 ;  /* 0x0000000d15337231 */ /* 0x000fe20000000033 */
[----:B------:R-:W-:-:S04]  /*2150*/  LOP3.LUT R21, R23, 0xf000f0, RZ, 0xc0, !PT ;  /* 0x00f000f017157812 */ /* 0x000fc800078ec0ff */
[----:B------:R-:W-:Y:S01]  /*2160*/  LOP3.LUT R53, R21, 0x64006400, RZ, 0xfc, !PT ;  /* 0x6400640015357812 */ /* 0x000fe200078efcff */
[----:B------:R-:W-:-:S04]  /*2170*/  HADD2 R21, R20, R7 ;  /* 0x0000000714157230 */ /* 0x000fc80000000000 */
[----:B------:R-:W-:Y:S01]  /*2180*/  HFMA2 R20, R53, 0.0625, 0.0625, R8 ;  /* 0x2c002c0035147831 */ /* 0x000fe20000000008 */
[----:B------:R-:W-:Y:S01]  /*2190*/  SHF.R.U32.HI R53, RZ, 0x8, R23 ;  /* 0x00000008ff357819 */ /* 0x000fe20000011617 */
[C---:B------:R-:W-:Y:S01]  /*21a0*/  HFMA2 R52, R21.reuse, R12, RZ ;  /* 0x0000000c15347231 */ /* 0x040fe200000000ff */
[----:B------:R-:W-:Y:S01]  /*21b0*/  SHF.R.U32.HI R12, RZ, 0x8, R22 ;  /* 0x00000008ff0c7819 */ /* 0x000fe20000011616 */
[----:B------:R-:W-:Y:S01]  /*21c0*/  HFMA2 R16, R21, R16, RZ ;  /* 0x0000001015107231 */ /* 0x000fe200000000ff */
[----:B------:R-:W-:Y:S02]  /*21d0*/  LOP3.LUT R50, R53, 0xf000f, RZ, 0xc0, !PT ;  /* 0x000f000f35327812 */ /* 0x000fe400078ec0ff */
[----:B------:R-:W-:Y:S02]  /*21e0*/  LOP3.LUT R22, R12, 0xf000f, RZ, 0xc0, !PT ;  /* 0x000f000f0c167812 */ /* 0x000fe400078ec0ff */
[----:B------:R-:W-:Y:S02]  /*21f0*/  LOP3.LUT R50, R50, 0x64006400, RZ, 0xfc, !PT ;  /* 0x6400640032327812 */ /* 0x000fe400078efcff */
[----:B------:R-:W-:Y:S01]  /*2200*/  LOP3.LUT R22, R22, 0x64006400, RZ, 0xfc, !PT ;  /* 0x6400640016167812 */ /* 0x000fe200078efcff */
[----:B------:R-:W-:-:S02]  /*2210*/  HFMA2 R52, R20, R13, R52 ;  /* 0x0000000d14347231 */ /* 0x000fc40000000034 */
[----:B------:R-:W-:Y:S01]  /*2220*/  HFMA2 R17, R20, R17, R16 ;  /* 0x0000001114117231 */ /* 0x000fe20000000010 */
[----:B------:R-:W-:Y:S01]  /*2230*/  LOP3.LUT R12, R12, 0xf000f0, RZ, 0xc0, !PT ;  /* 0x00f000f00c0c7812 */ /* 0x000fe200078ec0ff */
[----:B------:R-:W-:Y:S02]  /*2240*/  HADD2 R13, R22, R5 ;  /* 0x00000005160d7230 */ /* 0x000fe40000000000 */
[----:B------:R-:W-:Y:S01]  /*2250*/  HFMA2 R50, R50, 1, 1, R7 ;  /* 0x3c003c0032327831 */ /* 0x000fe20000000007 */
[----:B------:R-:W2:Y:S01]  /*2260*/  LDG.E.128.CONSTANT R20, desc[UR8][R54.64] ;  /* 0x0000000836147981 */ /* 0x000ea2000c1e9d00 */
[C---:B------:R-:W-:Y:S02]  /*2270*/  HFMA2 R51, R13.reuse, R14, R51 ;  /* 0x0000000e0d337231 */ /* 0x040fe40000000033 */
[----:B------:R-:W-:Y:S01]  /*2280*/  HFMA2 R48, R13, R18, R48 ;  /* 0x000000120d307231 */ /* 0x000fe20000000030 */
[----:B------:R-:W-:Y:S02]  /*2290*/  LOP3.LUT R13, R12, 0x64006400, RZ, 0xfc, !PT ;  /* 0x640064000c0d7812 */ /* 0x000fe400078efcff */
[----:B------:R-:W-:Y:S01]  /*22a0*/  LOP3.LUT R53, R53, 0xf000f0, RZ, 0xc0, !PT ;  /* 0x00f000f035357812 */ /* 0x000fe200078ec0ff */
[----:B------:R-:W-:-:S02]  /*22b0*/  HFMA2 R45, R46, R19, R45 ;  /* 0x000000132e2d7231 */ /* 0x000fc4000000002d */
[----:B------:R-:W-:Y:S02]  /*22c0*/  HFMA2 R52, R50, R14, R52 ;  /* 0x0000000e32347231 */ /* 0x000fe40000000034 */
[----:B------:R-:W-:Y:S01]  /*22d0*/  HFMA2 R13, R13, 0.0625, 0.0625, R6 ;  /* 0x2c002c000d0d7831 */ /* 0x000fe20000000006 */
[----:B------:R-:W-:-:S03]  /*22e0*/  LOP3.LUT R53, R53, 0x64006400, RZ, 0xfc, !PT ;  /* 0x6400640035357812 */ /* 0x000fc600078efcff */
[----:B------:R-:W-:Y:S02]  /*22f0*/  HFMA2 R51, R13, R15, R51 ;  /* 0x0000000f0d337231 */ /* 0x000fe40000000033 */
[----:B------:R-:W-:Y:S02]  /*2300*/  HFMA2 R46, R53, 0.0625, 0.0625, R8 ;  /* 0x2c002c00352e7831 */ /* 0x000fe40000000008 */
[----:B------:R-:W-:Y:S02]  /*2310*/  HFMA2 R48, R13, R19, R48 ;  /* 0x000000130d307231 */ /* 0x000fe40000000030 */
[----:B------:R-:W-:Y:S02]  /*2320*/  HFMA2 R52, R46, R15, R52 ;  /* 0x0000000f2e347231 */ /* 0x000fe40000000034 */
[----:B------:R-:W0:Y:S01]  /*2330*/  LDS.128 R12, [UR5+0x30] ;  /* 0x00003005ff0c7984 */ /* 0x000e220008000c00 */
[----:B------:R-:W-:Y:S02]  /*2340*/  HFMA2 R47, R49, R19, R47 ;  /* 0x00000013312f7231 */ /* 0x000fe4000000002f */
[----:B------:R-:W-:-:S02]  /*2350*/  HADD2.F32 R16, -RZ, R51.H0_H0 ;  /* 0x20000033ff107230 */ /* 0x000fc40000004100 */
[----:B------:R-:W-:Y:S02]  /*2360*/  HADD2.F32 R51, -RZ, R51.H1_H1 ;  /* 0x30000033ff337230 */ /* 0x000fe40000004100 */
[----:B------:R-:W-:-:S03]  /*2370*/  HFMA2 R17, R50, R18, R17 ;  /* 0x0000001232117231 */ /* 0x000fc60000000011 */
[----:B------:R-:W-:Y:S01]  /*2380*/  FADD.FTZ R16, R16, R51 ;  /* 0x0000003310107221 */ /* 0x000fe20000010000 */
[----:B------:R-:W-:Y:S02]  /*2390*/  HFMA2 R46, R46, R19, R17 ;  /* 0x000000132e2e7231 */ /* 0x000fe40000000011 */
[--C-:B------:R-:W-:Y:S02]  /*23a0*/  HADD2.F32 R17, -RZ, R52.reuse.H0_H0 ;  /* 0x20000034ff117230 */ /* 0x100fe40000004100 */
[----:B------:R-:W-:Y:S01]  /*23b0*/  FFMA.FTZ R39, R24, R16, R39 ;  /* 0x0000001018277223 */ /* 0x000fe20000010027 */
[----:B------:R-:W-:Y:S02]  /*23c0*/  HADD2.F32 R16, -RZ, R45.H0_H0 ;  /* 0x2000002dff107230 */ /* 0x000fe40000004100 */
[----:B------:R-:W-:Y:S02]  /*23d0*/  HADD2.F32 R18, -RZ, R47.H0_H0 ;  /* 0x2000002fff127230 */ /* 0x000fe40000004100 */
[----:B------:R-:W-:-:S02]  /*23e0*/  HADD2.F32 R52, -RZ, R52.H1_H1 ;  /* 0x30000034ff347230 */ /* 0x000fc40000004100 */
[----:B------:R-:W-:Y:S02]  /*23f0*/  HADD2.F32 R45, -RZ, R45.H1_H1 ;  /* 0x3000002dff2d7230 */ /* 0x000fe40000004100 */
[----:B------:R-:W-:Y:S02]  /*2400*/  HADD2.F32 R47, -RZ, R47.H1_H1 ;  /* 0x3000002fff2f7230 */ /* 0x000fe40000004100 */
[----:B------:R-:W-:Y:S01]  /*2410*/  FADD.FTZ R17, R17, R52 ;  /* 0x0000003411117221 */ /* 0x000fe20000010000 */
[--C-:B------:R-:W-:Y:S02]  /*2420*/  HADD2.F32 R19, -RZ, R48.reuse.H0_H0 ;  /* 0x20000030ff137230 */ /* 0x100fe40000004100 */
[----:B------:R-:W-:Y:S01]  /*2430*/  FADD.FTZ R16, R16, R45 ;  /* 0x0000002d10107221 */ /* 0x000fe20000010000 */
[----:B------:R-:W-:Y:S02]  /*2440*/  HADD2.F32 R48, -RZ, R48.H1_H1 ;  /* 0x30000030ff307230 */ /* 0x000fe40000004100 */
[----:B------:R-:W-:Y:S01]  /*2450*/  FADD.FTZ R18, R18, R47 ;  /* 0x0000002f12127221 */ /* 0x000fe20000010000 */
[C---:B------:R-:W-:Y:S01]  /*2460*/  FFMA.FTZ R35, R26.reuse, R43, R35 ;  /* 0x0000002b1a237223 */ /* 0x040fe20000010023 */
[----:B------:R-:W-:Y:S01]  /*2470*/  FFMA.FTZ R42, R11, R17, R42 ;  /* 0x000000110b2a7223 */ /* 0x000fe2000001002a */
[----:B------:R-:W-:Y:S01]  /*2480*/  FFMA.FTZ R41, R26, R16, R41 ;  /* 0x000000101a297223 */ /* 0x000fe20000010029 */
[----:B------:R-:W-:Y:S01]  /*2490*/  FADD.FTZ R48, R19, R48 ;  /* 0x0000003013307221 */ /* 0x000fe20000010000 */
[C---:B------:R-:W-:Y:S01]  /*24a0*/  FFMA.FTZ R40, R25.reuse, R18, R40 ;  /* 0x0000001219287223 */ /* 0x040fe20000010028 */
[----:B------:R-:W-:Y:S01]  /*24b0*/  FFMA.FTZ R36, R25, R44, R36 ;  /* 0x0000002c19247223 */ /* 0x000fe20000010024 */
[----:B------:R-:W1:Y:S01]  /*24c0*/  LDS.128 R16, [UR5+0x130] ;  /* 0x00013005ff107984 */ /* 0x000e620008000c00 */
[----:B------:R-:W-:Y:S01]  /*24d0*/  FFMA.FTZ R37, R24, R48, R37 ;  /* 0x0000003018257223 */ /* 0x000fe20000010025 */
[----:B--2---:R-:W-:-:S02]  /*24e0*/  LOP3.LUT R43, R20, 0xf000f, RZ, 0xc0, !PT ;  /* 0x000f000f142b7812 */ /* 0x004fc400078ec0ff */
[----:B------:R-:W-:Y:S02]  /*24f0*/  LOP3.LUT R44, R20, 0xf000f0, RZ, 0xc0, !PT ;  /* 0x00f000f0142c7812 */ /* 0x000fe400078ec0ff */
[----:B------:R-:W-:Y:S02]  /*2500*/  LOP3.LUT R43, R43, 0x64006400, RZ, 0xfc, !PT ;  /* 0x640064002b2b7812 */ /* 0x000fe400078efcff */
[----:B------:R-:W-:-:S03]  /*2510*/  LOP3.LUT R45, R44, 0x64006400, RZ, 0xfc, !PT ;  /* 0x640064002c2d7812 */ /* 0x000fc600078efcff */
[----:B------:R-:W-:Y:S01]  /*2520*/  HFMA2 R44, R43, 1, 1, R10 ;  /* 0x3c003c002b2c7831 */ /* 0x000fe2000000000a */
[----:B------:R-:W-:Y:S01]  /*2530*/  SHF.R.U32.HI R20, RZ, 0x8, R20 ;  /* 0x00000008ff147819 */ /* 0x000fe20000011614 */
[----:B------:R-:W-:-:S03]  /*2540*/  HFMA2 R45, R45, 0.0625, 0.0625, R2 ;  /* 0x2c002c002d2d7831 */ /* 0x000fc60000000002 */
[----:B------:R-:W-:Y:S01]  /*2550*/  LOP3.LUT R47, R20, 0xf000f, RZ, 0xc0, !PT ;  /* 0x000f000f142f7812 */ /* 0x000fe200078ec0ff */
[----:B0-----:R-:W-:-:S03]  /*2560*/  HFMA2 R48, R44, R12, RZ.H0_H0 ;  /* 0x0000000c2c307231 */ /* 0x001fc600000400ff */
[----:B------:R-:W-:Y:S01]  /*2570*/  LOP3.LUT R43, R47, 0x64006400, RZ, 0xfc, !PT ;  /* 0x640064002f2b7812 */ /* 0x000fe200078efcff */
[----:B------:R-:W-:-:S04]  /*2580*/  HFMA2 R48, R45, R13, R48 ;  /* 0x0000000d2d307231 */ /* 0x000fc80000000030 */
[----:B------:R-:W-:Y:S01]  /*2590*/  HADD2 R43, R43, R10 ;  /* 0x0000000a2b2b7230 */ /* 0x000fe20000000000 */
[----:B------:R-:W-:-:S04]  /*25a0*/  LOP3.LUT R20, R20, 0xf000f0, RZ, 0xc0, !PT ;  /* 0x00f000f014147812 */ /* 0x000fc800078ec0ff */
[----:B------:R-:W-:Y:S01]  /*25b0*/  LOP3.LUT R47, R20, 0x64006400, RZ, 0xfc, !PT ;  /* 0x64006400142f7812 */ /* 0x000fe200078efcff */
[----:B------:R-:W-:-:S04]  /*25c0*/  HFMA2 R48, R43, R14, R48 ;  /* 0x0000000e2b307231 */ /* 0x000fc80000000030 */
[----:B------:R-:W-:Y:S02]  /*25d0*/  HFMA2 R20, R47, 0.0625, 0.0625, R2 ;  /* 0x2c002c002f147831 */ /* 0x000fe40000000002 */
[--C-:B------:R-:W-:Y:S02]  /*25e0*/  HADD2.F32 R47, -RZ, R46.reuse.H0_H0 ;  /* 0x2000002eff2f7230 */ /* 0x100fe40000004100 */
[----:B-1----:R-:W-:Y:S02]  /*25f0*/  HFMA2 R44, R44, R16, RZ ;  /* 0x000000102c2c7231 */ /* 0x002fe400000000ff */
[----:B------:R-:W-:Y:S02]  /*2600*/  HADD2.F32 R46, -RZ, R46.H1_H1 ;  /* 0x3000002eff2e7230 */ /* 0x000fe40000004100 */
[----:B------:R-:W-:-:S03]  /*2610*/  HFMA2 R48, R20, R15, R48 ;  /* 0x0000000f14307231 */ /* 0x000fc60000000030 */
[----:B------:R-:W-:Y:S02]  /*2620*/  FADD.FTZ R46, R47, R46 ;  /* 0x0000002e2f2e7221 */ /* 0x000fe40000010000 */
[--C-:B------:R-:W-:Y:S02]  /*2630*/  HADD2.F32 R47, -RZ, R48.reuse.H0_H0 ;  /* 0x20000030ff2f7230 */ /* 0x100fe40000004100 */
[----:B------:R-:W-:Y:S02]  /*2640*/  HADD2.F32 R48, -RZ, R48.H1_H1 ;  /* 0x30000030ff307230 */ /* 0x000fe40000004100 */
[----:B------:R-:W-:Y:S02]  /*2650*/  HFMA2 R45, R45, R17, R44 ;  /* 0x000000112d2d7231 */ /* 0x000fe4000000002c */
[----:B------:R-:W-:Y:S01]  /*2660*/  FFMA.FTZ R38, R11, R46, R38 ;  /* 0x0000002e0b267223 */ /* 0x000fe20000010026 */
[----:B------:R-:W-:Y:S01]  /*2670*/  LOP3.LUT R44, R21, 0xf000f, RZ, 0xc0, !PT ;  /* 0x000f000f152c7812 */ /* 0x000fe200078ec0ff */
[----:B------:R-:W-:Y:S01]  /*2680*/  FADD.FTZ R47, R47, R48 ;  /* 0x000000302f2f7221 */ /* 0x000fe20000010000 */
[----:B------:R-:W-:-:S02]  /*2690*/  LOP3.LUT R46, R21, 0xf000f0, RZ, 0xc0, !PT ;  /* 0x00f000f0152e7812 */ /* 0x000fc400078ec0ff */
[----:B------:R-:W-:Y:S01]  /*26a0*/  LOP3.LUT R44, R44, 0x64006400, RZ, 0xfc, !PT ;  /* 0x640064002c2c7812 */ /* 0x000fe200078efcff */
[----:B------:R-:W-:Y:S01]  /*26b0*/  FFMA.FTZ R35, R26, R47, R35 ;  /* 0x0000002f1a237223 */ /* 0x000fe20000010023 */
[----:B------:R-:W-:Y:S02]  /*26c0*/  LOP3.LUT R47, R46, 0x64006400, RZ, 0xfc, !PT ;  /* 0x640064002e2f7812 */ /* 0x000fe400078efcff */
[----:B------:R-:W-:Y:S01]  /*26d0*/  SHF.R.U32.HI R21, RZ, 0x8, R21 ;  /* 0x00000008ff157819 */ /* 0x000fe20000011615 */
[----:B------:R-:W-:Y:S02]  /*26e0*/  HADD2 R44, R44, R3 ;  /* 0x000000032c2c7230 */ /* 0x000fe40000000000 */
[----:B------:R-:W-:Y:S01]  /*26f0*/  HFMA2 R47, R47, 0.0625, 0.0625, R4 ;  /* 0x2c002c002f2f7831 */ /* 0x000fe20000000004 */
[----:B------:R-:W-:Y:S01]  /*2700*/  LOP3.LUT R46, R21, 0xf000f, RZ, 0xc0, !PT ;  /* 0x000f000f152e7812 */ /* 0x000fe200078ec0ff */
[----:B------:R-:W-:-:S03]  /*2710*/  HFMA2 R48, R44, R12, RZ.H0_H0 ;  /* 0x0000000c2c307231 */ /* 0x000fc600000400ff */
[----:B------:R-:W-:Y:S02]  /*2720*/  LOP3.LUT R46, R46, 0x64006400, RZ, 0xfc, !PT ;  /* 0x640064002e2e7812 */ /* 0x000fe400078efcff */
[----:B------:R-:W-:Y:S01]  /*2730*/  LOP3.LUT R21, R21, 0xf000f0, RZ, 0xc0, !PT ;  /* 0x00f000f015157812 */ /* 0x000fe200078ec0ff */
[----:B------:R-:W-:Y:S02]  /*2740*/  HFMA2 R48, R47, R13, R48 ;  /* 0x0000000d2f307231 */ /* 0x000fe40000000030 */
[----:B------:R-:W-:Y:S01]  /*2750*/  HADD2 R46, R46, R3 ;  /* 0x000000032e2e7230 */ /* 0x000fe20000000000 */
[----:B------:R-:W-:-:S03]  /*2760*/  LOP3.LUT R21, R21, 0x64006400, RZ, 0xfc, !PT ;  /* 0x6400640015157812 */ /* 0x000fc600078efcff */
[----:B------:R-:W-:Y:S02]  /*2770*/  HFMA2 R48, R46, R14, R48 ;  /* 0x0000000e2e307231 */ /* 0x000fe40000000030 */
[----:B------:R-:W-:Y:S02]  /*2780*/  HFMA2 R21, R21, 0.0625, 0.0625, R4 ;  /* 0x2c002c0015157831 */ /* 0x000fe40000000004 */
[----:B------:R-:W-:Y:S02]  /*2790*/  HFMA2 R44, R44, R16, RZ.H0_H0 ;  /* 0x000000102c2c7231 */ /* 0x000fe400000400ff */
[----:B------:R-:W-:Y:S02]  /*27a0*/  HFMA2 R48, R21, R15, R48 ;  /* 0x0000000f15307231 */ /* 0x000fe40000000030 */
[----:B------:R-:W-:-:S03]  /*27b0*/  HFMA2 R47, R47, R17, R44 ;  /* 0x000000112f2f7231 */ /* 0x000fc6000000002c */
[--C-:B------:R-:W-:Y:S02]  /*27c0*/  HADD2.F32 R44, -RZ, R48.reuse.H0_H0 ;  /* 0x20000030ff2c7230 */ /* 0x100fe40000004100 */
[----:B------:R-:W-:-:S05]  /*27d0*/  HADD2.F32 R49, -RZ, R48.H1_H1 ;  /* 0x30000030ff317230 */ /* 0x000fca0000004100 */
[----:B------:R-:W-:-:S04]  /*27e0*/  FADD.FTZ R44, R44, R49 ;  /* 0x000000312c2c7221 */ /* 0x000fc80000010000 */
[----:B------:R-:W-:Y:S01]  /*27f0*/  FFMA.FTZ R36, R25, R44, R36 ;  /* 0x0000002c19247223 */ /* 0x000fe20000010024 */
[----:B------:R-:W-:Y:S01]  /*2800*/  LOP3.LUT R44, R22, 0xf000f, RZ, 0xc0, !PT ;  /* 0x000f000f162c7812 */ /* 0x000fe200078ec0ff */
[----:B------:R-:W-:-:S03]  /*2810*/  HFMA2 R43, R43, R18, R45 ;  /* 0x000000122b2b7231 */ /* 0x000fc6000000002d */
[----:B------:R-:W-:Y:S02]  /*2820*/  LOP3.LUT R44, R44, 0x64006400, RZ, 0xfc, !PT ;  /* 0x640064002c2c7812 */ /* 0x000fe400078efcff */
[----:B------:R-:W-:-:S03]  /*2830*/  LOP3.LUT R45, R22, 0xf000f0, RZ, 0xc0, !PT ;  /* 0x00f000f0162d7812 */ /* 0x000fc600078ec0ff */
[----:B------:R-:W-:Y:S01]  /*2840*/  HADD2 R44, R44, R5 ;  /* 0x000000052c2c7230 */ /* 0x000fe20000000000 */
[----:B------:R-:W-:-:S03]  /*2850*/  LOP3.LUT R45, R45, 0x64006400, RZ, 0xfc, !PT ;  /* 0x640064002d2d7812 */ /* 0x000fc600078efcff */
[C---:B------:R-:W-:Y:S02]  /*2860*/  HFMA2 R48, R44.reuse, R12, RZ ;  /* 0x0000000c2c307231 */ /* 0x040fe400000000ff */
[----:B------:R-:W-:Y:S01]  /*2870*/  HFMA2 R45, R45, 0.0625, 0.0625, R6 ;  /* 0x2c002c002d2d7831 */ /* 0x000fe20000000006 */
[----:B------:R-:W-:Y:S01]  /*2880*/  SHF.R.U32.HI R22, RZ, 0x8, R22 ;  /* 0x00000008ff167819 */ /* 0x000fe20000011616 */
[----:B------:R-:W-:-:S04]  /*2890*/  HFMA2 R44, R44, R16, RZ.H0_H0 ;  /* 0x000000102c2c7231 */ /* 0x000fc800000400ff */
[C---:B------:R-:W-:Y:S02]  /*28a0*/  HFMA2 R44, R45.reuse, R17, R44 ;  /* 0x000000112d2c7231 */ /* 0x040fe4000000002c */
[----:B------:R-:W-:Y:S01]  /*28b0*/  HFMA2 R48, R45, R13, R48 ;  /* 0x0000000d2d307231 */ /* 0x000fe20000000030 */
[C---:B------:R-:W-:Y:S02]  /*28c0*/  LOP3.LUT R45, R22.reuse, 0xf000f, RZ, 0xc0, !PT ;  /* 0x000f000f162d7812 */ /* 0x040fe400078ec0ff */
[----:B------:R-:W-:Y:S02]  /*28d0*/  LOP3.LUT R49, R22, 0xf000f0, RZ, 0xc0, !PT ;  /* 0x00f000f016317812 */ /* 0x000fe400078ec0ff */
[----:B------:R-:W-:Y:S02]  /*28e0*/  LOP3.LUT R22, R45, 0x64006400, RZ, 0xfc, !PT ;  /* 0x640064002d167812 */ /* 0x000fe400078efcff */
[----:B------:R-:W-:-:S03]  /*28f0*/  LOP3.LUT R49, R49, 0x64006400, RZ, 0xfc, !PT ;  /* 0x6400640031317812 */ /* 0x000fc600078efcff */
[----:B------:R-:W-:Y:S02]  /*2900*/  HADD2 R45, R22, R5 ;  /* 0x00000005162d7230 */ /* 0x000fe40000000000 */
[----:B------:R-:W-:Y:S02]  /*2910*/  HFMA2 R22, R49, 0.0625, 0.0625, R6 ;  /* 0x2c002c0031167831 */ /* 0x000fe40000000006 */
[----:B------:R-:W-:-:S04]  /*2920*/  HFMA2 R48, R45, R14, R48 ;  /* 0x0000000e2d307231 */ /* 0x000fc80000000030 */
[----:B------:R-:W-:Y:S02]  /*2930*/  HFMA2 R48, R22, R15, R48 ;  /* 0x0000000f16307231 */ /* 0x000fe40000000030 */
[----:B------:R-:W-:-:S03]  /*2940*/  HFMA2 R46, R46, R18, R47 ;  /* 0x000000122e2e7231 */ /* 0x000fc6000000002f */
[--C-:B------:R-:W-:Y:S02]  /*2950*/  HADD2.F32 R47, -RZ, R48.reuse.H0_H0 ;  /* 0x20000030ff2f7230 */ /* 0x100fe40000004100 */
[----:B------:R-:W-:-:S05]  /*2960*/  HADD2.F32 R48, -RZ, R48.H1_H1 ;  /* 0x30000030ff307230 */ /* 0x000fca0000004100 */
[----:B------:R-:W-:Y:S01]  /*2970*/  FADD.FTZ R47, R47, R48 ;  /* 0x000000302f2f7221 */ /* 0x000fe20000010000 */
[----:B------:R-:W-:-:S04]  /*2980*/  LOP3.LUT R48, R23, 0xf000f, RZ, 0xc0, !PT ;  /* 0x000f000f17307812 */ /* 0x000fc800078ec0ff */
[----:B------:R-:W-:-:S05]  /*2990*/  LOP3.LUT R48, R48, 0x64006400, RZ, 0xfc, !PT ;  /* 0x6400640030307812 */ /* 0x000fca00078efcff */
[----:B------:R-:W-:-:S04]  /*29a0*/  HFMA2 R48, R48, 1, 1, R7 ;  /* 0x3c003c0030307831 */ /* 0x000fc80000000007 */
[C---:B------:R-:W-:Y:S02]  /*29b0*/  HFMA2 R12, R48.reuse, R12, RZ ;  /* 0x0000000c300c7231 */ /* 0x040fe400000000ff */
[----:B------:R-:W-:Y:S01]  /*29c0*/  HFMA2 R16, R48, R16, RZ.H0_H0 ;  /* 0x0000001030107231 */ /* 0x000fe200000400ff */
[----:B------:R-:W-:-:S04]  /*29d0*/  LOP3.LUT R48, R23, 0xf000f0, RZ, 0xc0, !PT ;  /* 0x00f000f017307812 */ /* 0x000fc800078ec0ff */
[----:B------:R-:W-:-:S05]  /*29e0*/  LOP3.LUT R49, R48, 0x64006400, RZ, 0xfc, !PT ;  /* 0x6400640030317812 */ /* 0x000fca00078efcff */
[----:B------:R-:W-:Y:S01]  /*29f0*/  HFMA2 R48, R49, 0.0625, 0.0625, R8 ;  /* 0x2c002c0031307831 */ /* 0x000fe20000000008 */
[----:B------:R-:W-:-:S03]  /*2a00*/  SHF.R.U32.HI R23, RZ, 0x8, R23 ;  /* 0x00000008ff177819 */ /* 0x000fc60000011617 */
[----:B------:R-:W-:Y:S01]  /*2a10*/  HFMA2 R13, R48, R13, R12 ;  /* 0x0000000d300d7231 */ /* 0x000fe2000000000c */
[----:B------:R-:W-:-:S04]  /*2a20*/  LOP3.LUT R12, R23, 0xf000f, RZ, 0xc0, !PT ;  /* 0x000f000f170c7812 */ /* 0x000fc800078ec0ff */
[----:B------:R-:W-:Y:S02]  /*2a30*/  LOP3.LUT R12, R12, 0x64006400, RZ, 0xfc, !PT ;  /* 0x640064000c0c7812 */ /* 0x000fe400078efcff */
[----:B------:R-:W-:-:S03]  /*2a40*/  LOP3.LUT R23, R23, 0xf000f0, RZ, 0xc0, !PT ;  /* 0x00f000f017177812 */ /* 0x000fc600078ec0ff */
[----:B------:R-:W-:Y:S01]  /*2a50*/  HADD2 R12, R12, R7 ;  /* 0x000000070c0c7230 */ /* 0x000fe20000000000 */
[----:B------:R-:W-:-:S03]  /*2a60*/  LOP3.LUT R23, R23, 0x64006400, RZ, 0xfc, !PT ;  /* 0x6400640017177812 */ /* 0x000fc600078efcff */
[----:B------:R-:W-:Y:S02]  /*2a70*/  HFMA2 R14, R12, R14, R13 ;  /* 0x0000000e0c0e7231 */ /* 0x000fe4000000000d */
[----:B------:R-:W-:Y:S02]  /*2a80*/  HFMA2 R13, R23, 0.0625, 0.0625, R8 ;  /* 0x2c002c00170d7831 */ /* 0x000fe40000000008 */
[----:B------:R-:W-:Y:S02]  /*2a90*/  HFMA2 R44, R45, R18, R44 ;  /* 0x000000122d2c7231 */ /* 0x000fe4000000002c */
[----:B------:R-:W-:Y:S02]  /*2aa0*/  HFMA2 R14, R13, R15, R14 ;  /* 0x0000000f0d0e7231 */ /* 0x000fe4000000000e */
[----:B------:R-:W-:Y:S02]  /*2ab0*/  HFMA2 R16, R48, R17, R16 ;  /* 0x0000001130107231 */ /* 0x000fe40000000010 */
[-C--:B------:R-:W-:Y:S01]  /*2ac0*/  HFMA2 R43, R20, R19.reuse, R43 ;  /* 0x00000013142b7231 */ /* 0x080fe2000000002b */
[----:B------:R-:W-:Y:S01]  /*2ad0*/  IADD3 R32, PT, PT, R32, 0x20, RZ ;  /* 0x0000002020207810 */ /* 0x000fe20007ffe0ff */
[----:B------:R-:W-:-:S02]  /*2ae0*/  HFMA2 R44, R22, R19, R44 ;  /* 0x00000013162c7231 */ /* 0x000fc4000000002c */
[----:B------:R-:W-:Y:S02]  /*2af0*/  HFMA2 R16, R12, R18, R16 ;  /* 0x000000120c107231 */ /* 0x000fe40000000010 */
[--C-:B------:R-:W-:Y:S02]  /*2b00*/  HADD2.F32 R15, -RZ, R14.reuse.H0_H0 ;  /* 0x2000000eff0f7230 */ /* 0x100fe40000004100 */
[----:B------:R-:W-:Y:S02]  /*2b10*/  HADD2.F32 R14, -RZ, R14.H1_H1 ;  /* 0x3000000eff0e7230 */ /* 0x000fe40000004100 */
[-C--:B------:R-:W-:Y:S01]  /*2b20*/  HFMA2 R46, R21, R19.reuse, R46 ;  /* 0x00000013152e7231 */ /* 0x080fe2000000002e */
[----:B------:R-:W-:Y:S01]  /*2b30*/  ISETP.GE.U32.AND P0, PT, R32, R33, PT ;  /* 0x000000212000720c */ /* 0x000fe20003f06070 */
[----:B------:R-:W-:Y:S02]  /*2b40*/  HFMA2 R16, R13, R19, R16 ;  /* 0x000000130d107231 */ /* 0x000fe40000000010 */
[----:B------:R-:W-:Y:S01]  /*2b50*/  FADD.FTZ R14, R15, R14 ;  /* 0x0000000e0f0e7221 */ /* 0x000fe20000010000 */
[----:B------:R-:W-:-:S02]  /*2b60*/  HADD2.F32 R12, -RZ, R43.H0_H0 ;  /* 0x2000002bff0c7230 */ /* 0x000fc40000004100 */
[----:B------:R-:W-:Y:S02]  /*2b70*/  HADD2.F32 R13, -RZ, R46.H0_H0 ;  /* 0x2000002eff0d7230 */ /* 0x000fe40000004100 */
[----:B------:R-:W-:Y:S01]  /*2b80*/  FFMA.FTZ R42, R11, R14, R42 ;  /* 0x0000000e0b2a7223 */ /* 0x000fe2000001002a */
[----:B------:R-:W-:Y:S02]  /*2b90*/  HADD2.F32 R17, -RZ, R16.H0_H0 ;  /* 0x20000010ff117230 */ /* 0x000fe40000004100 */
[----:B------:R-:W-:Y:S02]  /*2ba0*/  HADD2.F32 R43, -RZ, R43.H1_H1 ;  /* 0x3000002bff2b7230 */ /* 0x000fe40000004100 */
[----:B------:R-:W-:Y:S02]  /*2bb0*/  HADD2.F32 R46, -RZ, R46.H1_H1 ;  /* 0x3000002eff2e7230 */ /* 0x000fe40000004100 */
[--C-:B------:R-:W-:Y:S02]  /*2bc0*/  HADD2.F32 R14, -RZ, R44.reuse.H0_H0 ;  /* 0x2000002cff0e7230 */ /* 0x100fe40000004100 */
[----:B------:R-:W-:-:S02]  /*2bd0*/  HADD2.F32 R15, -RZ, R44.H1_H1 ;  /* 0x3000002cff0f7230 */ /* 0x000fc40000004100 */
[----:B------:R-:W-:Y:S02]  /*2be0*/  HADD2.F32 R16, -RZ, R16.H1_H1 ;  /* 0x30000010ff107230 */ /* 0x000fe40000004100 */
[----:B------:R-:W-:Y:S01]  /*2bf0*/  FADD.FTZ R12, R12, R43 ;  /* 0x0000002b0c0c7221 */ /* 0x000fe20000010000 */
[----:B------:R-:W-:Y:S01]  /*2c00*/  FADD.FTZ R13, R13, R46 ;  /* 0x0000002e0d0d7221 */ /* 0x000fe20000010000 */
[----:B------:R-:W-:Y:S01]  /*2c10*/  FADD.FTZ R14, R14, R15 ;  /* 0x0000000f0e0e7221 */ /* 0x000fe20000010000 */
[----:B------:R-:W-:Y:S01]  /*2c20*/  UIADD3 UR5, UPT, UPT, UR5, 0x40, URZ ;  /* 0x0000004005057890 */ /* 0x000fe2000fffe0ff */
[----:B------:R-:W-:Y:S01]  /*2c30*/  FADD.FTZ R16, R17, R16 ;  /* 0x0000001011107221 */ /* 0x000fe20000010000 */
[----:B------:R-:W-:-:S04]  /*2c40*/  IMAD.WIDE R54, R34, 0x4, R54 ;  /* 0x0000000422367825 */ /* 0x000fc800078e0236 */
[----:B------:R-:W-:Y:S01]  /*2c50*/  FFMA.FTZ R39, R24, R47, R39 ;  /* 0x0000002f18277223 */ /* 0x000fe20000010027 */
[----:B------:R-:W-:Y:S01]  /*2c60*/  FFMA.FTZ R41, R26, R12, R41 ;  /* 0x0000000c1a297223 */ /* 0x000fe20000010029 */
[----:B------:R-:W-:Y:S01]  /*2c70*/  FFMA.FTZ R40, R25, R13, R40 ;  /* 0x0000000d19287223 */ /* 0x000fe20000010028 */
[----:B------:R-:W-:Y:S01]  /*2c80*/  FFMA.FTZ R37, R24, R14, R37 ;  /* 0x0000000e18257223 */ /* 0x000fe20000010025 */
[----:B------:R-:W-:Y:S01]  /*2c90*/  FFMA.FTZ R38, R11, R16, R38 ;  /* 0x000000100b267223 */ /* 0x000fe20000010026 */
[----:B------:R-:W-:Y:S01]  /*2ca0*/  IADD3 R0, PT, PT, R0, 0x20, RZ ;  /* 0x0000002000007810 */ /* 0x000fe20007ffe0ff */
[----:B------:R-:W-:Y:S06]  /*2cb0*/  @!P0 BRA `(.L_x_1717) ;  /* 0xffffffdc00a48947 */ /* 0x000fec000383ffff */
.L_x_1715:
        /* <DEDUP_REMOVED lines=12> */
.L_x_1721:
[----:B------:R-:W0:Y:S02]  /*2d80*/  LDS R2, [R0] ;  /* 0x0000000000027984 */ /* 0x000e240000000800 */
[----:B0-----:R-:W-:-:S05]  /*2d90*/  HFMA2 R3, R2, 1, 1, R35 ;  /* 0x3c003c0002037831 */ /* 0x001fca0000000023 */
[----:B------:R-:W0:Y:S02]  /*2da0*/  ATOMS.CAST.SPIN P0, [R0], R2, R3 ;  /* 0x000000020000758d */ /* 0x000e240001800003 */
[----:B0-----:R-:W-:Y:S05]  /*2db0*/  @!P0 BRA `(.L_x_1721) ;  /* 0xfffffffc00f08947 */ /* 0x001fea000383ffff */
[----:B------:R-:W-:Y:S05]  /*2dc0*/  BRA `(.L_x_1719) ;  /* 0x00000000000c7947 */ /* 0x000fea0003800000 */
.L_x_1720:
[----:B------:R-:W2:Y:S02]  /*2dd0*/  LD.E R0, desc[UR8][R4.64] ;  /* 0x0000000804007980 */ /* 0x000ea4000c101900 */
[----:B--2---:R-:W-:-:S05]  /*2de0*/  IADD3 R3, PT, PT, R35, R0, RZ ;  /* 0x0000000023037210 */ /* 0x004fca0007ffe0ff */
[----:B------:R0:W-:Y:S02]  /*2df0*/  ST.E desc[UR8][R4.64], R3 ;  /* 0x0000000304007985 */ /* 0x0001e4000c101908 */
.L_x_1719:
[----:B------:R-:W-:Y:S05]  /*2e00*/  BSYNC.RECONVERGENT B0 ;  /* 0x0000000000007941 */ /* 0x000fea0003800200 */
.L_x_1718:
[----:B------:R1:W-:Y:S01]  /*2e10*/  ATOM.E.ADD.F16x2.RN.STRONG.GPU P0, RZ, desc[UR8][R4.64+0x4], R39 ;  /* 0x8000042704ff79a2 */ /* 0x0003e2000c10e108 */
[----:B------:R-:W-:Y:S04]  /*2e20*/  BSSY.RECONVERGENT B0, `(.L_x_1722) ;  /* 0x000000e000007945 */ /* 0x000fe80003800200 */
[----:B-1----:R-:W-:Y:S05]  /*2e30*/  @P0 BRA `(.L_x_1723) ;  /* 0x0000000000300947 */ /* 0x002fea0003800000 */
[----:B------:R-:W1:Y:S02]  /*2e40*/  QSPC.E.S P0, RZ, [R4+0x4] ;  /* 0x0000040004ff73aa */ /* 0x000e640000000500 */
[----:B-1----:R-:W-:Y:S05]  /*2e50*/  @!P0 BRA `(.L_x_1724) ;  /* 0x00000000001c8947 */ /* 0x002fea0003800000 */
[----:B------:R-:W-:-:S04]  /*2e60*/  MOV R2, R4 ;  /* 0x0000000400027202 */ /* 0x000fc80000000f00 */
[----:B------:R-:W-:-:S07]  /*2e70*/  MOV R0, R2 ;  /* 0x0000000200007202 */ /* 0x000fce0000000f00 */
.L_x_1725:
[----:B------:R-:W0:Y:S02]  /*2e80*/  LDS R2, [R0+0x4] ;  /* 0x0000040000027984 */ /* 0x000e240000000800 */
[----:B0-----:R-:W-:-:S05]  /*2e90*/  HADD2 R3, R2, R39 ;  /* 0x0000002702037230 */ /* 0x001fca0000000000 */
[----:B------:R-:W0:Y:S02]  /*2ea0*/  ATOMS.CAST.SPIN P0, [R0+0x4], R2, R3 ;  /* 0x000004020000758d */ /* 0x000e240001800003 */
[----:B0-----:R-:W-:Y:S05]  /*2eb0*/  @!P0 BRA `(.L_x_1725) ;  /* 0xfffffffc00f08947 */ /* 0x001fea000383ffff */
[----:B------:R-:W-:Y:S05]  /*2ec0*/  BRA `(.L_x_1723) ;  /* 0x00000000000c7947 */ /* 0x000fea0003800000 */
.L_x_1724:
[----:B------:R-:W0:Y:S02]  /*2ed0*/  LD.E R0, desc[UR8][R4.64+0x4] ;  /* 0x0000040804007980 */ /* 0x000e24000c101900 */
[----:B0-----:R-:W-:-:S05]  /*2ee0*/  IADD3 R3, PT, PT, R39, R0, RZ ;  /* 0x0000000027037210 */ /* 0x001fca0007ffe0ff */
[----:B------:R1:W-:Y:S02]  /*2ef0*/  ST.E desc[UR8][R4.64+0x4], R3 ;  /* 0x0000040304007985 */ /* 0x0003e4000c101908 */
.L_x_1723:
[----:B------:R-:W-:Y:S05]  /*2f00*/  BSYNC.RECONVERGENT B0 ;  /* 0x0000000000007941 */ /* 0x000fea0003800200 */
.L_x_1722:
        /* <DEDUP_REMOVED lines=10> */
.L_x_1729:
[----:B------:R-:W0:Y:S02]  /*2fb0*/  LDS R2, [R0] ;  /* 0x0000000000027984 */ /* 0x000e240000000800 */
[----:B0-----:R-:W-:-:S05]  /*2fc0*/  HFMA2 R3, R2, 1, 1, R40 ;  /* 0x3c003c0002037831 */ /* 0x001fca0000000028 */
[----:B------:R-:W0:Y:S02]  /*2fd0*/  ATOMS.CAST.SPIN P0, [R0], R2, R3 ;  /* 0x000000020000758d */ /* 0x000e240001800003 */
[----:B0-----:R-:W-:Y:S05]  /*2fe0*/  @!P0 BRA `(.L_x_1729) ;  /* 0xfffffffc00f08947 */ /* 0x001fea000383ffff */
[----:B------:R-:W-:Y:S05]  /*2ff0*/  BRA `(.L_x_1727) ;  /* 0x00000000000c7947 */ /* 0x000fea0003800000 */
.L_x_1728:
[----:B------:R-:W2:Y:S02]  /*3000*/  LD.E R0, desc[UR8][R4.64] ;  /* 0x0000000804007980 */ /* 0x000ea4000c101900 */
[----:B--2---:R-:W-:-:S05]  /*3010*/  IADD3 R3, PT, PT, R40, R0, RZ ;  /* 0x0000000028037210 */ /* 0x004fca0007ffe0ff */
[----:B------:R0:W-:Y:S02]  /*3020*/  ST.E desc[UR8][R4.64], R3 ;  /* 0x0000000304007985 */ /* 0x0001e4000c101908 */
.L_x_1727:
[----:B------:R-:W-:Y:S05]  /*3030*/  BSYNC.RECONVERGENT B0 ;  /* 0x0000000000007941 */ /* 0x000fea0003800200 */
.L_x_1726:
[----:B------:R1:W-:Y:S02]  /*3040*/  ATOM.E.ADD.F16x2.RN.STRONG.GPU P0, RZ, desc[UR8][R4.64+0x4], R37 ;  /* 0x8000042504ff79a2 */ /* 0x0003e4000c10e108 */
[----:B-1----:R-:W-:Y:S05]  /*3050*/  @P0 EXIT ;  /* 0x000000000000094d */ /* 0x002fea0003800000 */
[----:B------:R-:W1:Y:S02]  /*3060*/  QSPC.E.S P0, RZ, [R4+0x4] ;  /* 0x0000040004ff73aa */ /* 0x000e640000000500 */
[----:B-1----:R-:W-:Y:S05]  /*3070*/  @!P0 BRA `(.L_x_1730) ;  /* 0x00000000001c8947 */ /* 0x002fea0003800000 */
[----:B------:R-:W-:-:S04]  /*3080*/  MOV R2, R4 ;  /* 0x0000000400027202 */ /* 0x000fc80000000f00 */
[----:B------:R-:W-:-:S07]  /*3090*/  MOV R0, R2 ;  /* 0x0000000200007202 */ /* 0x000fce0000000f00 */
.L_x_1731:
[----:B------:R-:W0:Y:S02]  /*30a0*/  LDS R2, [R0+0x4] ;  /* 0x0000040000027984 */ /* 0x000e240000000800 */
[----:B0-----:R-:W-:-:S05]  /*30b0*/  HADD2 R3, R2, R37 ;  /* 0x0000002502037230 */ /* 0x001fca0000000000 */
[----:B------:R-:W0:Y:S02]  /*30c0*/  ATOMS.CAST.SPIN P0, [R0+0x4], R2, R3 ;  /* 0x000004020000758d */ /* 0x000e240001800003 */
[----:B0-----:R-:W-:Y:S05]  /*30d0*/  @!P0 BRA `(.L_x_1731) ;  /* 0xfffffffc00f08947 */ /* 0x001fea000383ffff */
[----:B------:R-:W-:Y:S05]  /*30e0*/  EXIT ;  /* 0x000000000000794d */ /* 0x000fea0003800000 */
.L_x_1730:
[----:B------:R-:W0:Y:S02]  /*30f0*/  LD.E R0, desc[UR8][R4.64+0x4] ;  /* 0x0000040804007980 */ /* 0x000e24000c101900 */
[----:B0-----:R-:W-:-:S05]  /*3100*/  IADD3 R3, PT, PT, R37, R0, RZ ;  /* 0x0000000025037210 */ /* 0x001fca0007ffe0ff */
[----:B------:R-:W-:Y:S01]  /*3110*/  ST.E desc[UR8][R4.64+0x4], R3 ;  /* 0x0000040304007985 */ /* 0x000fe2000c101908 */
[----:B------:R-:W-:Y:S05]  /*3120*/  EXIT ;  /* 0x000000000000794d */ /* 0x000fea0003800000 */
.L_x_1732:
        /* <DEDUP_REMOVED lines=13> */
.L_x_1882:


//--------------------- .text._ZN4vllm4gptq33gemm_half_q_half_gptq_3bit_kernelILb1ELi2EEEvPK6__halfPKjS6_S4_PS2_iiiibPKi --------------------------
	.section	.text._ZN4vllm4gptq33gemm_half_q_half_gptq_3bit_kernelILb1ELi2EEEvPK6__halfPKjS6_S4_PS2_iiiibPKi,"ax",@progbits
	.align	128
        .global         _ZN4vllm4gptq33gemm_half_q_half_gptq_3bit_kernelILb1ELi2EEEvPK6__halfPKjS6_S4_PS2_iiiibPKi
        .type           _ZN4vllm4gptq33gemm_half_q_half_gptq_3bit_kernelILb1ELi2EEEvPK6__halfPKjS6_S4_PS2_iiiibPKi,@function
        .size           _ZN4vllm4gptq33gemm_half_q_half_gptq_3bit_kernelILb1ELi2EEEvPK6__halfPKjS6_S4_PS2_iiiibPKi,(.L_x_1883 - _ZN4vllm4gptq33gemm_half_q_half_gptq_3bit_kernelILb1ELi2EEEvPK6__halfPKjS6_S4_PS2_iiiibPKi)
        .other          _ZN4vllm4gptq33gemm_half_q_half_gptq_3bit_kernelILb1ELi2EEEvPK6__halfPKjS6_S4_PS2_iiiibPKi,@"STO_CUDA_ENTRY STV_DEFAULT"
_ZN4vllm4gptq33gemm_half_q_half_gptq_3bit_kernelILb1ELi2EEEvPK6__halfPKjS6_S4_PS2_iiiibPKi:
.text._ZN4vllm4gptq33gemm_half_q_half_gptq_3bit_kernelILb1ELi2EEEvPK6__halfPKjS6_S4_PS2_iiiibPKi:
[----:B------:R-:W-:Y:S01]  /*0000*/  LDC R1, c[0x0][0x37c] ;  /* 0x0000df00ff017b82 */ /* 0x000fe20000000800 */
[----:B------:R-:W0:Y:S07]  /*0010*/  S2R R2, SR_CTAID.Z ;  /* 0x0000000000027919 */ /* 0x000e2e0000002700 */
[----:B------:R-:W1:Y:S01]  /*0020*/  LDC R0, c[0x0][0x3b0] ;  /* 0x0000ec00ff007b82 */ /* 0x000e620000000800 */
[----:B------:R-:W2:Y:S01]  /*0030*/  LDCU.64 UR8, c[0x0][0x358] ;  /* 0x00006b00ff0877ac */ /* 0x000ea20008000a00 */
[----:B------:R-:W-:Y:S01]  /*0040*/  BSSY.RECONVERGENT B0, `(.L_x_1733) ;  /* 0x0000034000007945 */ /* 0x000fe20003800200 */
[----:B------:R-:W3:Y:S01]  /*0050*/  S2R R12, SR_TID.X ;  /* 0x00000000000c7919 */ /* 0x000ee20000002100 */
[----:B------:R-:W4:Y:S01]  /*0060*/  S2R R14, SR_CTAID.X ;  /* 0x00000000000e7919 */ /* 0x000f220000002500 */
[----:B0-----:R-:W-:-:S04]  /*0070*/  IMAD.SHL.U32 R43, R2, 0x80, RZ ;  /* 0x00000080022b7824 */ /* 0x001fc800078e00ff */
[C---:B---3--:R-:W-:Y:S01]  /*0080*/  IMAD.IADD R3, R43.reuse, 0x1, R12 ;  /* 0x000000012b037824 */ /* 0x048fe200078e020c */
[----:B-1----:R-:W-:-:S04]  /*0090*/  VIADDMNMX.U32 R28, R43, 0x80, R0, PT ;  /* 0x000000802b1c7846 */ /* 0x002fc80003800000 */
[----:B------:R-:W-:-:S13]  /*00a0*/  ISETP.GE.U32.AND P0, PT, R3, R28, PT ;  /* 0x0000001c0300720c */ /* 0x000fda0003f06070 */
[----:B--2-4-:R-:W-:Y:S05]  /*00b0*/  @P0 BRA `(.L_x_1734) ;  /* 0x0000000000b00947 */ /* 0x014fea0003800000 */
[----:B------:R-:W0:Y:S01]  /*00c0*/  LDCU.64 UR10, c[0x0][0x3c0] ;  /* 0x00007800ff0a77ac */ /* 0x000e220008000a00 */
[----:B------:R-:W1:Y:S01]  /*00d0*/  S2UR UR4, SR_CTAID.Y ;  /* 0x00000000000479c3 */ /* 0x000e620000002600 */
[----:B0-----:R-:W-:-:S04]  /*00e0*/  ISETP.NE.U32.AND P0, PT, RZ, UR10, PT ;  /* 0x0000000aff007c0c */ /* 0x001fc8000bf05070 */
[----:B------:R-:W-:Y:S01]  /*00f0*/  ISETP.NE.AND.EX P0, PT, RZ, UR11, PT, P0 ;  /* 0x0000000bff007c0c */ /* 0x000fe2000bf05300 */
[----:B-1----:R-:W-:-:S12]  /*0100*/  USHF.L.U32 UR4, UR4, 0x1, URZ ;  /* 0x0000000104047899 */ /* 0x002fd800080006ff */
[----:B------:R-:W0:Y:S01]  /*0110*/  @!P0 LDC.64 R16, c[0x0][0x380] ;  /* 0x0000e000ff108b82 */ /* 0x000e220000000a00 */
[----:B------:R-:W-:-:S04]  /*0120*/  @!P0 IMAD R4, R0, UR4, RZ ;  /* 0x0000000400048c24 */ /* 0x000fc8000f8e02ff */
[----:B------:R-:W-:Y:S01]  /*0130*/  @!P0 IMAD.IADD R6, R4, 0x1, R0 ;  /* 0x0000000104068824 */ /* 0x000fe200078e0200 */
[----:B------:R-:W-:-:S04]  /*0140*/  @!P0 IADD3 R5, P2, PT, R3, R4, RZ ;  /* 0x0000000403058210 */ /* 0x000fc80007f5e0ff */
[----:B------:R-:W-:Y:S02]  /*0150*/  @!P0 IADD3 R7, P1, PT, R3, R6, RZ ;  /* 0x0000000603078210 */ /* 0x000fe40007f3e0ff */
[----:B------:R-:W-:Y:S02]  /*0160*/  @!P0 LEA.HI.X.SX32 R10, R4, RZ, 0x1, P2 ;  /* 0x000000ff040a8211 */ /* 0x000fe400010f0eff */
[----:B------:R-:W-:Y:S02]  /*0170*/  @!P0 LEA.HI.X.SX32 R8, R6, RZ, 0x1, P1 ;  /* 0x000000ff06088211 */ /* 0x000fe400008f0eff */
[-C--:B0-----:R-:W-:Y:S02]  /*0180*/  @!P0 LEA R4, P2, R5, R16.reuse, 0x1 ;  /* 0x0000001005048211 */ /* 0x081fe400078408ff */
[----:B------:R-:W-:Y:S02]  /*0190*/  @!P0 LEA R6, P1, R7, R16, 0x1 ;  /* 0x0000001007068211 */ /* 0x000fe400078208ff */
[----:B------:R-:W-:-:S02]  /*01a0*/  @!P0 LEA.HI.X R5, R5, R17, R10, 0x1, P2 ;  /* 0x0000001105058211 */ /* 0x000fc400010f0c0a */
        /* <DEDUP_REMOVED lines=10> */
[C---:B------:R-:W-:Y:S01]  /*0250*/  LEA R4, P0, R3.reuse, UR10, 0x2 ;  /* 0x0000000a03047c11 */ /* 0x040fe2000f8010ff */
[----:B------:R-:W1:Y:S03]  /*0260*/  LDCU.64 UR6, c[0x0][0x380] ;  /* 0x00007000ff0677ac */ /* 0x000e660008000a00 */
[----:B0-----:R-:W-:-:S05]  /*0270*/  LEA.HI.X R5, R3, UR11, RZ, 0x2, P0 ;  /* 0x0000000b03057c11 */ /* 0x001fca00080f14ff */
[----:B------:R-:W2:Y:S01]  /*0280*/  LDG.E.CONSTANT R4, desc[UR8][R4.64] ;  /* 0x0000000804047981 */ /* 0x000ea2000c1e9900 */
[----:B------:R-:W-:-:S04]  /*0290*/  IMAD R11, R0, UR4, RZ ;  /* 0x00000004000b7c24 */ /* 0x000fc8000f8e02ff */
[----:B------:R-:W-:Y:S01]  /*02a0*/  IMAD.IADD R16, R0, 0x1, R11 ;  /* 0x0000000100107824 */ /* 0x000fe200078e020b */
[----:B--2---:R-:W-:Y:S02]  /*02b0*/  SHF.R.S32.HI R3, RZ, 0x1f, R4 ;  /* 0x0000001fff037819 */ /* 0x004fe40000011404 */
[C---:B------:R-:W-:Y:S02]  /*02c0*/  IADD3 R7, P0, PT, R4.reuse, R11, RZ ;  /* 0x0000000b04077210 */ /* 0x040fe40007f1e0ff */
[----:B------:R-:W-:Y:S02]  /*02d0*/  IADD3 R9, P1, PT, R4, R16, RZ ;  /* 0x0000001004097210 */ /* 0x000fe40007f3e0ff */
[-C--:B------:R-:W-:Y:S02]  /*02e0*/  LEA.HI.X.SX32 R18, R11, R3.reuse, 0x1, P0 ;  /* 0x000000030b127211 */ /* 0x080fe400000f0eff */
[----:B------:R-:W-:Y:S02]  /*02f0*/  LEA.HI.X.SX32 R16, R16, R3, 0x1, P1 ;  /* 0x0000000310107211 */ /* 0x000fe400008f0eff */
[----:B-1----:R-:W-:-:S02]  /*0300*/  LEA R6, P0, R7, UR6, 0x1 ;  /* 0x0000000607067c11 */ /* 0x002fc4000f8008ff */
[----:B------:R-:W-:Y:S02]  /*0310*/  LEA R8, P1, R9, UR6, 0x1 ;  /* 0x0000000609087c11 */ /* 0x000fe4000f8208ff */
[----:B------:R-:W-:Y:S02]  /*0320*/  LEA.HI.X R7, R7, UR7, R18, 0x1, P0 ;  /* 0x0000000707077c11 */ /* 0x000fe400080f0c12 */
[----:B------:R-:W-:-:S04]  /*0330*/  LEA.HI.X R9, R9, UR7, R16, 0x1, P1 ;  /* 0x0000000709097c11 */ /* 0x000fc800088f0c10 */
[----:B------:R-:W2:Y:S04]  /*0340*/  LDG.E.U16.CONSTANT R7, desc[UR8][R6.64] ;  /* 0x0000000806077981 */ /* 0x000ea8000c1e9500 */
[----:B------:R-:W3:Y:S04]  /*0350*/  LDG.E.U16.CONSTANT R9, desc[UR8][R8.64] ;  /* 0x0000000808097981 */ /* 0x000ee8000c1e9500 */
[----:B--2---:R1:W-:Y:S04]  /*0360*/  STS.U16 [R10], R7 ;  /* 0x000000070a007388 */ /* 0x0043e80000000400 */
[----:B---3--:R1:W-:Y:S02]  /*0370*/  STS.U16 [R10+0x100], R9 ;  /* 0x000100090a007388 */ /* 0x0083e40000000400 */
.L_x_1734:
[----:B------:R-:W-:Y:S05]  /*0380*/  BSYNC.RECONVERGENT B0 ;  /* 0x0000000000007941 */ /* 0x000fea0003800200 */
.L_x_1733:
[----:B------:R-:W2:Y:S01]  /*0390*/  LDCU UR4, c[0x0][0x3ac] ;  /* 0x00007580ff0477ac */ /* 0x000ea20008000800 */
[----:B------:R-:W-:-:S05]  /*03a0*/  IMAD.SHL.U32 R3, R12, 0x4, RZ ;  /* 0x000000040c037824 */ /* 0x000fca00078e00ff */
[----:B------:R-:W-:Y:S01]  /*03b0*/  LEA R6, R14, R3, 0x9 ;  /* 0x000000030e067211 */ /* 0x000fe200078e48ff */
[----:B--2---:R-:W-:-:S05]  /*03c0*/  IMAD.U32 R29, RZ, RZ, UR4 ;  /* 0x00000004ff1d7e24 */ /* 0x004fca000f8e00ff */
[----:B------:R-:W-:-:S13]  /*03d0*/  ISETP.GE.AND P0, PT, R6, R29, PT ;  /* 0x0000001d0600720c */ /* 0x000fda0003f06270 */
[----:B------:R-:W-:Y:S05]  /*03e0*/  @P0 EXIT ;  /* 0x000000000000094d */ /* 0x000fea0003800000 */
[----:B-1----:R-:W1:Y:S01]  /*03f0*/  LDC R9, c[0x0][0x3b4] ;  /* 0x0000ed00ff097b82 */ /* 0x002e620000000800 */
[----:B0-----:R-:W-:Y:S01]  /*0400*/  IABS R10, R0 ;  /* 0x00000000000a7213 */ /* 0x001fe20000000000 */
[----:B------:R-:W0:Y:S01]  /*0410*/  LDCU.64 UR4, c[0x0][0x388] ;  /* 0x00007100ff0477ac */ /* 0x000e220008000a00 */
[----:B-1----:R-:W-:-:S04]  /*0420*/  IABS R8, R9 ;  /* 0x0000000900087213 */ /* 0x002fc80000000000 */
[----:B------:R-:W1:Y:S08]  /*0430*/  I2F.RP R7, R8 ;  /* 0x0000000800077306 */ /* 0x000e700000209400 */
[----:B-1----:R-:W1:Y:S02]  /*0440*/  MUFU.RCP R7, R7 ;  /* 0x0000000700077308 */ /* 0x002e640000001000 */
[----:B-1----:R-:W-:-:S06]  /*0450*/  VIADD R4, R7, 0xffffffe ;  /* 0x0ffffffe07047836 */ /* 0x002fcc0000000000 */
[----:B------:R1:W2:Y:S02]  /*0460*/  F2I.FTZ.U32.TRUNC.NTZ R5, R4 ;  /* 0x0000000400057305 */ /* 0x0002a4000021f000 */
[----:B-1----:R-:W-:Y:S02]  /*0470*/  IMAD.MOV.U32 R4, RZ, RZ, RZ ;  /* 0x000000ffff047224 */ /* 0x002fe400078e00ff */
[----:B--2---:R-:W-:-:S04]  /*0480*/  IMAD.MOV R11, RZ, RZ, -R5 ;  /* 0x000000ffff0b7224 */ /* 0x004fc800078e0a05 */
[----:B------:R-:W-:-:S04]  /*0490*/  IMAD R11, R11, R8, RZ ;  /* 0x000000080b0b7224 */ /* 0x000fc800078e02ff */
[----:B------:R-:W-:-:S06]  /*04a0*/  IMAD.HI.U32 R5, R5, R11, R4 ;  /* 0x0000000b05057227 */ /* 0x000fcc00078e0004 */
[----:B------:R-:W-:-:S04]  /*04b0*/  IMAD.HI.U32 R4, R5, R10, RZ ;  /* 0x0000000a05047227 */ /* 0x000fc800078e00ff */
[----:B------:R-:W-:-:S04]  /*04c0*/  IMAD.MOV R5, RZ, RZ, -R4 ;  /* 0x000000ffff057224 */ /* 0x000fc800078e0a04 */
[C---:B------:R-:W-:Y:S01]  /*04d0*/  IMAD R5, R8.reuse, R5, R10 ;  /* 0x0000000508057224 */ /* 0x040fe200078e020a */
[----:B------:R-:W-:Y:S04]  /*04e0*/  BAR.SYNC.DEFER_BLOCKING 0x0 ;  /* 0x0000000000007b1d */ /* 0x000fe80000010000 */
[----:B------:R-:W-:-:S13]  /*04f0*/  ISETP.GT.U32.AND P2, PT, R8, R5, PT ;  /* 0x000000050800720c */ /* 0x000fda0003f44070 */
[-C--:B------:R-:W-:Y:S01]  /*0500*/  @!P2 IADD3 R5, PT, PT, R5, -R8.reuse, RZ ;  /* 0x800000080505a210 */ /* 0x080fe20007ffe0ff */
        /* <DEDUP_REMOVED lines=8> */
[----:B------:R-:W1:Y:S01]  /*0590*/  I2F.U32.RP R5, R4 ;  /* 0x0000000400057306 */ /* 0x000e620000209000 */
[----:B------:R-:W-:Y:S02]  /*05a0*/  IADD3 R7, PT, PT, RZ, -R4, RZ ;  /* 0x80000004ff077210 */ /* 0x000fe40007ffe0ff */
[----:B------:R-:W-:-:S05]  /*05b0*/  ISETP.NE.U32.AND P1, PT, R4, RZ, PT ;  /* 0x000000ff0400720c */ /* 0x000fca0003f25070 */
[----:B-1----:R-:W1:Y:S02]  /*05c0*/  MUFU.RCP R5, R5 ;  /* 0x0000000500057308 */ /* 0x002e640000001000 */
[----:B-1----:R-:W-:Y:S01]  /*05d0*/  VIADD R8, R5, 0xffffffe ;  /* 0x0ffffffe05087836 */ /* 0x002fe20000000000 */
[----:B------:R-:W-:-:S05]  /*05e0*/  LOP3.LUT R5, R3, 0x1c, RZ, 0xc0, !PT ;  /* 0x0000001c03057812 */ /* 0x000fca00078ec0ff */
[----:B------:R1:W2:Y:S02]  /*05f0*/  F2I.FTZ.U32.TRUNC.NTZ R9, R8 ;  /* 0x0000000800097305 */ /* 0x0002a4000021f000 */
[----:B-1----:R-:W-:Y:S02]  /*0600*/  IMAD.MOV.U32 R8, RZ, RZ, RZ ;  /* 0x000000ffff087224 */ /* 0x002fe400078e00ff */
[----:B--2---:R-:W-:-:S04]  /*0610*/  IMAD R7, R7, R9, RZ ;  /* 0x0000000907077224 */ /* 0x004fc800078e02ff */
        /* <DEDUP_REMOVED lines=8> */
[----:B------:R-:W-:-:S11]  /*06a0*/  ISETP.GE.U32.AND P0, PT, R7, R4, PT ;  /* 0x000000040700720c */ /* 0x000fd60003f06070 */
[----:B------:R-:W1:Y:S01]  /*06b0*/  @!P2 LDC.64 R8, c[0x0][0x390] ;  /* 0x0000e400ff08ab82 */ /* 0x000e620000000a00 */
        /* <DEDUP_REMOVED lines=11> */
[----:B-1----:R-:W-:-:S06]  /*0770*/  @!P2 IMAD.WIDE R8, R3, 0x4, R8 ;  /* 0x000000040308a825 */ /* 0x002fcc00078e0208 */
[----:B------:R-:W2:Y:S01]  /*0780*/  @!P2 LDG.E.CONSTANT R8, desc[UR8][R8.64] ;  /* 0x000000080808a981 */ /* 0x000ea2000c1e9900 */
[----:B------:R-:W-:Y:S01]  /*0790*/  IMAD R2, R2, R29, RZ ;  /* 0x0000001d02027224 */ /* 0x000fe200078e02ff */
[----:B------:R-:W-:Y:S01]  /*07a0*/  BSSY.RECONVERGENT B0, `(.L_x_1735) ;  /* 0x0000044000007945 */ /* 0x000fe20003800200 */
[----:B------:R-:W-:Y:S02]  /*07b0*/  @!P2 IMAD R7, R5, 0x3, RZ ;  /* 0x000000030507a824 */ /* 0x000fe400078e02ff */
[----:B------:R-:W-:Y:S01]  /*07c0*/  IMAD R3, R2, 0xc, RZ ;  /* 0x0000000c02037824 */ /* 0x000fe200078e02ff */
[----:B------:R-:W-:-:S04]  /*07d0*/  SHF.R.S32.HI R2, RZ, 0x1f, R6 ;  /* 0x0000001fff027819 */ /* 0x000fc80000011406 */
[----:B------:R-:W-:-:S04]  /*07e0*/  IADD3 R10, P0, PT, R6, R3, RZ ;  /* 0x00000003060a7210 */ /* 0x000fc80007f1e0ff */
[----:B------:R-:W-:Y:S02]  /*07f0*/  LEA.HI.X.SX32 R3, R3, R2, 0x1, P0 ;  /* 0x0000000203037211 */ /* 0x000fe400000f0eff */
[----:B0-----:R-:W-:-:S04]  /*0800*/  LEA R2, P0, R10, UR4, 0x2 ;  /* 0x000000040a027c11 */ /* 0x001fc8000f8010ff */
        /* <DEDUP_REMOVED lines=21> */
.L_x_1737:
        /* <DEDUP_REMOVED lines=18> */
.L_x_1738:
        /* <DEDUP_REMOVED lines=22> */
.L_x_1736:
[----:B------:R-:W-:Y:S05]  /*0be0*/  BSYNC.RECONVERGENT B0 ;  /* 0x0000000000007941 */ /* 0x000fea0003800200 */
.L_x_1735:
[----:B------:R-:W0:Y:S01]  /*0bf0*/  LDC.64 R8, c[0x0][0x398] ;  /* 0x0000e600ff087b82 */ /* 0x000e220000000a00 */
[----:B------:R-:W-:Y:S01]  /*0c00*/  ISETP.GE.U32.AND P0, PT, R43, R0, PT ;  /* 0x000000002b00720c */ /* 0x000fe20003f06070 */
[----:B------:R-:W-:Y:S01]  /*0c10*/  IMAD R7, R30, R29, R6 ;  /* 0x0000001d1e077224 */ /* 0x000fe200078e0206 */
[----:B------:R-:W-:Y:S02]  /*0c20*/  PRMT R44, RZ, 0x5410, RZ ;  /* 0x00005410ff2c7816 */ /* 0x000fe400000000ff */
[----:B------:R-:W-:Y:S02]  /*0c30*/  PRMT R42, RZ, 0x5410, RZ ;  /* 0x00005410ff2a7816 */ /* 0x000fe400000000ff */
[----:B------:R-:W-:Y:S02]  /*0c40*/  PRMT R41, RZ, 0x5410, RZ ;  /* 0x00005410ff297816 */ /* 0x000fe400000000ff */
[----:B------:R-:W-:Y:S01]  /*0c50*/  PRMT R32, RZ, 0x5410, RZ ;  /* 0x00005410ff207816 */ /* 0x000fe200000000ff */
[----:B0-----:R-:W-:-:S04]  /*0c60*/  IMAD.WIDE R6, R7, 0x2, R8 ;  /* 0x0000000207067825 */ /* 0x001fc800078e0208 */
[----:B------:R-:W-:Y:S05]  /*0c70*/  @P0 BRA `(.L_x_1739) ;  /* 0x00000020000c0947 */ /* 0x000fea0003800000 */
[----:B------:R0:W5:Y:S04]  /*0c80*/  LDG.E.CONSTANT R0, desc[UR8][R6.64] ;  /* 0x0000000806007981 */ /* 0x000168000c1e9900 */
[----:B------:R0:W5:Y:S01]  /*0c90*/  LDG.E.CONSTANT R78, desc[UR8][R6.64+0x4] ;  /* 0x00000408064e7981 */ /* 0x000162000c1e9900 */
[----:B------:R-:W1:Y:S01]  /*0ca0*/  S2UR UR5, SR_CgaCtaId ;  /* 0x00000000000579c3 */ /* 0x000e620000008800 */
[----:B------:R-:W2:Y:S01]  /*0cb0*/  I2F.F16 R35, -0x80 ;  /* 0xffffff8000237906 */ /* 0x000ea20000200c00 */
[----:B------:R-:W-:Y:S01]  /*0cc0*/  IMAD.IADD R33, R43, 0x1, R4 ;  /* 0x000000012b217824 */ /* 0x000fe200078e0204 */
[--C-:B------:R-:W-:Y:S01]  /*0cd0*/  SHF.R.U32.HI R39, RZ, 0x9, R37.reuse ;  /* 0x00000009ff277819 */ /* 0x100fe20000011625 */
[----:B------:R-:W-:Y:S01]  /*0ce0*/  UMOV UR4, 0x400 ;  /* 0x0000040000047882 */ /* 0x000fe20000000000 */
[----:B------:R-:W-:Y:S01]  /*0cf0*/  SHF.R.U32.HI R40, RZ, 0x6, R37 ;  /* 0x00000006ff287819 */ /* 0x000fe20000011625 */
[----:B------:R-:W-:Y:S01]  /*0d00*/  IMAD.MOV.U32 R36, RZ, RZ, R33 ;  /* 0x000000ffff247224 */ /* 0x000fe200078e0021 */
[----:B------:R-:W-:Y:S01]  /*0d10*/  SHF.R.U32.HI R34, RZ, 0x3, R37 ;  /* 0x00000003ff227819 */ /* 0x000fe20000011625 */
[----:B------:R-:W3:Y:S01]  /*0d20*/  LDCU UR7, c[0x0][0x3ac] ;  /* 0x00007580ff0777ac */ /* 0x000ee20008000800 */
[----:B------:R-:W4:Y:S01]  /*0d30*/  I2F.F16 R38, -0x10 ;  /* 0xfffffff000267906 */ /* 0x000f220000200c00 */
[----:B------:R-:W-:-:S02]  /*0d40*/  LOP3.LUT R37, R37, 0x7, RZ, 0xc0, !PT ;  /* 0x0000000725257812 */ /* 0x000fc400078ec0ff */
[----:B------:R-:W-:Y:S01]  /*0d50*/  PRMT R44, RZ, 0x7610, R44 ;  /* 0x00007610ff2c7816 */ /* 0x000fe2000000002c */
[----:B------:R-:W0:Y:S01]  /*0d60*/  LDCU.U8 UR6, c[0x0][0x3b8] ;  /* 0x00007700ff0677ac */ /* 0x000e220008000000 */
[----:B------:R-:W-:Y:S02]  /*0d70*/  LOP3.LUT R39, R39, 0x7, RZ, 0xc0, !PT ;  /* 0x0000000727277812 */ /* 0x000fe400078ec0ff */
[----:B------:R-:W-:Y:S02]  /*0d80*/  LOP3.LUT R40, R40, 0x7, RZ, 0xc0, !PT ;  /* 0x0000000728287812 */ /* 0x000fe400078ec0ff */
[----:B------:R-:W-:Y:S01]  /*0d90*/  LOP3.LUT R34, R34, 0x7, RZ, 0xc0, !PT ;  /* 0x0000000722227812 */ /* 0x000fe200078ec0ff */
[----:B-12-4-:R-:W-:-:S12]  /*0da0*/  ULEA UR4, UR5, UR4, 0x18 ;  /* 0x0000000405047291 */ /* 0x016fd8000f8ec0ff */
.L_x_1746:
[----:B------:R-:W-:-:S13]  /*0db0*/  ISETP.NE.AND P0, PT, R43, R36, PT ;  /* 0x000000242b00720c */ /* 0x000fda0003f05270 */
[----:B------:R-:W-:Y:S05]  /*0dc0*/  @P0 BRA `(.L_x_1740) ;  /* 0x0000000400540947 */ /* 0x000fea0003800000 */
[----:B-----5:R-:W1:Y:S01]  /*0dd0*/  S2R R0, SR_TID.X ;  /* 0x0000000000007919 */ /* 0x020e620000002100 */
[----:B------:R-:W2:Y:S01]  /*0de0*/  LDC.64 R4, c[0x0][0x390] ;  /* 0x0000e400ff047b82 */ /* 0x000ea20000000a00 */
[----:B------:R-:W-:Y:S01]  /*0df0*/  BSSY.RECONVERGENT B0, `(.L_x_1741) ;  /* 0x0000043000007945 */ /* 0x000fe20003800200 */
[----:B------:R-:W-:Y:S01]  /*0e00*/  VIADD R30, R30, 0x1 ;  /* 0x000000011e1e7836 */ /* 0x000fe20000000000 */
[----:B-1----:R-:W-:-:S04]  /*0e10*/  SHF.L.U32 R10, R0, 0x2, RZ ;  /* 0x00000002000a7819 */ /* 0x002fc800000006ff */
[----:B------:R-:W-:-:S04]  /*0e20*/  LOP3.LUT R0, R10, 0x1c, RZ, 0xc0, !PT ;  /* 0x0000001c0a007812 */ /* 0x000fc800078ec0ff */
[C---:B------:R-:W-:Y:S01]  /*0e30*/  ISETP.GT.U32.AND P0, PT, R0.reuse, 0x4, PT ;  /* 0x000000040000780c */ /* 0x040fe20003f04070 */
[----:B------:R-:W-:-:S12]  /*0e40*/  IMAD R8, R0, 0x3, RZ ;  /* 0x0000000300087824 */ /* 0x000fd800078e02ff */
[----:B--2---:R-:W-:Y:S05]  /*0e50*/  @P0 BRA `(.L_x_1742) ;  /* 0x0000000000280947 */ /* 0x004fea0003800000 */
[----:B---3--:R-:W-:-:S04]  /*0e60*/  IMAD.U32 R9, RZ, RZ, UR7 ;  /* 0x00000007ff097e24 */ /* 0x008fc8000f8e00ff */
[----:B------:R-:W-:-:S05]  /*0e70*/  IMAD R0, R30, R9, RZ ;  /* 0x000000091e007224 */ /* 0x000fca00078e02ff */
[----:B0-----:R-:W-:-:S04]  /*0e80*/  SHF.R.S32.HI R7, RZ, 0x1f, R0 ;  /* 0x0000001fff077819 */ /* 0x001fc80000011400 */
[----:B------:R-:W-:-:S04]  /*0e90*/  LEA.HI R7, R7, R0, RZ, 0x5 ;  /* 0x0000000007077211 */ /* 0x000fc800078f28ff */
[----:B------:R-:W-:-:S05]  /*0ea0*/  SHF.R.S32.HI R0, RZ, 0x5, R7 ;  /* 0x00000005ff007819 */ /* 0x000fca0000011407 */
[----:B------:R-:W-:-:S04]  /*0eb0*/  IMAD R7, R0, 0x3, R31 ;  /* 0x0000000300077824 */ /* 0x000fc800078e021f */
[----:B------:R-:W-:-:S06]  /*0ec0*/  IMAD.WIDE R4, R7, 0x4, R4 ;  /* 0x0000000407047825 */ /* 0x000fcc00078e0204 */
[----:B------:R-:W2:Y:S02]  /*0ed0*/  LDG.E.CONSTANT R5, desc[UR8][R4.64] ;  /* 0x0000000804057981 */ /* 0x000ea4000c1e9900 */
[----:B--2---:R-:W-:Y:S01]  /*0ee0*/  SHF.R.U32.HI R8, RZ, R8, R5 ;  /* 0x00000008ff087219 */ /* 0x004fe20000011605 */
[----:B------:R-:W-:Y:S06]  /*0ef0*/  BRA `(.L_x_1743) ;  /* 0x0000000000c87947 */ /* 0x000fec0003800000 */
.L_x_1742:
[----:B------:R-:W-:-:S13]  /*0f00*/  ISETP.NE.AND P0, PT, R0, 0x8, PT ;  /* 0x000000080000780c */ /* 0x000fda0003f05270 */
[----:B------:R-:W-:Y:S05]  /*0f10*/  @P0 BRA `(.L_x_1744) ;  /* 0x0000000000300947 */ /* 0x000fea0003800000 */
[----:B---3--:R-:W-:-:S04]  /*0f20*/  IMAD.U32 R9, RZ, RZ, UR7 ;  /* 0x00000007ff097e24 */ /* 0x008fc8000f8e00ff */
[----:B------:R-:W-:-:S05]  /*0f30*/  IMAD R0, R30, R9, RZ ;  /* 0x000000091e007224 */ /* 0x000fca00078e02ff */
[----:B0-----:R-:W-:-:S04]  /*0f40*/  SHF.R.S32.HI R7, RZ, 0x1f, R0 ;  /* 0x0000001fff077819 */ /* 0x001fc80000011400 */
        /* <DEDUP_REMOVED lines=9> */
.L_x_1744:
[----:B------:R-:W-:-:S13]  /*0fe0*/  ISETP.GT.U32.AND P0, PT, R0, 0x10, PT ;  /* 0x000000100000780c */ /* 0x000fda0003f04070 */
[----:B------:R-:W-:Y:S05]  /*0ff0*/  @P0 BRA `(.L_x_1745) ;  /* 0x00000000002c0947 */ /* 0x000fea0003800000 */
[----:B---3--:R-:W-:-:S04]  /*1000*/  IMAD.U32 R9, RZ, RZ, UR7 ;  /* 0x00000007ff097e24 */ /* 0x008fc8000f8e00ff */
[----:B------:R-:W-:-:S05]  /*1010*/  IMAD R0, R30, R9, RZ ;  /* 0x000000091e007224 */ /* 0x000fca00078e02ff */
[----:B0-----:R-:W-:-:S04]  /*1020*/  SHF.R.S32.HI R7, RZ, 0x1f, R0 ;  /* 0x0000001fff077819 */ /* 0x001fc80000011400 */
[----:B------:R-:W-:-:S04]  /*1030*/  LEA.HI R7, R7, R0, RZ, 0x5 ;  /* 0x0000000007077211 */ /* 0x000fc800078f28ff */
[----:B------:R-:W-:-:S05]  /*1040*/  SHF.R.S32.HI R0, RZ, 0x5, R7 ;  /* 0x00000005ff007819 */ /* 0x000fca0000011407 */
[----:B------:R-:W-:-:S04]  /*1050*/  IMAD R7, R0, 0x3, R31 ;  /* 0x0000000300077824 */ /* 0x000fc800078e021f */
[----:B------:R-:W-:-:S06]  /*1060*/  IMAD.WIDE R4, R7, 0x4, R4 ;  /* 0x0000000407047825 */ /* 0x000fcc00078e0204 */
[----:B------:R-:W2:Y:S01]  /*1070*/  LDG.E.CONSTANT R5, desc[UR8][R4.64] ;  /* 0x0000000804057981 */ /* 0x000ea2000c1e9900 */
[----:B------:R-:W-:-:S04]  /*1080*/  IADD3 R8, PT, PT, R8, -0x20, RZ ;  /* 0xffffffe008087810 */ /* 0x000fc80007ffe0ff */
[----:B--2---:R-:W-:Y:S01]  /*1090*/  SHF.R.U32.HI R8, RZ, R8, R5 ;  /* 0x00000008ff087219 */ /* 0x004fe20000011605 */
[----:B------:R-:W-:Y:S06]  /*10a0*/  BRA `(.L_x_1743) ;  /* 0x00000000005c7947 */ /* 0x000fec0003800000 */
.L_x_1745:
[----:B------:R-:W-:Y:S01]  /*10b0*/  ISETP.NE.AND P0, PT, R0, 0x14, PT ;  /* 0x000000140000780c */ /* 0x000fe20003f05270 */
[----:B0-----:R-:W0:-:S12]  /*10c0*/  LDC.64 R6, c[0x0][0x390] ;  /* 0x0000e400ff067b82 */ /* 0x001e180000000a00 */
[----:B---3--:R-:W-:-:S04]  /*10d0*/  @!P0 IMAD.U32 R9, RZ, RZ, UR7 ;  /* 0x00000007ff098e24 */ /* 0x008fc8000f8e00ff */
        /* <DEDUP_REMOVED lines=10> */
[----:B0-----:R-:W-:-:S04]  /*1180*/  @!P0 IMAD.WIDE R4, R5, 0x4, R6 ;  /* 0x0000000405048825 */ /* 0x001fc800078e0206 */
[----:B------:R-:W-:Y:S01]  /*1190*/  @P0 IMAD R13, R0, 0x3, R31 ;  /* 0x00000003000d0824 */ /* 0x000fe200078e021f */
[----:B------:R-:W2:Y:S03]  /*11a0*/  @!P0 LDG.E.CONSTANT R11, desc[UR8][R4.64+0x4] ;  /* 0x00000408040b8981 */ /* 0x000ea6000c1e9900 */
[----:B------:R-:W-:Y:S01]  /*11b0*/  @P0 IMAD.WIDE R6, R13, 0x4, R6 ;  /* 0x000000040d060825 */ /* 0x000fe200078e0206 */
[----:B------:R-:W2:Y:S05]  /*11c0*/  @!P0 LDG.E.CONSTANT R0, desc[UR8][R4.64] ;  /* 0x0000000804008981 */ /* 0x000eaa000c1e9900 */
[----:B------:R-:W3:Y:S01]  /*11d0*/  @P0 LDG.E.CONSTANT R7, desc[UR8][R6.64] ;  /* 0x0000000806070981 */ /* 0x000ee2000c1e9900 */
[----:B--2---:R-:W-:Y:S01]  /*11e0*/  @!P0 SHF.L.W.U32.HI R11, R0, 0x4, R11 ;  /* 0x00000004000b8819 */ /* 0x004fe20000010e0b */
[----:B------:R-:W-:-:S03]  /*11f0*/  @P0 VIADD R0, R8, 0xffffffc0 ;  /* 0xffffffc008000836 */ /* 0x000fc60000000000 */
[----:B------:R-:W-:Y:S02]  /*1200*/  @!P0 LOP3.LUT R8, R11, 0xfff, RZ, 0xc0, !PT ;  /* 0x00000fff0b088812 */ /* 0x000fe400078ec0ff */
[----:B---3--:R-:W-:-:S07]  /*1210*/  @P0 SHF.R.U32.HI R8, RZ, R0, R7 ;  /* 0x00000000ff080219 */ /* 0x008fce0000011607 */
.L_x_1743:
[----:B------:R-:W-:Y:S05]  /*1220*/  BSYNC.RECONVERGENT B0 ;  /* 0x0000000000007941 */ /* 0x000fea0003800200 */
.L_x_1741:
        /* <DEDUP_REMOVED lines=15> */
.L_x_1740:
[----:B------:R1:W2:Y:S01]  /*1320*/  LDG.E.128.CONSTANT R8, desc[UR8][R2.64] ;  /* 0x0000000802087981 */ /* 0x0002a2000c1e9d00 */
[----:B------:R-:W4:Y:S03]  /*1330*/  LDC R29, c[0x0][0x3ac] ;  /* 0x0000eb00ff1d7b82 */ /* 0x000f260000000800 */
[----:B------:R-:W3:Y:S01]  /*1340*/  LDS.128 R20, [UR4] ;  /* 0x00000004ff147984 */ /* 0x000ee20008000c00 */
[----:B0-----:R-:W-:-:S03]  /*1350*/  UPRMT UR5, UR6, 0x8880, URZ ;  /* 0x0000888006057896 */ /* 0x001fc600080000ff */
[----:B------:R-:W0:Y:S01]  /*1360*/  LDS.128 R24, [UR4+0x100] ;  /* 0x00010004ff187984 */ /* 0x000e220008000c00 */
[----:B----4-:R-:W-:-:S05]  /*1370*/  IMAD.WIDE R12, R29, 0x4, R2 ;  /* 0x000000041d0c7825 */ /* 0x010fca00078e0202 */
[----:B------:R-:W4:Y:S01]  /*1380*/  LDG.E.128.CONSTANT R16, desc[UR8][R12.64] ;  /* 0x000000080c107981 */ /* 0x000f22000c1e9d00 */
[----:B-1----:R-:W-:-:S05]  /*1390*/  IMAD.WIDE R2, R29, 0x4, R12 ;  /* 0x000000041d027825 */ /* 0x002fca00078e020c */
[----:B------:R1:W4:Y:S01]  /*13a0*/  LDG.E.128.CONSTANT R4, desc[UR8][R2.64] ;  /* 0x0000000802047981 */ /* 0x000322000c1e9d00 */
[----:B------:R-:W-:Y:S01]  /*13b0*/  UISETP.NE.AND UP0, UPT, UR5, URZ, UPT ;  /* 0x000000ff0500728c */ /* 0x000fe2000bf05270 */
[----:B------:R-:W-:Y:S02]  /*13c0*/  VIADD R43, R43, 0x20 ;  /* 0x000000202b2b7836 */ /* 0x000fe40000000000 */
[----:B------:R-:W-:Y:S01]  /*13d0*/  VIADD R33, R33, 0x20 ;  /* 0x0000002021217836 */ /* 0x000fe20000000000 */
[----:B------:R-:W-:Y:S02]  /*13e0*/  USEL UR5, URZ, 0x1, UP0 ;  /* 0x00000001ff057887 */ /* 0x000fe40008000000 */
[----:B------:R-:W-:Y:S01]  /*13f0*/  ISETP.GE.U32.AND P0, PT, R43, R28, PT ;  /* 0x0000001c2b00720c */ /* 0x000fe20003f06070 */
[----:B-1----:R-:W-:-:S04]  /*1400*/  IMAD.WIDE R2, R29, 0x4, R2 ;  /* 0x000000041d027825 */ /* 0x002fc800078e0202 */
[----:B------:R-:W-:Y:S02]  /*1410*/  VIADD R51, R37, UR5 ;  /* 0x0000000525337c36 */ /* 0x000fe40008000000 */
[----:B------:R-:W-:Y:S02]  /*1420*/  VIADD R49, R40, UR5 ;  /* 0x0000000528317c36 */ /* 0x000fe40008000000 */
[----:B------:R-:W-:Y:S01]  /*1430*/  VIADD R50, R34, UR5 ;  /* 0x0000000522327c36 */ /* 0x000fe20008000000 */
[----:B------:R1:W0:Y:S01]  /*1440*/  I2F.F16 R48, R51 ;  /* 0x0000003300307306 */ /* 0x0002220000200c00 */
[----:B------:R-:W-:-:S07]  /*1450*/  VIADD R52, R39, UR5 ;  /* 0x0000000527347c36 */ /* 0x000fce0008000000 */
[----:B------:R3:W0:Y:S01]  /*1460*/  I2F.F16 R45, R49 ;  /* 0x00000031002d7306 */ /* 0x0006220000200c00 */
[----:B-1----:R-:W-:-:S07]  /*1470*/  LOP3.LUT R51, R51, 0xe400, RZ, 0xfc, !PT ;  /* 0x0000e40033337812 */ /* 0x002fce00078efcff */
[----:B------:R1:W0:Y:S01]  /*1480*/  I2F.F16 R46, R50 ;  /* 0x00000032002e7306 */ /* 0x0002220000200c00 */
[----:B---3--:R-:W-:-:S07]  /*1490*/  LOP3.LUT R49, R49, 0xe400, RZ, 0xfc, !PT ;  /* 0x0000e40031317812 */ /* 0x008fce00078efcff */
[----:B------:R3:W0:Y:S01]  /*14a0*/  I2F.F16 R47, R52 ;  /* 0x00000034002f7306 */ /* 0x0006220000200c00 */
[----:B-1----:R-:W-:Y:S02]  /*14b0*/  LOP3.LUT R50, R50, 0xe400, RZ, 0xfc, !PT ;  /* 0x0000e40032327812 */ /* 0x002fe400078efcff */
[----:B---3--:R-:W-:Y:S02]  /*14c0*/  LOP3.LUT R52, R52, 0xe400, RZ, 0xfc, !PT ;  /* 0x0000e40034347812 */ /* 0x008fe400078efcff */
[----:B--2---:R-:W-:Y:S02]  /*14d0*/  LOP3.LUT R62, R8, 0x70007, RZ, 0xc0, !PT ;  /* 0x00070007083e7812 */ /* 0x004fe400078ec0ff */
[----:B------:R-:W-:Y:S02]  /*14e0*/  LOP3.LUT R64, R10, 0x70007, RZ, 0xc0, !PT ;  /* 0x000700070a407812 */ /* 0x000fe400078ec0ff */
[----:B------:R-:W-:Y:S02]  /*14f0*/  LOP3.LUT R62, R62, 0x64006400, RZ, 0xfc, !PT ;  /* 0x640064003e3e7812 */ /* 0x000fe400078efcff */
[----:B------:R-:W-:-:S02]  /*1500*/  LOP3.LUT R64, R64, 0x64006400, RZ, 0xfc, !PT ;  /* 0x6400640040407812 */ /* 0x000fc400078efcff */
[----:B------:R-:W-:Y:S01]  /*1510*/  LOP3.LUT R15, R11, 0x70007, RZ, 0xc0, !PT ;  /* 0x000700070b0f7812 */ /* 0x000fe200078ec0ff */
[----:B------:R-:W-:Y:S01]  /*1520*/  HADD2 R62, R62, R51.H0_H0 ;  /* 0x200000333e3e7230 */ /* 0x000fe20000000000 */
[----:B------:R-:W-:Y:S01]  /*1530*/  LOP3.LUT R67, R8, 0x380038, RZ, 0xc0, !PT ;  /* 0x0038003808437812 */ /* 0x000fe200078ec0ff */
[----:B------:R-:W-:Y:S01]  /*1540*/  HADD2 R63, R64, R49.H0_H0 ;  /* 0x20000031403f7230 */ /* 0x000fe20000000000 */
[--C-:B------:R-:W-:Y:S02]  /*1550*/  SHF.R.U32.HI R55, RZ, 0x6, R8.reuse ;  /* 0x00000006ff377819 */ /* 0x100fe40000011608 */
[----:B------:R-:W-:Y:S02]  /*1560*/  SHF.R.U32.HI R53, RZ, 0xf, R8 ;  /* 0x0000000fff357819 */ /* 0x000fe40000011608 */
[----:B------:R-:W-:Y:S01]  /*1570*/  LOP3.LUT R61, R9, 0x70007, RZ, 0xc0, !PT ;  /* 0x00070007093d7812 */ /* 0x000fe200078ec0ff */
[C---:B------:R-:W-:Y:S01]  /*1580*/  HFMA2 R69, R63.reuse, R20, RZ ;  /* 0x000000143f457231 */ /* 0x040fe200000000ff */
[----:B------:R-:W-:Y:S01]  /*1590*/  LOP3.LUT R14, R10, 0x380038, RZ, 0xc0, !PT ;  /* 0x003800380a0e7812 */ /* 0x000fe200078ec0ff */
[----:B0-----:R-:W-:Y:S01]  /*15a0*/  HFMA2 R63, R63, R24, RZ ;  /* 0x000000183f3f7231 */ /* 0x001fe200000000ff */
[----:B------:R-:W-:-:S02]  /*15b0*/  PRMT R8, R35, 0x5410, R38 ;  /* 0x0000541023087816 */ /* 0x000fc40000000026 */
[----:B------:R-:W-:Y:S02]  /*15c0*/  LOP3.LUT R15, R15, 0x64006400, RZ, 0xfc, !PT ;  /* 0x640064000f0f7812 */ /* 0x000fe400078efcff */
[--C-:B------:R-:W-:Y:S01]  /*15d0*/  SHF.R.U32.HI R58, RZ, 0x6, R10.reuse ;  /* 0x00000006ff3a7819 */ /* 0x100fe2000001160a */
[C---:B------:R-:W-:Y:S01]  /*15e0*/  HADD2 R48, R8.reuse, -R48.H0_H0 ;  /* 0xa000003008307230 */ /* 0x040fe20000000000 */
[----:B------:R-:W-:Y:S01]  /*15f0*/  LOP3.LUT R67, R67, 0x64006400, RZ, 0xfc, !PT ;  /* 0x6400640043437812 */ /* 0x000fe200078efcff */
[C---:B------:R-:W-:Y:S01]  /*1600*/  HADD2 R45, R8.reuse, -R45.H0_H0 ;  /* 0xa000002d082d7230 */ /* 0x040fe20000000000 */
[----:B------:R-:W-:Y:S01]  /*1610*/  LOP3.LUT R61, R61, 0x64006400, RZ, 0xfc, !PT ;  /* 0x640064003d3d7812 */ /* 0x000fe200078efcff */
[----:B------:R-:W-:Y:S01]  /*1620*/  HADD2 R64, R15, R52.H0_H0 ;  /* 0x200000340f407230 */ /* 0x000fe20000000000 */
[----:B------:R-:W-:Y:S01]  /*1630*/  LOP3.LUT R14, R14, 0x64006400, RZ, 0xfc, !PT ;  /* 0x640064000e0e7812 */ /* 0x000fe200078efcff */
[C---:B------:R-:W-:Y:S01]  /*1640*/  HADD2 R46, R8.reuse, -R46.H0_H0 ;  /* 0xa000002e082e7230 */ /* 0x040fe20000000000 */
[----:B------:R-:W-:Y:S01]  /*1650*/  LOP3.LUT R12, R11, 0x380038, RZ, 0xc0, !PT ;  /* 0x003800380b0c7812 */ /* 0x000fe200078ec0ff */
[----:B------:R-:W-:Y:S01]  /*1660*/  HADD2 R47, R8, -R47.H0_H0 ;  /* 0xa000002f082f7230 */ /* 0x000fe20000000000 */
[----:B------:R-:W-:Y:S01]  /*1670*/  LOP3.LUT R13, R9, 0x380038, RZ, 0xc0, !PT ;  /* 0x00380038090d7812 */ /* 0x000fe200078ec0ff */
[-C--:B------:R-:W-:Y:S01]  /*1680*/  HFMA2 R15, R62, R20.reuse, RZ ;  /* 0x000000143e0f7231 */ /* 0x080fe200000000ff */
[----:B------:R-:W-:Y:S01]  /*1690*/  SHF.R.U32.HI R57, RZ, 0x6, R9 ;  /* 0x00000006ff397819 */ /* 0x000fe20000011609 */
[----:B------:R-:W-:Y:S01]  /*16a0*/  HADD2 R61, R61, R50.H0_H0 ;  /* 0x200000323d3d7230 */ /* 0x000fe20000000000 */
[----:B------:R-:W-:Y:S01]  /*16b0*/  SHF.R.U32.HI R56, RZ, 0xf, R10 ;  /* 0x0000000fff387819 */ /* 0x000fe2000001160a */
[----:B------:R-:W-:Y:S01]  /*16c0*/  HFMA2 R67, R67, 0.125, 0.125, R48.H0_H0 ;  /* 0x3000300043437831 */ /* 0x000fe20000040030 */
[----:B------:R-:W-:Y:S01]  /*16d0*/  SHF.R.U32.HI R60, RZ, 0x6, R11 ;  /* 0x00000006ff3c7819 */ /* 0x000fe2000001160b */
[----:B------:R-:W-:Y:S01]  /*16e0*/  HFMA2 R65, R14, 0.125, 0.125, R45.H0_H0 ;  /* 0x300030000e417831 */ /* 0x000fe2000004002d */
[----:B------:R-:W-:Y:S01]  /*16f0*/  LOP3.LUT R10, R55, 0x70007, RZ, 0xc0, !PT ;  /* 0x00070007370a7812 */ /* 0x000fe200078ec0ff */
[-C--:B------:R-:W-:Y:S01]  /*1700*/  HFMA2 R68, R61, R20.reuse, RZ.H0_H0 ;  /* 0x000000143d447231 */ /* 0x080fe200000400ff */
[----:B------:R-:W-:Y:S01]  /*1710*/  LOP3.LUT R8, R58, 0x70007, RZ, 0xc0, !PT ;  /* 0x000700073a087812 */ /* 0x000fe200078ec0ff */
[----:B------:R-:W-:Y:S01]  /*1720*/  HFMA2 R70, R64, R20, RZ.H0_H0 ;  /* 0x0000001440467231 */ /* 0x000fe200000400ff */
[----:B------:R-:W-:Y:S01]  /*1730*/  SHF.R.U32.HI R54, RZ, 0xf, R9 ;  /* 0x0000000fff367819 */ /* 0x000fe20000011609 */
[----:B------:R-:W-:Y:S01]  /*1740*/  HFMA2 R15, R67, R21, R15 ;  /* 0x00000015430f7231 */ /* 0x000fe2000000000f */
[----:B------:R-:W-:Y:S01]  /*1750*/  LOP3.LUT R12, R12, 0x64006400, RZ, 0xfc, !PT ;  /* 0x640064000c0c7812 */ /* 0x000fe200078efcff */
[----:B------:R-:W-:Y:S01]  /*1760*/  HFMA2 R62, R62, R24, RZ ;  /* 0x000000183e3e7231 */ /* 0x000fe200000000ff */
[----:B------:R-:W-:Y:S01]  /*1770*/  SHF.R.U32.HI R59, RZ, 0xf, R11 ;  /* 0x0000000fff3b7819 */ /* 0x000fe2000001160b */
[C---:B------:R-:W-:Y:S01]  /*1780*/  HFMA2 R63, R65.reuse, R25, R63 ;  /* 0x00000019413f7231 */ /* 0x040fe2000000003f */
[----:B------:R-:W-:Y:S01]  /*1790*/  LOP3.LUT R13, R13, 0x64006400, RZ, 0xfc, !PT ;  /* 0x640064000d0d7812 */ /* 0x000fe200078efcff */
[----:B------:R-:W-:Y:S01]  /*17a0*/  HFMA2 R20, R12, 0.125, 0.125, R47.H0_H0 ;  /* 0x300030000c147831 */ /* 0x000fe2000004002f */
[----:B------:R-:W-:Y:S01]  /*17b0*/  LOP3.LUT R9, R57, 0x70007, RZ, 0xc0, !PT ;  /* 0x0007000739097812 */ /* 0x000fe200078ec0ff */
[-C--:B------:R-:W-:Y:S01]  /*17c0*/  HFMA2 R12, R65, R21.reuse, R69 ;  /* 0x00000015410c7231 */ /* 0x080fe20000000045 */
[----:B------:R-:W-:Y:S01]  /*17d0*/  LOP3.LUT R11, R60, 0x70007, RZ, 0xc0, !PT ;  /* 0x000700073c0b7812 */ /* 0x000fe200078ec0ff */
[----:B------:R-:W-:Y:S01]  /*17e0*/  HFMA2 R66, R13, 0.125, 0.125, R46.H0_H0 ;  /* 0x300030000d427831 */ /* 0x000fe2000004002e */
[----:B------:R-:W-:Y:S01]  /*17f0*/  LOP3.LUT R10, R10, 0x64006400, RZ, 0xfc, !PT ;  /* 0x640064000a0a7812 */ /* 0x000fe200078efcff */
[-C--:B------:R-:W-:Y:S01]  /*1800*/  HFMA2 R13, R20, R21.reuse, R70 ;  /* 0x00000015140d7231 */ /* 0x080fe20000000046 */
[----:B------:R-:W-:Y:S01]  /*1810*/  LOP3.LUT R8, R8, 0x64006400, RZ, 0xfc, !PT ;  /* 0x6400640008087812 */ /* 0x000fe200078efcff */
[----:B------:R-:W-:Y:S01]  /*1820*/  HFMA2 R68, R66, R21, R68 ;  /* 0x0000001542447231 */ /* 0x000fe20000000044 */
[----:B------:R-:W-:Y:S01]  /*1830*/  LOP3.LUT R9, R9, 0x64006400, RZ, 0xfc, !PT ;  /* 0x6400640009097812 */ /* 0x000fe200078efcff */
[----:B------:R-:W-:Y:S01]  /*1840*/  HADD2 R73, R10, R51.H0_H0 ;  /* 0x200000330a497230 */ /* 0x000fe20000000000 */
[----:B------:R-:W-:Y:S01]  /*1850*/  LOP3.LUT R11, R11, 0x64006400, RZ, 0xfc, !PT ;  /* 0x640064000b0b7812 */ /* 0x000fe200078efcff */
[----:B------:R-:W-:-:S02]  /*1860*/  HADD2 R71, R8, R49.H0_H0 ;  /* 0x2000003108477230 */ /* 0x000fc40000000000 */
[----:B------:R-:W-:Y:S02]  /*1870*/  HFMA2 R62, R67, R25, R62 ;  /* 0x00000019433e7231 */ /* 0x000fe4000000003e */
[----:B------:R-:W-:Y:S01]  /*1880*/  HADD2 R72, R9, R50.H0_H0 ;  /* 0x2000003209487230 */ /* 0x000fe20000000000 */
[----:B------:R-:W-:Y:S01]  /*1890*/  LOP3.LUT R76, R55, 0x380038, RZ, 0xc0, !PT ;  /* 0x00380038374c7812 */ /* 0x000fe200078ec0ff */
[----:B------:R-:W-:Y:S02]  /*18a0*/  HADD2 R70, R11, R52.H0_H0 ;  /* 0x200000340b467230 */ /* 0x000fe40000000000 */
[-C--:B------:R-:W-:Y:S02]  /*18b0*/  HFMA2 R69, R73, R22.reuse, R15 ;  /* 0x0000001649457231 */ /* 0x080fe4000000000f */
[-C--:B------:R-:W-:Y:S02]  /*18c0*/  HFMA2 R68, R72, R22.reuse, R68 ;  /* 0x0000001648447231 */ /* 0x080fe40000000044 */
[----:B------:R-:W-:-:S02]  /*18d0*/  HFMA2 R21, R71, R22, R12 ;  /* 0x0000001647157231 */ /* 0x000fc4000000000c */
[----:B------:R-:W-:Y:S01]  /*18e0*/  HFMA2 R22, R70, R22, R13 ;  /* 0x0000001646167231 */ /* 0x000fe2000000000d */
[----:B------:R-:W0:Y:S01]  /*18f0*/  LDS.128 R8, [UR4+0x10] ;  /* 0x00001004ff087984 */ /* 0x000e220008000c00 */
[----:B------:R-:W-:Y:S01]  /*1900*/  LOP3.LUT R74, R58, 0x380038, RZ, 0xc0, !PT ;  /* 0x003800383a4a7812 */ /* 0x000fe200078ec0ff */
[-C--:B------:R-:W-:Y:S01]  /*1910*/  HFMA2 R61, R61, R24.reuse, RZ.H0_H0 ;  /* 0x000000183d3d7231 */ /* 0x080fe200000400ff */
[----:B------:R-:W-:Y:S01]  /*1920*/  LOP3.LUT R76, R76, 0x64006400, RZ, 0xfc, !PT ;  /* 0x640064004c4c7812 */ /* 0x000fe200078efcff */
[----:B------:R-:W1:Y:S01]  /*1930*/  LDS.128 R12, [UR4+0x110] ;  /* 0x00011004ff0c7984 */ /* 0x000e620008000c00 */
        /* <DEDUP_REMOVED lines=8> */
[----:B------:R-:W-:Y:S01]  /*19c0*/  HFMA2 R76, R76, 0.125, 0.125, R48.H0_H0 ;  /* 0x300030004c4c7831 */ /* 0x000fe20000040030 */
[----:B------:R-:W-:Y:S01]  /*19d0*/  LOP3.LUT R75, R75, 0x64006400, RZ, 0xfc, !PT ;  /* 0x640064004b4b7812 */ /* 0x000fe200078efcff */
[----:B------:R-:W-:Y:S01]  /*19e0*/  HFMA2 R74, R74, 0.125, 0.125, R45.H0_H0 ;  /* 0x300030004a4a7831 */ /* 0x000fe2000004002d */
        /* <DEDUP_REMOVED lines=11> */
[-C--:B------:R-:W-:Y:S01]  /*1aa0*/  HFMA2 R61, R72, R26.reuse, R61 ;  /* 0x0000001a483d7231 */ /* 0x080fe2000000003d */
[----:B------:R-:W-:Y:S01]  /*1ab0*/  LOP3.LUT R57, R57, 0x64006400, RZ, 0xfc, !PT ;  /* 0x6400640039397812 */ /* 0x000fe200078efcff */
[----:B------:R-:W-:Y:S01]  /*1ac0*/  HFMA2 R20, R76, R27, R20 ;  /* 0x0000001b4c147231 */ /* 0x000fe20000000014 */
[----:B------:R-:W-:Y:S01]  /*1ad0*/  LOP3.LUT R60, R60, 0x64006400, RZ, 0xfc, !PT ;  /* 0x640064003c3c7812 */ /* 0x000fe200078efcff */
[----:B------:R-:W-:-:S02]  /*1ae0*/  HFMA2 R26, R70, R26, R24 ;  /* 0x0000001a461a7231 */ /* 0x000fc40000000018 */
[----:B------:R-:W-:Y:S02]  /*1af0*/  HFMA2 R74, R74, R27, R63 ;  /* 0x0000001b4a4a7231 */ /* 0x000fe4000000003f */
[----:B------:R-:W-:Y:S01]  /*1b00*/  HFMA2 R55, R55, 0.015625, 0.015625, R48.H1_H1 ;  /* 0x2400240037377831 */ /* 0x000fe20000060030 */
[----:B----4-:R-:W-:Y:S01]  /*1b10*/  LOP3.LUT R62, R19, 0x70007, RZ, 0xc0, !PT ;  /* 0x00070007133e7812 */ /* 0x010fe200078ec0ff */
[-C--:B------:R-:W-:Y:S01]  /*1b20*/  HFMA2 R68, R75, R23.reuse, R68 ;  /* 0x000000174b447231 */ /* 0x080fe20000000044 */
[----:B------:R-:W-:Y:S01]  /*1b30*/  LOP3.LUT R24, R56, 0x10001, RZ, 0xc0, !PT ;  /* 0x0001000138187812 */ /* 0x000fe200078ec0ff */
[----:B------:R-:W-:Y:S01]  /*1b40*/  HFMA2 R22, R77, R23, R22 ;  /* 0x000000174d167231 */ /* 0x000fe20000000016 */
[----:B------:R-:W-:Y:S01]  /*1b50*/  LOP3.LUT R25, R16, 0x70007, RZ, 0xc0, !PT ;  /* 0x0007000710197812 */ /* 0x000fe200078ec0ff */
[----:B------:R-:W-:Y:S02]  /*1b60*/  HFMA2 R58, R58, 0.015625, 0.015625, R45.H1_H1 ;  /* 0x240024003a3a7831 */ /* 0x000fe4000006002d */
[----:B0-----:R-:W-:-:S02]  /*1b70*/  HFMA2 R69, R55, R8, R69 ;  /* 0x0000000837457231 */ /* 0x001fc40000000045 */
[----:B------:R-:W-:Y:S01]  /*1b80*/  HFMA2 R57, R57, 0.015625, 0.015625, R46.H1_H1 ;  /* 0x2400240039397831 */ /* 0x000fe2000006002e */
[----:B------:R-:W-:Y:S01]  /*1b90*/  LOP3.LUT R56, R16, 0x380038, RZ, 0xc0, !PT ;  /* 0x0038003810387812 */ /* 0x000fe200078ec0ff */
[----:B------:R-:W-:Y:S02]  /*1ba0*/  HFMA2 R23, R60, 0.015625, 0.015625, R47.H1_H1 ;  /* 0x240024003c177831 */ /* 0x000fe4000006002f */
[-C--:B-1----:R-:W-:Y:S02]  /*1bb0*/  HFMA2 R20, R55, R12.reuse, R20 ;  /* 0x0000000c37147231 */ /* 0x082fe40000000014 */
[-C--:B------:R-:W-:Y:S02]  /*1bc0*/  HFMA2 R75, R75, R27.reuse, R61 ;  /* 0x0000001b4b4b7231 */ /* 0x080fe4000000003d */
[----:B------:R-:W-:Y:S02]  /*1bd0*/  HFMA2 R55, R58, R12, R74 ;  /* 0x0000000c3a377231 */ /* 0x000fe4000000004a */
[----:B------:R-:W-:Y:S01]  /*1be0*/  HFMA2 R26, R77, R27, R26 ;  /* 0x0000001b4d1a7231 */ /* 0x000fe2000000001a */
[----:B------:R-:W-:Y:S01]  /*1bf0*/  SHF.R.U32.HI R61, RZ, 0xe, R16 ;  /* 0x0000000eff3d7819 */ /* 0x000fe20000011610 */
[----:B------:R-:W-:-:S02]  /*1c00*/  HFMA2 R68, R57, R8, R68 ;  /* 0x0000000839447231 */ /* 0x000fc40000000044 */
[-C--:B------:R-:W-:Y:S02]  /*1c10*/  HFMA2 R21, R58, R8.reuse, R21 ;  /* 0x000000083a157231 */ /* 0x080fe40000000015 */
[----:B------:R-:W-:Y:S01]  /*1c20*/  HFMA2 R22, R23, R8, R22 ;  /* 0x0000000817167231 */ /* 0x000fe20000000016 */
[----:B------:R-:W-:Y:S01]  /*1c30*/  LOP3.LUT R58, R17, 0x70007, RZ, 0xc0, !PT ;  /* 0x00070007113a7812 */ /* 0x000fe200078ec0ff */
[-C--:B------:R-:W-:Y:S01]  /*1c40*/  HFMA2 R57, R57, R12.reuse, R75 ;  /* 0x0000000c39397231 */ /* 0x080fe2000000004b */
[----:B------:R-:W-:Y:S01]  /*1c50*/  SHF.R.U32.HI R27, RZ, 0x6, R17 ;  /* 0x00000006ff1b7819 */ /* 0x000fe20000011611 */
[----:B------:R-:W-:Y:S01]  /*1c60*/  HFMA2 R23, R23, R12, R26 ;  /* 0x0000000c17177231 */ /* 0x000fe2000000001a */
[----:B------:R-:W-:Y:S02]  /*1c70*/  LOP3.LUT R12, R53, 0x10001, RZ, 0xc0, !PT ;  /* 0x00010001350c7812 */ /* 0x000fe400078ec0ff */
[----:B------:R-:W-:Y:S02]  /*1c80*/  SHF.R.U32.HI R26, RZ, 0x6, R16 ;  /* 0x00000006ff1a7819 */ /* 0x000fe40000011610 */
[----:B------:R-:W-:-:S02]  /*1c90*/  LOP3.LUT R12, R12, 0x20002, R61, 0xf8, !PT ;  /* 0x000200020c0c7812 */ /* 0x000fc400078ef83d */
[----:B------:R-:W-:Y:S02]  /*1ca0*/  LOP3.LUT R61, R62, 0x64006400, RZ, 0xfc, !PT ;  /* 0x640064003e3d7812 */ /* 0x000fe400078efcff */
[----:B------:R-:W-:Y:S02]  /*1cb0*/  LOP3.LUT R16, R17, 0x380038, RZ, 0xc0, !PT ;  /* 0x0038003811107812 */ /* 0x000fe400078ec0ff */
[----:B------:R-:W-:Y:S01]  /*1cc0*/  SHF.R.U32.HI R63, RZ, 0xe, R17 ;  /* 0x0000000eff3f7819 */ /* 0x000fe20000011611 */
[----:B------:R-:W-:Y:S01]  /*1cd0*/  HADD2 R61, R61, R52.H0_H0 ;  /* 0x200000343d3d7230 */ /* 0x000fe20000000000 */
[----:B------:R-:W-:Y:S02]  /*1ce0*/  LOP3.LUT R8, R54, 0x10001, RZ, 0xc0, !PT ;  /* 0x0001000136087812 */ /* 0x000fe400078ec0ff */
[C---:B------:R-:W-:Y:S02]  /*1cf0*/  LOP3.LUT R60, R18.reuse, 0x70007, RZ, 0xc0, !PT ;  /* 0x00070007123c7812 */ /* 0x040fe400078ec0ff */
[----:B------:R-:W-:Y:S01]  /*1d00*/  LOP3.LUT R17, R18, 0x380038, RZ, 0xc0, !PT ;  /* 0x0038003812117812 */ /* 0x000fe200078ec0ff */
[C---:B------:R-:W-:Y:S01]  /*1d10*/  HFMA2 R22, R61.reuse, R9, R22 ;  /* 0x000000093d167231 */ /* 0x040fe20000000016 */
[--C-:B------:R-:W-:Y:S01]  /*1d20*/  SHF.R.U32.HI R53, RZ, 0x6, R18.reuse ;  /* 0x00000006ff357819 */ /* 0x100fe20000011612 */
[----:B------:R-:W-:Y:S01]  /*1d30*/  HFMA2 R61, R61, R13, R23 ;  /* 0x0000000d3d3d7231 */ /* 0x000fe20000000017 */
[----:B------:R-:W-:-:S02]  /*1d40*/  SHF.R.U32.HI R65, RZ, 0xe, R18 ;  /* 0x0000000eff417819 */ /* 0x000fc40000011612 */
[----:B------:R-:W-:Y:S02]  /*1d50*/  LOP3.LUT R18, R19, 0x380038, RZ, 0xc0, !PT ;  /* 0x0038003813127812 */ /* 0x000fe400078ec0ff */
[--C-:B------:R-:W-:Y:S02]  /*1d60*/  SHF.R.U32.HI R54, RZ, 0x6, R19.reuse ;  /* 0x00000006ff367819 */ /* 0x100fe40000011613 */
[----:B------:R-:W-:Y:S02]  /*1d70*/  SHF.R.U32.HI R64, RZ, 0xe, R19 ;  /* 0x0000000eff407819 */ /* 0x000fe40000011613 */
        /* <DEDUP_REMOVED lines=13> */
[----:B------:R-:W-:Y:S01]  /*1e50*/  HFMA2 R18, R18, 0.125, 0.125, R47.H0_H0 ;  /* 0x3000300012127831 */ /* 0x000fe2000004002f */
[----:B------:R-:W-:Y:S01]  /*1e60*/  LOP3.LUT R62, R53, 0x380038, RZ, 0xc0, !PT ;  /* 0x00380038353e7812 */ /* 0x000fe200078ec0ff */
[-C--:B------:R-:W-:Y:S01]  /*1e70*/  HFMA2 R21, R60, R9.reuse, R21 ;  /* 0x000000093c157231 */ /* 0x080fe20000000015 */
[----:B------:R-:W-:Y:S01]  /*1e80*/  LOP3.LUT R25, R59, 0x20002, R64, 0xf8, !PT ;  /* 0x000200023b197812 */ /* 0x000fe200078ef840 */
[----:B------:R-:W-:-:S02]  /*1e90*/  HFMA2 R69, R58, R9, R69 ;  /* 0x000000093a457231 */ /* 0x000fc40000000045 */
[-C--:B------:R-:W-:Y:S02]  /*1ea0*/  HFMA2 R9, R19, R13.reuse, R57 ;  /* 0x0000000d13097231 */ /* 0x080fe40000000039 */
[----:B------:R-:W-:Y:S02]  /*1eb0*/  HFMA2 R16, R16, 0.125, 0.125, R45.H0_H0 ;  /* 0x3000300010107831 */ /* 0x000fe4000004002d */
[----:B------:R-:W-:Y:S02]  /*1ec0*/  HFMA2 R57, R18, R10, R22 ;  /* 0x0000000a12397231 */ /* 0x000fe40000000016 */
[----:B------:R-:W-:Y:S01]  /*1ed0*/  HFMA2 R17, R17, 0.125, 0.125, R48.H0_H0 ;  /* 0x3000300011117831 */ /* 0x000fe20000040030 */
[----:B------:R-:W-:Y:S01]  /*1ee0*/  LOP3.LUT R8, R8, 0x20002, R63, 0xf8, !PT ;  /* 0x0002000208087812 */ /* 0x000fe200078ef83f */
[-C--:B------:R-:W-:Y:S01]  /*1ef0*/  HFMA2 R19, R60, R13.reuse, R55 ;  /* 0x0000000d3c137231 */ /* 0x080fe20000000037 */
[----:B------:R-:W-:Y:S01]  /*1f00*/  LOP3.LUT R63, R54, 0x380038, RZ, 0xc0, !PT ;  /* 0x00380038363f7812 */ /* 0x000fe200078ec0ff */
[----:B------:R-:W-:-:S02]  /*1f10*/  HFMA2 R20, R58, R13, R20 ;  /* 0x0000000d3a147231 */ /* 0x000fc40000000014 */
[-C--:B------:R-:W-:Y:S02]  /*1f20*/  HFMA2 R13, R23, R10.reuse, R68 ;  /* 0x0000000a170d7231 */ /* 0x080fe40000000044 */
[----:B------:R-:W-:Y:S02]  /*1f30*/  HFMA2 R56, R16, R10, R21 ;  /* 0x0000000a10387231 */ /* 0x000fe40000000015 */
[----:B------:R-:W-:Y:S02]  /*1f40*/  HFMA2 R58, R18, R14, R61 ;  /* 0x0000000e123a7231 */ /* 0x000fe4000000003d */
[C---:B------:R-:W-:Y:S01]  /*1f50*/  HFMA2 R69, R17.reuse, R10, R69 ;  /* 0x0000000a11457231 */ /* 0x040fe20000000045 */
[----:B------:R-:W-:Y:S01]  /*1f60*/  LOP3.LUT R10, R26, 0x70007, RZ, 0xc0, !PT ;  /* 0x000700071a0a7812 */ /* 0x000fe200078ec0ff */
[-C--:B------:R-:W-:Y:S02]  /*1f70*/  HFMA2 R22, R17, R14.reuse, R20 ;  /* 0x0000000e11167231 */ /* 0x080fe40000000014 */
[-C--:B------:R-:W-:Y:S01]  /*1f80*/  HFMA2 R55, R23, R14.reuse, R9 ;  /* 0x0000000e17377231 */ /* 0x080fe20000000009 */
[----:B------:R-:W-:Y:S01]  /*1f90*/  LOP3.LUT R9, R27, 0x70007, RZ, 0xc0, !PT ;  /* 0x000700071b097812 */ /* 0x000fe200078ec0ff */
[----:B------:R-:W-:Y:S01]  /*1fa0*/  HFMA2 R59, R16, R14, R19 ;  /* 0x0000000e103b7231 */ /* 0x000fe20000000013 */
[----:B------:R-:W-:Y:S01]  /*1fb0*/  LOP3.LUT R10, R10, 0x64006400, RZ, 0xfc, !PT ;  /* 0x640064000a0a7812 */ /* 0x000fe200078efcff */
[----:B------:R-:W0:Y:S01]  /*1fc0*/  LDS.128 R16, [UR4+0x20] ;  /* 0x00002004ff107984 */ /* 0x000e220008000c00 */
[----:B------:R-:W-:-:S02]  /*1fd0*/  LOP3.LUT R14, R53, 0x70007, RZ, 0xc0, !PT ;  /* 0x00070007350e7812 */ /* 0x000fc400078ec0ff */
[----:B------:R-:W-:Y:S01]  /*1fe0*/  LOP3.LUT R20, R54, 0x70007, RZ, 0xc0, !PT ;  /* 0x0007000736147812 */ /* 0x000fe200078ec0ff */
[----:B------:R-:W-:Y:S01]  /*1ff0*/  HADD2 R10, R10, R51.H0_H0 ;  /* 0x200000330a0a7230 */ /* 0x000fe20000000000 */
[----:B------:R-:W-:Y:S02]  /*2000*/  LOP3.LUT R21, R9, 0x64006400, RZ, 0xfc, !PT ;  /* 0x6400640009157812 */ /* 0x000fe400078efcff */
[----:B------:R-:W-:Y:S02]  /*2010*/  LOP3.LUT R60, R14, 0x64006400, RZ, 0xfc, !PT ;  /* 0x640064000e3c7812 */ /* 0x000fe400078efcff */
[----:B------:R-:W-:Y:S01]  /*2020*/  LOP3.LUT R61, R20, 0x64006400, RZ, 0xfc, !PT ;  /* 0x64006400143d7812 */ /* 0x000fe200078efcff */
[C---:B------:R-:W-:Y:S02]  /*2030*/  HFMA2 R9, R10.reuse, R11, R69 ;  /* 0x0000000b0a097231 */ /* 0x040fe40000000045 */
[----:B------:R-:W-:Y:S01]  /*2040*/  HFMA2 R10, R10, R15, R22 ;  /* 0x0000000f0a0a7231 */ /* 0x000fe20000000016 */
[----:B------:R-:W-:Y:S01]  /*2050*/  LOP3.LUT R62, R62, 0x64006400, RZ, 0xfc, !PT ;  /* 0x640064003e3e7812 */ /* 0x000fe200078efcff */
[----:B------:R-:W-:Y:S01]  /*2060*/  HADD2 R14, R21, R50.H0_H0 ;  /* 0x20000032150e7230 */ /* 0x000fe20000000000 */
[----:B------:R-:W-:Y:S01]  /*2070*/  LOP3.LUT R53, R53, 0x1c001c0, RZ, 0xc0, !PT ;  /* 0x01c001c035357812 */ /* 0x000fe200078ec0ff */
[----:B------:R-:W1:Y:S01]  /*2080*/  LDS.128 R20, [UR4+0x120] ;  /* 0x00012004ff147984 */ /* 0x000e620008000c00 */
[----:B------:R-:W-:Y:S01]  /*2090*/  HADD2 R60, R60, R49.H0_H0 ;  /* 0x200000313c3c7230 */ /* 0x000fe20000000000 */
[----:B------:R-:W-:Y:S01]  /*20a0*/  LOP3.LUT R64, R54, 0x1c001c0, RZ, 0xc0, !PT ;  /* 0x01c001c036407812 */ /* 0x000fe200078ec0ff */
[----:B------:R-:W-:-:S02]  /*20b0*/  HADD2 R61, R61, R52.H0_H0 ;  /* 0x200000343d3d7230 */ /* 0x000fc40000000000 */
[C---:B------:R-:W-:Y:S02]  /*20c0*/  HFMA2 R13, R14.reuse, R11, R13 ;  /* 0x0000000b0e0d7231 */ /* 0x040fe4000000000d */
[----:B------:R-:W-:Y:S01]  /*20d0*/  HFMA2 R55, R14, R15, R55 ;  /* 0x0000000f0e377231 */ /* 0x000fe20000000037 */
[----:B------:R-:W-:Y:S01]  /*20e0*/  LOP3.LUT R54, R53, 0x64006400, RZ, 0xfc, !PT ;  /* 0x6400640035367812 */ /* 0x000fe200078efcff */
[C---:B------:R-:W-:Y:S02]  /*20f0*/  HFMA2 R14, R60.reuse, R11, R56 ;  /* 0x0000000b3c0e7231 */ /* 0x040fe40000000038 */
[----:B------:R-:W-:Y:S02]  /*2100*/  HFMA2 R56, R60, R15, R59 ;  /* 0x0000000f3c387231 */ /* 0x000fe4000000003b */
[C---:B------:R-:W-:Y:S01]  /*2110*/  HFMA2 R57, R61.reuse, R11, R57 ;  /* 0x0000000b3d397231 */ /* 0x040fe20000000039 */
[----:B------:R-:W-:Y:S01]  /*2120*/  LOP3.LUT R11, R26, 0x380038, RZ, 0xc0, !PT ;  /* 0x003800381a0b7812 */ /* 0x000fe200078ec0ff */
[----:B------:R-:W-:Y:S01]  /*2130*/  HFMA2 R15, R61, R15, R58 ;  /* 0x0000000f3d0f7231 */ /* 0x000fe2000000003a */
[----:B------:R-:W-:-:S02]  /*2140*/  LOP3.LUT R58, R27, 0x380038, RZ, 0xc0, !PT ;  /* 0x003800381b3a7812 */ /* 0x000fc400078ec0ff */
[----:B------:R-:W-:Y:S02]  /*2150*/  LOP3.LUT R11, R11, 0x64006400, RZ, 0xfc, !PT ;  /* 0x640064000b0b7812 */ /* 0x000fe400078efcff */
[----:B------:R-:W-:Y:S02]  /*2160*/  LOP3.LUT R60, R27, 0x1c001c0, RZ, 0xc0, !PT ;  /* 0x01c001c01b3c7812 */ /* 0x000fe400078ec0ff */
[----:B------:R-:W-:Y:S01]  /*2170*/  LOP3.LUT R26, R26, 0x1c001c0, RZ, 0xc0, !PT ;  /* 0x01c001c01a1a7812 */ /* 0x000fe200078ec0ff */
[----:B------:R-:W-:Y:S01]  /*2180*/  HFMA2 R11, R11, 0.125, 0.125, R48.H0_H0 ;  /* 0x300030000b0b7831 */ /* 0x000fe20000040030 */
[----:B------:R-:W-:Y:S02]  /*2190*/  LOP3.LUT R27, R58, 0x64006400, RZ, 0xfc, !PT ;  /* 0x640064003a1b7812 */ /* 0x000fe400078efcff */
[----:B------:R-:W-:Y:S02]  /*21a0*/  LOP3.LUT R59, R26, 0x64006400, RZ, 0xfc, !PT ;  /* 0x640064001a3b7812 */ /* 0x000fe400078efcff */
[----:B------:R-:W-:Y:S01]  /*21b0*/  LOP3.LUT R58, R63, 0x64006400, RZ, 0xfc, !PT ;  /* 0x640064003f3a7812 */ /* 0x000fe200078efcff */
[----:B------:R-:W-:-:S02]  /*21c0*/  HFMA2 R26, R27, 0.125, 0.125, R46.H0_H0 ;  /* 0x300030001b1a7831 */ /* 0x000fc4000004002e */
[-C--:B0-----:R-:W-:Y:S02]  /*21d0*/  HFMA2 R9, R11, R16.reuse, R9 ;  /* 0x000000100b097231 */ /* 0x081fe40000000009 */
[----:B------:R-:W-:Y:S01]  /*21e0*/  HFMA2 R27, R62, 0.125, 0.125, R45.H0_H0 ;  /* 0x300030003e1b7831 */ /* 0x000fe2000004002d */
[----:B------:R-:W-:Y:S01]  /*21f0*/  LOP3.LUT R61, R60, 0x64006400, RZ, 0xfc, !PT ;  /* 0x640064003c3d7812 */ /* 0x000fe200078efcff */
[----:B------:R-:W-:Y:S01]  /*2200*/  HFMA2 R53, R58, 0.125, 0.125, R47.H0_H0 ;  /* 0x300030003a357831 */ /* 0x000fe2000004002f */
[----:B------:R-:W-:Y:S01]  /*2210*/  LOP3.LUT R64, R64, 0x64006400, RZ, 0xfc, !PT ;  /* 0x6400640040407812 */ /* 0x000fe200078efcff */
[----:B------:R-:W-:Y:S01]  /*2220*/  HFMA2 R59, R59, 0.015625, 0.015625, R48.H1_H1 ;  /* 0x240024003b3b7831 */ /* 0x000fe20000060030 */
[----:B------:R-:W-:Y:S01]  /*2230*/  LOP3.LUT R24, R24, 0x20002, R65, 0xf8, !PT ;  /* 0x0002000218187812 */ /* 0x000fe200078ef841 */
[-C--:B------:R-:W-:Y:S02]  /*2240*/  HFMA2 R14, R27, R16.reuse, R14 ;  /* 0x000000101b0e7231 */ /* 0x080fe4000000000e */
[-C--:B------:R-:W-:Y:S01]  /*2250*/  HFMA2 R13, R26, R16.reuse, R13 ;  /* 0x000000101a0d7231 */ /* 0x080fe2000000000d */
[----:B------:R-:W-:Y:S01]  /*2260*/  SHF.R.U32.HI R63, RZ, 0xd, R6 ;  /* 0x0000000dff3f7819 */ /* 0x000fe20000011606 */
[----:B------:R-:W-:-:S02]  /*2270*/  HFMA2 R57, R53, R16, R57 ;  /* 0x0000001035397231 */ /* 0x000fc40000000039 */
[----:B------:R-:W-:Y:S02]  /*2280*/  HFMA2 R9, R59, R17, R9 ;  /* 0x000000113b097231 */ /* 0x000fe40000000009 */
[----:B------:R-:W-:Y:S01]  /*2290*/  HFMA2 R16, R54, 0.015625, 0.015625, R45.H1_H1 ;  /* 0x2400240036107831 */ /* 0x000fe2000006002d */
[----:B------:R-:W-:Y:S01]  /*22a0*/  SHF.R.U32.HI R54, RZ, 0x6, R4 ;  /* 0x00000006ff367819 */ /* 0x000fe20000011604 */
[-C--:B-1----:R-:W-:Y:S02]  /*22b0*/  HFMA2 R11, R11, R20.reuse, R10 ;  /* 0x000000140b0b7231 */ /* 0x082fe4000000000a */
[----:B------:R-:W-:Y:S02]  /*22c0*/  HFMA2 R61, R61, 0.015625, 0.015625, R46.H1_H1 ;  /* 0x240024003d3d7831 */ /* 0x000fe4000006002e */
[-C--:B------:R-:W-:Y:S02]  /*22d0*/  HFMA2 R56, R27, R20.reuse, R56 ;  /* 0x000000141b387231 */ /* 0x080fe40000000038 */
[----:B------:R-:W-:-:S02]  /*22e0*/  HFMA2 R55, R26, R20, R55 ;  /* 0x000000141a377231 */ /* 0x000fc40000000037 */
[----:B------:R-:W-:Y:S02]  /*22f0*/  HFMA2 R14, R16, R17, R14 ;  /* 0x00000011100e7231 */ /* 0x000fe4000000000e */
[----:B------:R-:W-:Y:S01]  /*2300*/  HFMA2 R64, R64, 0.015625, 0.015625, R47.H1_H1 ;  /* 0x2400240040407831 */ /* 0x000fe2000006002f */
[----:B------:R-:W-:Y:S01]  /*2310*/  SHF.R.U32.HI R60, RZ, 0xd, R7 ;  /* 0x0000000dff3c7819 */ /* 0x000fe20000011607 */
[----:B------:R-:W-:Y:S02]  /*2320*/  HFMA2 R20, R53, R20, R15 ;  /* 0x0000001435147231 */ /* 0x000fe4000000000f */
[----:B------:R-:W-:Y:S01]  /*2330*/  HFMA2 R11, R59, R21, R11 ;  /* 0x000000153b0b7231 */ /* 0x000fe2000000000b */
[----:B------:R-:W-:Y:S01]  /*2340*/  SHF.R.U32.HI R59, RZ, 0xd, R4 ;  /* 0x0000000dff3b7819 */ /* 0x000fe20000011604 */
[----:B------:R-:W-:Y:S02]  /*2350*/  HFMA2 R13, R61, R17, R13 ;  /* 0x000000113d0d7231 */ /* 0x000fe4000000000d */
[----:B------:R-:W-:-:S02]  /*2360*/  HFMA2 R16, R16, R21, R56 ;  /* 0x0000001510107231 */ /* 0x000fc40000000038 */
[----:B------:R-:W-:Y:S01]  /*2370*/  HFMA2 R15, R61, R21, R55 ;  /* 0x000000153d0f7231 */ /* 0x000fe20000000037 */
[--C-:B------:R-:W-:Y:S01]  /*2380*/  SHF.R.U32.HI R61, RZ, 0xd, R5.reuse ;  /* 0x0000000dff3d7819 */ /* 0x100fe20000011605 */
[C---:B------:R-:W-:Y:S01]  /*2390*/  HFMA2 R17, R64.reuse, R17, R57 ;  /* 0x0000001140117231 */ /* 0x040fe20000000039 */
[----:B------:R-:W-:Y:S01]  /*23a0*/  LOP3.LUT R57, R4, 0x70007, RZ, 0xc0, !PT ;  /* 0x0007000704397812 */ /* 0x000fe200078ec0ff */
[----:B------:R-:W-:Y:S01]  /*23b0*/  HFMA2 R21, R64, R21, R20 ;  /* 0x0000001540157231 */ /* 0x000fe20000000014 */
[----:B------:R-:W-:Y:S02]  /*23c0*/  SHF.R.U32.HI R56, RZ, 0x6, R5 ;  /* 0x00000006ff387819 */ /* 0x000fe40000011605 */
[----:B------:R-:W-:Y:S02]  /*23d0*/  LOP3.LUT R59, R12, 0x40004, R59, 0xf8, !PT ;  /* 0x000400040c3b7812 */ /* 0x000fe400078ef83b */
[----:B------:R-:W-:Y:S02]  /*23e0*/  LOP3.LUT R12, R54, 0x70007, RZ, 0xc0, !PT ;  /* 0x00070007360c7812 */ /* 0x000fe400078ec0ff */
[----:B------:R-:W-:-:S02]  /*23f0*/  LOP3.LUT R61, R8, 0x40004, R61, 0xf8, !PT ;  /* 0x00040004083d7812 */ /* 0x000fc400078ef83d */
[----:B------:R-:W-:Y:S02]  /*2400*/  LOP3.LUT R53, R4, 0x380038, RZ, 0xc0, !PT ;  /* 0x0038003804357812 */ /* 0x000fe400078ec0ff */
[----:B------:R-:W-:Y:S02]  /*2410*/  LOP3.LUT R58, R5, 0x70007, RZ, 0xc0, !PT ;  /* 0x00070007053a7812 */ /* 0x000fe400078ec0ff */
[----:B------:R-:W-:Y:S02]  /*2420*/  LOP3.LUT R8, R57, 0x64006400, RZ, 0xfc, !PT ;  /* 0x6400640039087812 */ /* 0x000fe400078efcff */
[----:B------:R-:W-:Y:S02]  /*2430*/  LOP3.LUT R55, R5, 0x380038, RZ, 0xc0, !PT ;  /* 0x0038003805377812 */ /* 0x000fe400078ec0ff */
[C---:B------:R-:W-:Y:S01]  /*2440*/  LOP3.LUT R4, R6.reuse, 0x70007, RZ, 0xc0, !PT ;  /* 0x0007000706047812 */ /* 0x040fe200078ec0ff */
[----:B------:R-:W-:Y:S01]  /*2450*/  HADD2 R8, R8, R51.H0_H0 ;  /* 0x2000003308087230 */ /* 0x000fe20000000000 */
[----:B------:R-:W-:-:S02]  /*2460*/  LOP3.LUT R10, R6, 0x380038, RZ, 0xc0, !PT ;  /* 0x00380038060a7812 */ /* 0x000fc400078ec0ff */
[----:B------:R-:W-:Y:S02]  /*2470*/  SHF.R.U32.HI R20, RZ, 0x6, R6 ;  /* 0x00000006ff147819 */ /* 0x000fe40000011606 */
[----:B------:R-:W-:Y:S02]  /*2480*/  LOP3.LUT R57, R56, 0x70007, RZ, 0xc0, !PT ;  /* 0x0007000738397812 */ /* 0x000fe400078ec0ff */
[C---:B------:R-:W-:Y:S02]  /*2490*/  LOP3.LUT R5, R7.reuse, 0x70007, RZ, 0xc0, !PT ;  /* 0x0007000707057812 */ /* 0x040fe400078ec0ff */
[----:B------:R-:W-:Y:S02]  /*24a0*/  LOP3.LUT R26, R7, 0x380038, RZ, 0xc0, !PT ;  /* 0x00380038071a7812 */ /* 0x000fe400078ec0ff */
[----:B------:R-:W-:Y:S02]  /*24b0*/  SHF.R.U32.HI R27, RZ, 0x6, R7 ;  /* 0x00000006ff1b7819 */ /* 0x000fe40000011607 */
[----:B------:R-:W-:-:S02]  /*24c0*/  LOP3.LUT R6, R24, 0x40004, R63, 0xf8, !PT ;  /* 0x0004000418067812 */ /* 0x000fc400078ef83f */
[----:B------:R-:W-:Y:S02]  /*24d0*/  LOP3.LUT R12, R12, 0x64006400, RZ, 0xfc, !PT ;  /* 0x640064000c0c7812 */ /* 0x000fe400078efcff */
[----:B------:R-:W-:Y:S02]  /*24e0*/  LOP3.LUT R7, R25, 0x40004, R60, 0xf8, !PT ;  /* 0x0004000419077812 */ /* 0x000fe400078ef83c */
[----:B------:R-:W-:Y:S01]  /*24f0*/  LOP3.LUT R24, R59, 0x64006400, RZ, 0xfc, !PT ;  /* 0x640064003b187812 */ /* 0x000fe200078efcff */
[--C-:B------:R-:W-:Y:S01]  /*2500*/  HADD2 R12, R12, R51.reuse.H0_H0 ;  /* 0x200000330c0c7230 */ /* 0x100fe20000000000 */
        /* <DEDUP_REMOVED lines=8> */
[C---:B------:R-:W-:Y:S01]  /*2590*/  HFMA2 R15, R24.reuse, R22, R15 ;  /* 0x00000016180f7231 */ /* 0x040fe2000000000f */
[----:B------:R-:W-:Y:S01]  /*25a0*/  LOP3.LUT R5, R5, 0x64006400, RZ, 0xfc, !PT ;  /* 0x6400640005057812 */ /* 0x000fe200078efcff */
[-C--:B------:R-:W-:Y:S01]  /*25b0*/  HFMA2 R13, R24, R18.reuse, R13 ;  /* 0x00000012180d7231 */ /* 0x080fe2000000000d */
        /* <DEDUP_REMOVED lines=10> */
[----:B------:R-:W-:Y:S01]  /*2660*/  LOP3.LUT R65, R55, 0x64006400, RZ, 0xfc, !PT ;  /* 0x6400640037417812 */ /* 0x000fe200078efcff */
[----:B------:R-:W-:Y:S01]  /*2670*/  HADD2 R52, R7, R52.H0_H0 ;  /* 0x2000003407347230 */ /* 0x000fe20000000000 */
[----:B------:R-:W-:Y:S01]  /*2680*/  LOP3.LUT R53, R53, 0x64006400, RZ, 0xfc, !PT ;  /* 0x6400640035357812 */ /* 0x000fe200078efcff */
[----:B------:R-:W0:Y:S01]  /*2690*/  LDS.128 R4, [UR4+0x30] ;  /* 0x00003004ff047984 */ /* 0x000e220008000c00 */
[----:B------:R-:W-:Y:S01]  /*26a0*/  HADD2 R50, R61, R50.H0_H0 ;  /* 0x200000323d327230 */ /* 0x000fe20000000000 */
[----:B------:R-:W-:Y:S01]  /*26b0*/  LOP3.LUT R61, R54, 0x380038, RZ, 0xc0, !PT ;  /* 0x00380038363d7812 */ /* 0x000fe200078ec0ff */
[CC--:B------:R-:W-:Y:S01]  /*26c0*/  HFMA2 R14, R57.reuse, R18.reuse, R14 ;  /* 0x00000012390e7231 */ /* 0x0c0fe2000000000e */
[----:B------:R-:W-:Y:S01]  /*26d0*/  LOP3.LUT R55, R56, 0x380038, RZ, 0xc0, !PT ;  /* 0x0038003838377812 */ /* 0x000fe200078ec0ff */
[C---:B------:R-:W-:Y:S01]  /*26e0*/  HFMA2 R17, R60.reuse, R18, R17 ;  /* 0x000000123c117231 */ /* 0x040fe20000000011 */
[----:B------:R-:W-:Y:S01]  /*26f0*/  LOP3.LUT R61, R61, 0x64006400, RZ, 0xfc, !PT ;  /* 0x640064003d3d7812 */ /* 0x000fe200078efcff */
        /* <DEDUP_REMOVED lines=8> */
[----:B------:R-:W-:Y:S01]  /*2780*/  HFMA2 R53, R61, 0.125, 0.125, R48.H0_H0 ;  /* 0x300030003d357831 */ /* 0x000fe20000040030 */
[C---:B------:R-:W-:Y:S02]  /*2790*/  LOP3.LUT R61, R27.reuse, 0x380038, RZ, 0xc0, !PT ;  /* 0x003800381b3d7812 */ /* 0x040fe400078ec0ff */
[----:B------:R-:W-:Y:S01]  /*27a0*/  LOP3.LUT R63, R54, 0x64006400, RZ, 0xfc, !PT ;  /* 0x64006400363f7812 */ /* 0x000fe200078efcff */
[----:B------:R-:W-:Y:S01]  /*27b0*/  HFMA2 R54, R67, 0.125, 0.125, R46.H0_H0 ;  /* 0x3000300043367831 */ /* 0x000fe2000004002e */
[----:B------:R-:W-:-:S02]  /*27c0*/  LOP3.LUT R27, R27, 0x1c001c0, RZ, 0xc0, !PT ;  /* 0x01c001c01b1b7812 */ /* 0x000fc400078ec0ff */
[----:B------:R-:W-:Y:S01]  /*27d0*/  LOP3.LUT R62, R20, 0x64006400, RZ, 0xfc, !PT ;  /* 0x64006400143e7812 */ /* 0x000fe200078efcff */
[----:B------:R-:W-:Y:S01]  /*27e0*/  HFMA2 R48, R63, 0.015625, 0.015625, R48.H1_H1 ;  /* 0x240024003f307831 */ /* 0x000fe20000060030 */
[----:B------:R-:W-:Y:S01]  /*27f0*/  LOP3.LUT R10, R10, 0x64006400, RZ, 0xfc, !PT ;  /* 0x640064000a0a7812 */ /* 0x000fe200078efcff */
[----:B------:R-:W-:Y:S01]  /*2800*/  HFMA2 R63, R8, R22, R11 ;  /* 0x00000016083f7231 */ /* 0x000fe2000000000b */
[----:B------:R-:W-:Y:S01]  /*2810*/  LOP3.LUT R68, R27, 0x64006400, RZ, 0xfc, !PT ;  /* 0x640064001b447812 */ /* 0x000fe200078efcff */
[----:B------:R-:W-:Y:S02]  /*2820*/  HFMA2 R27, R62, 0.015625, 0.015625, R45.H1_H1 ;  /* 0x240024003e1b7831 */ /* 0x000fe4000006002d */
[----:B------:R-:W-:Y:S02]  /*2830*/  HFMA2 R62, R8, R18, R9 ;  /* 0x00000012083e7231 */ /* 0x000fe40000000009 */
[----:B------:R-:W-:Y:S01]  /*2840*/  HFMA2 R20, R10, 0.125, 0.125, R45.H0_H0 ;  /* 0x300030000a147831 */ /* 0x000fe2000004002d */
[----:B------:R-:W-:Y:S01]  /*2850*/  LOP3.LUT R56, R56, 0x1c001c0, RZ, 0xc0, !PT ;  /* 0x01c001c038387812 */ /* 0x000fe200078ec0ff */
[----:B------:R-:W1:Y:S01]  /*2860*/  LDS.128 R8, [UR4+0x130] ;  /* 0x00013004ff087984 */ /* 0x000e620008000c00 */
[----:B------:R-:W-:Y:S01]  /*2870*/  LOP3.LUT R26, R26, 0x64006400, RZ, 0xfc, !PT ;  /* 0x640064001a1a7812 */ /* 0x000fe200078efcff */
[----:B------:R-:W-:Y:S01]  /*2880*/  UIADD3 UR4, UPT, UPT, UR4, 0x40, URZ ;  /* 0x0000004004047890 */ /* 0x000fe2000fffe0ff */
[----:B------:R-:W-:Y:S01]  /*2890*/  LOP3.LUT R69, R56, 0x64006400, RZ, 0xfc, !PT ;  /* 0x6400640038457812 */ /* 0x000fe200078efcff */
[----:B------:R-:W-:-:S02]  /*28a0*/  HFMA2 R14, R20, R19, R14 ;  /* 0x00000013140e7231 */ /* 0x000fc4000000000e */
[----:B------:R-:W-:Y:S02]  /*28b0*/  HFMA2 R56, R65, 0.125, 0.125, R46.H0_H0 ;  /* 0x3000300041387831 */ /* 0x000fe4000004002e */
[----:B------:R-:W-:Y:S02]  /*28c0*/  HFMA2 R62, R55, R19, R62 ;  /* 0x00000013373e7231 */ /* 0x000fe4000000003e */
[----:B------:R-:W-:Y:S01]  /*28d0*/  HFMA2 R26, R26, 0.125, 0.125, R45.H0_H0 ;  /* 0x300030001a1a7831 */ /* 0x000fe2000004002d */
[----:B------:R-:W-:Y:S01]  /*28e0*/  LOP3.LUT R66, R61, 0x64006400, RZ, 0xfc, !PT ;  /* 0x640064003d427812 */ /* 0x000fe200078efcff */
[----:B------:R-:W-:Y:S02]  /*28f0*/  HFMA2 R45, R64, 0.125, 0.125, R47.H0_H0 ;  /* 0x30003000402d7831 */ /* 0x000fe4000004002f */
[----:B------:R-:W-:Y:S02]  /*2900*/  HFMA2 R16, R20, R23, R16 ;  /* 0x0000001714107231 */ /* 0x000fe40000000010 */
[----:B------:R-:W-:-:S02]  /*2910*/  HFMA2 R46, R69, 0.015625, 0.015625, R46.H1_H1 ;  /* 0x24002400452e7831 */ /* 0x000fc4000006002e */
[-C--:B0-----:R-:W-:Y:S02]  /*2920*/  HFMA2 R14, R58, R4.reuse, R14 ;  /* 0x000000043a0e7231 */ /* 0x081fe4000000000e */
[-C--:B------:R-:W-:Y:S02]  /*2930*/  HFMA2 R17, R45, R19.reuse, R17 ;  /* 0x000000132d117231 */ /* 0x080fe40000000011 */
[-C--:B------:R-:W-:Y:S02]  /*2940*/  HFMA2 R62, R12, R4.reuse, R62 ;  /* 0x000000040c3e7231 */ /* 0x080fe4000000003e */
[----:B------:R-:W-:Y:S02]  /*2950*/  HFMA2 R61, R66, 0.125, 0.125, R47.H0_H0 ;  /* 0x30003000423d7831 */ /* 0x000fe4000004002f */
[----:B------:R-:W-:Y:S02]  /*2960*/  HFMA2 R13, R56, R19, R13 ;  /* 0x00000013380d7231 */ /* 0x000fe4000000000d */
[----:B------:R-:W-:-:S02]  /*2970*/  HFMA2 R17, R59, R4, R17 ;  /* 0x000000043b117231 */ /* 0x000fc40000000011 */
[----:B------:R-:W-:Y:S02]  /*2980*/  HFMA2 R56, R56, R23, R15 ;  /* 0x0000001738387231 */ /* 0x000fe4000000000f */
[-C--:B------:R-:W-:Y:S02]  /*2990*/  HFMA2 R14, R26, R5.reuse, R14 ;  /* 0x000000051a0e7231 */ /* 0x080fe4000000000e */
[----:B------:R-:W-:Y:S02]  /*29a0*/  HFMA2 R47, R68, 0.015625, 0.015625, R47.H1_H1 ;  /* 0x24002400442f7831 */ /* 0x000fe4000006002f */
[-C--:B------:R-:W-:Y:S02]  /*29b0*/  HFMA2 R24, R53, R5.reuse, R62 ;  /* 0x0000000535187231 */ /* 0x080fe4000000003e */
[----:B------:R-:W-:Y:S02]  /*29c0*/  HFMA2 R17, R61, R5, R17 ;  /* 0x000000053d117231 */ /* 0x000fe40000000011 */
[----:B------:R-:W-:-:S02]  /*29d0*/  HFMA2 R21, R45, R23, R21 ;  /* 0x000000172d157231 */ /* 0x000fc40000000015 */
[----:B------:R-:W-:Y:S02]  /*29e0*/  HFMA2 R13, R25, R4, R13 ;  /* 0x00000004190d7231 */ /* 0x000fe4000000000d */
[-C--:B------:R-:W-:Y:S02]  /*29f0*/  HFMA2 R14, R27, R6.reuse, R14 ;  /* 0x000000061b0e7231 */ /* 0x080fe4000000000e */
[-C--:B------:R-:W-:Y:S02]  /*2a00*/  HFMA2 R17, R47, R6.reuse, R17 ;  /* 0x000000062f117231 */ /* 0x080fe40000000011 */
[----:B------:R-:W-:Y:S02]  /*2a10*/  HFMA2 R24, R48, R6, R24 ;  /* 0x0000000630187231 */ /* 0x000fe40000000018 */
[----:B------:R-:W-:Y:S01]  /*2a20*/  HFMA2 R13, R54, R5, R13 ;  /* 0x00000005360d7231 */ /* 0x000fe2000000000d */
[----:B------:R-:W-:Y:S01]  /*2a30*/  MOV R5, R44 ;  /* 0x0000002c00057202 */ /* 0x000fe20000000f00 */
[----:B------:R-:W-:-:S02]  /*2a40*/  HFMA2 R55, R55, R23, R63 ;  /* 0x0000001737377231 */ /* 0x000fc4000000003f */
[----:B------:R-:W-:Y:S02]  /*2a50*/  HFMA2 R13, R46, R6, R13 ;  /* 0x000000062e0d7231 */ /* 0x000fe4000000000d */
[-C--:B------:R-:W-:Y:S02]  /*2a60*/  HFMA2 R24, R51, R7.reuse, R24 ;  /* 0x0000000733187231 */ /* 0x080fe40000000018 */
[-C--:B------:R-:W-:Y:S02]  /*2a70*/  HFMA2 R13, R50, R7.reuse, R13 ;  /* 0x00000007320d7231 */ /* 0x080fe4000000000d */
[----:B-1----:R-:W-:Y:S02]  /*2a80*/  HFMA2 R56, R25, R8, R56 ;  /* 0x0000000819387231 */ /* 0x002fe40000000038 */
[-C--:B------:R-:W-:Y:S02]  /*2a90*/  HFMA2 R14, R49, R7.reuse, R14 ;  /* 0x00000007310e7231 */ /* 0x080fe4000000000e */
[----:B------:R-:W-:-:S02]  /*2aa0*/  HFMA2 R7, R52, R7, R17 ;  /* 0x0000000734077231 */ /* 0x000fc40000000011 */
[-C--:B------:R-:W-:Y:S02]  /*2ab0*/  HFMA2 R55, R12, R8.reuse, R55 ;  /* 0x000000080c377231 */ /* 0x080fe40000000037 */
[----:B------:R-:W-:Y:S02]  /*2ac0*/  HFMA2 R21, R59, R8, R21 ;  /* 0x000000083b157231 */ /* 0x000fe40000000015 */
[-C--:B------:R-:W-:Y:S01]  /*2ad0*/  HFMA2 R23, R54, R9.reuse, R56 ;  /* 0x0000000936177231 */ /* 0x080fe20000000038 */
[C-C-:B------:R-:W-:Y:S02]  /*2ae0*/  PRMT R44, R24.reuse, 0x5410, R13.reuse ;  /* 0x00005410182c7816 */ /* 0x140fe4000000000d */
[----:B------:R-:W-:Y:S01]  /*2af0*/  PRMT R13, R24, 0x7632, R13 ;  /* 0x00007632180d7816 */ /* 0x000fe2000000000d */
[-C--:B------:R-:W-:Y:S01]  /*2b00*/  HFMA2 R21, R61, R9.reuse, R21 ;  /* 0x000000093d157231 */ /* 0x080fe20000000015 */
[C-C-:B------:R-:W-:Y:S01]  /*2b10*/  PRMT R4, R14.reuse, 0x5410, R7.reuse ;  /* 0x000054100e047816 */ /* 0x140fe20000000007 */
[----:B------:R-:W-:Y:S01]  /*2b20*/  HFMA2 R24, R53, R9, R55 ;  /* 0x0000000935187231 */ /* 0x000fe20000000037 */
[----:B------:R-:W-:Y:S01]  /*2b30*/  PRMT R7, R14, 0x7632, R7 ;  /* 0x000076320e077816 */ /* 0x000fe20000000007 */
[----:B------:R-:W-:-:S02]  /*2b40*/  HADD2 R44, R44, R13 ;  /* 0x0000000d2c2c7230 */ /* 0x000fc40000000000 */
[----:B------:R-:W-:Y:S02]  /*2b50*/  HFMA2 R25, R46, R10, R23 ;  /* 0x0000000a2e197231 */ /* 0x000fe40000000017 */
[----:B------:R-:W-:Y:S02]  /*2b60*/  HFMA2 R13, R58, R8, R16 ;  /* 0x000000083a0d7231 */ /* 0x000fe40000000010 */
[----:B------:R-:W-:Y:S02]  /*2b70*/  HFMA2 R24, R48, R10, R24 ;  /* 0x0000000a30187231 */ /* 0x000fe40000000018 */
[----:B------:R-:W-:Y:S02]  /*2b80*/  HFMA2 R4, R4, 1, 1, R7 ;  /* 0x3c003c0004047831 */ /* 0x000fe40000000007 */
[----:B-----5:R-:W-:Y:S02]  /*2b90*/  HFMA2 R44, R44, R0, R5 ;  /* 0x000000002c2c7231 */ /* 0x020fe40000000005 */
        /* <DEDUP_REMOVED lines=8> */
[C-C-:B------:R-:W-:Y:S02]  /*2c20*/  PRMT R4, R24.reuse, 0x5410, R12.reuse ;  /* 0x0000541018047816 */ /* 0x140fe4000000000c */
[----:B------:R-:W-:Y:S02]  /*2c30*/  PRMT R12, R24, 0x7632, R12 ;  /* 0x00007632180c7816 */ /* 0x000fe4000000000c */
[----:B------:R-:W-:-:S03]  /*2c40*/  PRMT R6, R5, 0x5410, R26 ;  /* 0x0000541005067816 */ /* 0x000fc6000000001a */
[----:B------:R-:W-:Y:S01]  /*2c50*/  HFMA2 R4, R4, 1, 1, R12 ;  /* 0x3c003c0004047831 */ /* 0x000fe2000000000c */
[----:B------:R-:W-:-:S05]  /*2c60*/  PRMT R26, R5, 0x7632, R26 ;  /* 0x00007632051a7816 */ /* 0x000fca000000001a */
[----:B------:R-:W-:Y:S02]  /*2c70*/  HADD2 R5, R6, R26 ;  /* 0x0000001a06057230 */ /* 0x000fe40000000000 */
[----:B------:R-:W-:Y:S02]  /*2c80*/  HFMA2 R41, R4, R0, R41 ;  /* 0x0000000004297231 */ /* 0x000fe40000000029 */
[----:B------:R-:W-:Y:S01]  /*2c90*/  HFMA2 R32, R5, R78, R32 ;  /* 0x0000004e05207231 */ /* 0x000fe20000000020 */
[----:B------:R-:W-:Y:S06]  /*2ca0*/  @!P0 BRA `(.L_x_1746) ;  /* 0xffffffe000408947 */ /* 0x000fec000383ffff */
.L_x_1739:
[----:B------:R-:W0:Y:S01]  /*2cb0*/  S2R R5, SR_CTAID.X ;  /* 0x0000000000057919 */ /* 0x000e220000002500 */
[----:B------:R-:W1:Y:S01]  /*2cc0*/  S2UR UR4, SR_CTAID.Y ;  /* 0x00000000000479c3 */ /* 0x000e620000002600 */
[----:B------:R-:W0:Y:S07]  /*2cd0*/  S2R R4, SR_TID.X ;  /* 0x0000000000047919 */ /* 0x000e2e0000002100 */
[----:B------:R-:W2:Y:S01]  /*2ce0*/  LDC.64 R2, c[0x0][0x3a0] ;  /* 0x0000e800ff027b82 */ /* 0x000ea20000000a00 */
[----:B-1----:R-:W-:-:S02]  /*2cf0*/  IMAD R0, R29, UR4, RZ ;  /* 0x000000041d007c24 */ /* 0x002fc4000f8e02ff */
[----:B0-----:R-:W-:-:S04]  /*2d00*/  IMAD R5, R5, 0x80, R4 ;  /* 0x0000008005057824 */ /* 0x001fc800078e0204 */
[----:B------:R-:W-:-:S05]  /*2d10*/  IMAD R5, R5, 0x2, R0 ;  /* 0x0000000205057824 */ /* 0x000fca00078e0200 */
[----:B------:R-:W-:-:S05]  /*2d20*/  SHF.L.U32 R5, R5, 0x1, RZ ;  /* 0x0000000105057819 */ /* 0x000fca00000006ff */
[----:B--2---:R-:W-:-:S05]  /*2d30*/  IMAD.WIDE R4, R5, 0x2, R2 ;  /* 0x0000000205047825 */ /* 0x004fca00078e0202 */
[----:B------:R0:W-:Y:S01]  /*2d40*/  ATOM.E.ADD.F16x2.RN.STRONG.GPU P0, RZ, desc[UR8][R4.64], R44 ;  /* 0x8000002c04ff79a2 */ /* 0x0001e2000c10e108 */
[----:B------:R-:W-:Y:S04]  /*2d50*/  BSSY.RECONVERGENT B0, `(.L_x_1747) ;  /* 0x000000e000007945 */ /* 0x000fe80003800200 */
[----:B0-----:R-:W-:Y:S05]  /*2d60*/  @P0 BRA `(.L_x_1748) ;  /* 0x0000000000300947 */ /* 0x001fea0003800000 */
[----:B------:R-:W0:Y:S02]  /*2d70*/  QSPC.E.S P0, RZ, [R4] ;  /* 0x0000000004ff73aa */ /* 0x000e240000000500 */
[----:B0-----:R-:W-:Y:S05]  /*2d80*/  @!P0 BRA `(.L_x_1749) ;  /* 0x00000000001c8947 */ /* 0x001fea0003800000 */
[----:B------:R-:W-:-:S05]  /*2d90*/  IMAD.MOV.U32 R2, RZ, RZ, R4 ;  /* 0x000000ffff027224 */ /* 0x000fca00078e0004 */
[----:B------:R-:W-:-:S07]  /*2da0*/  MOV R0, R2 ;  /* 0x0000000200007202 */ /* 0x000fce0000000f00 */
.L_x_1750:
[----:B------:R-:W0:Y:S02]  /*2db0*/  LDS R2, [R0] ;  /* 0x0000000000027984 */ /* 0x000e240000000800 */
[----:B0-----:R-:W-:-:S05]  /*2dc0*/  HFMA2 R3, R2, 1, 1, R44 ;  /* 0x3c003c0002037831 */ /* 0x001fca000000002c */
[----:B------:R-:W0:Y:S02]  /*2dd0*/  ATOMS.CAST.SPIN P0, [R0], R2, R3 ;  /* 0x000000020000758d */ /* 0x000e240001800003 */
[----:B0-----:R-:W-:Y:S05]  /*2de0*/  @!P0 BRA `(.L_x_1750) ;  /* 0xfffffffc00f08947 */ /* 0x001fea000383ffff */
[----:B------:R-:W-:Y:S05]  /*2df0*/  BRA `(.L_x_1748) ;  /* 0x00000000000c7947 */ /* 0x000fea0003800000 */
.L_x_1749:
[----:B------:R-:W2:Y:S02]  /*2e00*/  LD.E R0, desc[UR8][R4.64] ;  /* 0x0000000804007980 */ /* 0x000ea4000c101900 */
[----:B--2---:R-:W-:-:S05]  /*2e10*/  IMAD.IADD R3, R44, 0x1, R0 ;  /* 0x000000012c037824 */ /* 0x004fca00078e0200 */
[----:B------:R0:W-:Y:S02]  /*2e20*/  ST.E desc[UR8][R4.64], R3 ;  /* 0x0000000304007985 */ /* 0x0001e4000c101908 */
.L_x_1748:
[----:B------:R-:W-:Y:S05]  /*2e30*/  BSYNC.RECONVERGENT B0 ;  /* 0x0000000000007941 */ /* 0x000fea0003800200 */
.L_x_1747:
[----:B------:R1:W-:Y:S01]  /*2e40*/  ATOM.E.ADD.F16x2.RN.STRONG.GPU P0, RZ, desc[UR8][R4.64+0x4], R42 ;  /* 0x8000042a04ff79a2 */ /* 0x0003e2000c10e108 */
[----:B------:R-:W-:Y:S04]  /*2e50*/  BSSY.RECONVERGENT B0, `(.L_x_1751) ;  /* 0x000000e000007945 */ /* 0x000fe80003800200 */
[----:B-1----:R-:W-:Y:S05]  /*2e60*/  @P0 BRA `(.L_x_1752) ;  /* 0x0000000000300947 */ /* 0x002fea0003800000 */
[----:B------:R-:W1:Y:S02]  /*2e70*/  QSPC.E.S P0, RZ, [R4+0x4] ;  /* 0x0000040004ff73aa */ /* 0x000e640000000500 */
[----:B-1----:R-:W-:Y:S05]  /*2e80*/  @!P0 BRA `(.L_x_1753) ;  /* 0x00000000001c8947 */ /* 0x002fea0003800000 */
[----:B------:R-:W-:-:S05]  /*2e90*/  IMAD.MOV.U32 R2, RZ, RZ, R4 ;  /* 0x000000ffff027224 */ /* 0x000fca00078e0004 */
[----:B------:R-:W-:-:S07]  /*2ea0*/  MOV R0, R2 ;  /* 0x0000000200007202 */ /* 0x000fce0000000f00 */
.L_x_1754:
[----:B------:R-:W0:Y:S02]  /*2eb0*/  LDS R2, [R0+0x4] ;  /* 0x0000040000027984 */ /* 0x000e240000000800 */
[----:B0-----:R-:W-:-:S05]  /*2ec0*/  HADD2 R3, R2, R42 ;  /* 0x0000002a02037230 */ /* 0x001fca0000000000 */
[----:B------:R-:W0:Y:S02]  /*2ed0*/  ATOMS.CAST.SPIN P0, [R0+0x4], R2, R3 ;  /* 0x000004020000758d */ /* 0x000e240001800003 */
[----:B0-----:R-:W-:Y:S05]  /*2ee0*/  @!P0 BRA `(.L_x_1754) ;  /* 0xfffffffc00f08947 */ /* 0x001fea000383ffff */
[----:B------:R-:W-:Y:S05]  /*2ef0*/  BRA `(.L_x_1752) ;  /* 0x00000000000c7947 */ /* 0x000fea0003800000 */
.L_x_1753:
[----:B------:R-:W0:Y:S02]  /*2f00*/  LD.E R0, desc[UR8][R4.64+0x4] ;  /* 0x0000040804007980 */ /* 0x000e24000c101900 */
[----:B0-----:R-:W-:-:S05]  /*2f10*/  IMAD.IADD R3, R42, 0x1, R0 ;  /* 0x000000012a037824 */ /* 0x001fca00078e0200 */
[----:B------:R1:W-:Y:S02]  /*2f20*/  ST.E desc[UR8][R4.64+0x4], R3 ;  /* 0x0000040304007985 */ /* 0x0003e4000c101908 */
.L_x_1752:
[----:B------:R-:W-:Y:S05]  /*2f30*/  BSYNC.RECONVERGENT B0 ;  /* 0x0000000000007941 */ /* 0x000fea0003800200 */
.L_x_1751:
        /* <DEDUP_REMOVED lines=8> */
.L_x_1758:
[----:B------:R-:W0:Y:S02]  /*2fc0*/  LDS R2, [R0] ;  /* 0x0000000000027984 */ /* 0x000e240000000800 */
[----:B0-----:R-:W-:-:S05]  /*2fd0*/  HFMA2 R3, R2, 1, 1, R41 ;  /* 0x3c003c0002037831 */ /* 0x001fca0000000029 */
[----:B------:R-:W0:Y:S02]  /*2fe0*/  ATOMS.CAST.SPIN P0, [R0], R2, R3 ;  /* 0x000000020000758d */ /* 0x000e240001800003 */
[----:B0-----:R-:W-:Y:S05]  /*2ff0*/  @!P0 BRA `(.L_x_1758) ;  /* 0xfffffffc00f08947 */ /* 0x001fea000383ffff */
[----:B------:R-:W-:Y:S05]  /*3000*/  BRA `(.L_x_1756) ;  /* 0x00000000000c7947 */ /* 0x000fea0003800000 */
.L_x_1757:
[----:B------:R-:W2:Y:S02]  /*3010*/  LD.E R0, desc[UR8][R4.64] ;  /* 0x0000000804007980 */ /* 0x000ea4000c101900 */
[----:B--2---:R-:W-:-:S05]  /*3020*/  IMAD.IADD R3, R41, 0x1, R0 ;  /* 0x0000000129037824 */ /* 0x004fca00078e0200 */
[----:B------:R0:W-:Y:S02]  /*3030*/  ST.E desc[UR8][R4.64], R3 ;  /* 0x0000000304007985 */ /* 0x0001e4000c101908 */
.L_x_1756:
[----:B------:R-:W-:Y:S05]  /*3040*/  BSYNC.RECONVERGENT B0 ;  /* 0x0000000000007941 */ /* 0x000fea0003800200 */
.L_x_1755:
[----:B------:R1:W-:Y:S02]  /*3050*/  ATOM.E.ADD.F16x2.RN.STRONG.GPU P0, RZ, desc[UR8][R4.64+0x4], R32 ;  /* 0x8000042004ff79a2 */ /* 0x0003e4000c10e108 */
[----:B-1----:R-:W-:Y:S05]  /*3060*/  @P0 EXIT ;  /* 0x000000000000094d */ /* 0x002fea0003800000 */
[----:B------:R-:W1:Y:S02]  /*3070*/  QSPC.E.S P0, RZ, [R4+0x4] ;  /* 0x0000040004ff73aa */ /* 0x000e640000000500 */
[----:B-1----:R-:W-:Y:S05]  /*3080*/  @!P0 BRA `(.L_x_1759) ;  /* 0x00000000001c8947 */ /* 0x002fea0003800000 */
[----:B------:R-:W-:-:S05]  /*3090*/  IMAD.MOV.U32 R2, RZ, RZ, R4 ;  /* 0x000000ffff027224 */ /* 0x000fca00078e0004 */
[----:B------:R-:W-:-:S07]  /*30a0*/  MOV R0, R2 ;  /* 0x0000000200007202 */ /* 0x000fce0000000f00 */
.L_x_1760:
[----:B------:R-:W0:Y:S02]  /*30b0*/  LDS R2, [R0+0x4] ;  /* 0x0000040000027984 */ /* 0x000e240000000800 */
[----:B0-----:R-:W-:-:S05]  /*30c0*/  HADD2 R3, R2, R32 ;  /* 0x0000002002037230 */ /* 0x001fca0000000000 */
[----:B------:R-:W0:Y:S02]  /*30d0*/  ATOMS.CAST.SPIN P0, [R0+0x4], R2, R3 ;  /* 0x000004020000758d */ /* 0x000e240001800003 */
[----:B0-----:R-:W-:Y:S05]  /*30e0*/  @!P0 BRA `(.L_x_1760) ;  /* 0xfffffffc00f08947 */ /* 0x001fea000383ffff */
[----:B------:R-:W-:Y:S05]  /*30f0*/  EXIT ;  /* 0x000000000000794d */ /* 0x000fea0003800000 */
.L_x_1759:
[----:B------:R-:W0:Y:S02]  /*3100*/  LD.E R0, desc[UR8][R4.64+0x4] ;  /* 0x0000040804007980 */ /* 0x000e24000c101900 */
[----:B0-----:R-:W-:-:S05]  /*3110*/  IMAD.IADD R3, R32, 0x1, R0 ;  /* 0x0000000120037824 */ /* 0x001fca00078e0200 */
[----:B------:R-:W-:Y:S01]  /*3120*/  ST.E desc[UR8][R4.64+0x4], R3 ;  /* 0x0000040304007985 */ /* 0x000fe2000c101908 */
[----:B------:R-:W-:Y:S05]  /*3130*/  EXIT ;  /* 0x000000000000794d */ /* 0x000fea0003800000 */
.L_x_1761:
        /* <DEDUP_REMOVED lines=12> */
.L_x_1883:


//--------------------- .text._ZN4vllm4gptq33gemm_half_q_half_gptq_2bit_kernelILb1ELi2EEEvPK6__halfPKjS6_S4_PS2_iiiibPKi --------------------------
	.section	.text._ZN4vllm4gptq33gemm_half_q_half_gptq_2bit_kernelILb1ELi2EEEvPK6__halfPKjS6_S4_PS2_iiiibPKi,"ax",@progbits
	.align	128
        .global         _ZN4vllm4gptq33gemm_half_q_half_gptq_2bit_kernelILb1ELi2EEEvPK6__halfPKjS6_S4_PS2_iiiibPKi
        .type           _ZN4vllm4gptq33gemm_half_q_half_gptq_2bit_kernelILb1ELi2EEEvPK6__halfPKjS6_S4_PS2_iiiibPKi,@function
        .size           _ZN4vllm4gptq33gemm_half_q_half_gptq_2bit_kernelILb1ELi2EEEvPK6__halfPKjS6_S4_PS2_iiiibPKi,(.L_x_1884 - _ZN4vllm4gptq33gemm_half_q_half_gptq_2bit_kernelILb1ELi2EEEvPK6__halfPKjS6_S4_PS2_iiiibPKi)
        .other          _ZN4vllm4gptq33gemm_half_q_half_gptq_2bit_kernelILb1ELi2EEEvPK6__halfPKjS6_S4_PS2_iiiibPKi,@"STO_CUDA_ENTRY STV_DEFAULT"
_ZN4vllm4gptq33gemm_half_q_half_gptq_2bit_kernelILb1ELi2EEEvPK6__halfPKjS6_S4_PS2_iiiibPKi:
.text._ZN4vllm4gptq33gemm_half_q_half_gptq_2bit_kernelILb1ELi2EEEvPK6__halfPKjS6_S4_PS2_iiiibPKi:
        /* <DEDUP_REMOVED lines=8> */
[----:B0-----:R-:W-:Y:S01]  /*0080*/  IMAD.SHL.U32 R25, R3, 0x80, RZ ;  /* 0x0000008003197824 */ /* 0x001fe200078e00ff */
[----:B-----5:R-:W-:-:S03]  /*0090*/  USHF.L.U32 UR4, UR4, 0x1, URZ ;  /* 0x0000000104047899 */ /* 0x020fc600080006ff */
[C---:B---3--:R-:W-:Y:S01]  /*00a0*/  IMAD.IADD R9, R25.reuse, 0x1, R2 ;  /* 0x0000000119097824 */ /* 0x048fe200078e0202 */
[----:B-1----:R-:W-:-:S04]  /*00b0*/  VIADDMNMX.U32 R26, R25, 0x80, R0, PT ;  /* 0x00000080191a7846 */ /* 0x002fc80003800000 */
[----:B------:R-:W-:-:S13]  /*00c0*/  ISETP.GE.U32.AND P0, PT, R9, R26, PT ;  /* 0x0000001a0900720c */ /* 0x000fda0003f06070 */
[----:B--2-4-:R-:W-:Y:S05]  /*00d0*/  @P0 BRA `(.L_x_1763) ;  /* 0x0000000000a80947 */ /* 0x014fea0003800000 */
[----:B------:R-:W0:Y:S02]  /*00e0*/  LDC.64 R12, c[0x0][0x3c0] ;  /* 0x0000f000ff0c7b82 */ /* 0x000e240000000a00 */
[----:B0-----:R-:W-:-:S04]  /*00f0*/  ISETP.NE.U32.AND P0, PT, R12, RZ, PT ;  /* 0x000000ff0c00720c */ /* 0x001fc80003f05070 */
[----:B------:R-:W-:-:S13]  /*0100*/  ISETP.NE.AND.EX P0, PT, R13, RZ, PT, P0 ;  /* 0x000000ff0d00720c */ /* 0x000fda0003f05300 */
        /* <DEDUP_REMOVED lines=39> */
.L_x_1763:
[----:B------:R-:W-:Y:S05]  /*0380*/  BSYNC.RECONVERGENT B0 ;  /* 0x0000000000007941 */ /* 0x000fea0003800200 */
.L_x_1762:
[----:B------:R-:W2:Y:S01]  /*0390*/  LDCU UR5, c[0x0][0x3ac] ;  /* 0x00007580ff0577ac */ /* 0x000ea20008000800 */
[----:B------:R-:W-:-:S04]  /*03a0*/  IMAD R11, R11, 0x80, R2 ;  /* 0x000000800b0b7824 */ /* 0x000fc800078e0202 */
[----:B------:R-:W-:Y:S02]  /*03b0*/  IMAD.SHL.U32 R27, R11, 0x4, RZ ;  /* 0x000000040b1b7824 */ /* 0x000fe400078e00ff */
[----:B--2---:R-:W-:-:S05]  /*03c0*/  IMAD.U32 R4, RZ, RZ, UR5 ;  /* 0x00000005ff047e24 */ /* 0x004fca000f8e00ff */
[----:B------:R-:W-:-:S13]  /*03d0*/  ISETP.GE.AND P0, PT, R27, R4, PT ;  /* 0x000000041b00720c */ /* 0x000fda0003f06270 */
[----:B------:R-:W-:Y:S05]  /*03e0*/  @P0 EXIT ;  /* 0x000000000000094d */ /* 0x000fea0003800000 */
[----:B-1----:R-:W1:Y:S01]  /*03f0*/  LDC R9, c[0x0][0x3b4] ;  /* 0x0000ed00ff097b82 */ /* 0x002e620000000800 */
[----:B0-----:R-:W-:Y:S01]  /*0400*/  IABS R10, R0 ;  /* 0x00000000000a7213 */ /* 0x001fe20000000000 */
[----:B------:R-:W-:Y:S01]  /*0410*/  IMAD R3, R3, R4, RZ ;  /* 0x0000000403037224 */ /* 0x000fe200078e02ff */
[----:B------:R-:W0:Y:S01]  /*0420*/  LDCU.64 UR6, c[0x0][0x388] ;  /* 0x00007100ff0677ac */ /* 0x000e220008000a00 */
[----:B------:R-:W-:Y:S02]  /*0430*/  SHF.R.S32.HI R16, RZ, 0x1f, R27 ;  /* 0x0000001fff107819 */ /* 0x000fe4000001141b */
[----:B------:R-:W-:Y:S01]  /*0440*/  IMAD.SHL.U32 R12, R3, 0x8, RZ ;  /* 0x00000008030c7824 */ /* 0x000fe200078e00ff */
[----:B------:R-:W-:Y:S02]  /*0450*/  PRMT R43, RZ, 0x5410, RZ ;  /* 0x00005410ff2b7816 */ /* 0x000fe400000000ff */
[----:B------:R-:W-:Y:S02]  /*0460*/  LEA.HI R16, R16, R27, RZ, 0x4 ;  /* 0x0000001b10107211 */ /* 0x000fe400078f20ff */
[----:B------:R-:W-:-:S02]  /*0470*/  PRMT R29, RZ, 0x5410, RZ ;  /* 0x00005410ff1d7816 */ /* 0x000fc400000000ff */
[----:B------:R-:W-:Y:S02]  /*0480*/  SHF.R.S32.HI R28, RZ, 0x4, R16 ;  /* 0x00000004ff1c7819 */ /* 0x000fe40000011410 */
[----:B------:R-:W-:Y:S02]  /*0490*/  PRMT R30, RZ, 0x5410, RZ ;  /* 0x00005410ff1e7816 */ /* 0x000fe400000000ff */
[----:B------:R-:W-:Y:S02]  /*04a0*/  PRMT R31, RZ, 0x5410, RZ ;  /* 0x00005410ff1f7816 */ /* 0x000fe400000000ff */
[----:B-1----:R-:W-:-:S04]  /*04b0*/  IABS R8, R9 ;  /* 0x0000000900087213 */ /* 0x002fc80000000000 */
[----:B------:R-:W1:Y:S08]  /*04c0*/  I2F.RP R5, R8 ;  /* 0x0000000800057306 */ /* 0x000e700000209400 */
[----:B-1----:R-:W1:Y:S02]  /*04d0*/  MUFU.RCP R5, R5 ;  /* 0x0000000500057308 */ /* 0x002e640000001000 */
[----:B-1----:R-:W-:-:S06]  /*04e0*/  IADD3 R6, PT, PT, R5, 0xffffffe, RZ ;  /* 0x0ffffffe05067810 */ /* 0x002fcc0007ffe0ff */
        /* <DEDUP_REMOVED lines=20> */
[----:B------:R-:W-:Y:S01]  /*0630*/  IMAD.MOV R7, RZ, RZ, -R6 ;  /* 0x000000ffff077224 */ /* 0x000fe200078e0a06 */
[----:B------:R-:W-:-:S06]  /*0640*/  ISETP.NE.U32.AND P2, PT, R6, RZ, PT ;  /* 0x000000ff0600720c */ /* 0x000fcc0003f45070 */
[----:B-1----:R-:W1:Y:S02]  /*0650*/  MUFU.RCP R5, R5 ;  /* 0x0000000500057308 */ /* 0x002e640000001000 */
[----:B-1----:R-:W-:Y:S02]  /*0660*/  IADD3 R8, PT, PT, R5, 0xffffffe, RZ ;  /* 0x0ffffffe05087810 */ /* 0x002fe40007ffe0ff */
[----:B------:R-:W-:-:S04]  /*0670*/  SHF.R.S32.HI R5, RZ, 0x1f, R27 ;  /* 0x0000001fff057819 */ /* 0x000fc8000001141b */
[----:B------:R1:W2:Y:S02]  /*0680*/  F2I.FTZ.U32.TRUNC.NTZ R9, R8 ;  /* 0x0000000800097305 */ /* 0x0002a4000021f000 */
[----:B-1----:R-:W-:Y:S02]  /*0690*/  IMAD.MOV.U32 R8, RZ, RZ, RZ ;  /* 0x000000ffff087224 */ /* 0x002fe400078e00ff */
[----:B--2---:R-:W-:-:S04]  /*06a0*/  IMAD R7, R7, R9, RZ ;  /* 0x0000000907077224 */ /* 0x004fc800078e02ff */
[----:B------:R-:W-:Y:S02]  /*06b0*/  IMAD.HI.U32 R10, R9, R7, R8 ;  /* 0x00000007090a7227 */ /* 0x000fe400078e0008 */
[----:B------:R-:W1:Y:S04]  /*06c0*/  LDC.64 R8, c[0x0][0x390] ;  /* 0x0000e400ff087b82 */ /* 0x000e680000000a00 */
[----:B------:R-:W-:-:S04]  /*06d0*/  IMAD.HI.U32 R36, R10, R25, RZ ;  /* 0x000000190a247227 */ /* 0x000fc800078e00ff */
[----:B------:R-:W-:Y:S01]  /*06e0*/  IMAD.MOV R7, RZ, RZ, -R36 ;  /* 0x000000ffff077224 */ /* 0x000fe200078e0a24 */
[----:B------:R-:W2:Y:S03]  /*06f0*/  LDC.64 R10, c[0x0][0x398] ;  /* 0x0000e600ff0a7b82 */ /* 0x000ea60000000a00 */
[----:B------:R-:W-:-:S05]  /*0700*/  IMAD R7, R6, R7, R25 ;  /* 0x0000000706077224 */ /* 0x000fca00078e0219 */
[----:B------:R-:W-:-:S13]  /*0710*/  ISETP.GE.U32.AND P0, PT, R7, R6, PT ;  /* 0x000000060700720c */ /* 0x000fda0003f06070 */
[----:B------:R-:W-:Y:S01]  /*0720*/  @P0 IADD3 R7, PT, PT, -R6, R7, RZ ;  /* 0x0000000706070210 */ /* 0x000fe20007ffe1ff */
[----:B------:R-:W-:Y:S01]  /*0730*/  @P0 VIADD R36, R36, 0x1 ;  /* 0x0000000124240836 */ /* 0x000fe20000000000 */
[----:B------:R-:W-:Y:S02]  /*0740*/  IADD3 R13, P0, PT, R27, R12, RZ ;  /* 0x0000000c1b0d7210 */ /* 0x000fe40007f1e0ff */
[----:B------:R-:W-:Y:S02]  /*0750*/  ISETP.GE.U32.AND P1, PT, R7, R6, PT ;  /* 0x000000060700720c */ /* 0x000fe40003f26070 */
[----:B------:R-:W-:Y:S02]  /*0760*/  LEA.HI.X.SX32 R12, R12, R5, 0x1, P0 ;  /* 0x000000050c0c7211 */ /* 0x000fe400000f0eff */
[----:B------:R-:W-:-:S09]  /*0770*/  ISETP.GE.U32.AND P0, PT, R25, R0, PT ;  /* 0x000000001900720c */ /* 0x000fd20003f06070 */
[----:B------:R-:W-:Y:S01]  /*0780*/  @P1 VIADD R36, R36, 0x1 ;  /* 0x0000000124241836 */ /* 0x000fe20000000000 */
[----:B------:R-:W-:Y:S02]  /*0790*/  @!P2 LOP3.LUT R36, RZ, R6, RZ, 0x33, !PT ;  /* 0x00000006ff24a212 */ /* 0x000fe400078e33ff */
[----:B0-----:R-:W-:-:S03]  /*07a0*/  LEA R7, P1, R13, UR6, 0x2 ;  /* 0x000000060d077c11 */ /* 0x001fc6000f8210ff */
[----:B------:R-:W-:Y:S01]  /*07b0*/  IMAD R14, R4, R36, RZ ;  /* 0x00000024040e7224 */ /* 0x000fe200078e02ff */
[----:B------:R-:W-:-:S04]  /*07c0*/  LEA.HI.X R12, R13, UR7, R12, 0x2, P1 ;  /* 0x000000070d0c7c11 */ /* 0x000fc800088f140c */
[----:B------:R-:W-:Y:S02]  /*07d0*/  SHF.R.S32.HI R3, RZ, 0x1f, R14 ;  /* 0x0000001fff037819 */ /* 0x000fe4000001140e */
[-C--:B------:R-:W-:Y:S02]  /*07e0*/  IADD3 R5, PT, PT, R27, R14.reuse, RZ ;  /* 0x0000000e1b057210 */ /* 0x080fe40007ffe0ff */
[----:B------:R-:W-:-:S03]  /*07f0*/  LEA.HI R3, R3, R14, RZ, 0x4 ;  /* 0x0000000e03037211 */ /* 0x000fc600078f20ff */
[----:B--2---:R-:W-:Y:S01]  /*0800*/  IMAD.WIDE R10, R5, 0x2, R10 ;  /* 0x00000002050a7825 */ /* 0x004fe200078e020a */
[----:B------:R-:W-:-:S05]  /*0810*/  LEA.HI.SX32 R3, R3, R28, 0x1c ;  /* 0x0000001c03037211 */ /* 0x000fca00078fe2ff */
[----:B-1----:R-:W-:Y:S01]  /*0820*/  IMAD.WIDE R8, R3, 0x4, R8 ;  /* 0x0000000403087825 */ /* 0x002fe200078e0208 */
[----:B------:R-:W-:Y:S06]  /*0830*/  @P0 BRA `(.L_x_1764) ;  /* 0x0000001000280947 */ /* 0x000fec0003800000 */
[----:B------:R-:W2:Y:S04]  /*0840*/  LDG.E.CONSTANT R9, desc[UR8][R8.64] ;  /* 0x0000000808097981 */ /* 0x000ea8000c1e9900 */
[----:B------:R0:W5:Y:S04]  /*0850*/  LDG.E.CONSTANT R0, desc[UR8][R10.64] ;  /* 0x000000080a007981 */ /* 0x000168000c1e9900 */
[----:B------:R0:W5:Y:S01]  /*0860*/  LDG.E.CONSTANT R24, desc[UR8][R10.64+0x4] ;  /* 0x000004080a187981 */ /* 0x000162000c1e9900 */
[----:B------:R-:W1:Y:S01]  /*0870*/  S2UR UR6, SR_CgaCtaId ;  /* 0x00000000000679c3 */ /* 0x000e620000008800 */
[----:B------:R-:W-:Y:S01]  /*0880*/  IMAD.SHL.U32 R38, R2, 0x8, RZ ;  /* 0x0000000802267824 */ /* 0x000fe200078e00ff */
[----:B------:R-:W3:Y:S01]  /*0890*/  I2F.F16 R34, -0x100 ;  /* 0xffffff0000227906 */ /* 0x000ee20000200c00 */
[----:B------:R-:W-:-:S07]  /*08a0*/  IADD3 R37, PT, PT, R25, R6, RZ ;  /* 0x0000000619257210 */ /* 0x000fce0007ffe0ff */
[----:B------:R-:W4:Y:S01]  /*08b0*/  I2F.F16 R35, -0x40 ;  /* 0xffffffc000237906 */ /* 0x000f220000200c00 */
[----:B------:R-:W-:Y:S01]  /*08c0*/  LOP3.LUT R38, R38, 0x18, RZ, 0xc0, !PT ;  /* 0x0000001826267812 */ /* 0x000fe200078ec0ff */
[----:B------:R-:W-:Y:S01]  /*08d0*/  IMAD.MOV.U32 R3, RZ, RZ, R12 ;  /* 0x000000ffff037224 */ /* 0x000fe200078e000c */
[----:B------:R-:W-:Y:S01]  /*08e0*/  UMOV UR5, 0x400 ;  /* 0x0000040000057882 */ /* 0x000fe20000000000 */
[----:B------:R-:W0:Y:S04]  /*08f0*/  LDCU.U8 UR7, c[0x0][0x3b8] ;  /* 0x00007700ff0777ac */ /* 0x000e280008000000 */
[----:B------:R-:W0:Y:S01]  /*0900*/  I2F.F16 R40, -0x10 ;  /* 0xfffffff000287906 */ /* 0x000e220000200c00 */
[----:B------:R-:W-:Y:S01]  /*0910*/  IMAD.MOV.U32 R2, RZ, RZ, R7 ;  /* 0x000000ffff027224 */ /* 0x000fe200078e0007 */
[----:B------:R-:W-:Y:S01]  /*0920*/  PRMT R43, RZ, 0x7610, R43 ;  /* 0x00007610ff2b7816 */ /* 0x000fe2000000002b */
[----:B------:R-:W-:Y:S01]  /*0930*/  IMAD.MOV.U32 R42, RZ, RZ, R37 ;  /* 0x000000ffff2a7224 */ /* 0x000fe200078e0025 */
        /* <DEDUP_REMOVED lines=9> */
.L_x_1766:
        /* <DEDUP_REMOVED lines=19> */
[----:B------:R-:W-:Y:S01]  /*0b00*/  VIADD R36, R36, 0x1 ;  /* 0x0000000124247836 */ /* 0x000fe20000000000 */
[----:B------:R-:W-:-:S02]  /*0b10*/  MOV R42, R37 ;  /* 0x00000025002a7202 */ /* 0x000fc40000000f00 */
        /* <DEDUP_REMOVED lines=8> */
.L_x_1765:
[----:B-----5:R-:W-:Y:S01]  /*0ba0*/  SHF.R.U32.HI R16, RZ, 0x8, R4 ;  /* 0x00000008ff107819 */ /* 0x020fe20000011604 */
[----:B------:R-:W-:Y:S01]  /*0bb0*/  VIADD R8, R41, UR6 ;  /* 0x0000000629087c36 */ /* 0x000fe20008000000 */
[----:B------:R-:W-:Y:S01]  /*0bc0*/  LOP3.LUT R9, R4, 0x30003, RZ, 0xc0, !PT ;  /* 0x0003000304097812 */ /* 0x000fe200078ec0ff */
[----:B------:R-:W-:Y:S01]  /*0bd0*/  VIADD R18, R39, UR6 ;  /* 0x0000000627127c36 */ /* 0x000fe20008000000 */
[----:B------:R-:W-:Y:S01]  /*0be0*/  LOP3.LUT R10, R16, 0x30003, RZ, 0xc0, !PT ;  /* 0x00030003100a7812 */ /* 0x000fe200078ec0ff */
[----:B------:R0:W1:Y:S01]  /*0bf0*/  I2F.F16 R19, R8 ;  /* 0x0000000800137306 */ /* 0x0000620000200c00 */
[----:B------:R-:W-:Y:S01]  /*0c00*/  LOP3.LUT R20, R9, 0x64006400, RZ, 0xfc, !PT ;  /* 0x6400640009147812 */ /* 0x000fe200078efcff */
[----:B------:R-:W-:Y:S01]  /*0c10*/  LDS.128 R12, [UR5+0x100] ;  /* 0x00010005ff0c7984 */ /* 0x000fe20008000c00 */
[----:B------:R-:W-:Y:S01]  /*0c20*/  LOP3.LUT R49, R8, 0xe400, RZ, 0xfc, !PT ;  /* 0x0000e40008317812 */ /* 0x000fe200078efcff */
[----:B------:R-:W-:Y:S01]  /*0c30*/  VIADD R25, R25, 0x10 ;  /* 0x0000001019197836 */ /* 0x000fe20000000000 */
[----:B------:R-:W-:Y:S01]  /*0c40*/  LOP3.LUT R10, R10, 0x64006400, RZ, 0xfc, !PT ;  /* 0x640064000a0a7812 */ /* 0x000fe200078efcff */
[----:B------:R-:W-:Y:S01]  /*0c50*/  VIADD R37, R37, 0x10 ;  /* 0x0000001025257836 */ /* 0x000fe20000000000 */
[----:B------:R-:W-:Y:S01]  /*0c60*/  SHF.R.U32.HI R46, RZ, 0x8, R5 ;  /* 0x00000008ff2e7819 */ /* 0x000fe20000011605 */
[--C-:B------:R-:W-:Y:S01]  /*0c70*/  HADD2 R20, R20, R49.reuse.H0_H0 ;  /* 0x2000003114147230 */ /* 0x100fe20000000000 */
[----:B------:R-:W-:Y:S01]  /*0c80*/  LOP3.LUT R21, R5, 0x30003, RZ, 0xc0, !PT ;  /* 0x0003000305157812 */ /* 0x000fe200078ec0ff */
[----:B------:R-:W-:Y:S01]  /*0c90*/  HADD2 R49, R10, R49.H0_H0 ;  /* 0x200000310a317230 */ /* 0x000fe20000000000 */
[----:B------:R-:W2:Y:S01]  /*0ca0*/  I2F.F16 R17, R18 ;  /* 0x0000001200117306 */ /* 0x000ea20000200c00 */
[----:B0-----:R-:W0:Y:S01]  /*0cb0*/  LDS.128 R8, [UR5] ;  /* 0x00000005ff087984 */ /* 0x001e220008000c00 */
[----:B------:R-:W-:-:S02]  /*0cc0*/  LOP3.LUT R50, R46, 0x30003, RZ, 0xc0, !PT ;  /* 0x000300032e327812 */ /* 0x000fc400078ec0ff */
[----:B------:R-:W-:Y:S01]  /*0cd0*/  LOP3.LUT R45, R21, 0x64006400, RZ, 0xfc, !PT ;  /* 0x64006400152d7812 */ /* 0x000fe200078efcff */
[--C-:B-1----:R-:W-:Y:S01]  /*0ce0*/  HADD2 R47, R40.H0_H0, -R19.reuse.H0_H0 ;  /* 0xa0000013282f7230 */ /* 0x102fe20000000800 */
[----:B------:R-:W-:Y:S02]  /*0cf0*/  LOP3.LUT R21, R16, 0xc000c, RZ, 0xc0, !PT ;  /* 0x000c000c10157812 */ /* 0x000fe400078ec0ff */
[----:B------:R-:W-:Y:S02]  /*0d00*/  LOP3.LUT R56, R18, 0xe400, RZ, 0xfc, !PT ;  /* 0x0000e40012387812 */ /* 0x000fe400078efcff */
[----:B------:R-:W-:Y:S02]  /*0d10*/  PRMT R44, R34, 0x5410, R35 ;  /* 0x00005410222c7816 */ /* 0x000fe40000000023 */
[----:B------:R-:W-:Y:S02]  /*0d20*/  LOP3.LUT R23, R4, 0xc000c, RZ, 0xc0, !PT ;  /* 0x000c000c04177812 */ /* 0x000fe400078ec0ff */
[----:B------:R-:W-:Y:S01]  /*0d30*/  LOP3.LUT R51, R50, 0x64006400, RZ, 0xfc, !PT ;  /* 0x6400640032337812 */ /* 0x000fe200078efcff */
[----:B------:R-:W-:Y:S01]  /*0d40*/  HADD2 R19, R44, -R19.H0_H0 ;  /* 0xa00000132c137230 */ /* 0x000fe20000000000 */
[----:B------:R-:W-:Y:S01]  /*0d50*/  LOP3.LUT R48, R4, 0x300030, RZ, 0xc0, !PT ;  /* 0x0030003004307812 */ /* 0x000fe200078ec0ff */
[----:B--2---:R-:W-:Y:S01]  /*0d60*/  HADD2 R55, R40.H0_H0, -R17.H0_H0 ;  /* 0xa000001128377230 */ /* 0x004fe20000000800 */
[----:B------:R-:W-:Y:S01]  /*0d70*/  LOP3.LUT R50, R21, 0x64006400, RZ, 0xfc, !PT ;  /* 0x6400640015327812 */ /* 0x000fe200078efcff */
[--C-:B------:R-:W-:Y:S01]  /*0d80*/  HADD2 R21, R45, R56.reuse.H0_H0 ;  /* 0x200000382d157230 */ /* 0x100fe20000000000 */
[----:B------:R-:W-:Y:S01]  /*0d90*/  LOP3.LUT R23, R23, 0x64006400, RZ, 0xfc, !PT ;  /* 0x6400640017177812 */ /* 0x000fe200078efcff */
[----:B------:R-:W-:Y:S01]  /*0da0*/  HADD2 R56, R51, R56.H0_H0 ;  /* 0x2000003833387230 */ /* 0x000fe20000000000 */
[----:B------:R-:W-:Y:S01]  /*0db0*/  LOP3.LUT R22, R16, 0x300030, RZ, 0xc0, !PT ;  /* 0x0030003010167812 */ /* 0x000fe200078ec0ff */
[----:B------:R-:W-:Y:S01]  /*0dc0*/  HFMA2 R50, R50, 0.25, 0.25, R19.H0_H0 ;  /* 0x3400340032327831 */ /* 0x000fe20000040013 */
[----:B------:R-:W-:-:S02]  /*0dd0*/  LOP3.LUT R4, R4, 0xc000c0, RZ, 0xc0, !PT ;  /* 0x00c000c004047812 */ /* 0x000fc400078ec0ff */
[----:B------:R-:W-:Y:S02]  /*0de0*/  LOP3.LUT R48, R48, 0x64006400, RZ, 0xfc, !PT ;  /* 0x6400640030307812 */ /* 0x000fe400078efcff */
[----:B------:R-:W-:Y:S02]  /*0df0*/  LOP3.LUT R16, R16, 0xc000c0, RZ, 0xc0, !PT ;  /* 0x00c000c010107812 */ /* 0x000fe400078ec0ff */
[----:B------:R-:W-:Y:S02]  /*0e00*/  LOP3.LUT R51, R5, 0xc000c, RZ, 0xc0, !PT ;  /* 0x000c000c05337812 */ /* 0x000fe400078ec0ff */
[----:B------:R-:W-:Y:S02]  /*0e10*/  LOP3.LUT R18, R46, 0xc000c, RZ, 0xc0, !PT ;  /* 0x000c000c2e127812 */ /* 0x000fe400078ec0ff */
[----:B------:R-:W-:Y:S01]  /*0e20*/  LOP3.LUT R52, R22, 0x64006400, RZ, 0xfc, !PT ;  /* 0x6400640016347812 */ /* 0x000fe200078efcff */
[--C-:B------:R-:W-:Y:S01]  /*0e30*/  HFMA2 R22, R23, 0.25, 0.25, R19.reuse.H0_H0 ;  /* 0x3400340017167831 */ /* 0x100fe20000040013 */
[----:B------:R-:W-:Y:S01]  /*0e40*/  LOP3.LUT R4, R4, 0x64006400, RZ, 0xfc, !PT ;  /* 0x6400640004047812 */ /* 0x000fe200078efcff */
[----:B------:R-:W-:Y:S01]  /*0e50*/  HFMA2 R23, R48, 0.0625, 0.0625, R19.H1_H1 ;  /* 0x2c002c0030177831 */ /* 0x000fe20000060013 */
[----:B------:R-:W-:Y:S01]  /*0e60*/  LOP3.LUT R54, R16, 0x64006400, RZ, 0xfc, !PT ;  /* 0x6400640010367812 */ /* 0x000fe200078efcff */
[----:B------:R-:W-:Y:S01]  /*0e70*/  HADD2 R48, R44, -R17.H0_H0 ;  /* 0xa00000112c307230 */ /* 0x000fe20000000000 */
        /* <DEDUP_REMOVED lines=8> */
[----:B------:R-:W-:Y:S01]  /*0f00*/  LOP3.LUT R53, R5, 0x300030, RZ, 0xc0, !PT ;  /* 0x0030003005357812 */ /* 0x000fe200078ec0ff */
[----:B------:R-:W-:Y:S01]  /*0f10*/  HFMA2 R52, R52, 0.0625, 0.0625, R19.H1_H1 ;  /* 0x2c002c0034347831 */ /* 0x000fe20000060013 */
[----:B------:R-:W-:Y:S01]  /*0f20*/  LOP3.LUT R57, R54, 0x64006400, RZ, 0xfc, !PT ;  /* 0x6400640036397812 */ /* 0x000fe200078efcff */
[----:B------:R-:W1:Y:S01]  /*0f30*/  LDS.128 R16, [UR5+0x10] ;  /* 0x00001005ff107984 */ /* 0x000e620008000c00 */
[----:B------:R-:W-:-:S02]  /*0f40*/  LOP3.LUT R53, R53, 0x64006400, RZ, 0xfc, !PT ;  /* 0x6400640035357812 */ /* 0x000fc400078efcff */
[----:B------:R-:W-:Y:S01]  /*0f50*/  LOP3.LUT R60, R46, 0x64006400, RZ, 0xfc, !PT ;  /* 0x640064002e3c7812 */ /* 0x000fe200078efcff */
[--C-:B------:R-:W-:Y:S01]  /*0f60*/  HFMA2 R58, R57, 0.0625, 0.0625, R48.reuse.H1_H1 ;  /* 0x2c002c00393a7831 */ /* 0x100fe20000060030 */
[----:B------:R-:W-:Y:S01]  /*0f70*/  LOP3.LUT R5, R5, 0xc000c0, RZ, 0xc0, !PT ;  /* 0x00c000c005057812 */ /* 0x000fe200078ec0ff */
[----:B------:R-:W-:Y:S02]  /*0f80*/  HFMA2 R46, R53, 0.0625, 0.0625, R48.H1_H1 ;  /* 0x2c002c00352e7831 */ /* 0x000fe40000060030 */
[C---:B0-----:R-:W-:Y:S02]  /*0f90*/  HFMA2 R48, R20.reuse, R8, RZ ;  /* 0x0000000814307231 */ /* 0x041fe400000000ff */
[----:B------:R-:W-:Y:S01]  /*0fa0*/  HFMA2 R53, R20, R12, RZ.H0_H0 ;  /* 0x0000000c14357231 */ /* 0x000fe200000400ff */
[----:B------:R-:W-:Y:S01]  /*0fb0*/  LOP3.LUT R54, R5, 0x64006400, RZ, 0xfc, !PT ;  /* 0x6400640005367812 */ /* 0x000fe200078efcff */
[----:B------:R-:W-:Y:S01]  /*0fc0*/  VIADD R57, R32, UR6 ;  /* 0x0000000620397c36 */ /* 0x000fe20008000000 */
[----:B------:R-:W-:-:S03]  /*0fd0*/  ISETP.GE.U32.AND P0, PT, R25, R26, PT ;  /* 0x0000001a1900720c */ /* 0x000fc60003f06070 */
[----:B------:R-:W-:Y:S02]  /*0fe0*/  HFMA2 R5, R54, 0.015625, 0.015625, R55.H0_H0 ;  /* 0x2400240036057831 */ /* 0x000fe40000040037 */
[C---:B------:R-:W-:Y:S02]  /*0ff0*/  HFMA2 R20, R22.reuse, R9, R48 ;  /* 0x0000000916147231 */ /* 0x040fe40000000030 */
[----:B------:R-:W-:Y:S02]  /*1000*/  HFMA2 R22, R22, R13, R53 ;  /* 0x0000000d16167231 */ /* 0x000fe40000000035 */
[C---:B------:R-:W-:Y:S02]  /*1010*/  HFMA2 R48, R21.reuse, R8, RZ ;  /* 0x0000000815307231 */ /* 0x040fe400000000ff */
[----:B------:R-:W-:Y:S02]  /*1020*/  HFMA2 R21, R21, R12, RZ.H0_H0 ;  /* 0x0000000c15157231 */ /* 0x000fe400000400ff */
[----:B------:R-:W-:-:S02]  /*1030*/  HFMA2 R55, R60, 0.015625, 0.015625, R55.H0_H0 ;  /* 0x240024003c377831 */ /* 0x000fc40000040037 */
[----:B------:R-:W-:Y:S02]  /*1040*/  HFMA2 R53, R47, R13, R21 ;  /* 0x0000000d2f357231 */ /* 0x000fe40000000015 */
[----:B------:R-:W-:Y:S02]  /*1050*/  HFMA2 R20, R23, R10, R20 ;  /* 0x0000000a17147231 */ /* 0x000fe40000000014 */
[----:B------:R-:W-:Y:S02]  /*1060*/  HFMA2 R48, R47, R9, R48 ;  /* 0x000000092f307231 */ /* 0x000fe40000000030 */
[----:B------:R-:W-:Y:S02]  /*1070*/  HFMA2 R47, R23, R14, R22 ;  /* 0x0000000e172f7231 */ /* 0x000fe40000000016 */
[C---:B------:R-:W-:Y:S02]  /*1080*/  HFMA2 R21, R46.reuse, R10, R48 ;  /* 0x0000000a2e157231 */ /* 0x040fe40000000030 */
[----:B------:R-:W-:-:S02]  /*1090*/  HFMA2 R48, R46, R14, R53 ;  /* 0x0000000e2e307231 */ /* 0x000fc40000000035 */
[-C--:B------:R-:W-:Y:S02]  /*10a0*/  HFMA2 R46, R45, R11.reuse, R20 ;  /* 0x0000000b2d2e7231 */ /* 0x080fe40000000014 */
[C---:B------:R-:W-:Y:S02]  /*10b0*/  HFMA2 R53, R5.reuse, R11, R21 ;  /* 0x0000000b05357231 */ /* 0x040fe40000000015 */
[----:B------:R-:W0:Y:S01]  /*10c0*/  LDS.128 R20, [UR5+0x110] ;  /* 0x00011005ff147984 */ /* 0x000e220008000c00 */
[----:B------:R-:W-:Y:S01]  /*10d0*/  HFMA2 R5, R5, R15, R48 ;  /* 0x0000000f05057231 */ /* 0x000fe20000000030 */
[----:B------:R-:W-:Y:S01]  /*10e0*/  SHF.R.U32.HI R48, RZ, 0x8, R6 ;  /* 0x00000008ff307819 */ /* 0x000fe20000011606 */
[-C--:B-1----:R-:W-:Y:S01]  /*10f0*/  HFMA2 R53, R56, R16.reuse, R53 ;  /* 0x0000001038357231 */ /* 0x082fe20000000035 */
[----:B------:R-:W-:Y:S01]  /*1100*/  UIADD3 UR5, UPT, UPT, UR5, 0x20, URZ ;  /* 0x0000002005057890 */ /* 0x000fe2000fffe0ff */
[----:B------:R-:W-:Y:S01]  /*1110*/  HFMA2 R46, R49, R16, R46 ;  /* 0x00000010312e7231 */ /* 0x000fe2000000002e */
[----:B------:R-:W-:Y:S01]  /*1120*/  LOP3.LUT R60, R48, 0xc000c, RZ, 0xc0, !PT ;  /* 0x000c000c303c7812 */ /* 0x000fe200078ec0ff */
[----:B------:R-:W-:-:S03]  /*1130*/  HFMA2 R53, R51, R17, R53 ;  /* 0x0000001133357231 */ /* 0x000fc60000000035 */
[----:B------:R-:W-:Y:S01]  /*1140*/  LOP3.LUT R60, R60, 0x64006400, RZ, 0xfc, !PT ;  /* 0x640064003c3c7812 */ /* 0x000fe200078efcff */
[-C--:B------:R-:W-:Y:S02]  /*1150*/  HFMA2 R54, R58, R18.reuse, R53 ;  /* 0x000000123a367231 */ /* 0x080fe40000000035 */
[----:B------:R-:W-:Y:S02]  /*1160*/  HFMA2 R46, R50, R17, R46 ;  /* 0x00000011322e7231 */ /* 0x000fe4000000002e */
[----:B------:R-:W-:Y:S02]  /*1170*/  HFMA2 R54, R55, R19, R54 ;  /* 0x0000001337367231 */ /* 0x000fe40000000036 */
[----:B------:R-:W-:-:S04]  /*1180*/  HFMA2 R46, R52, R18, R46 ;  /* 0x00000012342e7231 */ /* 0x000fc8000000002e */
[----:B------:R-:W-:Y:S02]  /*1190*/  HFMA2 R53, R4, R19, R46 ;  /* 0x0000001304357231 */ /* 0x000fe4000000002e */
[----:B------:R-:W-:Y:S01]  /*11a0*/  HFMA2 R46, R45, R15, R47 ;  /* 0x0000000f2d2e7231 */ /* 0x000fe2000000002f */
[----:B------:R-:W-:-:S04]  /*11b0*/  LOP3.LUT R45, R6, 0x30003, RZ, 0xc0, !PT ;  /* 0x00030003062d7812 */ /* 0x000fc800078ec0ff */
[----:B------:R-:W-:Y:S02]  /*11c0*/  LOP3.LUT R45, R45, 0x64006400, RZ, 0xfc, !PT ;  /* 0x640064002d2d7812 */ /* 0x000fe400078efcff */
[C-C-:B------:R-:W-:Y:S01]  /*11d0*/  PRMT R47, R53.reuse, 0x5410, R54.reuse ;  /* 0x00005410352f7816 */ /* 0x140fe20000000036 */
[-C--:B0-----:R-:W-:Y:S01]  /*11e0*/  HFMA2 R49, R49, R20.reuse, R46 ;  /* 0x0000001431317231 */ /* 0x081fe2000000002e */
[----:B------:R-:W-:Y:S01]  /*11f0*/  PRMT R54, R53, 0x7632, R54 ;  /* 0x0000763235367816 */ /* 0x000fe20000000036 */
[----:B------:R-:W-:Y:S01]  /*1200*/  HFMA2 R56, R56, R20, R5 ;  /* 0x0000001438387231 */ /* 0x000fe20000000005 */
[----:B------:R-:W-:Y:S02]  /*1210*/  LOP3.LUT R53, R48, 0x30003, RZ, 0xc0, !PT ;  /* 0x0003000330357812 */ /* 0x000fe400078ec0ff */
[C---:B------:R-:W-:Y:S01]  /*1220*/  LOP3.LUT R46, R6.reuse, 0xc000c, RZ, 0xc0, !PT ;  /* 0x000c000c062e7812 */ /* 0x040fe200078ec0ff */
[----:B------:R-:W-:Y:S01]  /*1230*/  HFMA2 R51, R51, R21, R56 ;  /* 0x0000001533337231 */ /* 0x000fe20000000038 */
[----:B------:R-:W-:Y:S01]  /*1240*/  LOP3.LUT R56, R6, 0x300030, RZ, 0xc0, !PT ;  /* 0x0030003006387812 */ /* 0x000fe200078ec0ff */
[----:B------:R-:W-:-:S02]  /*1250*/  HADD2 R47, R47, R54 ;  /* 0x000000362f2f7230 */ /* 0x000fc40000000000 */
[----:B------:R-:W-:Y:S01]  /*1260*/  HFMA2 R50, R50, R21, R49 ;  /* 0x0000001532327231 */ /* 0x000fe20000000031 */
[----:B------:R-:W-:Y:S02]  /*1270*/  LOP3.LUT R54, R57, 0xe400, RZ, 0xfc, !PT ;  /* 0x0000e40039367812 */ /* 0x000fe400078efcff */
[----:B------:R-:W0:Y:S01]  /*1280*/  I2F.F16 R57, R57 ;  /* 0x0000003900397306 */ /* 0x000e220000200c00 */
[-C--:B------:R-:W-:Y:S01]  /*1290*/  HFMA2 R51, R58, R22.reuse, R51 ;  /* 0x000000163a337231 */ /* 0x080fe20000000033 */
[----:B------:R-:W-:Y:S01]  /*12a0*/  LOP3.LUT R6, R6, 0xc000c0, RZ, 0xc0, !PT ;  /* 0x00c000c006067812 */ /* 0x000fe200078ec0ff */
[----:B------:R-:W-:Y:S01]  /*12b0*/  HADD2 R45, R45, R54.H0_H0 ;  /* 0x200000362d2d7230 */ /* 0x000fe20000000000 */
[----:B------:R-:W-:Y:S01]  /*12c0*/  IADD3 R49, PT, PT, R33, UR6, RZ ;  /* 0x0000000621317c10 */ /* 0x000fe2000fffe0ff */
[----:B------:R-:W-:Y:S01]  /*12d0*/  HFMA2 R52, R52, R22, R50 ;  /* 0x0000001634347231 */ /* 0x000fe20000000032 */
[C---:B------:R-:W-:Y:S01]  /*12e0*/  LOP3.LUT R50, R48.reuse, 0x300030, RZ, 0xc0, !PT ;  /* 0x0030003030327812 */ /* 0x040fe200078ec0ff */
[----:B------:R-:W-:Y:S01]  /*12f0*/  HFMA2 R43, R47, R0, R43 ;  /* 0x000000002f2b7231 */ /* 0x000fe2000000002b */
[----:B------:R-:W-:Y:S01]  /*1300*/  LOP3.LUT R48, R48, 0xc000c0, RZ, 0xc0, !PT ;  /* 0x00c000c030307812 */ /* 0x000fe200078ec0ff */
[----:B------:R-:W-:Y:S01]  /*1310*/  HFMA2 R51, R55, R23, R51 ;  /* 0x0000001737337231 */ /* 0x000fe20000000033 */
[----:B------:R-:W-:Y:S01]  /*1320*/  LOP3.LUT R6, R6, 0x64006400, RZ, 0xfc, !PT ;  /* 0x6400640006067812 */ /* 0x000fe200078efcff */
[----:B------:R-:W1:Y:S01]  /*1330*/  I2F.F16 R59, R49 ;  /* 0x00000031003b7306 */ /* 0x000e620000200c00 */
[----:B------:R-:W-:-:S02]  /*1340*/  LOP3.LUT R48, R48, 0x64006400, RZ, 0xfc, !PT ;  /* 0x6400640030307812 */ /* 0x000fc400078efcff */
[----:B------:R-:W-:Y:S01]  /*1350*/  LOP3.LUT R53, R53, 0x64006400, RZ, 0xfc, !PT ;  /* 0x6400640035357812 */ /* 0x000fe200078efcff */
[--C-:B0-----:R-:W-:Y:S01]  /*1360*/  HADD2 R5, R44, -R57.reuse.H0_H0 ;  /* 0xa00000392c057230 */ /* 0x101fe20000000000 */
[----:B------:R-:W-:Y:S01]  /*1370*/  LOP3.LUT R46, R46, 0x64006400, RZ, 0xfc, !PT ;  /* 0x640064002e2e7812 */ /* 0x000fe200078efcff */
[----:B------:R-:W-:Y:S01]  /*1380*/  HADD2 R57, R40.H0_H0, -R57.H0_H0 ;  /* 0xa000003928397230 */ /* 0x000fe20000000800 */
[----:B------:R-:W-:Y:S01]  /*1390*/  LOP3.LUT R56, R56, 0x64006400, RZ, 0xfc, !PT ;  /* 0x6400640038387812 */ /* 0x000fe200078efcff */
[----:B------:R-:W-:Y:S01]  /*13a0*/  HFMA2 R52, R4, R23, R52 ;  /* 0x0000001704347231 */ /* 0x000fe20000000034 */
[----:B------:R-:W-:Y:S01]  /*13b0*/  LOP3.LUT R50, R50, 0x64006400, RZ, 0xfc, !PT ;  /* 0x6400640032327812 */ /* 0x000fe200078efcff */
[--C-:B------:R-:W-:Y:S01]  /*13c0*/  HFMA2 R6, R6, 0.015625, 0.015625, R57.reuse.H0_H0 ;  /* 0x2400240006067831 */ /* 0x100fe20000040039 */
[C---:B------:R-:W-:Y:S01]  /*13d0*/  LOP3.LUT R4, R7.reuse, 0x30003, RZ, 0xc0, !PT ;  /* 0x0003000307047812 */ /* 0x040fe200078ec0ff */
[----:B------:R-:W-:Y:S01]  /*13e0*/  HFMA2 R48, R48, 0.015625, 0.015625, R57.H0_H0 ;  /* 0x2400240030307831 */ /* 0x000fe20000040039 */
[C-C-:B------:R-:W-:Y:S01]  /*13f0*/  PRMT R57, R52.reuse, 0x5410, R51.reuse ;  /* 0x0000541034397816 */ /* 0x140fe20000000033 */
[----:B------:R-:W-:Y:S01]  /*1400*/  HADD2 R54, R53, R54.H0_H0 ;  /* 0x2000003635367230 */ /* 0x000fe20000000000 */
[----:B------:R-:W-:Y:S01]  /*1410*/  PRMT R51, R52, 0x7632, R51 ;  /* 0x0000763234337816 */ /* 0x000fe20000000033 */
[--C-:B------:R-:W-:Y:S01]  /*1420*/  HFMA2 R46, R46, 0.25, 0.25, R5.reuse.H0_H0 ;  /* 0x340034002e2e7831 */ /* 0x100fe20000040005 */
[C---:B------:R-:W-:Y:S01]  /*1430*/  LOP3.LUT R55, R7.reuse, 0xc000c, RZ, 0xc0, !PT ;  /* 0x000c000c07377812 */ /* 0x040fe200078ec0ff */
[--C-:B------:R-:W-:Y:S01]  /*1440*/  HFMA2 R53, R60, 0.25, 0.25, R5.reuse.H0_H0 ;  /* 0x340034003c357831 */ /* 0x100fe20000040005 */
[----:B------:R-:W-:Y:S01]  /*1450*/  LOP3.LUT R52, R7, 0x300030, RZ, 0xc0, !PT ;  /* 0x0030003007347812 */ /* 0x000fe200078ec0ff */
[--C-:B------:R-:W-:Y:S01]  /*1460*/  HFMA2 R56, R56, 0.0625, 0.0625, R5.reuse.H1_H1 ;  /* 0x2c002c0038387831 */ /* 0x100fe20000060005 */
[----:B------:R-:W-:Y:S01]  /*1470*/  LOP3.LUT R55, R55, 0x64006400, RZ, 0xfc, !PT ;  /* 0x6400640037377812 */ /* 0x000fe200078efcff */
[----:B------:R-:W-:Y:S01]  /*1480*/  HFMA2 R50, R50, 0.0625, 0.0625, R5.H1_H1 ;  /* 0x2c002c0032327831 */ /* 0x000fe20000060005 */
[----:B------:R-:W-:Y:S01]  /*1490*/  SHF.R.U32.HI R5, RZ, 0x8, R7 ;  /* 0x00000008ff057819 */ /* 0x000fe20000011607 */
[----:B------:R-:W-:Y:S01]  /*14a0*/  HADD2 R51, R57, R51 ;  /* 0x0000003339337230 */ /* 0x000fe20000000000 */
[----:B------:R-:W-:Y:S01]  /*14b0*/  LOP3.LUT R57, R7, 0xc000c0, RZ, 0xc0, !PT ;  /* 0x00c000c007397812 */ /* 0x000fe200078ec0ff */
[--C-:B-1----:R-:W-:Y:S01]  /*14c0*/  HADD2 R44, R44, -R59.reuse.H0_H0 ;  /* 0xa000003b2c2c7230 */ /* 0x102fe20000000000 */
[C---:B------:R-:W-:Y:S01]  /*14d0*/  LOP3.LUT R61, R5.reuse, 0xc000c, RZ, 0xc0, !PT ;  /* 0x000c000c053d7812 */ /* 0x040fe200078ec0ff */
[----:B------:R-:W-:Y:S01]  /*14e0*/  HADD2 R59, R40.H0_H0, -R59.H0_H0 ;  /* 0xa000003b283b7230 */ /* 0x000fe20000000800 */
[C---:B------:R-:W-:Y:S01]  /*14f0*/  LOP3.LUT R7, R5.reuse, 0x300030, RZ, 0xc0, !PT ;  /* 0x0030003005077812 */ /* 0x040fe200078ec0ff */
[----:B------:R-:W-:Y:S01]  /*1500*/  HFMA2 R55, R55, 0.25, 0.25, R44.H0_H0 ;  /* 0x3400340037377831 */ /* 0x000fe2000004002c */
[----:B------:R-:W-:Y:S01]  /*1510*/  LOP3.LUT R58, R5, 0x30003, RZ, 0xc0, !PT ;  /* 0x00030003053a7812 */ /* 0x000fe200078ec0ff */
[----:B------:R-:W-:Y:S01]  /*1520*/  HFMA2 R30, R51, R0, R30 ;  /* 0x00000000331e7231 */ /* 0x000fe2000000001e */
[----:B------:R-:W-:-:S02]  /*1530*/  LOP3.LUT R61, R61, 0x64006400, RZ, 0xfc, !PT ;  /* 0x640064003d3d7812 */ /* 0x000fc400078efcff */
[----:B------:R-:W-:Y:S02]  /*1540*/  LOP3.LUT R5, R5, 0xc000c0, RZ, 0xc0, !PT ;  /* 0x00c000c005057812 */ /* 0x000fe400078ec0ff */
[----:B------:R-:W-:Y:S01]  /*1550*/  LOP3.LUT R52, R52, 0x64006400, RZ, 0xfc, !PT ;  /* 0x6400640034347812 */ /* 0x000fe200078efcff */
[--C-:B------:R-:W-:Y:S01]  /*1560*/  HFMA2 R61, R61, 0.25, 0.25, R44.reuse.H0_H0 ;  /* 0x340034003d3d7831 */ /* 0x100fe2000004002c */
[----:B------:R-:W-:Y:S02]  /*1570*/  LOP3.LUT R7, R7, 0x64006400, RZ, 0xfc, !PT ;  /* 0x6400640007077812 */ /* 0x000fe400078efcff */
[----:B------:R-:W-:Y:S02]  /*1580*/  LOP3.LUT R4, R4, 0x64006400, RZ, 0xfc, !PT ;  /* 0x6400640004047812 */ /* 0x000fe400078efcff */
[----:B------:R-:W-:Y:S01]  /*1590*/  LOP3.LUT R49, R49, 0xe400, RZ, 0xfc, !PT ;  /* 0x0000e40031317812 */ /* 0x000fe200078efcff */
[--C-:B------:R-:W-:Y:S01]  /*15a0*/  HFMA2 R7, R7, 0.0625, 0.0625, R44.reuse.H1_H1 ;  /* 0x2c002c0007077831 */ /* 0x100fe2000006002c */
[----:B------:R-:W-:Y:S01]  /*15b0*/  LOP3.LUT R60, R5, 0x64006400, RZ, 0xfc, !PT ;  /* 0x64006400053c7812 */ /* 0x000fe200078efcff */
[----:B------:R-:W-:-:S02]  /*15c0*/  HFMA2 R5, R52, 0.0625, 0.0625, R44.H1_H1 ;  /* 0x2c002c0034057831 */ /* 0x000fc4000006002c */
[C---:B------:R-:W-:Y:S02]  /*15d0*/  HFMA2 R44, R45.reuse, R8, RZ ;  /* 0x000000082d2c7231 */ /* 0x040fe400000000ff */
[----:B------:R-:W-:Y:S02]  /*15e0*/  HADD2 R4, R4, R49.H0_H0 ;  /* 0x2000003104047230 */ /* 0x000fe40000000000 */
[----:B------:R-:W-:Y:S01]  /*15f0*/  HFMA2 R45, R45, R12, RZ ;  /* 0x0000000c2d2d7231 */ /* 0x000fe200000000ff */
[----:B------:R-:W-:Y:S01]  /*1600*/  LOP3.LUT R58, R58, 0x64006400, RZ, 0xfc, !PT ;  /* 0x640064003a3a7812 */ /* 0x000fe200078efcff */
[C---:B------:R-:W-:Y:S02]  /*1610*/  HFMA2 R52, R4.reuse, R8, RZ.H0_H0 ;  /* 0x0000000804347231 */ /* 0x040fe400000400ff */
[----:B------:R-:W-:Y:S02]  /*1620*/  HFMA2 R4, R4, R12, RZ.H0_H0 ;  /* 0x0000000c04047231 */ /* 0x000fe400000400ff */
[----:B------:R-:W-:-:S02]  /*1630*/  HFMA2 R8, R46, R9, R44 ;  /* 0x000000092e087231 */ /* 0x000fc4000000002c */
[----:B------:R-:W-:Y:S02]  /*1640*/  HFMA2 R52, R55, R9, R52 ;  /* 0x0000000937347231 */ /* 0x000fe40000000034 */
[-C--:B------:R-:W-:Y:S02]  /*1650*/  HFMA2 R45, R46, R13.reuse, R45 ;  /* 0x0000000d2e2d7231 */ /* 0x080fe4000000002d */
[----:B------:R-:W-:Y:S01]  /*1660*/  HADD2 R49, R58, R49.H0_H0 ;  /* 0x200000313a317230 */ /* 0x000fe20000000000 */
[----:B------:R-:W-:Y:S01]  /*1670*/  LOP3.LUT R58, R57, 0x64006400, RZ, 0xfc, !PT ;  /* 0x64006400393a7812 */ /* 0x000fe200078efcff */
[-C--:B------:R-:W-:Y:S02]  /*1680*/  HFMA2 R52, R5, R10.reuse, R52 ;  /* 0x0000000a05347231 */ /* 0x080fe40000000034 */
[----:B------:R-:W-:Y:S02]  /*1690*/  HFMA2 R4, R55, R13, R4 ;  /* 0x0000000d37047231 */ /* 0x000fe40000000004 */
[----:B------:R-:W-:-:S02]  /*16a0*/  HFMA2 R8, R56, R10, R8 ;  /* 0x0000000a38087231 */ /* 0x000fc40000000008 */
[----:B------:R-:W-:Y:S02]  /*16b0*/  HFMA2 R58, R58, 0.015625, 0.015625, R59.H0_H0 ;  /* 0x240024003a3a7831 */ /* 0x000fe4000004003b */
[-C--:B------:R-:W-:Y:S02]  /*16c0*/  HFMA2 R45, R56, R14.reuse, R45 ;  /* 0x0000000e382d7231 */ /* 0x080fe4000000002d */
[----:B------:R-:W-:Y:S02]  /*16d0*/  HFMA2 R4, R5, R14, R4 ;  /* 0x0000000e05047231 */ /* 0x000fe40000000004 */
[C---:B------:R-:W-:Y:S02]  /*16e0*/  HFMA2 R52, R58.reuse, R11, R52 ;  /* 0x0000000b3a347231 */ /* 0x040fe40000000034 */
[----:B------:R-:W-:Y:S02]  /*16f0*/  HFMA2 R4, R58, R15, R4 ;  /* 0x0000000f3a047231 */ /* 0x000fe40000000004 */
[----:B------:R-:W-:-:S02]  /*1700*/  HFMA2 R8, R6, R11, R8 ;  /* 0x0000000b06087231 */ /* 0x000fc40000000008 */
[-C--:B------:R-:W-:Y:S02]  /*1710*/  HFMA2 R52, R49, R16.reuse, R52 ;  /* 0x0000001031347231 */ /* 0x080fe40000000034 */
[----:B------:R-:W-:Y:S02]  /*1720*/  HFMA2 R10, R6, R15, R45 ;  /* 0x0000000f060a7231 */ /* 0x000fe4000000002d */
[----:B------:R-:W-:Y:S02]  /*1730*/  HFMA2 R59, R60, 0.015625, 0.015625, R59.H0_H0 ;  /* 0x240024003c3b7831 */ /* 0x000fe4000004003b */
[----:B------:R-:W-:Y:S02]  /*1740*/  HFMA2 R52, R61, R17, R52 ;  /* 0x000000113d347231 */ /* 0x000fe40000000034 */
[----:B------:R-:W-:Y:S02]  /*1750*/  HFMA2 R8, R54, R16, R8 ;  /* 0x0000001036087231 */ /* 0x000fe40000000008 */
[----:B------:R-:W-:-:S02]  /*1760*/  HFMA2 R52, R7, R18, R52 ;  /* 0x0000001207347231 */ /* 0x000fc40000000034 */
[-C--:B------:R-:W-:Y:S02]  /*1770*/  HFMA2 R10, R54, R20.reuse, R10 ;  /* 0x00000014360a7231 */ /* 0x080fe4000000000a */
[----:B------:R-:W-:Y:S02]  /*1780*/  HFMA2 R20, R49, R20, R4 ;  /* 0x0000001431147231 */ /* 0x000fe40000000004 */
[----:B------:R-:W-:Y:S01]  /*1790*/  HFMA2 R52, R59, R19, R52 ;  /* 0x000000133b347231 */ /* 0x000fe20000000034 */
[----:B------:R-:W0:Y:S01]  /*17a0*/  LDC R4, c[0x0][0x3ac] ;  /* 0x0000eb00ff047b82 */ /* 0x000e220000000800 */
[----:B------:R-:W-:Y:S02]  /*17b0*/  HFMA2 R20, R61, R21, R20 ;  /* 0x000000153d147231 */ /* 0x000fe40000000014 */
[C---:B------:R-:W-:Y:S02]  /*17c0*/  HFMA2 R9, R53.reuse, R17, R8 ;  /* 0x0000001135097231 */ /* 0x040fe40000000008 */
[----:B------:R-:W-:-:S02]  /*17d0*/  HFMA2 R11, R53, R21, R10 ;  /* 0x00000015350b7231 */ /* 0x000fc4000000000a */
[----:B------:R-:W-:-:S04]  /*17e0*/  HFMA2 R20, R7, R22, R20 ;  /* 0x0000001607147231 */ /* 0x000fc80000000014 */
[----:B------:R-:W-:Y:S02]  /*17f0*/  HFMA2 R20, R59, R23, R20 ;  /* 0x000000173b147231 */ /* 0x000fe40000000014 */
[C---:B------:R-:W-:Y:S02]  /*1800*/  HFMA2 R9, R50.reuse, R18, R9 ;  /* 0x0000001232097231 */ /* 0x040fe40000000009 */
[----:B------:R-:W-:Y:S02]  /*1810*/  HFMA2 R11, R50, R22, R11 ;  /* 0x00000016320b7231 */ /* 0x000fe4000000000b */
[C---:B------:R-:W-:Y:S02]  /*1820*/  HFMA2 R9, R48.reuse, R19, R9 ;  /* 0x0000001330097231 */ /* 0x040fe40000000009 */
[----:B------:R-:W-:Y:S02]  /*1830*/  HFMA2 R11, R48, R23, R11 ;  /* 0x00000017300b7231 */ /* 0x000fe4000000000b */
[----:B0-----:R-:W-:Y:S01]  /*1840*/  IMAD.WIDE R2, R4, 0x4, R2 ;  /* 0x0000000404027825 */ /* 0x001fe200078e0202 */
[----:B------:R-:W-:-:S02]  /*1850*/  PRMT R5, R9, 0x5410, R52 ;  /* 0x0000541009057816 */ /* 0x000fc40000000034 */
[----:B------:R-:W-:-:S05]  /*1860*/  PRMT R52, R9, 0x7632, R52 ;  /* 0x0000763209347816 */ /* 0x000fca0000000034 */
[----:B------:R-:W-:-:S04]  /*1870*/  HADD2 R5, R5, R52 ;  /* 0x0000003405057230 */ /* 0x000fc80000000000 */
[----:B------:R-:W-:Y:S01]  /*1880*/  HFMA2 R29, R5, R24, R29 ;  /* 0x00000018051d7231 */ /* 0x000fe2000000001d */
[C-C-:B------:R-:W-:Y:S02]  /*1890*/  PRMT R5, R11.reuse, 0x5410, R20.reuse ;  /* 0x000054100b057816 */ /* 0x140fe40000000014 */
[----:B------:R-:W-:-:S05]  /*18a0*/  PRMT R20, R11, 0x7632, R20 ;  /* 0x000076320b147816 */ /* 0x000fca0000000014 */
[----:B------:R-:W-:-:S04]  /*18b0*/  HFMA2 R5, R5, 1, 1, R20 ;  /* 0x3c003c0005057831 */ /* 0x000fc80000000014 */
[----:B------:R-:W-:Y:S01]  /*18c0*/  HFMA2 R31, R5, R24, R31 ;  /* 0x00000018051f7231 */ /* 0x000fe2000000001f */
[----:B------:R-:W-:Y:S06]  /*18d0*/  @!P0 BRA `(.L_x_1766) ;  /* 0xfffffff0003c8947 */ /* 0x000fec000383ffff */
.L_x_1764:
        /* <DEDUP_REMOVED lines=10> */
.L_x_1770:
[----:B------:R-:W0:Y:S02]  /*1980*/  LDS R2, [R0] ;  /* 0x0000000000027984 */ /* 0x000e240000000800 */
[----:B0-----:R-:W-:-:S05]  /*1990*/  HFMA2 R3, R2, 1, 1, R43 ;  /* 0x3c003c0002037831 */ /* 0x001fca000000002b */
[----:B------:R-:W0:Y:S02]  /*19a0*/  ATOMS.CAST.SPIN P0, [R0], R2, R3 ;  /* 0x000000020000758d */ /* 0x000e240001800003 */
[----:B0-----:R-:W-:Y:S05]  /*19b0*/  @!P0 BRA `(.L_x_1770) ;  /* 0xfffffffc00f08947 */ /* 0x001fea000383ffff */
[----:B------:R-:W-:Y:S05]  /*19c0*/  BRA `(.L_x_1768) ;  /* 0x00000000000c7947 */ /* 0x000fea0003800000 */
.L_x_1769:
[----:B------:R-:W2:Y:S02]  /*19d0*/  LD.E R0, desc[UR8][R6.64] ;  /* 0x0000000806007980 */ /* 0x000ea4000c101900 */
[----:B--2---:R-:W-:-:S05]  /*19e0*/  IMAD.IADD R3, R43, 0x1, R0 ;  /* 0x000000012b037824 */ /* 0x004fca00078e0200 */
[----:B------:R0:W-:Y:S02]  /*19f0*/  ST.E desc[UR8][R6.64], R3 ;  /* 0x0000000306007985 */ /* 0x0001e4000c101908 */
.L_x_1768:
[----:B------:R-:W-:Y:S05]  /*1a00*/  BSYNC.RECONVERGENT B0 ;  /* 0x0000000000007941 */ /* 0x000fea0003800200 */
.L_x_1767:
[----:B------:R1:W-:Y:S01]  /*1a10*/  ATOM.E.ADD.F16x2.RN.STRONG.GPU P0, RZ, desc[UR8][R6.64+0x4], R29 ;  /* 0x8000041d06ff79a2 */ /* 0x0003e2000c10e108 */
[----:B------:R-:W-:Y:S04]  /*1a20*/  BSSY.RECONVERGENT B0, `(.L_x_1771) ;  /* 0x000000e000007945 */ /* 0x000fe80003800200 */
[----:B-1----:R-:W-:Y:S05]  /*1a30*/  @P0 BRA `(.L_x_1772) ;  /* 0x0000000000300947 */ /* 0x002fea0003800000 */
[----:B------:R-:W1:Y:S02]  /*1a40*/  QSPC.E.S P0, RZ, [R6+0x4] ;  /* 0x0000040006ff73aa */ /* 0x000e640000000500 */
[----:B-1----:R-:W-:Y:S05]  /*1a50*/  @!P0 BRA `(.L_x_1773) ;  /* 0x00000000001c8947 */ /* 0x002fea0003800000 */
[----:B------:R-:W-:-:S05]  /*1a60*/  IMAD.MOV.U32 R2, RZ, RZ, R6 ;  /* 0x000000ffff027224 */ /* 0x000fca00078e0006 */
[----:B------:R-:W-:-:S07]  /*1a70*/  MOV R0, R2 ;  /* 0x0000000200007202 */ /* 0x000fce0000000f00 */
.L_x_1774:
[----:B------:R-:W0:Y:S02]  /*1a80*/  LDS R2, [R0+0x4] ;  /* 0x0000040000027984 */ /* 0x000e240000000800 */
[----:B0-----:R-:W-:-:S05]  /*1a90*/  HADD2 R3, R2, R29 ;  /* 0x0000001d02037230 */ /* 0x001fca0000000000 */
[----:B------:R-:W0:Y:S02]  /*1aa0*/  ATOMS.CAST.SPIN P0, [R0+0x4], R2, R3 ;  /* 0x000004020000758d */ /* 0x000e240001800003 */
[----:B0-----:R-:W-:Y:S05]  /*1ab0*/  @!P0 BRA `(.L_x_1774) ;  /* 0xfffffffc00f08947 */ /* 0x001fea000383ffff */
[----:B------:R-:W-:Y:S05]  /*1ac0*/  BRA `(.L_x_1772) ;  /* 0x00000000000c7947 */ /* 0x000fea0003800000 */
.L_x_1773:
[----:B------:R-:W0:Y:S02]  /*1ad0*/  LD.E R0, desc[UR8][R6.64+0x4] ;  /* 0x0000040806007980 */ /* 0x000e24000c101900 */
[----:B0-----:R-:W-:-:S05]  /*1ae0*/  IADD3 R3, PT, PT, R29, R0, RZ ;  /* 0x000000001d037210 */ /* 0x001fca0007ffe0ff */
[----:B------:R1:W-:Y:S02]  /*1af0*/  ST.E desc[UR8][R6.64+0x4], R3 ;  /* 0x0000040306007985 */ /* 0x0003e4000c101908 */
.L_x_1772:
[----:B------:R-:W-:Y:S05]  /*1b00*/  BSYNC.RECONVERGENT B0 ;  /* 0x0000000000007941 */ /* 0x000fea0003800200 */
.L_x_1771:
[----:B------:R-:W-:-:S05]  /*1b10*/  IMAD.WIDE R4, R4, 0x2, R6 ;  /* 0x0000000204047825 */ /* 0x000fca00078e0206 */
[----:B------:R2:W-:Y:S01]  /*1b20*/  ATOM.E.ADD.F16x2.RN.STRONG.GPU P0, RZ, desc[UR8][R4.64], R30 ;  /* 0x8000001e04ff79a2 */ /* 0x0005e2000c10e108 */
[----:B------:R-:W-:Y:S04]  /*1b30*/  BSSY.RECONVERGENT B0, `(.L_x_1775) ;  /* 0x000000e000007945 */ /* 0x000fe80003800200 */
[----:B--2---:R-:W-:Y:S05]  /*1b40*/  @P0 BRA `(.L_x_1776) ;  /* 0x0000000000300947 */ /* 0x004fea0003800000 */
[----:B------:R-:W2:Y:S02]  /*1b50*/  QSPC.E.S P0, RZ, [R4] ;  /* 0x0000000004ff73aa */ /* 0x000ea40000000500 */
[----:B--2---:R-:W-:Y:S05]  /*1b60*/  @!P0 BRA `(.L_x_1777) ;  /* 0x00000000001c8947 */ /* 0x004fea0003800000 */
[----:B------:R-:W-:-:S05]  /*1b70*/  IMAD.MOV.U32 R2, RZ, RZ, R4 ;  /* 0x000000ffff027224 */ /* 0x000fca00078e0004 */
[----:B------:R-:W-:-:S07]  /*1b80*/  MOV R0, R2 ;  /* 0x0000000200007202 */ /* 0x000fce0000000f00 */
.L_x_1778:
[----:B------:R-:W0:Y:S02]  /*1b90*/  LDS R2, [R0] ;  /* 0x0000000000027984 */ /* 0x000e240000000800 */
[----:B01----:R-:W-:-:S05]  /*1ba0*/  HFMA2 R3, R2, 1, 1, R30 ;  /* 0x3c003c0002037831 */ /* 0x003fca000000001e */
[----:B------:R-:W0:Y:S02]  /*1bb0*/  ATOMS.CAST.SPIN P0, [R0], R2, R3 ;  /* 0x000000020000758d */ /* 0x000e240001800003 */
[----:B0-----:R-:W-:Y:S05]  /*1bc0*/  @!P0 BRA `(.L_x_1778) ;  /* 0xfffffffc00f08947 */ /* 0x001fea000383ffff */
[----:B------:R-:W-:Y:S05]  /*1bd0*/  BRA `(.L_x_1776) ;  /* 0x00000000000c7947 */ /* 0x000fea0003800000 */
.L_x_1777:
[----:B------:R-:W0:Y:S02]  /*1be0*/  LD.E R0, desc[UR8][R4.64] ;  /* 0x0000000804007980 */ /* 0x000e24000c101900 */
[----:B01----:R-:W-:-:S05]  /*1bf0*/  IMAD.IADD R3, R30, 0x1, R0 ;  /* 0x000000011e037824 */ /* 0x003fca00078e0200 */
[----:B------:R2:W-:Y:S02]  /*1c00*/  ST.E desc[UR8][R4.64], R3 ;  /* 0x0000000304007985 */ /* 0x0005e4000c101908 */
.L_x_1776:
[----:B------:R-:W-:Y:S05]  /*1c10*/  BSYNC.RECONVERGENT B0 ;  /* 0x0000000000007941 */ /* 0x000fea0003800200 */
.L_x_1775:
[----:B------:R3:W-:Y:S02]  /*1c20*/  ATOM.E.ADD.F16x2.RN.STRONG.GPU P0, RZ, desc[UR8][R4.64+0x4], R31 ;  /* 0x8000041f04ff79a2 */ /* 0x0007e4000c10e108 */
[----:B---3--:R-:W-:Y:S05]  /*1c30*/  @P0 EXIT ;  /* 0x000000000000094d */ /* 0x008fea0003800000 */
[----:B------:R-:W3:Y:S02]  /*1c40*/  QSPC.E.S P0, RZ, [R4+0x4] ;  /* 0x0000040004ff73aa */ /* 0x000ee40000000500 */
[----:B---3--:R-:W-:Y:S05]  /*1c50*/  @!P0 BRA `(.L_x_1779) ;  /* 0x00000000001c8947 */ /* 0x008fea0003800000 */
[----:B------:R-:W-:-:S04]  /*1c60*/  MOV R2, R4 ;  /* 0x0000000400027202 */ /* 0x000fc80000000f00 */
[----:B------:R-:W-:-:S07]  /*1c70*/  MOV R0, R2 ;  /* 0x0000000200007202 */ /* 0x000fce0000000f00 */
.L_x_1780:
[----:B------:R-:W0:Y:S02]  /*1c80*/  LDS R2, [R0+0x4] ;  /* 0x0000040000027984 */ /* 0x000e240000000800 */
[----:B012---:R-:W-:-:S05]  /*1c90*/  HADD2 R3, R2, R31 ;  /* 0x0000001f02037230 */ /* 0x007fca0000000000 */
[----:B------:R-:W0:Y:S02]  /*1ca0*/  ATOMS.CAST.SPIN P0, [R0+0x4], R2, R3 ;  /* 0x000004020000758d */ /* 0x000e240001800003 */
[----:B0-----:R-:W-:Y:S05]  /*1cb0*/  @!P0 BRA `(.L_x_1780) ;  /* 0xfffffffc00f08947 */ /* 0x001fea000383ffff */
[----:B------:R-:W-:Y:S05]  /*1cc0*/  EXIT ;  /* 0x000000000000794d */ /* 0x000fea0003800000 */
.L_x_1779:
[----:B------:R-:W0:Y:S02]  /*1cd0*/  LD.E R0, desc[UR8][R4.64+0x4] ;  /* 0x0000040804007980 */ /* 0x000e24000c101900 */
[----:B012---:R-:W-:-:S05]  /*1ce0*/  IMAD.IADD R3, R31, 0x1, R0 ;  /* 0x000000011f037824 */ /* 0x007fca00078e0200 */
[----:B------:R-:W-:Y:S01]  /*1cf0*/  ST.E desc[UR8][R4.64+0x4], R3 ;  /* 0x0000040304007985 */ /* 0x000fe2000c101908 */
[----:B------:R-:W-:Y:S05]  /*1d00*/  EXIT ;  /* 0x000000000000794d */ /* 0x000fea0003800000 */
.L_x_1781:
        /* <DEDUP_REMOVED lines=15> */
.L_x_1884:


//--------------------- .text._ZN4vllm4gptq33gemm_half_q_half_gptq_8bit_kernelILb1ELi1EEEvPK6__halfPKjS6_S4_PS2_iiiibPKi --------------------------
	.section	.text._ZN4vllm4gptq33gemm_half_q_half_gptq_8bit_kernelILb1ELi1EEEvPK6__halfPKjS6_S4_PS2_iiiibPKi,"ax",@progbits
	.align	128
        .global         _ZN4vllm4gptq33gemm_half_q_half_gptq_8bit_kernelILb1ELi1EEEvPK6__halfPKjS6_S4_PS2_iiiibPKi
        .type           _ZN4vllm4gptq33gemm_half_q_half_gptq_8bit_kernelILb1ELi1EEEvPK6__halfPKjS6_S4_PS2_iiiibPKi,@function
        .size           _ZN4vllm4gptq33gemm_half_q_half_gptq_8bit_kernelILb1ELi1EEEvPK6__halfPKjS6_S4_PS2_iiiibPKi,(.L_x_1885 - _ZN4vllm4gptq33gemm_half_q_half_gptq_8bit_kernelILb1ELi1EEEvPK6__halfPKjS6_S4_PS2_iiiibPKi)
        .other          _ZN4vllm4gptq33gemm_half_q_half_gptq_8bit_kernelILb1ELi1EEEvPK6__halfPKjS6_S4_PS2_iiiibPKi,@"STO_CUDA_ENTRY STV_DEFAULT"
_ZN4vllm4gptq33gemm_half_q_half_gptq_8bit_kernelILb1ELi1EEEvPK6__halfPKjS6_S4_PS2_iiiibPKi:
.text._ZN4vllm4gptq33gemm_half_q_half_gptq_8bit_kernelILb1ELi1EEEvPK6__halfPKjS6_S4_PS2_iiiibPKi:
        /* <DEDUP_REMOVED lines=9> */
[----:B-1----:R-:W-:-:S04]  /*0090*/  VIADDMNMX.U32 R32, R25, 0x80, R0, PT ;  /* 0x0000008019207846 */ /* 0x002fc80003800000 */
[----:B------:R-:W-:-:S13]  /*00a0*/  ISETP.GE.U32.AND P0, PT, R11, R32, PT ;  /* 0x000000200b00720c */ /* 0x000fda0003f06070 */
[----:B--2-4-:R-:W-:Y:S05]  /*00b0*/  @P0 BRA `(.L_x_1783) ;  /* 0x00000000004c0947 */ /* 0x014fea0003800000 */
[----:B------:R-:W0:Y:S01]  /*00c0*/  LDCU.64 UR4, c[0x0][0x3c0] ;  /* 0x00007800ff0477ac */ /* 0x000e220008000a00 */
[----:B------:R-:W1:Y:S01]  /*00d0*/  LDC.64 R4, c[0x0][0x380] ;  /* 0x0000e000ff047b82 */ /* 0x000e620000000a00 */
[----:B0-----:R-:W-:-:S04]  /*00e0*/  ISETP.NE.U32.AND P0, PT, RZ, UR4, PT ;  /* 0x00000004ff007c0c */ /* 0x001fc8000bf05070 */
[----:B------:R-:W-:-:S13]  /*00f0*/  ISETP.NE.AND.EX P0, PT, RZ, UR5, PT, P0 ;  /* 0x00000005ff007c0c */ /* 0x000fda000bf05300 */
[----:B------:R-:W0:Y:S02]  /*0100*/  @P0 LDC.64 R6, c[0x0][0x3c0] ;  /* 0x0000f000ff060b82 */ /* 0x000e240000000a00 */
[----:B0-----:R-:W-:-:S06]  /*0110*/  @P0 IMAD.WIDE.U32 R6, R11, 0x4, R6 ;  /* 0x000000040b060825 */ /* 0x001fcc00078e0006 */
[----:B------:R-:W2:Y:S01]  /*0120*/  @P0 LDG.E.CONSTANT R7, desc[UR6][R6.64] ;  /* 0x0000000606070981 */ /* 0x000ea2000c1e9900 */
[----:B------:R-:W0:Y:S02]  /*0130*/  S2UR UR4, SR_CTAID.Y ;  /* 0x00000000000479c3 */ /* 0x000e240000002600 */
[----:B0-----:R-:W-:-:S04]  /*0140*/  IMAD R9, R0, UR4, RZ ;  /* 0x0000000400097c24 */ /* 0x001fc8000f8e02ff */
[----:B-1----:R-:W-:-:S04]  /*0150*/  IMAD.WIDE R4, R9, 0x2, R4 ;  /* 0x0000000209047825 */ /* 0x002fc800078e0204 */
[----:B--2---:R-:W-:-:S05]  /*0160*/  @P0 IMAD.WIDE R8, R7, 0x2, R4 ;  /* 0x0000000207080825 */ /* 0x004fca00078e0204 */
[----:B------:R-:W2:Y:S01]  /*0170*/  @P0 LDG.E.U16.CONSTANT R2, desc[UR6][R8.64] ;  /* 0x0000000608020981 */ /* 0x000ea2000c1e9500 */
[----:B------:R-:W-:Y:S01]  /*0180*/  @!P0 IMAD.WIDE.U32 R4, R11, 0x2, R4 ;  /* 0x000000020b048825 */ /* 0x000fe200078e0004 */
[----:B------:R-:W0:Y:S01]  /*0190*/  S2UR UR5, SR_CgaCtaId ;  /* 0x00000000000579c3 */ /* 0x000e220000008800 */
[----:B------:R-:W-:-:S03]  /*01a0*/  UMOV UR4, 0x400 ;  /* 0x0000040000047882 */ /* 0x000fc60000000000 */
[----:B------:R-:W2:Y:S01]  /*01b0*/  @!P0 LDG.E.U16.CONSTANT R2, desc[UR6][R4.64] ;  /* 0x0000000604028981 */ /* 0x000ea2000c1e9500 */
[----:B0-----:R-:W-:-:S06]  /*01c0*/  ULEA UR4, UR5, UR4, 0x18 ;  /* 0x0000000405047291 */ /* 0x001fcc000f8ec0ff */
[----:B------:R-:W-:-:S05]  /*01d0*/  LEA R7, R10, UR4, 0x1 ;  /* 0x000000040a077c11 */ /* 0x000fca000f8e08ff */
[----:B--2---:R0:W-:Y:S02]  /*01e0*/  STS.U16 [R7], R2 ;  /* 0x0000000207007388 */ /* 0x0041e40000000400 */
.L_x_1783:
[----:B------:R-:W-:Y:S05]  /*01f0*/  BSYNC.RECONVERGENT B0 ;  /* 0x0000000000007941 */ /* 0x000fea0003800200 */
.L_x_1782:
[----:B------:R-:W0:Y:S01]  /*0200*/  LDCU UR4, c[0x0][0x3ac] ;  /* 0x00007580ff0477ac */ /* 0x000e220008000800 */
[----:B------:R-:W-:-:S05]  /*0210*/  LEA R5, R13, R10, 0x7 ;  /* 0x0000000a0d057211 */ /* 0x000fca00078e38ff */
[----:B------:R-:W-:Y:S01]  /*0220*/  IMAD.SHL.U32 R5, R5, 0x4, RZ ;  /* 0x0000000405057824 */ /* 0x000fe200078e00ff */
[----:B0-----:R-:W-:-:S04]  /*0230*/  MOV R2, UR4 ;  /* 0x0000000400027c02 */ /* 0x001fc80008000f00 */
[----:B------:R-:W-:-:S13]  /*0240*/  ISETP.GE.AND P0, PT, R5, R2, PT ;  /* 0x000000020500720c */ /* 0x000fda0003f06270 */
[----:B------:R-:W-:Y:S05]  /*0250*/  @P0 EXIT ;  /* 0x000000000000094d */ /* 0x000fea0003800000 */
[----:B------:R-:W0:Y:S01]  /*0260*/  LDC R9, c[0x0][0x3b4] ;  /* 0x0000ed00ff097b82 */ /* 0x000e220000000800 */
[----:B------:R-:W-:Y:S01]  /*0270*/  IABS R10, R0 ;  /* 0x00000000000a7213 */ /* 0x000fe20000000000 */
[----:B------:R-:W-:Y:S01]  /*0280*/  IMAD R3, R3, R2, RZ ;  /* 0x0000000203037224 */ /* 0x000fe200078e02ff */
[----:B------:R-:W1:Y:S01]  /*0290*/  LDCU.64 UR4, c[0x0][0x388] ;  /* 0x00007100ff0477ac */ /* 0x000e620008000a00 */
[----:B------:R-:W-:Y:S02]  /*02a0*/  SHF.R.S32.HI R14, RZ, 0x2, R5 ;  /* 0x00000002ff0e7819 */ /* 0x000fe40000011405 */
[----:B------:R-:W-:Y:S02]  /*02b0*/  PRMT R31, RZ, 0x5410, RZ ;  /* 0x00005410ff1f7816 */ /* 0x000fe400000000ff */
[----:B------:R-:W-:Y:S02]  /*02c0*/  PRMT R30, RZ, 0x5410, RZ ;  /* 0x00005410ff1e7816 */ /* 0x000fe400000000ff */
[----:B0-----:R-:W-:-:S04]  /*02d0*/  IABS R8, R9 ;  /* 0x0000000900087213 */ /* 0x001fc80000000000 */
[----:B------:R-:W0:Y:S08]  /*02e0*/  I2F.RP R4, R8 ;  /* 0x0000000800047306 */ /* 0x000e300000209400 */
[----:B0-----:R-:W0:Y:S02]  /*02f0*/  MUFU.RCP R4, R4 ;  /* 0x0000000400047308 */ /* 0x001e240000001000 */
[----:B0-----:R-:W-:-:S06]  /*0300*/  IADD3 R6, PT, PT, R4, 0xffffffe, RZ ;  /* 0x0ffffffe04067810 */ /* 0x001fcc0007ffe0ff */
[----:B------:R0:W2:Y:S02]  /*0310*/  F2I.FTZ.U32.TRUNC.NTZ R7, R6 ;  /* 0x0000000600077305 */ /* 0x0000a4000021f000 */
[----:B0-----:R-:W-:Y:S01]  /*0320*/  IMAD.MOV.U32 R6, RZ, RZ, RZ ;  /* 0x000000ffff067224 */ /* 0x001fe200078e00ff */
[----:B--2---:R-:W-:-:S05]  /*0330*/  IADD3 R11, PT, PT, RZ, -R7, RZ ;  /* 0x80000007ff0b7210 */ /* 0x004fca0007ffe0ff */
[----:B------:R-:W-:-:S04]  /*0340*/  IMAD R11, R11, R8, RZ ;  /* 0x000000080b0b7224 */ /* 0x000fc800078e02ff */
[----:B------:R-:W-:Y:S01]  /*0350*/  IMAD.HI.U32 R7, R7, R11, R6 ;  /* 0x0000000b07077227 */ /* 0x000fe200078e0006 */
[----:B------:R-:W-:Y:S02]  /*0360*/  LOP3.LUT R6, R0, R9, RZ, 0x3c, !PT ;  /* 0x0000000900067212 */ /* 0x000fe400078e3cff */
[----:B------:R-:W-:Y:S01]  /*0370*/  SHF.R.S32.HI R11, RZ, 0x1f, R5 ;  /* 0x0000001fff0b7819 */ /* 0x000fe20000011405 */
[----:B------:R-:W-:Y:S01]  /*0380*/  BAR.SYNC.DEFER_BLOCKING 0x0 ;  /* 0x0000000000007b1d */ /* 0x000fe20000010000 */
        /* <DEDUP_REMOVED lines=9> */
[----:B------:R-:W-:-:S05]  /*0420*/  @P0 VIADD R4, R4, 0x1 ;  /* 0x0000000104040836 */ /* 0x000fca0000000000 */
        /* <DEDUP_REMOVED lines=8> */
[----:B0-----:R-:W-:Y:S02]  /*04b0*/  IMAD.MOV.U32 R6, RZ, RZ, RZ ;  /* 0x000000ffff067224 */ /* 0x001fe400078e00ff */
[----:B--2---:R-:W-:-:S04]  /*04c0*/  IMAD R9, R9, R7, RZ ;  /* 0x0000000709097224 */ /* 0x004fc800078e02ff */
[----:B------:R-:W-:Y:S02]  /*04d0*/  IMAD.HI.U32 R10, R7, R9, R6 ;  /* 0x00000009070a7227 */ /* 0x000fe400078e0006 */
[----:B------:R-:W0:Y:S04]  /*04e0*/  LDC.64 R8, c[0x0][0x390] ;  /* 0x0000e400ff087b82 */ /* 0x000e280000000a00 */
[----:B------:R-:W-:Y:S01]  /*04f0*/  IMAD.HI.U32 R13, R10, R25, RZ ;  /* 0x000000190a0d7227 */ /* 0x000fe200078e00ff */
[----:B------:R-:W-:-:S04]  /*0500*/  SHF.L.U32 R10, R3, 0x5, RZ ;  /* 0x00000005030a7819 */ /* 0x000fc800000006ff */
[----:B------:R-:W-:-:S05]  /*0510*/  IADD3 R7, PT, PT, RZ, -R13, RZ ;  /* 0x8000000dff077210 */ /* 0x000fca0007ffe0ff */
[----:B------:R-:W-:-:S05]  /*0520*/  IMAD R7, R4, R7, R25 ;  /* 0x0000000704077224 */ /* 0x000fca00078e0219 */
[----:B------:R-:W-:-:S13]  /*0530*/  ISETP.GE.U32.AND P0, PT, R7, R4, PT ;  /* 0x000000040700720c */ /* 0x000fda0003f06070 */
[----:B------:R-:W-:Y:S02]  /*0540*/  @P0 IADD3 R7, PT, PT, -R4, R7, RZ ;  /* 0x0000000704070210 */ /* 0x000fe40007ffe1ff */
[----:B------:R-:W-:Y:S02]  /*0550*/  @P0 IADD3 R13, PT, PT, R13, 0x1, RZ ;  /* 0x000000010d0d0810 */ /* 0x000fe40007ffe0ff */
[----:B------:R-:W-:Y:S02]  /*0560*/  ISETP.GE.U32.AND P1, PT, R7, R4, PT ;  /* 0x000000040700720c */ /* 0x000fe40003f26070 */
[----:B------:R-:W2:Y:S01]  /*0570*/  LDC.64 R6, c[0x0][0x398] ;  /* 0x0000e600ff067b82 */ /* 0x000ea20000000a00 */
[----:B------:R-:W-:-:S04]  /*0580*/  IADD3 R15, P0, PT, R5, R10, RZ ;  /* 0x0000000a050f7210 */ /* 0x000fc80007f1e0ff */
[----:B------:R-:W-:Y:S02]  /*0590*/  LEA.HI.X.SX32 R10, R10, R11, 0x1, P0 ;  /* 0x0000000b0a0a7211 */ /* 0x000fe400000f0eff */
[----:B------:R-:W-:-:S04]  /*05a0*/  ISETP.GE.U32.AND P0, PT, R25, R0, PT ;  /* 0x000000001900720c */ /* 0x000fc80003f06070 */
[----:B------:R-:W-:Y:S01]  /*05b0*/  @P1 VIADD R13, R13, 0x1 ;  /* 0x000000010d0d1836 */ /* 0x000fe20000000000 */
[----:B------:R-:W-:-:S05]  /*05c0*/  @!P2 LOP3.LUT R13, RZ, R4, RZ, 0x33, !PT ;  /* 0x00000004ff0da212 */ /* 0x000fca00078e33ff */
[----:B------:R-:W-:-:S05]  /*05d0*/  IMAD R12, R2, R13, RZ ;  /* 0x0000000d020c7224 */ /* 0x000fca00078e02ff */
[----:B------:R-:W-:Y:S02]  /*05e0*/  SHF.R.S32.HI R3, RZ, 0x1f, R12 ;  /* 0x0000001fff037819 */ /* 0x000fe4000001140c */
[-C--:B------:R-:W-:Y:S02]  /*05f0*/  IADD3 R11, PT, PT, R5, R12.reuse, RZ ;  /* 0x0000000c050b7210 */ /* 0x080fe40007ffe0ff */
[----:B------:R-:W-:-:S04]  /*0600*/  LEA.HI R3, R3, R12, RZ, 0x2 ;  /* 0x0000000c03037211 */ /* 0x000fc800078f10ff */
[----:B------:R-:W-:Y:S02]  /*0610*/  LEA.HI.SX32 R3, R3, R14, 0x1e ;  /* 0x0000000e03037211 */ /* 0x000fe400078ff2ff */
[----:B-1----:R-:W-:-:S03]  /*0620*/  LEA R14, P1, R15, UR4, 0x2 ;  /* 0x000000040f0e7c11 */ /* 0x002fc6000f8210ff */
[----:B0-----:R-:W-:Y:S01]  /*0630*/  IMAD.WIDE R8, R3, 0x4, R8 ;  /* 0x0000000403087825 */ /* 0x001fe200078e0208 */
[----:B------:R-:W-:-:S03]  /*0640*/  LEA.HI.X R0, R15, UR5, R10, 0x2, P1 ;  /* 0x000000050f007c11 */ /* 0x000fc600088f140a */
[----:B--2---:R-:W-:Y:S01]  /*0650*/  IMAD.WIDE R10, R11, 0x2, R6 ;  /* 0x000000020b0a7825 */ /* 0x004fe200078e0206 */
[----:B------:R-:W-:Y:S06]  /*0660*/  @P0 BRA `(.L_x_1784) ;  /* 0x00000034002c0947 */ /* 0x000fec0003800000 */
[----:B------:R-:W2:Y:S04]  /*0670*/  LDG.E.CONSTANT R8, desc[UR6][R8.64] ;  /* 0x0000000608087981 */ /* 0x000ea8000c1e9900 */
[----:B------:R0:W5:Y:S04]  /*0680*/  LDG.E.CONSTANT R33, desc[UR6][R10.64] ;  /* 0x000000060a217981 */ /* 0x000168000c1e9900 */
[----:B------:R0:W5:Y:S01]  /*0690*/  LDG.E.CONSTANT R35, desc[UR6][R10.64+0x4] ;  /* 0x000004060a237981 */ /* 0x000162000c1e9900 */
[----:B------:R-:W1:Y:S01]  /*06a0*/  S2UR UR5, SR_CgaCtaId ;  /* 0x00000000000579c3 */ /* 0x000e620000008800 */
[----:B------:R-:W-:Y:S01]  /*06b0*/  IADD3 R4, PT, PT, R25, R4, RZ ;  /* 0x0000000419047210 */ /* 0x000fe20007ffe0ff */
[----:B------:R-:W-:Y:S01]  /*06c0*/  IMAD.MOV.U32 R12, RZ, RZ, R14 ;  /* 0x000000ffff0c7224 */ /* 0x000fe200078e000e */
[----:B------:R-:W-:Y:S01]  /*06d0*/  MOV R6, R13 ;  /* 0x0000000d00067202 */ /* 0x000fe20000000f00 */
[----:B------:R-:W-:Y:S01]  /*06e0*/  UMOV UR4, 0x400 ;  /* 0x0000040000047882 */ /* 0x000fe20000000000 */
[----:B------:R-:W-:Y:S01]  /*06f0*/  MOV R13, R0 ;  /* 0x00000000000d7202 */ /* 0x000fe20000000f00 */
[----:B------:R-:W3:Y:S01]  /*0700*/  LDCU.U8 UR8, c[0x0][0x3b8] ;  /* 0x00007700ff0877ac */ /* 0x000ee20008000000 */
[----:B------:R-:W-:-:S02]  /*0710*/  PRMT R30, RZ, 0x5410, RZ ;  /* 0x00005410ff1e7816 */ /* 0x000fc400000000ff */
[----:B------:R-:W-:Y:S02]  /*0720*/  PRMT R31, RZ, 0x5410, RZ ;  /* 0x00005410ff1f7816 */ /* 0x000fe400000000ff */
[----:B------:R-:W-:Y:S01]  /*0730*/  MOV R20, R4 ;  /* 0x0000000400147202 */ /* 0x000fe20000000f00 */
[----:B-1----:R-:W-:Y:S01]  /*0740*/  ULEA UR4, UR5, UR4, 0x18 ;  /* 0x0000000405047291 */ /* 0x002fe2000f8ec0ff */
[--C-:B--2---:R-:W-:Y:S02]  /*0750*/  SHF.R.U32.HI R5, RZ, 0x10, R8.reuse ;  /* 0x00000010ff057819 */ /* 0x104fe40000011608 */
[--C-:B------:R-:W-:Y:S02]  /*0760*/  SHF.R.U32.HI R7, RZ, 0x8, R8.reuse ;  /* 0x00000008ff077819 */ /* 0x100fe40000011608 */
[----:B------:R-:W-:Y:S02]  /*0770*/  SHF.R.U32.HI R21, RZ, 0x18, R8 ;  /* 0x00000018ff157819 */ /* 0x000fe40000011608 */
[----:B------:R-:W-:-:S02]  /*0780*/  LOP3.LUT R22, R8, 0xff, RZ, 0xc0, !PT ;  /* 0x000000ff08167812 */ /* 0x000fc400078ec0ff */
[----:B------:R-:W-:Y:S02]  /*0790*/  LOP3.LUT R5, R5, 0xff, RZ, 0xc0, !PT ;  /* 0x000000ff05057812 */ /* 0x000fe400078ec0ff */
[----:B0--3--:R-:W-:-:S07]  /*07a0*/  LOP3.LUT R7, R7, 0xff, RZ, 0xc0, !PT ;  /* 0x000000ff07077812 */ /* 0x009fce00078ec0ff */
.L_x_1786:
[----:B------:R-:W0:Y:S01]  /*07b0*/  LDC R2, c[0x0][0x3ac] ;  /* 0x0000eb00ff027b82 */ /* 0x000e220000000800 */
[----:B------:R-:W2:Y:S04]  /*07c0*/  LDG.E.128.CONSTANT R16, desc[UR6][R12.64] ;  /* 0x000000060c107981 */ /* 0x000ea8000c1e9d00 */
[----:B------:R-:W1:Y:S01]  /*07d0*/  LDS.64 R28, [UR4] ;  /* 0x00000004ff1c7984 */ /* 0x000e620008000a00 */
[----:B0-----:R-:W-:-:S05]  /*07e0*/  IMAD.WIDE R36, R2, 0x4, R12 ;  /* 0x0000000402247825 */ /* 0x001fca00078e020c */
[----:B-----5:R0:W5:Y:S01]  /*07f0*/  LDG.E.128.CONSTANT R8, desc[UR6][R36.64] ;  /* 0x0000000624087981 */ /* 0x020162000c1e9d00 */
[----:B------:R-:W-:Y:S01]  /*0800*/  ISETP.NE.AND P0, PT, R25, R20, PT ;  /* 0x000000141900720c */ /* 0x000fe20003f05270 */
[----:B------:R-:W-:-:S04]  /*0810*/  UPRMT UR5, UR8, 0x8880, URZ ;  /* 0x0000888008057896 */ /* 0x000fc800080000ff */
[----:B------:R-:W-:-:S04]  /*0820*/  UISETP.NE.AND UP0, UPT, UR5, URZ, UPT ;  /* 0x000000ff0500728c */ /* 0x000fc8000bf05270 */
[----:B------:R-:W-:Y:S01]  /*0830*/  USEL UR5, URZ, 0x1, UP0 ;  /* 0x00000001ff057887 */ /* 0x000fe20008000000 */
[----:B--2---:R-:W-:-:S03]  /*0840*/  LOP3.LUT R0, R16, 0xff, RZ, 0xc0, !PT ;  /* 0x000000ff10007812 */ /* 0x004fc600078ec0ff */
[----:B01----:R-:W-:Y:S08]  /*0850*/  @P0 BRA `(.L_x_1785) ;  /* 0x0000000000680947 */ /* 0x003ff00003800000 */
[----:B------:R-:W0:Y:S01]  /*0860*/  S2R R5, SR_CTAID.X ;  /* 0x0000000000057919 */ /* 0x000e220000002500 */
[----:B------:R-:W1:Y:S01]  /*0870*/  LDC R3, c[0x0][0x3ac] ;  /* 0x0000eb00ff037b82 */ /* 0x000e620000000800 */
[----:B------:R-:W0:Y:S07]  /*0880*/  S2R R20, SR_TID.X ;  /* 0x0000000000147919 */ /* 0x000e2e0000002100 */
[----:B------:R-:W2:Y:S08]  /*0890*/  LDC.64 R12, c[0x0][0x390] ;  /* 0x0000e400ff0c7b82 */ /* 0x000eb00000000a00 */
[----:B------:R-:W3:Y:S01]  /*08a0*/  LDC.64 R14, c[0x0][0x398] ;  /* 0x0000e600ff0e7b82 */ /* 0x000ee20000000a00 */
[----:B-1----:R-:W-:-:S02]  /*08b0*/  IMAD R3, R6, R3, R3 ;  /* 0x0000000306037224 */ /* 0x002fc400078e0203 */
[----:B0-----:R-:W-:-:S03]  /*08c0*/  IMAD R5, R5, 0x80, R20 ;  /* 0x0000008005057824 */ /* 0x001fc600078e0214 */
        /* <DEDUP_REMOVED lines=12> */
[----:B------:R-:W-:Y:S01]  /*0990*/  IMAD.MOV.U32 R20, RZ, RZ, R4 ;  /* 0x000000ffff147224 */ /* 0x000fe200078e0004 */
[--C-:B--2---:R-:W-:Y:S02]  /*09a0*/  SHF.R.U32.HI R7, RZ, 0x8, R12.reuse ;  /* 0x00000008ff077819 */ /* 0x104fe4000001160c */
[----:B------:R-:W-:Y:S02]  /*09b0*/  SHF.R.U32.HI R5, RZ, 0x10, R12 ;  /* 0x00000010ff057819 */ /* 0x000fe4000001160c */
[----:B------:R-:W-:-:S02]  /*09c0*/  LOP3.LUT R22, R12, 0xff, RZ, 0xc0, !PT ;  /* 0x000000ff0c167812 */ /* 0x000fc400078ec0ff */
[----:B------:R-:W-:Y:S02]  /*09d0*/  SHF.R.U32.HI R21, RZ, 0x18, R12 ;  /* 0x00000018ff157819 */ /* 0x000fe4000001160c */
[----:B------:R-:W-:Y:S02]  /*09e0*/  LOP3.LUT R7, R7, 0xff, RZ, 0xc0, !PT ;  /* 0x000000ff07077812 */ /* 0x000fe400078ec0ff */
[----:B0-----:R-:W-:-:S07]  /*09f0*/  LOP3.LUT R5, R5, 0xff, RZ, 0xc0, !PT ;  /* 0x000000ff05057812 */ /* 0x001fce00078ec0ff */
.L_x_1785:
[----:B------:R-:W-:Y:S01]  /*0a00*/  IADD3 R3, PT, PT, R22, UR5, RZ ;  /* 0x0000000516037c10 */ /* 0x000fe2000fffe0ff */
[----:B------:R-:W-:Y:S01]  /*0a10*/  IMAD.WIDE R36, R2, 0x4, R36 ;  /* 0x0000000402247825 */ /* 0x000fe200078e0224 */
[----:B------:R-:W-:Y:S02]  /*0a20*/  LOP3.LUT R13, R17, 0xff, RZ, 0xc0, !PT ;  /* 0x000000ff110d7812 */ /* 0x000fe400078ec0ff */
[----:B------:R-:W-:Y:S02]  /*0a30*/  IADD3 R27, PT, PT, -R3, R0, RZ ;  /* 0x00000000031b7210 */ /* 0x000fe40007ffe1ff */
[----:B------:R-:W-:Y:S02]  /*0a40*/  IADD3 R24, PT, PT, R7, UR5, RZ ;  /* 0x0000000507187c10 */ /* 0x000fe4000fffe0ff */
[----:B------:R-:W-:Y:S02]  /*0a50*/  LOP3.LUT R0, R18, 0xff, RZ, 0xc0, !PT ;  /* 0x000000ff12007812 */ /* 0x000fe400078ec0ff */
[----:B------:R-:W-:Y:S01]  /*0a60*/  IADD3 R23, PT, PT, R5, UR5, RZ ;  /* 0x0000000505177c10 */ /* 0x000fe2000fffe0ff */
[----:B------:R-:W-:Y:S01]  /*0a70*/  IMAD.IADD R34, R13, 0x1, -R24 ;  /* 0x000000010d227824 */ /* 0x000fe200078e0a18 */
[----:B------:R-:W-:Y:S01]  /*0a80*/  LOP3.LUT R13, R19, 0xff, RZ, 0xc0, !PT ;  /* 0x000000ff130d7812 */ /* 0x000fe200078ec0ff */
[----:B------:R-:W0:Y:S01]  /*0a90*/  I2F.F16 R27, R27 ;  /* 0x0000001b001b7306 */ /* 0x000e220000200c00 */
[----:B------:R-:W-:-:S02]  /*0aa0*/  IADD3 R38, PT, PT, -R23, R0, RZ ;  /* 0x0000000017267210 */ /* 0x000fc40007ffe1ff */
[----:B------:R-:W-:-:S05]  /*0ab0*/  IADD3 R0, PT, PT, R21, UR5, RZ ;  /* 0x0000000515007c10 */ /* 0x000fca000fffe0ff */
[----:B------:R-:W-:Y:S01]  /*0ac0*/  IMAD.IADD R40, R13, 0x1, -R0 ;  /* 0x000000010d287824 */ /* 0x000fe200078e0a00 */
[----:B------:R-:W1:Y:S01]  /*0ad0*/  I2F.F16 R34, R34 ;  /* 0x0000002200227306 */ /* 0x000e620000200c00 */
[----:B------:R-:W-:Y:S01]  /*0ae0*/  HADD2.F32 R26, -RZ, R28.H0_H0 ;  /* 0x2000001cff1a7230 */ /* 0x000fe20000004100 */
[----:B------:R2:W3:Y:S06]  /*0af0*/  LDG.E.128.CONSTANT R12, desc[UR6][R36.64] ;  /* 0x00000006240c7981 */ /* 0x0004ec000c1e9d00 */
[----:B------:R-:W4:Y:S08]  /*0b00*/  I2F.F16 R39, R38 ;  /* 0x0000002600277306 */ /* 0x000f300000200c00 */
[----:B------:R-:W2:Y:S01]  /*0b10*/  I2F.F16 R40, R40 ;  /* 0x0000002800287306 */ /* 0x000ea20000200c00 */
[----:B0-----:R-:W-:-:S02]  /*0b20*/  HADD2.F32 R27, -RZ, R27.H0_H0 ;  /* 0x2000001bff1b7230 */ /* 0x001fc40000004100 */
[----:B-1----:R-:W-:Y:S02]  /*0b30*/  HADD2.F32 R43, -RZ, R34.H0_H0 ;  /* 0x20000022ff2b7230 */ /* 0x002fe40000004100 */
[----:B----4-:R-:W-:Y:S02]  /*0b40*/  HADD2.F32 R39, -RZ, R39.H0_H0 ;  /* 0x20000027ff277230 */ /* 0x010fe40000004100 */
[----:B------:R-:W-:Y:S01]  /*0b50*/  FFMA.FTZ R34, R27, R26, RZ ;  /* 0x0000001a1b227223 */ /* 0x000fe200000100ff */
[C---:B------:R-:W-:Y:S01]  /*0b60*/  FFMA.FTZ R27, R26.reuse, R43, RZ ;  /* 0x0000002b1a1b7223 */ /* 0x040fe200000100ff */
[----:B--2---:R-:W-:Y:S02]  /*0b70*/  HADD2.F32 R41, -RZ, R40.H0_H0 ;  /* 0x20000028ff297230 */ /* 0x004fe40000004100 */
[----:B------:R-:W-:-:S03]  /*0b80*/  FFMA.FTZ R39, R26, R39, RZ ;  /* 0x000000271a277223 */ /* 0x000fc600000100ff */
[----:B------:R-:W-:Y:S01]  /*0b90*/  FFMA.FTZ R41, R26, R41, RZ ;  /* 0x000000291a297223 */ /* 0x000fe200000100ff */
[----:B------:R-:W-:-:S04]  /*0ba0*/  SHF.R.U32.HI R26, RZ, 0x8, R17 ;  /* 0x00000008ff1a7819 */ /* 0x000fc80000011611 */
[----:B------:R-:W-:Y:S02]  /*0bb0*/  LOP3.LUT R45, R26, 0xff, RZ, 0xc0, !PT ;  /* 0x000000ff1a2d7812 */ /* 0x000fe400078ec0ff */
[----:B------:R-:W-:Y:S02]  /*0bc0*/  SHF.R.U32.HI R26, RZ, 0x8, R18 ;  /* 0x00000008ff1a7819 */ /* 0x000fe40000011612 */
[----:B------:R-:W-:Y:S02]  /*0bd0*/  SHF.R.U32.HI R38, RZ, 0x8, R16 ;  /* 0x00000008ff267819 */ /* 0x000fe40000011610 */
[----:B------:R-:W-:Y:S02]  /*0be0*/  LOP3.LUT R26, R26, 0xff, RZ, 0xc0, !PT ;  /* 0x000000ff1a1a7812 */ /* 0x000fe400078ec0ff */
[----:B------:R-:W-:Y:S02]  /*0bf0*/  SHF.R.U32.HI R40, RZ, 0x8, R19 ;  /* 0x00000008ff287819 */ /* 0x000fe40000011613 */
[----:B------:R-:W-:-:S02]  /*0c00*/  IADD3 R42, PT, PT, -R23, R26, RZ ;  /* 0x0000001a172a7210 */ /* 0x000fc40007ffe1ff */
[----:B------:R-:W-:Y:S02]  /*0c10*/  LOP3.LUT R38, R38, 0xff, RZ, 0xc0, !PT ;  /* 0x000000ff26267812 */ /* 0x000fe400078ec0ff */
[----:B------:R-:W-:Y:S02]  /*0c20*/  LOP3.LUT R26, R40, 0xff, RZ, 0xc0, !PT ;  /* 0x000000ff281a7812 */ /* 0x000fe400078ec0ff */
[----:B------:R-:W0:Y:S01]  /*0c30*/  I2F.F16 R40, R42 ;  /* 0x0000002a00287306 */ /* 0x000e220000200c00 */
[----:B------:R-:W-:Y:S02]  /*0c40*/  IADD3 R43, PT, PT, -R3, R38, RZ ;  /* 0x00000026032b7210 */ /* 0x000fe40007ffe1ff */
[----:B------:R-:W-:Y:S01]  /*0c50*/  IMAD.IADD R44, R26, 0x1, -R0 ;  /* 0x000000011a2c7824 */ /* 0x000fe200078e0a00 */
[----:B------:R-:W-:-:S04]  /*0c60*/  IADD3 R45, PT, PT, -R24, R45, RZ ;  /* 0x0000002d182d7210 */ /* 0x000fc80007ffe1ff */
[----:B------:R-:W1:Y:S08]  /*0c70*/  I2F.F16 R26, R44 ;  /* 0x0000002c001a7306 */ /* 0x000e700000200c00 */
[----:B------:R-:W2:Y:S08]  /*0c80*/  I2F.F16 R43, R43 ;  /* 0x0000002b002b7306 */ /* 0x000eb00000200c00 */
[----:B------:R-:W4:Y:S01]  /*0c90*/  I2F.F16 R38, R45 ;  /* 0x0000002d00267306 */ /* 0x000f220000200c00 */
[----:B------:R-:W-:-:S02]  /*0ca0*/  HADD2.F32 R28, -RZ, R28.H1_H1 ;  /* 0x3000001cff1c7230 */ /* 0x000fc40000004100 */
[----:B0-----:R-:W-:-:S05]  /*0cb0*/  HADD2.F32 R40, -RZ, R40.H0_H0 ;  /* 0x20000028ff287230 */ /* 0x001fca0000004100 */
[----:B------:R-:W-:Y:S01]  /*0cc0*/  FFMA.FTZ R39, R28, R40, R39 ;  /* 0x000000281c277223 */ /* 0x000fe20000010027 */
[----:B-1----:R-:W-:Y:S01]  /*0cd0*/  HADD2.F32 R40, -RZ, R26.H0_H0 ;  /* 0x2000001aff287230 */ /* 0x002fe20000004100 */
[----:B------:R-:W-:Y:S01]  /*0ce0*/  SHF.R.U32.HI R26, RZ, 0x10, R16 ;  /* 0x00000010ff1a7819 */ /* 0x000fe20000011610 */
[----:B--2---:R-:W-:Y:S02]  /*0cf0*/  HADD2.F32 R43, -RZ, R43.H0_H0 ;  /* 0x2000002bff2b7230 */ /* 0x004fe40000004100 */
[----:B----4-:R-:W-:Y:S01]  /*0d00*/  HADD2.F32 R38, -RZ, R38.H0_H0 ;  /* 0x20000026ff267230 */ /* 0x010fe20000004100 */
[----:B------:R-:W-:Y:S02]  /*0d10*/  LOP3.LUT R26, R26, 0xff, RZ, 0xc0, !PT ;  /* 0x000000ff1a1a7812 */ /* 0x000fe400078ec0ff */
[----:B------:R-:W-:Y:S02]  /*0d20*/  FFMA.FTZ R34, R43, R28, R34 ;  /* 0x0000001c2b227223 */ /* 0x000fe40000010022 */
[C---:B------:R-:W-:Y:S01]  /*0d30*/  FFMA.FTZ R38, R28.reuse, R38, R27 ;  /* 0x000000261c267223 */ /* 0x040fe2000001001b */
[----:B------:R-:W-:Y:S01]  /*0d40*/  FFMA.FTZ R28, R28, R40, R41 ;  /* 0x000000281c1c7223 */ /* 0x000fe20000010029 */
[----:B------:R-:W-:-:S02]  /*0d50*/  SHF.R.U32.HI R40, RZ, 0x10, R17 ;  /* 0x00000010ff287819 */ /* 0x000fc40000011611 */
[----:B------:R-:W-:Y:S02]  /*0d60*/  IADD3 R27, PT, PT, -R3, R26, RZ ;  /* 0x0000001a031b7210 */ /* 0x000fe40007ffe1ff */
[----:B------:R-:W-:Y:S02]  /*0d70*/  LOP3.LUT R41, R40, 0xff, RZ, 0xc0, !PT ;  /* 0x000000ff28297812 */ /* 0x000fe400078ec0ff */
[----:B------:R-:W-:Y:S02]  /*0d80*/  SHF.R.U32.HI R40, RZ, 0x10, R19 ;  /* 0x00000010ff287819 */ /* 0x000fe40000011613 */
[----:B------:R-:W-:Y:S01]  /*0d90*/  SHF.R.U32.HI R26, RZ, 0x10, R18 ;  /* 0x00000010ff1a7819 */ /* 0x000fe20000011612 */
[----:B------:R-:W0:Y:S01]  /*0da0*/  I2F.F16 R27, R27 ;  /* 0x0000001b001b7306 */ /* 0x000e220000200c00 */
[----:B------:R-:W-:Y:S02]  /*0db0*/  IADD3 R42, PT, PT, -R24, R41, RZ ;  /* 0x00000029182a7210 */ /* 0x000fe40007ffe1ff */
[----:B------:R-:W-:-:S02]  /*0dc0*/  LOP3.LUT R41, R40, 0xff, RZ, 0xc0, !PT ;  /* 0x000000ff28297812 */ /* 0x000fc400078ec0ff */
[----:B------:R-:W-:-:S03]  /*0dd0*/  LOP3.LUT R26, R26, 0xff, RZ, 0xc0, !PT ;  /* 0x000000ff1a1a7812 */ /* 0x000fc600078ec0ff */
[----:B------:R-:W1:Y:S01]  /*0de0*/  I2F.F16 R42, R42 ;  /* 0x0000002a002a7306 */ /* 0x000e620000200c00 */
[----:B------:R-:W-:Y:S01]  /*0df0*/  IADD3 R26, PT, PT, -R23, R26, RZ ;  /* 0x0000001a171a7210 */ /* 0x000fe20007ffe1ff */
[----:B------:R-:W-:-:S06]  /*0e00*/  IMAD.IADD R41, R41, 0x1, -R0 ;  /* 0x0000000129297824 */ /* 0x000fcc00078e0a00 */
[----:B------:R-:W2:Y:S01]  /*0e10*/  I2F.F16 R26, R26 ;  /* 0x0000001a001a7306 */ /* 0x000ea20000200c00 */
[----:B0-----:R-:W-:Y:S02]  /*0e20*/  HADD2.F32 R43, -RZ, R27.H0_H0 ;  /* 0x2000001bff2b7230 */ /* 0x001fe40000004100 */
[----:B------:R-:W-:-:S05]  /*0e30*/  HADD2.F32 R27, -RZ, R29.H0_H0 ;  /* 0x2000001dff1b7230 */ /* 0x000fca0000004100 */
[----:B------:R-:W0:Y:S01]  /*0e40*/  I2F.F16 R41, R41 ;  /* 0x0000002900297306 */ /* 0x000e220000200c00 */
[----:B------:R-:W-:Y:S01]  /*0e50*/  FFMA.FTZ R40, R43, R27, R34 ;  /* 0x0000001b2b287223 */ /* 0x000fe20000010022 */
[----:B-1----:R-:W-:Y:S01]  /*0e60*/  HADD2.F32 R34, -RZ, R42.H0_H0 ;  /* 0x2000002aff227230 */ /* 0x002fe20000004100 */
[----:B------:R-:W-:-:S04]  /*0e70*/  LEA.HI R16, R16, -R3, RZ, 0x8 ;  /* 0x8000000310107211 */ /* 0x000fc800078f40ff */
[----:B------:R-:W-:Y:S01]  /*0e80*/  FFMA.FTZ R38, R27, R34, R38 ;  /* 0x000000221b267223 */ /* 0x000fe20000010026 */
[----:B--2---:R-:W-:Y:S02]  /*0e90*/  HADD2.F32 R34, -RZ, R26.H0_H0 ;  /* 0x2000001aff227230 */ /* 0x004fe40000004100 */
[----:B0-----:R-:W-:-:S03]  /*0ea0*/  HADD2.F32 R43, -RZ, R41.H0_H0 ;  /* 0x20000029ff2b7230 */ /* 0x001fc60000004100 */
[C---:B------:R-:W-:Y:S02]  /*0eb0*/  FFMA.FTZ R34, R27.reuse, R34, R39 ;  /* 0x000000221b227223 */ /* 0x040fe40000010027 */
[----:B------:R-:W-:Y:S02]  /*0ec0*/  FFMA.FTZ R28, R27, R43, R28 ;  /* 0x0000002b1b1c7223 */ /* 0x000fe4000001001c */
[----:B------:R-:W0:Y:S01]  /*0ed0*/  LDS.64 R26, [UR4+0x8] ;  /* 0x00000804ff1a7984 */ /* 0x000e220008000a00 */
[----:B------:R-:W1:Y:S01]  /*0ee0*/  I2F.F16 R16, R16 ;  /* 0x0000001000107306 */ /* 0x000e620000200c00 */
[----:B------:R-:W-:Y:S02]  /*0ef0*/  LEA.HI R17, R17, -R24, RZ, 0x8 ;  /* 0x8000001811117211 */ /* 0x000fe400078f40ff */
[----:B------:R-:W-:Y:S02]  /*0f00*/  LEA.HI R18, R18, -R23, RZ, 0x8 ;  /* 0x8000001712127211 */ /* 0x000fe400078f40ff */
[----:B------:R-:W-:-:S03]  /*0f10*/  LEA.HI R19, R19, -R0, RZ, 0x8 ;  /* 0x8000000013137211 */ /* 0x000fc600078f40ff */
[----:B------:R-:W2:Y:S01]  /*0f20*/  I2F.F16 R17, R17 ;  /* 0x0000001100117306 */ /* 0x000ea20000200c00 */
[----:B-----5:R-:W-:Y:S01]  /*0f30*/  LOP3.LUT R42, R8, 0xff, RZ, 0xc0, !PT ;  /* 0x000000ff082a7812 */ /* 0x020fe200078ec0ff */
[----:B-1----:R-:W-:-:S06]  /*0f40*/  HADD2.F32 R39, -RZ, R16.H0_H0 ;  /* 0x20000010ff277230 */ /* 0x002fcc0000004100 */
[----:B------:R-:W1:Y:S01]  /*0f50*/  I2F.F16 R18, R18 ;  /* 0x0000001200127306 */ /* 0x000e620000200c00 */
[----:B------:R-:W-:-:S07]  /*0f60*/  IADD3 R16, PT, PT, -R3, R42, RZ ;  /* 0x0000002a03107210 */ /* 0x000fce0007ffe1ff */
[----:B------:R-:W4:Y:S01]  /*0f70*/  I2F.F16 R19, R19 ;  /* 0x0000001300137306 */ /* 0x000f220000200c00 */
[----:B------:R-:W-:Y:S02]  /*0f80*/  HADD2.F32 R29, -RZ, R29.H1_H1 ;  /* 0x3000001dff1d7230 */ /* 0x000fe40000004100 */
[----:B--2---:R-:W-:-:S05]  /*0f90*/  HADD2.F32 R17, -RZ, R17.H0_H0 ;  /* 0x20000011ff117230 */ /* 0x004fca0000004100 */
[----:B------:R-:W2:Y:S01]  /*0fa0*/  I2F.F16 R16, R16 ;  /* 0x0000001000107306 */ /* 0x000ea20000200c00 */
[----:B------:R-:W-:Y:S01]  /*0fb0*/  FFMA.FTZ R38, R29, R17, R38 ;  /* 0x000000111d267223 */ /* 0x000fe20000010026 */
[----:B-1----:R-:W-:Y:S02]  /*0fc0*/  HADD2.F32 R17, -RZ, R18.H0_H0 ;  /* 0x20000012ff117230 */ /* 0x002fe40000004100 */
[----:B----4-:R-:W-:-:S03]  /*0fd0*/  HADD2.F32 R19, -RZ, R19.H0_H0 ;  /* 0x20000013ff137230 */ /* 0x010fc60000004100 */
[----:B------:R-:W-:Y:S01]  /*0fe0*/  FFMA.FTZ R34, R29, R17, R34 ;  /* 0x000000111d227223 */ /* 0x000fe20000010022 */
[----:B------:R-:W-:Y:S01]  /*0ff0*/  LOP3.LUT R18, R10, 0xff, RZ, 0xc0, !PT ;  /* 0x000000ff0a127812 */ /* 0x000fe200078ec0ff */
[----:B0-----:R-:W-:Y:S01]  /*1000*/  HADD2.F32 R41, -RZ, R26.H0_H0 ;  /* 0x2000001aff297230 */ /* 0x001fe20000004100 */
[----:B------:R-:W-:Y:S01]  /*1010*/  LOP3.LUT R17, R11, 0xff, RZ, 0xc0, !PT ;  /* 0x000000ff0b117812 */ /* 0x000fe200078ec0ff */
[----:B------:R-:W-:Y:S01]  /*1020*/  FFMA.FTZ R28, R29, R19, R28 ;  /* 0x000000131d1c7223 */ /* 0x000fe2000001001c */
[----:B------:R-:W-:Y:S01]  /*1030*/  FFMA.FTZ R40, R39, R29, R40 ;  /* 0x0000001d27287223 */ /* 0x000fe20000010028 */
[----:B------:R-:W-:-:S04]  /*1040*/  IMAD.WIDE R36, R2, 0x4, R36 ;  /* 0x0000000402247825 */ /* 0x000fc800078e0224 */
[----:B--2---:R-:W-:Y:S01]  /*1050*/  HADD2.F32 R19, -RZ, R16.H0_H0 ;  /* 0x20000010ff137230 */ /* 0x004fe20000004100 */
[----:B------:R-:W-:Y:S01]  /*1060*/  IADD3 R44, PT, PT, -R23, R18, RZ ;  /* 0x00000012172c7210 */ /* 0x000fe20007ffe1ff */
[----:B------:R-:W-:-:S03]  /*1070*/  IMAD.IADD R42, R17, 0x1, -R0 ;  /* 0x00000001112a7824 */ /* 0x000fc600078e0a00 */
[----:B------:R-:W-:Y:S02]  /*1080*/  FFMA.FTZ R40, R19, R41, R40 ;  /* 0x0000002913287223 */ /* 0x000fe40000010028 */
[----:B------:R-:W2:Y:S01]  /*1090*/  LDG.E.128.CONSTANT R16, desc[UR6][R36.64] ;  /* 0x0000000624107981 */ /* 0x000ea2000c1e9d00 */
[----:B------:R-:W-:Y:S01]  /*10a0*/  LOP3.LUT R39, R9, 0xff, RZ, 0xc0, !PT ;  /* 0x000000ff09277812 */ /* 0x000fe200078ec0ff */
[----:B------:R-:W0:Y:S03]  /*10b0*/  I2F.F16 R29, R44 ;  /* 0x0000002c001d7306 */ /* 0x000e260000200c00 */
[----:B------:R-:W-:-:S06]  /*10c0*/  IADD3 R39, PT, PT, -R24, R39, RZ ;  /* 0x0000002718277210 */ /* 0x000fcc0007ffe1ff */
[----:B------:R-:W1:Y:S08]  /*10d0*/  I2F.F16 R39, R39 ;  /* 0x0000002700277306 */ /* 0x000e700000200c00 */
[----:B------:R-:W4:Y:S01]  /*10e0*/  I2F.F16 R42, R42 ;  /* 0x0000002a002a7306 */ /* 0x000f220000200c00 */
[----:B0-----:R-:W-:Y:S02]  /*10f0*/  HADD2.F32 R29, -RZ, R29.H0_H0 ;  /* 0x2000001dff1d7230 */ /* 0x001fe40000004100 */
[----:B-1----:R-:W-:-:S03]  /*1100*/  HADD2.F32 R39, -RZ, R39.H0_H0 ;  /* 0x20000027ff277230 */ /* 0x002fc60000004100 */
[C---:B------:R-:W-:Y:S01]  /*1110*/  FFMA.FTZ R29, R41.reuse, R29, R34 ;  /* 0x0000001d291d7223 */ /* 0x040fe20000010022 */
[----:B------:R-:W-:Y:S01]  /*1120*/  SHF.R.U32.HI R34, RZ, 0x8, R8 ;  /* 0x00000008ff227819 */ /* 0x000fe20000011608 */
[----:B------:R-:W-:Y:S01]  /*1130*/  FFMA.FTZ R38, R41, R39, R38 ;  /* 0x0000002729267223 */ /* 0x000fe20000010026 */
[----:B------:R-:W-:Y:S01]  /*1140*/  SHF.R.U32.HI R39, RZ, 0x8, R9 ;  /* 0x00000008ff277819 */ /* 0x000fe20000011609 */
[----:B----4-:R-:W-:Y:S01]  /*1150*/  HADD2.F32 R43, -RZ, R42.H0_H0 ;  /* 0x2000002aff2b7230 */ /* 0x010fe20000004100 */
[----:B------:R-:W-:Y:S02]  /*1160*/  LOP3.LUT R34, R34, 0xff, RZ, 0xc0, !PT ;  /* 0x000000ff22227812 */ /* 0x000fe400078ec0ff */
[----:B------:R-:W-:Y:S02]  /*1170*/  LOP3.LUT R39, R39, 0xff, RZ, 0xc0, !PT ;  /* 0x000000ff27277812 */ /* 0x000fe400078ec0ff */
[----:B------:R-:W-:Y:S01]  /*1180*/  FFMA.FTZ R28, R41, R43, R28 ;  /* 0x0000002b291c7223 */ /* 0x000fe2000001001c */
[----:B------:R-:W-:-:S02]  /*1190*/  IADD3 R41, PT, PT, -R3, R34, RZ ;  /* 0x0000002203297210 */ /* 0x000fc40007ffe1ff */
[----:B------:R-:W-:Y:S02]  /*11a0*/  SHF.R.U32.HI R34, RZ, 0x8, R10 ;  /* 0x00000008ff227819 */ /* 0x000fe4000001160a */
[----:B------:R-:W-:Y:S02]  /*11b0*/  IADD3 R43, PT, PT, -R24, R39, RZ ;  /* 0x00000027182b7210 */ /* 0x000fe40007ffe1ff */
[----:B------:R-:W-:Y:S02]  /*11c0*/  LOP3.LUT R42, R34, 0xff, RZ, 0xc0, !PT ;  /* 0x000000ff222a7812 */ /* 0x000fe400078ec0ff */
[----:B------:R-:W0:Y:S01]  /*11d0*/  I2F.F16 R34, R43 ;  /* 0x0000002b00227306 */ /* 0x000e220000200c00 */
[----:B------:R-:W-:-:S04]  /*11e0*/  SHF.R.U32.HI R39, RZ, 0x8, R11 ;  /* 0x00000008ff277819 */ /* 0x000fc8000001160b */
[----:B------:R-:W-:-:S03]  /*11f0*/  LOP3.LUT R39, R39, 0xff, RZ, 0xc0, !PT ;  /* 0x000000ff27277812 */ /* 0x000fc600078ec0ff */
[----:B------:R-:W1:Y:S01]  /*1200*/  I2F.F16 R41, R41 ;  /* 0x0000002900297306 */ /* 0x000e620000200c00 */
[----:B------:R-:W-:Y:S01]  /*1210*/  IADD3 R44, PT, PT, -R23, R42, RZ ;  /* 0x0000002a172c7210 */ /* 0x000fe20007ffe1ff */
[----:B------:R-:W-:Y:S02]  /*1220*/  IMAD.IADD R45, R39, 0x1, -R0 ;  /* 0x00000001272d7824 */ /* 0x000fe400078e0a00 */
[----:B------:R-:W-:-:S04]  /*1230*/  HADD2.F32 R39, -RZ, R26.H1_H1 ;  /* 0x3000001aff277230 */ /* 0x000fc80000004100 */
[----:B------:R-:W4:Y:S01]  /*1240*/  I2F.F16 R42, R44 ;  /* 0x0000002c002a7306 */ /* 0x000f220000200c00 */
[----:B0-----:R-:W-:-:S07]  /*1250*/  HADD2.F32 R34, -RZ, R34.H0_H0 ;  /* 0x20000022ff227230 */ /* 0x001fce0000004100 */
[----:B------:R-:W0:Y:S01]  /*1260*/  I2F.F16 R26, R45 ;  /* 0x0000002d001a7306 */ /* 0x000e220000200c00 */
[----:B------:R-:W-:Y:S01]  /*1270*/  FFMA.FTZ R38, R39, R34, R38 ;  /* 0x0000002227267223 */ /* 0x000fe20000010026 */
[----:B------:R-:W-:Y:S01]  /*1280*/  SHF.R.U32.HI R34, RZ, 0x10, R8 ;  /* 0x00000010ff227819 */ /* 0x000fe20000011608 */
[----:B-1----:R-:W-:-:S03]  /*1290*/  HADD2.F32 R41, -RZ, R41.H0_H0 ;  /* 0x20000029ff297230 */ /* 0x002fc60000004100 */
[----:B------:R-:W-:Y:S01]  /*12a0*/  LOP3.LUT R34, R34, 0xff, RZ, 0xc0, !PT ;  /* 0x000000ff22227812 */ /* 0x000fe200078ec0ff */
[----:B----4-:R-:W-:Y:S02]  /*12b0*/  HADD2.F32 R42, -RZ, R42.H0_H0 ;  /* 0x2000002aff2a7230 */ /* 0x010fe40000004100 */
[----:B------:R-:W-:Y:S01]  /*12c0*/  FFMA.FTZ R40, R41, R39, R40 ;  /* 0x0000002729287223 */ /* 0x000fe20000010028 */
[----:B0-----:R-:W-:Y:S01]  /*12d0*/  HADD2.F32 R41, -RZ, R26.H0_H0 ;  /* 0x2000001aff297230 */ /* 0x001fe20000004100 */
[----:B------:R-:W-:Y:S02]  /*12e0*/  IADD3 R26, PT, PT, -R3, R34, RZ ;  /* 0x00000022031a7210 */ /* 0x000fe40007ffe1ff */
[----:B------:R-:W-:Y:S01]  /*12f0*/  SHF.R.U32.HI R34, RZ, 0x10, R9 ;  /* 0x00000010ff227819 */ /* 0x000fe20000011609 */
[C---:B------:R-:W-:Y:S01]  /*1300*/  FFMA.FTZ R29, R39.reuse, R42, R29 ;  /* 0x0000002a271d7223 */ /* 0x040fe2000001001d */
[----:B------:R-:W-:Y:S02]  /*1310*/  FFMA.FTZ R28, R39, R41, R28 ;  /* 0x00000029271c7223 */ /* 0x000fe4000001001c */
[----:B------:R-:W-:Y:S01]  /*1320*/  LOP3.LUT R39, R34, 0xff, RZ, 0xc0, !PT ;  /* 0x000000ff22277812 */ /* 0x000fe200078ec0ff */
[----:B------:R-:W0:Y:S03]  /*1330*/  I2F.F16 R26, R26 ;  /* 0x0000001a001a7306 */ /* 0x000e260000200c00 */
[----:B------:R-:W-:-:S02]  /*1340*/  IADD3 R41, PT, PT, -R24, R39, RZ ;  /* 0x0000002718297210 */ /* 0x000fc40007ffe1ff */
[----:B------:R-:W-:Y:S02]  /*1350*/  SHF.R.U32.HI R34, RZ, 0x10, R10 ;  /* 0x00000010ff227819 */ /* 0x000fe4000001160a */
[----:B------:R-:W-:Y:S02]  /*1360*/  LEA.HI R8, R8, -R3, RZ, 0x8 ;  /* 0x8000000308087211 */ /* 0x000fe400078f40ff */
[----:B------:R-:W1:Y:S01]  /*1370*/  I2F.F16 R41, R41 ;  /* 0x0000002900297306 */ /* 0x000e620000200c00 */
[----:B------:R-:W-:Y:S02]  /*1380*/  LOP3.LUT R34, R34, 0xff, RZ, 0xc0, !PT ;  /* 0x000000ff22227812 */ /* 0x000fe400078ec0ff */
[----:B------:R-:W-:Y:S02]  /*1390*/  SHF.R.U32.HI R39, RZ, 0x10, R11 ;  /* 0x00000010ff277819 */ /* 0x000fe4000001160b */
[----:B------:R-:W-:-:S03]  /*13a0*/  IADD3 R43, PT, PT, -R23, R34, RZ ;  /* 0x00000022172b7210 */ /* 0x000fc60007ffe1ff */
[----:B------:R-:W4:Y:S01]  /*13b0*/  I2F.F16 R8, R8 ;  /* 0x0000000800087306 */ /* 0x000f220000200c00 */
[----:B------:R-:W-:Y:S01]  /*13c0*/  LOP3.LUT R39, R39, 0xff, RZ, 0xc0, !PT ;  /* 0x000000ff27277812 */ /* 0x000fe200078ec0ff */
[----:B0-----:R-:W-:Y:S01]  /*13d0*/  HADD2.F32 R45, -RZ, R26.H0_H0 ;  /* 0x2000001aff2d7230 */ /* 0x001fe20000004100 */
[----:B------:R-:W-:Y:S02]  /*13e0*/  LEA.HI R26, R9, -R24, RZ, 0x8 ;  /* 0x80000018091a7211 */ /* 0x000fe400078f40ff */
[----:B------:R-:W-:Y:S01]  /*13f0*/  LEA.HI R10, R10, -R23, RZ, 0x8 ;  /* 0x800000170a0a7211 */ /* 0x000fe200078f40ff */
[----:B------:R-:W-:Y:S02]  /*1400*/  IMAD.IADD R34, R39, 0x1, -R0 ;  /* 0x0000000127227824 */ /* 0x000fe400078e0a00 */
[----:B------:R-:W0:Y:S01]  /*1410*/  I2F.F16 R43, R43 ;  /* 0x0000002b002b7306 */ /* 0x000e220000200c00 */
[----:B------:R-:W-:Y:S02]  /*1420*/  HADD2.F32 R39, -RZ, R27.H0_H0 ;  /* 0x2000001bff277230 */ /* 0x000fe40000004100 */
[----:B-1----:R-:W-:Y:S01]  /*1430*/  HADD2.F32 R41, -RZ, R41.H0_H0 ;  /* 0x20000029ff297230 */ /* 0x002fe20000004100 */
[----:B------:R-:W-:-:S04]  /*1440*/  LEA.HI R11, R11, -R0, RZ, 0x8 ;  /* 0x800000000b0b7211 */ /* 0x000fc800078f40ff */
[----:B------:R-:W1:Y:S01]  /*1450*/  I2F.F16 R26, R26 ;  /* 0x0000001a001a7306 */ /* 0x000e620000200c00 */
[----:B------:R-:W-:Y:S01]  /*1460*/  FFMA.FTZ R38, R39, R41, R38 ;  /* 0x0000002927267223 */ /* 0x000fe20000010026 */
[----:B----4-:R-:W-:Y:S02]  /*1470*/  HADD2.F32 R41, -RZ, R8.H0_H0 ;  /* 0x20000008ff297230 */ /* 0x010fe40000004100 */
[----:B------:R-:W4:Y:S04]  /*1480*/  LDS.64 R8, [UR4+0x10] ;  /* 0x00001004ff087984 */ /* 0x000f280008000a00 */
[----:B------:R-:W1:Y:S01]  /*1490*/  I2F.F16 R34, R34 ;  /* 0x0000002200227306 */ /* 0x000e620000200c00 */
[----:B------:R-:W-:-:S07]  /*14a0*/  FFMA.FTZ R42, R45, R39, R40 ;  /* 0x000000272d2a7223 */ /* 0x000fce0000010028 */
[----:B------:R-:W1:Y:S01]  /*14b0*/  I2F.F16 R10, R10 ;  /* 0x0000000a000a7306 */ /* 0x000e620000200c00 */
[----:B0-----:R-:W-:-:S07]  /*14c0*/  HADD2.F32 R40, -RZ, R43.H0_H0 ;  /* 0x2000002bff287230 */ /* 0x001fce0000004100 */
[----:B------:R-:W0:Y:S01]  /*14d0*/  I2F.F16 R11, R11 ;  /* 0x0000000b000b7306 */ /* 0x000e220000200c00 */
[----:B------:R-:W-:Y:S02]  /*14e0*/  HADD2.F32 R27, -RZ, R27.H1_H1 ;  /* 0x3000001bff1b7230 */ /* 0x000fe40000004100 */
[----:B------:R-:W-:Y:S01]  /*14f0*/  FFMA.FTZ R40, R39, R40, R29 ;  /* 0x0000002827287223 */ /* 0x000fe2000001001d */
[----:B---3--:R-:W-:Y:S01]  /*1500*/  LOP3.LUT R29, R13, 0xff, RZ, 0xc0, !PT ;  /* 0x000000ff0d1d7812 */ /* 0x008fe200078ec0ff */
[----:B-1----:R-:W-:Y:S02]  /*1510*/  HADD2.F32 R26, -RZ, R26.H0_H0 ;  /* 0x2000001aff1a7230 */ /* 0x002fe40000004100 */
[----:B------:R-:W-:Y:S01]  /*1520*/  HADD2.F32 R34, -RZ, R34.H0_H0 ;  /* 0x20000022ff227230 */ /* 0x000fe20000004100 */
[----:B------:R-:W-:Y:S01]  /*1530*/  LOP3.LUT R44, R12, 0xff, RZ, 0xc0, !PT ;  /* 0x000000ff0c2c7812 */ /* 0x000fe200078ec0ff */
[----:B------:R-:W-:Y:S02]  /*1540*/  HADD2.F32 R10, -RZ, R10.H0_H0 ;  /* 0x2000000aff0a7230 */ /* 0x000fe40000004100 */
[----:B------:R-:W-:Y:S01]  /*1550*/  FFMA.FTZ R41, R41, R27, R42 ;  /* 0x0000001b29297223 */ /* 0x000fe2000001002a */
[----:B------:R-:W-:Y:S01]  /*1560*/  IADD3 R42, PT, PT, -R24, R29, RZ ;  /* 0x0000001d182a7210 */ /* 0x000fe20007ffe1ff */
[----:B------:R-:W-:Y:S01]  /*1570*/  FFMA.FTZ R29, R27, R26, R38 ;  /* 0x0000001a1b1d7223 */ /* 0x000fe20000010026 */
[----:B------:R-:W-:Y:S01]  /*1580*/  FFMA.FTZ R34, R39, R34, R28 ;  /* 0x0000002227227223 */ /* 0x000fe2000001001c */
[----:B------:R-:W-:Y:S01]  /*1590*/  LOP3.LUT R26, R14, 0xff, RZ, 0xc0, !PT ;  /* 0x000000ff0e1a7812 */ /* 0x000fe200078ec0ff */
[----:B------:R-:W-:Y:S01]  /*15a0*/  FFMA.FTZ R38, R27, R10, R40 ;  /* 0x0000000a1b267223 */ /* 0x000fe20000010028 */
[----:B0-----:R-:W-:Y:S01]  /*15b0*/  HADD2.F32 R11, -RZ, R11.H0_H0 ;  /* 0x2000000bff0b7230 */ /* 0x001fe20000004100 */
[----:B------:R-:W-:-:S02]  /*15c0*/  IADD3 R28, PT, PT, -R3, R44, RZ ;  /* 0x0000002c031c7210 */ /* 0x000fc40007ffe1ff */
[----:B------:R-:W-:Y:S02]  /*15d0*/  LOP3.LUT R43, R15, 0xff, RZ, 0xc0, !PT ;  /* 0x000000ff0f2b7812 */ /* 0x000fe400078ec0ff */
[----:B------:R-:W-:Y:S01]  /*15e0*/  SHF.R.U32.HI R10, RZ, 0x8, R12 ;  /* 0x00000008ff0a7819 */ /* 0x000fe2000001160c */
[----:B------:R-:W-:Y:S01]  /*15f0*/  FFMA.FTZ R39, R27, R11, R34 ;  /* 0x0000000b1b277223 */ /* 0x000fe20000010022 */
[----:B------:R-:W-:Y:S01]  /*1600*/  IADD3 R40, PT, PT, -R23, R26, RZ ;  /* 0x0000001a17287210 */ /* 0x000fe20007ffe1ff */
[----:B------:R-:W-:Y:S01]  /*1610*/  IMAD.IADD R34, R43, 0x1, -R0 ;  /* 0x000000012b227824 */ /* 0x000fe200078e0a00 */
[----:B------:R-:W-:Y:S01]  /*1620*/  LOP3.LUT R10, R10, 0xff, RZ, 0xc0, !PT ;  /* 0x000000ff0a0a7812 */ /* 0x000fe200078ec0ff */
[----:B------:R-:W0:Y:S03]  /*1630*/  I2F.F16 R28, R28 ;  /* 0x0000001c001c7306 */ /* 0x000e260000200c00 */
[----:B------:R-:W-:-:S05]  /*1640*/  IADD3 R26, PT, PT, -R3, R10, RZ ;  /* 0x0000000a031a7210 */ /* 0x000fca0007ffe1ff */
[----:B------:R-:W1:Y:S08]  /*1650*/  I2F.F16 R42, R42 ;  /* 0x0000002a002a7306 */ /* 0x000e700000200c00 */
[----:B------:R-:W3:Y:S08]  /*1660*/  I2F.F16 R40, R40 ;  /* 0x0000002800287306 */ /* 0x000ef00000200c00 */
[----:B------:R-:W3:Y:S01]  /*1670*/  I2F.F16 R43, R34 ;  /* 0x00000022002b7306 */ /* 0x000ee20000200c00 */
[----:B0-----:R-:W-:-:S07]  /*1680*/  HADD2.F32 R11, -RZ, R28.H0_H0 ;  /* 0x2000001cff0b7230 */ /* 0x001fce0000004100 */
[----:B------:R-:W0:Y:S01]  /*1690*/  I2F.F16 R26, R26 ;  /* 0x0000001a001a7306 */ /* 0x000e220000200c00 */
[--C-:B----4-:R-:W-:Y:S02]  /*16a0*/  HADD2.F32 R10, -RZ, R8.reuse.H0_H0 ;  /* 0x20000008ff0a7230 */ /* 0x110fe40000004100 */
[----:B------:R-:W-:Y:S01]  /*16b0*/  HADD2.F32 R28, -RZ, R8.H1_H1 ;  /* 0x30000008ff1c7230 */ /* 0x000fe20000004100 */
[----:B------:R-:W-:Y:S01]  /*16c0*/  SHF.R.U32.HI R8, RZ, 0x8, R13 ;  /* 0x00000008ff087819 */ /* 0x000fe2000001160d */
[----:B-1----:R-:W-:Y:S02]  /*16d0*/  HADD2.F32 R42, -RZ, R42.H0_H0 ;  /* 0x2000002aff2a7230 */ /* 0x002fe40000004100 */
[----:B---3--:R-:W-:Y:S02]  /*16e0*/  HADD2.F32 R27, -RZ, R40.H0_H0 ;  /* 0x20000028ff1b7230 */ /* 0x008fe40000004100 */
[----:B------:R-:W-:Y:S01]  /*16f0*/  HADD2.F32 R43, -RZ, R43.H0_H0 ;  /* 0x2000002bff2b7230 */ /* 0x000fe20000004100 */
[----:B------:R-:W-:Y:S01]  /*1700*/  LOP3.LUT R8, R8, 0xff, RZ, 0xc0, !PT ;  /* 0x000000ff08087812 */ /* 0x000fe200078ec0ff */
[----:B------:R-:W-:Y:S01]  /*1710*/  FFMA.FTZ R45, R11, R10, RZ ;  /* 0x0000000a0b2d7223 */ /* 0x000fe200000100ff */
[C---:B------:R-:W-:Y:S01]  /*1720*/  FFMA.FTZ R11, R10.reuse, R42, RZ ;  /* 0x0000002a0a0b7223 */ /* 0x040fe200000100ff */
[C---:B------:R-:W-:Y:S01]  /*1730*/  FFMA.FTZ R27, R10.reuse, R27, RZ ;  /* 0x0000001b0a1b7223 */ /* 0x040fe200000100ff */
[----:B------:R-:W-:Y:S01]  /*1740*/  FFMA.FTZ R43, R10, R43, RZ ;  /* 0x0000002b0a2b7223 */ /* 0x000fe200000100ff */
[----:B0-----:R-:W-:Y:S01]  /*1750*/  HADD2.F32 R10, -RZ, R26.H0_H0 ;  /* 0x2000001aff0a7230 */ /* 0x001fe20000004100 */
[----:B------:R-:W-:-:S02]  /*1760*/  IADD3 R40, PT, PT, -R24, R8, RZ ;  /* 0x0000000818287210 */ /* 0x000fc40007ffe1ff */
[----:B------:R-:W-:Y:S02]  /*1770*/  SHF.R.U32.HI R8, RZ, 0x8, R15 ;  /* 0x00000008ff087819 */ /* 0x000fe4000001160f */
[----:B------:R-:W-:Y:S01]  /*1780*/  FFMA.FTZ R10, R10, R28, R45 ;  /* 0x0000001c0a0a7223 */ /* 0x000fe2000001002d */
[----:B------:R-:W-:Y:S02]  /*1790*/  SHF.R.U32.HI R26, RZ, 0x8, R14 ;  /* 0x00000008ff1a7819 */ /* 0x000fe4000001160e */
[----:B------:R-:W-:Y:S02]  /*17a0*/  LOP3.LUT R45, R8, 0xff, RZ, 0xc0, !PT ;  /* 0x000000ff082d7812 */ /* 0x000fe400078ec0ff */
[----:B------:R-:W-:Y:S02]  /*17b0*/  LOP3.LUT R26, R26, 0xff, RZ, 0xc0, !PT ;  /* 0x000000ff1a1a7812 */ /* 0x000fe400078ec0ff */
[----:B------:R-:W-:Y:S01]  /*17c0*/  SHF.R.U32.HI R8, RZ, 0x10, R12 ;  /* 0x00000010ff087819 */ /* 0x000fe2000001160c */
[----:B------:R-:W-:Y:S01]  /*17d0*/  IMAD.IADD R45, R45, 0x1, -R0 ;  /* 0x000000012d2d7824 */ /* 0x000fe200078e0a00 */
[----:B------:R-:W-:-:S02]  /*17e0*/  IADD3 R42, PT, PT, -R23, R26, RZ ;  /* 0x0000001a172a7210 */ /* 0x000fc40007ffe1ff */
[----:B------:R-:W-:Y:S01]  /*17f0*/  LOP3.LUT R8, R8, 0xff, RZ, 0xc0, !PT ;  /* 0x000000ff08087812 */ /* 0x000fe200078ec0ff */
[----:B------:R-:W0:Y:S03]  /*1800*/  I2F.F16 R26, R45 ;  /* 0x0000002d001a7306 */ /* 0x000e260000200c00 */
[----:B------:R-:W-:-:S05]  /*1810*/  IADD3 R8, PT, PT, -R3, R8, RZ ;  /* 0x0000000803087210 */ /* 0x000fca0007ffe1ff */
[----:B------:R-:W1:Y:S08]  /*1820*/  I2F.F16 R34, R42 ;  /* 0x0000002a00227306 */ /* 0x000e700000200c00 */
[----:B------:R-:W3:Y:S01]  /*1830*/  I2F.F16 R8, R8 ;  /* 0x0000000800087306 */ /* 0x000ee20000200c00 */
[----:B0-----:R-:W-:-:S07]  /*1840*/  HADD2.F32 R26, -RZ, R26.H0_H0 ;  /* 0x2000001aff1a7230 */ /* 0x001fce0000004100 */
[----:B------:R-:W0:Y:S01]  /*1850*/  I2F.F16 R40, R40 ;  /* 0x0000002800287306 */ /* 0x000e220000200c00 */
[----:B-1----:R-:W-:Y:S02]  /*1860*/  HADD2.F32 R34, -RZ, R34.H0_H0 ;  /* 0x20000022ff227230 */ /* 0x002fe40000004100 */
[C---:B------:R-:W-:Y:S01]  /*1870*/  FFMA.FTZ R43, R28.reuse, R26, R43 ;  /* 0x0000001a1c2b7223 */ /* 0x040fe2000001002b */
[----:B------:R-:W-:Y:S02]  /*1880*/  SHF.R.U32.HI R26, RZ, 0x10, R13 ;  /* 0x00000010ff1a7819 */ /* 0x000fe4000001160d */
[----:B------:R-:W-:Y:S01]  /*1890*/  FFMA.FTZ R27, R28, R34, R27 ;  /* 0x000000221c1b7223 */ /* 0x000fe2000001001b */
[----:B---3--:R-:W-:Y:S01]  /*18a0*/  HADD2.F32 R34, -RZ, R8.H0_H0 ;  /* 0x20000008ff227230 */ /* 0x008fe20000004100 */
[----:B------:R-:W-:Y:S02]  /*18b0*/  LOP3.LUT R45, R26, 0xff, RZ, 0xc0, !PT ;  /* 0x000000ff1a2d7812 */ /* 0x000fe400078ec0ff */
[----:B------:R-:W-:-:S02]  /*18c0*/  SHF.R.U32.HI R8, RZ, 0x10, R14 ;  /* 0x00000010ff087819 */ /* 0x000fc4000001160e */
[----:B------:R-:W-:Y:S01]  /*18d0*/  IADD3 R26, PT, PT, -R24, R45, RZ ;  /* 0x0000002d181a7210 */ /* 0x000fe20007ffe1ff */
[----:B0-----:R-:W-:Y:S01]  /*18e0*/  HADD2.F32 R40, -RZ, R40.H0_H0 ;  /* 0x20000028ff287230 */ /* 0x001fe20000004100 */
[----:B------:R-:W-:-:S04]  /*18f0*/  LOP3.LUT R8, R8, 0xff, RZ, 0xc0, !PT ;  /* 0x000000ff08087812 */ /* 0x000fc800078ec0ff */
[----:B------:R-:W0:Y:S01]  /*1900*/  I2F.F16 R26, R26 ;  /* 0x0000001a001a7306 */ /* 0x000e220000200c00 */
[----:B------:R-:W-:Y:S01]  /*1910*/  FFMA.FTZ R11, R28, R40, R11 ;  /* 0x000000281c0b7223 */ /* 0x000fe2000001000b */
[----:B------:R-:W-:Y:S02]  /*1920*/  IADD3 R40, PT, PT, -R23, R8, RZ ;  /* 0x0000000817287210 */ /* 0x000fe40007ffe1ff */
[----:B------:R-:W-:-:S04]  /*1930*/  SHF.R.U32.HI R8, RZ, 0x10, R15 ;  /* 0x00000010ff087819 */ /* 0x000fc8000001160f */
[----:B------:R-:W-:Y:S01]  /*1940*/  LOP3.LUT R45, R8, 0xff, RZ, 0xc0, !PT ;  /* 0x000000ff082d7812 */ /* 0x000fe200078ec0ff */
[----:B------:R-:W-:-:S03]  /*1950*/  HADD2.F32 R28, -RZ, R9.H0_H0 ;  /* 0x20000009ff1c7230 */ /* 0x000fc60000004100 */
[----:B------:R-:W-:Y:S01]  /*1960*/  IADD3 R45, PT, PT, -R0, R45, RZ ;  /* 0x0000002d002d7210 */ /* 0x000fe20007ffe1ff */
[----:B------:R-:W1:Y:S01]  /*1970*/  I2F.F16 R40, R40 ;  /* 0x0000002800287306 */ /* 0x000e620000200c00 */
[----:B------:R-:W-:Y:S01]  /*1980*/  FFMA.FTZ R10, R34, R28, R10 ;  /* 0x0000001c220a7223 */ /* 0x000fe2000001000a */
[----:B0-----:R-:W-:-:S06]  /*1990*/  HADD2.F32 R34, -RZ, R26.H0_H0 ;  /* 0x2000001aff227230 */ /* 0x001fcc0000004100 */
[----:B------:R-:W0:Y:S01]  /*19a0*/  I2F.F16 R8, R45 ;  /* 0x0000002d00087306 */ /* 0x000e220000200c00 */
[----:B------:R-:W-:Y:S01]  /*19b0*/  FFMA.FTZ R34, R28, R34, R11 ;  /* 0x000000221c227223 */ /* 0x000fe2000001000b */
[----:B------:R-:W-:Y:S01]  /*19c0*/  LEA.HI R11, R12, -R3, RZ, 0x8 ;  /* 0x800000030c0b7211 */ /* 0x000fe200078f40ff */
[----:B-1----:R-:W-:-:S05]  /*19d0*/  HADD2.F32 R42, -RZ, R40.H0_H0 ;  /* 0x20000028ff2a7230 */ /* 0x002fca0000004100 */
[----:B------:R-:W1:Y:S01]  /*19e0*/  I2F.F16 R11, R11 ;  /* 0x0000000b000b7306 */ /* 0x000e620000200c00 */
[----:B------:R-:W-:Y:S01]  /*19f0*/  LEA.HI R40, R14, -R23, RZ, 0x8 ;  /* 0x800000170e287211 */ /* 0x000fe200078f40ff */
[----:B0-----:R-:W-:Y:S02]  /*1a00*/  HADD2.F32 R8, -RZ, R8.H0_H0 ;  /* 0x20000008ff087230 */ /* 0x001fe40000004100 */
[----:B------:R-:W-:Y:S01]  /*1a10*/  FFMA.FTZ R12, R28, R42, R27 ;  /* 0x0000002a1c0c7223 */ /* 0x000fe2000001001b */
[----:B--2---:R-:W-:-:S03]  /*1a20*/  LOP3.LUT R14, R16, 0xff, RZ, 0xc0, !PT ;  /* 0x000000ff100e7812 */ /* 0x004fc600078ec0ff */
[----:B------:R-:W0:Y:S01]  /*1a30*/  I2F.F16 R40, R40 ;  /* 0x0000002800287306 */ /* 0x000e220000200c00 */
[----:B------:R-:W2:Y:S01]  /*1a40*/  LDS.64 R26, [UR4+0x18] ;  /* 0x00001804ff1a7984 */ /* 0x000ea20008000a00 */
[----:B------:R-:W-:Y:S01]  /*1a50*/  FFMA.FTZ R8, R28, R8, R43 ;  /* 0x000000081c087223 */ /* 0x000fe2000001002b */
[----:B------:R-:W-:Y:S01]  /*1a60*/  LEA.HI R28, R13, -R24, RZ, 0x8 ;  /* 0x800000180d1c7211 */ /* 0x000fe200078f40ff */
[----:B------:R-:W-:-:S04]  /*1a70*/  HADD2.F32 R13, -RZ, R9.H1_H1 ;  /* 0x30000009ff0d7230 */ /* 0x000fc80000004100 */
[----:B------:R-:W3:Y:S01]  /*1a80*/  I2F.F16 R9, R28 ;  /* 0x0000001c00097306 */ /* 0x000ee20000200c00 */
[----:B-1----:R-:W-:Y:S02]  /*1a90*/  HADD2.F32 R43, -RZ, R11.H0_H0 ;  /* 0x2000000bff2b7230 */ /* 0x002fe40000004100 */
[----:B------:R-:W-:Y:S01]  /*1aa0*/  IMAD.IADD R11, R14, 0x1, -R3 ;  /* 0x000000010e0b7824 */ /* 0x000fe200078e0a03 */
[----:B------:R-:W-:Y:S01]  /*1ab0*/  LEA.HI R14, R15, -R0, RZ, 0x8 ;  /* 0x800000000f0e7211 */ /* 0x000fe200078f40ff */
[----:B0-----:R-:W-:-:S04]  /*1ac0*/  HADD2.F32 R15, -RZ, R40.H0_H0 ;  /* 0x20000028ff0f7230 */ /* 0x001fc80000004100 */
[----:B------:R-:W0:Y:S01]  /*1ad0*/  I2F.F16 R11, R11 ;  /* 0x0000000b000b7306 */ /* 0x000e220000200c00 */
[----:B---3--:R-:W-:-:S07]  /*1ae0*/  HADD2.F32 R9, -RZ, R9.H0_H0 ;  /* 0x20000009ff097230 */ /* 0x008fce0000004100 */
[----:B------:R-:W1:Y:S01]  /*1af0*/  I2F.F16 R14, R14 ;  /* 0x0000000e000e7306 */ /* 0x000e620000200c00 */
[C---:B------:R-:W-:Y:S01]  /*1b00*/  FFMA.FTZ R28, R13.reuse, R9, R34 ;  /* 0x000000090d1c7223 */ /* 0x040fe20000010022 */
[----:B------:R-:W-:Y:S01]  /*1b10*/  FFMA.FTZ R34, R13, R15, R12 ;  /* 0x0000000f0d227223 */ /* 0x000fe2000001000c */
[----:B------:R-:W-:Y:S01]  /*1b20*/  LOP3.LUT R15, R17, 0xff, RZ, 0xc0, !PT ;  /* 0x000000ff110f7812 */ /* 0x000fe200078ec0ff */
[----:B------:R-:W-:Y:S01]  /*1b30*/  FFMA.FTZ R10, R43, R13, R10 ;  /* 0x0000000d2b0a7223 */ /* 0x000fe2000001000a */
[----:B------:R-:W-:Y:S02]  /*1b40*/  LOP3.LUT R12, R18, 0xff, RZ, 0xc0, !PT ;  /* 0x000000ff120c7812 */ /* 0x000fe400078ec0ff */
[----:B------:R-:W-:Y:S01]  /*1b50*/  IADD3 R40, PT, PT, -R24, R15, RZ ;  /* 0x0000000f18287210 */ /* 0x000fe20007ffe1ff */
[----:B0-----:R-:W-:Y:S02]  /*1b60*/  HADD2.F32 R43, -RZ, R11.H0_H0 ;  /* 0x2000000bff2b7230 */ /* 0x001fe40000004100 */
[----:B------:R-:W-:Y:S01]  /*1b70*/  IMAD.WIDE R36, R2, 0x4, R36 ;  /* 0x0000000402247825 */ /* 0x000fe200078e0224 */
[----:B------:R-:W0:Y:S03]  /*1b80*/  I2F.F16 R11, R40 ;  /* 0x00000028000b7306 */ /* 0x000e260000200c00 */
[----:B-1----:R-:W-:Y:S01]  /*1b90*/  HADD2.F32 R15, -RZ, R14.H0_H0 ;  /* 0x2000000eff0f7230 */ /* 0x002fe20000004100 */
[----:B------:R-:W-:-:S04]  /*1ba0*/  IADD3 R44, PT, PT, -R23, R12, RZ ;  /* 0x0000000c172c7210 */ /* 0x000fc80007ffe1ff */
[----:B------:R-:W-:Y:S02]  /*1bb0*/  FFMA.FTZ R8, R13, R15, R8 ;  /* 0x0000000f0d087223 */ /* 0x000fe40000010008 */
[----:B------:R1:W3:Y:S01]  /*1bc0*/  LDG.E.128.CONSTANT R12, desc[UR6][R36.64] ;  /* 0x00000006240c7981 */ /* 0x0002e2000c1e9d00 */
[----:B------:R-:W4:Y:S01]  /*1bd0*/  I2F.F16 R44, R44 ;  /* 0x0000002c002c7306 */ /* 0x000f220000200c00 */
[----:B--2---:R-:W-:Y:S02]  /*1be0*/  HADD2.F32 R9, -RZ, R26.H0_H0 ;  /* 0x2000001aff097230 */ /* 0x004fe40000004100 */
[----:B0-----:R-:W-:-:S03]  /*1bf0*/  HADD2.F32 R11, -RZ, R11.H0_H0 ;  /* 0x2000000bff0b7230 */ /* 0x001fc60000004100 */
[----:B------:R-:W-:Y:S02]  /*1c00*/  FFMA.FTZ R10, R43, R9, R10 ;  /* 0x000000092b0a7223 */ /* 0x000fe4000001000a */
[----:B------:R-:W-:Y:S01]  /*1c10*/  FFMA.FTZ R28, R9, R11, R28 ;  /* 0x0000000b091c7223 */ /* 0x000fe2000001001c */
[----:B------:R-:W-:Y:S02]  /*1c20*/  SHF.R.U32.HI R11, RZ, 0x8, R16 ;  /* 0x00000008ff0b7819 */ /* 0x000fe40000011610 */
[----:B------:R-:W-:Y:S01]  /*1c30*/  SHF.R.U32.HI R42, RZ, 0x8, R17 ;  /* 0x00000008ff2a7819 */ /* 0x000fe20000011611 */
[----:B----4-:R-:W-:Y:S01]  /*1c40*/  HADD2.F32 R43, -RZ, R44.H0_H0 ;  /* 0x2000002cff2b7230 */ /* 0x010fe20000004100 */
[----:B------:R-:W-:-:S04]  /*1c50*/  LOP3.LUT R40, R11, 0xff, RZ, 0xc0, !PT ;  /* 0x000000ff0b287812 */ /* 0x000fc800078ec0ff */
[----:B------:R-:W-:Y:S01]  /*1c60*/  FFMA.FTZ R34, R9, R43, R34 ;  /* 0x0000002b09227223 */ /* 0x000fe20000010022 */
[----:B------:R-:W-:Y:S02]  /*1c70*/  IADD3 R11, PT, PT, -R3, R40, RZ ;  /* 0x00000028030b7210 */ /* 0x000fe40007ffe1ff */
[----:B------:R-:W-:-:S04]  /*1c80*/  LOP3.LUT R43, R42, 0xff, RZ, 0xc0, !PT ;  /* 0x000000ff2a2b7812 */ /* 0x000fc800078ec0ff */
[----:B------:R-:W-:Y:S01]  /*1c90*/  IADD3 R40, PT, PT, -R24, R43, RZ ;  /* 0x0000002b18287210 */ /* 0x000fe20007ffe1ff */
[----:B------:R-:W0:Y:S08]  /*1ca0*/  I2F.F16 R11, R11 ;  /* 0x0000000b000b7306 */ /* 0x000e300000200c00 */
[----:B------:R-:W2:Y:S01]  /*1cb0*/  I2F.F16 R40, R40 ;  /* 0x0000002800287306 */ /* 0x000ea20000200c00 */
[----:B------:R-:W-:-:S02]  /*1cc0*/  HADD2.F32 R43, -RZ, R26.H1_H1 ;  /* 0x3000001aff2b7230 */ /* 0x000fc40000004100 */
[----:B0-----:R-:W-:-:S05]  /*1cd0*/  HADD2.F32 R45, -RZ, R11.H0_H0 ;  /* 0x2000000bff2d7230 */ /* 0x001fca0000004100 */
[----:B------:R-:W-:Y:S01]  /*1ce0*/  FFMA.FTZ R26, R45, R43, R10 ;  /* 0x0000002b2d1a7223 */ /* 0x000fe2000001000a */
[----:B------:R-:W-:Y:S01]  /*1cf0*/  SHF.R.U32.HI R10, RZ, 0x8, R18 ;  /* 0x00000008ff0a7819 */ /* 0x000fe20000011612 */
[----:B--2---:R-:W-:-:S05]  /*1d00*/  HADD2.F32 R42, -RZ, R40.H0_H0 ;  /* 0x20000028ff2a7230 */ /* 0x004fca0000004100 */
[----:B------:R-:W-:Y:S01]  /*1d10*/  FFMA.FTZ R45, R43, R42, R28 ;  /* 0x0000002a2b2d7223 */ /* 0x000fe2000001001c */
[----:B------:R-:W-:Y:S02]  /*1d20*/  LOP3.LUT R28, R10, 0xff, RZ, 0xc0, !PT ;  /* 0x000000ff0a1c7812 */ /* 0x000fe400078ec0ff */
[----:B------:R-:W-:-:S04]  /*1d30*/  SHF.R.U32.HI R10, RZ, 0x10, R16 ;  /* 0x00000010ff0a7819 */ /* 0x000fc80000011610 */
[----:B------:R-:W-:Y:S01]  /*1d40*/  LOP3.LUT R10, R10, 0xff, RZ, 0xc0, !PT ;  /* 0x000000ff0a0a7812 */ /* 0x000fe200078ec0ff */
[----:B------:R-:W-:-:S03]  /*1d50*/  IMAD.IADD R42, R28, 0x1, -R23 ;  /* 0x000000011c2a7824 */ /* 0x000fc600078e0a17 */
[----:B------:R-:W-:-:S03]  /*1d60*/  IADD3 R40, PT, PT, -R3, R10, RZ ;  /* 0x0000000a03287210 */ /* 0x000fc60007ffe1ff */
[----:B------:R-:W0:Y:S08]  /*1d70*/  I2F.F16 R42, R42 ;  /* 0x0000002a002a7306 */ /* 0x000e300000200c00 */
[----:B------:R-:W2:Y:S01]  /*1d80*/  I2F.F16 R40, R40 ;  /* 0x0000002800287306 */ /* 0x000ea20000200c00 */
[----:B------:R-:W-:Y:S02]  /*1d90*/  HADD2.F32 R10, -RZ, R27.H0_H0 ;  /* 0x2000001bff0a7230 */ /* 0x000fe40000004100 */
[----:B0-----:R-:W-:-:S02]  /*1da0*/  HADD2.F32 R11, -RZ, R42.H0_H0 ;  /* 0x2000002aff0b7230 */ /* 0x001fc40000004100 */
[----:B--2---:R-:W-:-:S03]  /*1db0*/  HADD2.F32 R28, -RZ, R40.H0_H0 ;  /* 0x20000028ff1c7230 */ /* 0x004fc60000004100 */
[----:B------:R-:W-:Y:S01]  /*1dc0*/  FFMA.FTZ R11, R43, R11, R34 ;  /* 0x0000000b2b0b7223 */ /* 0x000fe20000010022 */
[----:B------:R-:W-:Y:S01]  /*1dd0*/  LOP3.LUT R34, R19, 0xff, RZ, 0xc0, !PT ;  /* 0x000000ff13227812 */ /* 0x000fe200078ec0ff */
[----:B------:R-:W-:Y:S01]  /*1de0*/  FFMA.FTZ R28, R28, R10, R26 ;  /* 0x0000000a1c1c7223 */ /* 0x000fe2000001001a */
[----:B------:R-:W-:Y:S02]  /*1df0*/  SHF.R.U32.HI R26, RZ, 0x10, R17 ;  /* 0x00000010ff1a7819 */ /* 0x000fe40000011611 */
[----:B------:R-:W-:Y:S02]  /*1e00*/  IADD3 R44, PT, PT, -R0, R34, RZ ;  /* 0x00000022002c7210 */ /* 0x000fe40007ffe1ff */
[----:B------:R-:W-:Y:S02]  /*1e10*/  LOP3.LUT R34, R26, 0xff, RZ, 0xc0, !PT ;  /* 0x000000ff1a227812 */ /* 0x000fe400078ec0ff */
[----:B------:R-:W0:Y:S02]  /*1e20*/  I2F.F16 R26, R44 ;  /* 0x0000002c001a7306 */ /* 0x000e240000200c00 */
[----:B------:R-:W-:-:S06]  /*1e30*/  IADD3 R34, PT, PT, -R24, R34, RZ ;  /* 0x0000002218227210 */ /* 0x000fcc0007ffe1ff */
[----:B------:R-:W2:Y:S01]  /*1e40*/  I2F.F16 R34, R34 ;  /* 0x0000002200227306 */ /* 0x000ea20000200c00 */
[----:B0-----:R-:W-:Y:S01]  /*1e50*/  HADD2.F32 R26, -RZ, R26.H0_H0 ;  /* 0x2000001aff1a7230 */ /* 0x001fe20000004100 */
[----:B------:R-:W-:-:S04]  /*1e60*/  SHF.R.U32.HI R42, RZ, 0x8, R19 ;  /* 0x00000008ff2a7819 */ /* 0x000fc80000011613 */
[----:B------:R-:W-:Y:S01]  /*1e70*/  FFMA.FTZ R8, R9, R26, R8 ;  /* 0x0000001a09087223 */ /* 0x000fe20000010008 */
[----:B--2---:R-:W-:Y:S01]  /*1e80*/  HADD2.F32 R26, -RZ, R34.H0_H0 ;  /* 0x20000022ff1a7230 */ /* 0x004fe20000004100 */
[----:B------:R-:W-:-:S04]  /*1e90*/  SHF.R.U32.HI R9, RZ, 0x10, R18 ;  /* 0x00000010ff097819 */ /* 0x000fc80000011612 */
[----:B------:R-:W-:Y:S01]  /*1ea0*/  FFMA.FTZ R26, R10, R26, R45 ;  /* 0x0000001a0a1a7223 */ /* 0x000fe2000001002d */
[----:B------:R-:W-:Y:S02]  /*1eb0*/  LOP3.LUT R45, R42, 0xff, RZ, 0xc0, !PT ;  /* 0x000000ff2a2d7812 */ /* 0x000fe400078ec0ff */
[----:B------:R-:W-:Y:S02]  /*1ec0*/  SHF.R.U32.HI R34, RZ, 0x10, R19 ;  /* 0x00000010ff227819 */ /* 0x000fe40000011613 */
[----:B------:R-:W-:Y:S01]  /*1ed0*/  LOP3.LUT R40, R9, 0xff, RZ, 0xc0, !PT ;  /* 0x000000ff09287812 */ /* 0x000fe200078ec0ff */
[----:B------:R-:W-:Y:S01]  /*1ee0*/  IMAD.IADD R42, R45, 0x1, -R0 ;  /* 0x000000012d2a7824 */ /* 0x000fe200078e0a00 */
[----:B------:R-:W-:Y:S02]  /*1ef0*/  LOP3.LUT R45, R34, 0xff, RZ, 0xc0, !PT ;  /* 0x000000ff222d7812 */ /* 0x000fe400078ec0ff */
[----:B------:R-:W-:Y:S01]  /*1f00*/  IADD3 R9, PT, PT, -R23, R40, RZ ;  /* 0x0000002817097210 */ /* 0x000fe20007ffe1ff */
[----:B------:R-:W0:Y:S01]  /*1f10*/  I2F.F16 R34, R42 ;  /* 0x0000002a00227306 */ /* 0x000e220000200c00 */
[----:B------:R-:W-:-:S07]  /*1f20*/  IADD3 R40, PT, PT, -R0, R45, RZ ;  /* 0x0000002d00287210 */ /* 0x000fce0007ffe1ff */
[----:B------:R-:W2:Y:S08]  /*1f30*/  I2F.F16 R9, R9 ;  /* 0x0000000900097306 */ /* 0x000eb00000200c00 */
[----:B------:R-:W4:Y:S01]  /*1f40*/  I2F.F16 R40, R40 ;  /* 0x0000002800287306 */ /* 0x000f220000200c00 */
[----:B0-----:R-:W-:Y:S02]  /*1f50*/  HADD2.F32 R34, -RZ, R34.H0_H0 ;  /* 0x20000022ff227230 */ /* 0x001fe40000004100 */
[----:B------:R-:W-:-:S04]  /*1f60*/  IMAD.WIDE R44, R2, 0x4, R36 ;  /* 0x00000004022c7825 */ /* 0x000fc800078e0224 */
[----:B------:R-:W-:Y:S01]  /*1f70*/  FFMA.FTZ R43, R43, R34, R8 ;  /* 0x000000222b2b7223 */ /* 0x000fe20000010008 */
[----:B--2---:R-:W-:Y:S02]  /*1f80*/  HADD2.F32 R34, -RZ, R9.H0_H0 ;  /* 0x20000009ff227230 */ /* 0x004fe40000004100 */
[----:B----4-:R-:W-:-:S03]  /*1f90*/  HADD2.F32 R8, -RZ, R40.H0_H0 ;  /* 0x20000028ff087230 */ /* 0x010fc60000004100 */
[C---:B------:R-:W-:Y:S02]  /*1fa0*/  FFMA.FTZ R34, R10.reuse, R34, R11 ;  /* 0x000000220a227223 */ /* 0x040fe4000001000b */
[----:B-1----:R-:W-:Y:S02]  /*1fb0*/  FFMA.FTZ R37, R10, R8, R43 ;  /* 0x000000080a257223 */ /* 0x002fe4000001002b */
[----:B------:R-:W2:Y:S01]  /*1fc0*/  LDG.E.128.CONSTANT R8, desc[UR6][R44.64] ;  /* 0x000000062c087981 */ /* 0x000ea2000c1e9d00 */
[----:B------:R-:W-:Y:S02]  /*1fd0*/  LEA.HI R16, R16, -R3, RZ, 0x8 ;  /* 0x8000000310107211 */ /* 0x000fe400078f40ff */
[----:B------:R-:W-:-:S04]  /*1fe0*/  LEA.HI R40, R17, -R24, RZ, 0x8 ;  /* 0x8000001811287211 */ /* 0x000fc800078f40ff */
[----:B------:R-:W0:Y:S01]  /*1ff0*/  I2F.F16 R16, R16 ;  /* 0x0000001000107306 */ /* 0x000e220000200c00 */
[----:B------:R-:W-:-:S07]  /*2000*/  LEA.HI R43, R19, -R0, RZ, 0x8 ;  /* 0x80000000132b7211 */ /* 0x000fce00078f40ff */
[----:B------:R-:W1:Y:S08]  /*2010*/  I2F.F16 R17, R40 ;  /* 0x0000002800117306 */ /* 0x000e700000200c00 */
[----:B------:R-:W4:Y:S01]  /*2020*/  I2F.F16 R36, R43 ;  /* 0x0000002b00247306 */ /* 0x000f220000200c00 */
[----:B------:R-:W-:Y:S01]  /*2030*/  HADD2.F32 R27, -RZ, R27.H1_H1 ;  /* 0x3000001bff1b7230 */ /* 0x000fe20000004100 */
[----:B------:R-:W-:Y:S01]  /*2040*/  LEA.HI R42, R18, -R23, RZ, 0x8 ;  /* 0x80000017122a7211 */ /* 0x000fe200078f40ff */
[----:B0-----:R-:W-:-:S02]  /*2050*/  HADD2.F32 R19, -RZ, R16.H0_H0 ;  /* 0x20000010ff137230 */ /* 0x001fc40000004100 */
[----:B-1----:R-:W-:-:S03]  /*2060*/  HADD2.F32 R16, -RZ, R17.H0_H0 ;  /* 0x20000011ff107230 */ /* 0x002fc60000004100 */
[----:B------:R-:W0:Y:S01]  /*2070*/  I2F.F16 R18, R42 ;  /* 0x0000002a00127306 */ /* 0x000e220000200c00 */
[----:B------:R-:W-:Y:S01]  /*2080*/  FFMA.FTZ R17, R19, R27, R28 ;  /* 0x0000001b13117223 */ /* 0x000fe2000001001c */
[--C-:B------:R-:W-:Y:S02]  /*2090*/  HADD2.F32 R28, -RZ, R33.reuse.H1_H1 ;  /* 0x30000021ff1c7230 */ /* 0x100fe40000004100 */
[----:B------:R-:W-:Y:S01]  /*20a0*/  FFMA.FTZ R19, R27, R16, R26 ;  /* 0x000000101b137223 */ /* 0x000fe2000001001a */
[----:B----4-:R-:W-:Y:S02]  /*20b0*/  HADD2.F32 R16, -RZ, R36.H0_H0 ;  /* 0x20000024ff107230 */ /* 0x010fe40000004100 */
[----:B------:R-:W-:-:S03]  /*20c0*/  HADD2.F32 R36, -RZ, R33.H0_H0 ;  /* 0x20000021ff247230 */ /* 0x000fc60000004100 */
[----:B------:R-:W-:Y:S01]  /*20d0*/  FFMA.FTZ R37, R27, R16, R37 ;  /* 0x000000101b257223 */ /* 0x000fe20000010025 */
[----:B------:R-:W-:Y:S01]  /*20e0*/  FMUL.FTZ R16, R28, R29 ;  /* 0x0000001d1c107220 */ /* 0x000fe20000410000 */
[----:B------:R-:W-:Y:S01]  /*20f0*/  FMUL.FTZ R41, R36, R41 ;  /* 0x0000002924297220 */ /* 0x000fe20000410000 */
[----:B0-----:R-:W-:-:S03]  /*2100*/  HADD2.F32 R18, -RZ, R18.H0_H0 ;  /* 0x20000012ff127230 */ /* 0x001fc60000004100 */
[----:B------:R-:W-:Y:S02]  /*2110*/  F2FP.F16.F32.PACK_AB R16, RZ, R16 ;  /* 0x00000010ff10723e */ /* 0x000fe400000000ff */
[----:B------:R-:W-:Y:S01]  /*2120*/  F2FP.F16.F32.PACK_AB R41, RZ, R41 ;  /* 0x00000029ff29723e */ /* 0x000fe200000000ff */
[----:B------:R-:W-:Y:S01]  /*2130*/  FMUL.FTZ R42, R36, R17 ;  /* 0x00000011242a7220 */ /* 0x000fe20000410000 */
[----:B------:R-:W-:Y:S02]  /*2140*/  FFMA.FTZ R18, R27, R18, R34 ;  /* 0x000000121b127223 */ /* 0x000fe40000010022 */
[----:B------:R-:W-:Y:S02]  /*2150*/  PRMT R26, R41, 0x5410, R16 ;  /* 0x00005410291a7816 */ /* 0x000fe40000000010 */
[----:B------:R-:W0:Y:S01]  /*2160*/  LDS.64 R16, [UR4+0x20] ;  /* 0x00002004ff107984 */ /* 0x000e220008000a00 */
[--C-:B------:R-:W-:Y:S02]  /*2170*/  HADD2.F32 R34, -RZ, R35.reuse.H1_H1 ;  /* 0x30000023ff227230 */ /* 0x100fe40000004100 */
[----:B------:R-:W-:-:S03]  /*2180*/  HADD2.F32 R29, -RZ, R35.H0_H0 ;  /* 0x20000023ff1d7230 */ /* 0x000fc60000004100 */
[----:B------:R-:W-:Y:S02]  /*2190*/  FMUL.FTZ R39, R34, R39 ;  /* 0x0000002722277220 */ /* 0x000fe40000410000 */
[----:B------:R-:W-:-:S03]  /*21a0*/  FMUL.FTZ R40, R29, R38 ;  /* 0x000000261d287220 */ /* 0x000fc60000410000 */
[----:B------:R-:W-:Y:S01]  /*21b0*/  F2FP.F16.F32.PACK_AB R41, RZ, R39 ;  /* 0x00000027ff29723e */ /* 0x000fe200000000ff */
[----:B------:R-:W-:Y:S02]  /*21c0*/  HFMA2 R39, R26, 1, 1, R31 ;  /* 0x3c003c001a277831 */ /* 0x000fe4000000001f */
[----:B------:R-:W-:Y:S01]  /*21d0*/  FMUL.FTZ R31, R28, R19 ;  /* 0x000000131c1f7220 */ /* 0x000fe20000410000 */
[----:B------:R-:W-:Y:S02]  /*21e0*/  F2FP.F16.F32.PACK_AB R40, RZ, R40 ;  /* 0x00000028ff28723e */ /* 0x000fe400000000ff */
[----:B------:R-:W-:Y:S02]  /*21f0*/  F2FP.F16.F32.PACK_AB R42, RZ, R42 ;  /* 0x0000002aff2a723e */ /* 0x000fe400000000ff */
[----:B------:R-:W-:Y:S02]  /*2200*/  F2FP.F16.F32.PACK_AB R31, RZ, R31 ;  /* 0x0000001fff1f723e */ /* 0x000fe400000000ff */
[----:B------:R-:W-:-:S02]  /*2210*/  PRMT R40, R40, 0x5410, R41 ;  /* 0x0000541028287816 */ /* 0x000fc40000000029 */
[----:B------:R-:W-:-:S03]  /*2220*/  PRMT R42, R42, 0x5410, R31 ;  /* 0x000054102a2a7816 */ /* 0x000fc6000000001f */
[----:B------:R-:W-:Y:S02]  /*2230*/  HADD2 R31, R40, R30 ;  /* 0x0000001e281f7230 */ /* 0x000fe40000000000 */
[----:B------:R-:W-:Y:S01]  /*2240*/  HFMA2 R30, R42, 1, 1, R39 ;  /* 0x3c003c002a1e7831 */ /* 0x000fe20000000027 */
[----:B---3--:R-:W-:Y:S02]  /*2250*/  LOP3.LUT R26, R12, 0xff, RZ, 0xc0, !PT ;  /* 0x000000ff0c1a7812 */ /* 0x008fe400078ec0ff */
[----:B------:R-:W-:Y:S02]  /*2260*/  SHF.R.U32.HI R38, RZ, 0x8, R12 ;  /* 0x00000008ff267819 */ /* 0x000fe4000001160c */
[----:B------:R-:W-:Y:S02]  /*2270*/  SHF.R.U32.HI R43, RZ, 0x8, R13 ;  /* 0x00000008ff2b7819 */ /* 0x000fe4000001160d */
[----:B------:R-:W-:Y:S02]  /*2280*/  LOP3.LUT R27, R13, 0xff, RZ, 0xc0, !PT ;  /* 0x000000ff0d1b7812 */ /* 0x000fe400078ec0ff */
[----:B------:R-:W-:-:S02]  /*2290*/  IADD3 R19, PT, PT, -R3, R26, RZ ;  /* 0x0000001a03137210 */ /* 0x000fc40007ffe1ff */
[----:B------:R-:W-:Y:S02]  /*22a0*/  LOP3.LUT R38, R38, 0xff, RZ, 0xc0, !PT ;  /* 0x000000ff26267812 */ /* 0x000fe400078ec0ff */
[----:B------:R-:W-:Y:S02]  /*22b0*/  LOP3.LUT R43, R43, 0xff, RZ, 0xc0, !PT ;  /* 0x000000ff2b2b7812 */ /* 0x000fe400078ec0ff */
[----:B------:R-:W-:Y:S02]  /*22c0*/  IADD3 R26, PT, PT, -R24, R27, RZ ;  /* 0x0000001b181a7210 */ /* 0x000fe40007ffe1ff */
[----:B------:R-:W-:Y:S01]  /*22d0*/  IADD3 R27, PT, PT, -R3, R38, RZ ;  /* 0x00000026031b7210 */ /* 0x000fe20007ffe1ff */
[----:B------:R-:W-:Y:S01]  /*22e0*/  IMAD.IADD R38, R43, 0x1, -R24 ;  /* 0x000000012b267824 */ /* 0x000fe200078e0a18 */
[----:B------:R-:W1:Y:S08]  /*22f0*/  I2F.F16 R19, R19 ;  /* 0x0000001300137306 */ /* 0x000e700000200c00 */
[----:B------:R-:W3:Y:S08]  /*2300*/  I2F.F16 R26, R26 ;  /* 0x0000001a001a7306 */ /* 0x000ef00000200c00 */
[----:B------:R-:W4:Y:S08]  /*2310*/  I2F.F16 R27, R27 ;  /* 0x0000001b001b7306 */ /* 0x000f300000200c00 */
[----:B------:R-:W4:Y:S01]  /*2320*/  I2F.F16 R38, R38 ;  /* 0x0000002600267306 */ /* 0x000f220000200c00 */
[----:B-1----:R-:W-:-:S02]  /*2330*/  HADD2.F32 R40, -RZ, R19.H0_H0 ;  /* 0x20000013ff287230 */ /* 0x002fc40000004100 */
[----:B---3--:R-:W-:Y:S02]  /*2340*/  HADD2.F32 R26, -RZ, R26.H0_H0 ;  /* 0x2000001aff1a7230 */ /* 0x008fe40000004100 */
[--C-:B0-----:R-:W-:Y:S02]  /*2350*/  HADD2.F32 R19, -RZ, R16.reuse.H0_H0 ;  /* 0x20000010ff137230 */ /* 0x101fe40000004100 */
[----:B----4-:R-:W-:Y:S02]  /*2360*/  HADD2.F32 R39, -RZ, R27.H0_H0 ;  /* 0x2000001bff277230 */ /* 0x010fe40000004100 */
[----:B------:R-:W-:Y:S02]  /*2370*/  HADD2.F32 R16, -RZ, R16.H1_H1 ;  /* 0x30000010ff107230 */ /* 0x000fe40000004100 */
[----:B------:R-:W-:Y:S01]  /*2380*/  FFMA.FTZ R41, R19, R26, RZ ;  /* 0x0000001a13297223 */ /* 0x000fe200000100ff */
[----:B------:R-:W-:Y:S01]  /*2390*/  LOP3.LUT R26, R14, 0xff, RZ, 0xc0, !PT ;  /* 0x000000ff0e1a7812 */ /* 0x000fe200078ec0ff */
[----:B------:R-:W-:-:S05]  /*23a0*/  HADD2.F32 R27, -RZ, R38.H0_H0 ;  /* 0x20000026ff1b7230 */ /* 0x000fca0000004100 */
[----:B------:R-:W-:Y:S01]  /*23b0*/  FFMA.FTZ R38, R16, R27, R41 ;  /* 0x0000001b10267223 */ /* 0x000fe20000010029 */
[C---:B------:R-:W-:Y:S02]  /*23c0*/  IADD3 R41, PT, PT, -R23.reuse, R26, RZ ;  /* 0x0000001a17297210 */ /* 0x040fe40007ffe1ff */
[----:B------:R-:W-:Y:S02]  /*23d0*/  SHF.R.U32.HI R26, RZ, 0x8, R14 ;  /* 0x00000008ff1a7819 */ /* 0x000fe4000001160e */
[----:B------:R-:W-:Y:S02]  /*23e0*/  SHF.R.U32.HI R27, RZ, 0x10, R12 ;  /* 0x00000010ff1b7819 */ /* 0x000fe4000001160c */
[----:B------:R-:W-:Y:S01]  /*23f0*/  LOP3.LUT R42, R26, 0xff, RZ, 0xc0, !PT ;  /* 0x000000ff1a2a7812 */ /* 0x000fe200078ec0ff */
[----:B------:R-:W-:Y:S01]  /*2400*/  FFMA.FTZ R40, R40, R19, RZ ;  /* 0x0000001328287223 */ /* 0x000fe200000100ff */
[----:B------:R-:W0:Y:S02]  /*2410*/  I2F.F16 R26, R41 ;  /* 0x00000029001a7306 */ /* 0x000e240000200c00 */
[----:B------:R-:W-:-:S02]  /*2420*/  IADD3 R43, PT, PT, -R23, R42, RZ ;  /* 0x0000002a172b7210 */ /* 0x000fc40007ffe1ff */
[----:B------:R-:W-:Y:S01]  /*2430*/  LOP3.LUT R42, R27, 0xff, RZ, 0xc0, !PT ;  /* 0x000000ff1b2a7812 */ /* 0x000fe200078ec0ff */
[----:B------:R-:W-:-:S03]  /*2440*/  FFMA.FTZ R40, R39, R16, R40 ;  /* 0x0000001027287223 */ /* 0x000fc60000010028 */
[----:B------:R-:W1:Y:S01]  /*2450*/  I2F.F16 R27, R43 ;  /* 0x0000002b001b7306 */ /* 0x000e620000200c00 */
[----:B------:R-:W-:-:S07]  /*2460*/  IADD3 R39, PT, PT, -R3, R42, RZ ;  /* 0x0000002a03277210 */ /* 0x000fce0007ffe1ff */
[----:B------:R-:W3:Y:S01]  /*2470*/  I2F.F16 R39, R39 ;  /* 0x0000002700277306 */ /* 0x000ee20000200c00 */
[----:B0-----:R-:W-:-:S05]  /*2480*/  HADD2.F32 R26, -RZ, R26.H0_H0 ;  /* 0x2000001aff1a7230 */ /* 0x001fca0000004100 */
[----:B------:R-:W-:Y:S01]  /*2490*/  FFMA.FTZ R26, R19, R26, RZ ;  /* 0x0000001a131a7223 */ /* 0x000fe200000100ff */
[----:B-1----:R-:W-:Y:S02]  /*24a0*/  HADD2.F32 R27, -RZ, R27.H0_H0 ;  /* 0x2000001bff1b7230 */ /* 0x002fe40000004100 */
[----:B------:R-:W-:-:S03]  /*24b0*/  HADD2.F32 R41, -RZ, R17.H0_H0 ;  /* 0x20000011ff297230 */ /* 0x000fc60000004100 */
[----:B------:R-:W-:Y:S01]  /*24c0*/  FFMA.FTZ R26, R16, R27, R26 ;  /* 0x0000001b101a7223 */ /* 0x000fe2000001001a */
[----:B---3--:R-:W-:-:S05]  /*24d0*/  HADD2.F32 R27, -RZ, R39.H0_H0 ;  /* 0x20000027ff1b7230 */ /* 0x008fca0000004100 */
[----:B------:R-:W-:Y:S01]  /*24e0*/  FFMA.FTZ R27, R27, R41, R40 ;  /* 0x000000291b1b7223 */ /* 0x000fe20000010028 */
[----:B------:R-:W-:-:S04]  /*24f0*/  SHF.R.U32.HI R40, RZ, 0x10, R13 ;  /* 0x00000010ff287819 */ /* 0x000fc8000001160d */
[----:B------:R-:W-:-:S04]  /*2500*/  LOP3.LUT R43, R40, 0xff, RZ, 0xc0, !PT ;  /* 0x000000ff282b7812 */ /* 0x000fc800078ec0ff */
[----:B------:R-:W-:-:S06]  /*2510*/  IADD3 R43, PT, PT, -R24, R43, RZ ;  /* 0x0000002b182b7210 */ /* 0x000fcc0007ffe1ff */
[----:B------:R-:W0:Y:S02]  /*2520*/  I2F.F16 R43, R43 ;  /* 0x0000002b002b7306 */ /* 0x000e240000200c00 */
[----:B0-----:R-:W-:-:S05]  /*2530*/  HADD2.F32 R39, -RZ, R43.H0_H0 ;  /* 0x2000002bff277230 */ /* 0x001fca0000004100 */
[----:B------:R-:W-:Y:S01]  /*2540*/  FFMA.FTZ R39, R41, R39, R38 ;  /* 0x0000002729277223 */ /* 0x000fe20000010026 */
[----:B------:R-:W-:-:S04]  /*2550*/  SHF.R.U32.HI R38, RZ, 0x10, R14 ;  /* 0x00000010ff267819 */ /* 0x000fc8000001160e */
[----:B------:R-:W-:Y:S02]  /*2560*/  LOP3.LUT R38, R38, 0xff, RZ, 0xc0, !PT ;  /* 0x000000ff26267812 */ /* 0x000fe400078ec0ff */
[----:B------:R-:W-:-:S03]  /*2570*/  LEA.HI R42, R12, -R3, RZ, 0x8 ;  /* 0x800000030c2a7211 */ /* 0x000fc600078f40ff */
[----:B------:R-:W-:Y:S01]  /*2580*/  IMAD.IADD R38, R38, 0x1, -R23 ;  /* 0x0000000126267824 */ /* 0x000fe200078e0a17 */
[----:B------:R-:W0:Y:S08]  /*2590*/  I2F.F16 R40, R42 ;  /* 0x0000002a00287306 */ /* 0x000e300000200c00 */
[----:B------:R-:W1:Y:S01]  /*25a0*/  I2F.F16 R38, R38 ;  /* 0x0000002600267306 */ /* 0x000e620000200c00 */
[----:B------:R-:W-:Y:S01]  /*25b0*/  LEA.HI R13, R13, -R24, RZ, 0x8 ;  /* 0x800000180d0d7211 */ /* 0x000fe200078f40ff */
[----:B------:R-:W-:-:S02]  /*25c0*/  HADD2.F32 R12, -RZ, R17.H1_H1 ;  /* 0x30000011ff0c7230 */ /* 0x000fc40000004100 */
[----:B0-----:R-:W-:-:S04]  /*25d0*/  HADD2.F32 R40, -RZ, R40.H0_H0 ;  /* 0x20000028ff287230 */ /* 0x001fc80000004100 */
[----:B------:R0:W3:Y:S01]  /*25e0*/  I2F.F16 R17, R13 ;  /* 0x0000000d00117306 */ /* 0x0000e20000200c00 */
[----:B-1----:R-:W-:Y:S02]  /*25f0*/  HADD2.F32 R43, -RZ, R38.H0_H0 ;  /* 0x20000026ff2b7230 */ /* 0x002fe40000004100 */
[----:B------:R-:W-:-:S03]  /*2600*/  FFMA.FTZ R40, R40, R12, R27 ;  /* 0x0000000c28287223 */ /* 0x000fc6000001001b */
[----:B0-----:R-:W-:Y:S02]  /*2610*/  FFMA.FTZ R13, R41, R43, R26 ;  /* 0x0000002b290d7223 */ /* 0x001fe4000001001a */
[----:B------:R-:W0:Y:S01]  /*2620*/  LDS.64 R26, [UR4+0x28] ;  /* 0x00002804ff1a7984 */ /* 0x000e220008000a00 */
[----:B---3--:R-:W-:Y:S01]  /*2630*/  HADD2.F32 R17, -RZ, R17.H0_H0 ;  /* 0x20000011ff117230 */ /* 0x008fe20000004100 */
[----:B------:R-:W-:Y:S02]  /*2640*/  LEA.HI R43, R14, -R23, RZ, 0x8 ;  /* 0x800000170e2b7211 */ /* 0x000fe400078f40ff */
[----:B--2---:R-:W-:Y:S02]  /*2650*/  LOP3.LUT R42, R8, 0xff, RZ, 0xc0, !PT ;  /* 0x000000ff082a7812 */ /* 0x004fe400078ec0ff */
[----:B------:R-:W1:Y:S01]  /*2660*/  I2F.F16 R14, R43 ;  /* 0x0000002b000e7306 */ /* 0x000e620000200c00 */
[----:B------:R-:W-:Y:S01]  /*2670*/  FFMA.FTZ R38, R12, R17, R39 ;  /* 0x000000110c267223 */ /* 0x000fe20000010027 */
[----:B------:R-:W-:-:S06]  /*2680*/  IADD3 R39, PT, PT, -R3, R42, RZ ;  /* 0x0000002a03277210 */ /* 0x000fcc0007ffe1ff */
[----:B------:R-:W2:Y:S01]  /*2690*/  I2F.F16 R17, R39 ;  /* 0x0000002700117306 */ /* 0x000ea20000200c00 */
[----:B-1----:R-:W-:-:S05]  /*26a0*/  HADD2.F32 R14, -RZ, R14.H0_H0 ;  /* 0x2000000eff0e7230 */ /* 0x002fca0000004100 */
[----:B------:R-:W-:Y:S01]  /*26b0*/  FFMA.FTZ R14, R12, R14, R13 ;  /* 0x0000000e0c0e7223 */ /* 0x000fe2000001000d */
[----:B--2---:R-:W-:Y:S02]  /*26c0*/  HADD2.F32 R13, -RZ, R17.H0_H0 ;  /* 0x20000011ff0d7230 */ /* 0x004fe40000004100 */
[----:B0-----:R-:W-:-:S05]  /*26d0*/  HADD2.F32 R17, -RZ, R26.H0_H0 ;  /* 0x2000001aff117230 */ /* 0x001fca0000004100 */
[----:B------:R-:W-:Y:S01]  /*26e0*/  FFMA.FTZ R13, R13, R17, R40 ;  /* 0x000000110d0d7223 */ /* 0x000fe20000010028 */
[----:B------:R-:W-:-:S04]  /*26f0*/  SHF.R.U32.HI R40, RZ, 0x8, R8 ;  /* 0x00000008ff287819 */ /* 0x000fc80000011608 */
[----:B------:R-:W-:-:S04]  /*2700*/  LOP3.LUT R40, R40, 0xff, RZ, 0xc0, !PT ;  /* 0x000000ff28287812 */ /* 0x000fc800078ec0ff */
[----:B------:R-:W-:-:S06]  /*2710*/  IADD3 R40, PT, PT, -R3, R40, RZ ;  /* 0x0000002803287210 */ /* 0x000fcc0007ffe1ff */
[----:B------:R-:W0:Y:S01]  /*2720*/  I2F.F16 R40, R40 ;  /* 0x0000002800287306 */ /* 0x000e220000200c00 */
[----:B------:R-:W-:Y:S02]  /*2730*/  HADD2.F32 R42, -RZ, R26.H1_H1 ;  /* 0x3000001aff2a7230 */ /* 0x000fe40000004100 */
[----:B0-----:R-:W-:-:S05]  /*2740*/  HADD2.F32 R26, -RZ, R40.H0_H0 ;  /* 0x20000028ff1a7230 */ /* 0x001fca0000004100 */
[----:B------:R-:W-:Y:S01]  /*2750*/  FFMA.FTZ R13, R26, R42, R13 ;  /* 0x0000002a1a0d7223 */ /* 0x000fe2000001000d */
[----:B------:R-:W-:-:S04]  /*2760*/  SHF.R.U32.HI R26, RZ, 0x10, R8 ;  /* 0x00000010ff1a7819 */ /* 0x000fc80000011608 */
[----:B------:R-:W-:-:S04]  /*2770*/  LOP3.LUT R26, R26, 0xff, RZ, 0xc0, !PT ;  /* 0x000000ff1a1a7812 */ /* 0x000fc800078ec0ff */
[----:B------:R-:W-:-:S06]  /*2780*/  IADD3 R39, PT, PT, -R3, R26, RZ ;  /* 0x0000001a03277210 */ /* 0x000fcc0007ffe1ff */
[----:B------:R-:W0:Y:S01]  /*2790*/  I2F.F16 R39, R39 ;  /* 0x0000002700277306 */ /* 0x000e220000200c00 */
[----:B------:R-:W-:Y:S01]  /*27a0*/  FMUL.FTZ R26, R29, R18 ;  /* 0x000000121d1a7220 */ /* 0x000fe20000410000 */
[----:B------:R-:W-:Y:S02]  /*27b0*/  HADD2.F32 R18, -RZ, R27.H0_H0 ;  /* 0x2000001bff127230 */ /* 0x000fe40000004100 */
[----:B0-----:R-:W-:-:S05]  /*27c0*/  HADD2.F32 R40, -RZ, R39.H0_H0 ;  /* 0x20000027ff287230 */ /* 0x001fca0000004100 */
[----:B------:R-:W-:Y:S01]  /*27d0*/  FFMA.FTZ R40, R40, R18, R13 ;  /* 0x0000001228287223 */ /* 0x000fe2000001000d */
[----:B------:R-:W-:-:S04]  /*27e0*/  LOP3.LUT R13, R9, 0xff, RZ, 0xc0, !PT ;  /* 0x000000ff090d7812 */ /* 0x000fc800078ec0ff */
[----:B------:R-:W-:-:S06]  /*27f0*/  IADD3 R43, PT, PT, -R24, R13, RZ ;  /* 0x0000000d182b7210 */ /* 0x000fcc0007ffe1ff */
[----:B------:R-:W0:Y:S02]  /*2800*/  I2F.F16 R43, R43 ;  /* 0x0000002b002b7306 */ /* 0x000e240000200c00 */
[----:B0-----:R-:W-:-:S05]  /*2810*/  HADD2.F32 R13, -RZ, R43.H0_H0 ;  /* 0x2000002bff0d7230 */ /* 0x001fca0000004100 */
[----:B------:R-:W-:Y:S01]  /*2820*/  FFMA.FTZ R13, R17, R13, R38 ;  /* 0x0000000d110d7223 */ /* 0x000fe20000010026 */
[----:B------:R-:W-:-:S04]  /*2830*/  SHF.R.U32.HI R38, RZ, 0x8, R9 ;  /* 0x00000008ff267819 */ /* 0x000fc80000011609 */
[----:B------:R-:W-:-:S05]  /*2840*/  LOP3.LUT R39, R38, 0xff, RZ, 0xc0, !PT ;  /* 0x000000ff26277812 */ /* 0x000fca00078ec0ff */
[----:B------:R-:W-:-:S06]  /*2850*/  IMAD.IADD R39, R39, 0x1, -R24 ;  /* 0x0000000127277824 */ /* 0x000fcc00078e0a18 */
[----:B------:R-:W0:Y:S02]  /*2860*/  I2F.F16 R39, R39 ;  /* 0x0000002700277306 */ /* 0x000e240000200c00 */
[----:B0-----:R-:W-:-:S05]  /*2870*/  HADD2.F32 R38, -RZ, R39.H0_H0 ;  /* 0x20000027ff267230 */ /* 0x001fca0000004100 */
[----:B------:R-:W-:Y:S01]  /*2880*/  FFMA.FTZ R13, R42, R38, R13 ;  /* 0x000000262a0d7223 */ /* 0x000fe2000001000d */
[----:B------:R-:W-:-:S04]  /*2890*/  SHF.R.U32.HI R38, RZ, 0x10, R9 ;  /* 0x00000010ff267819 */ /* 0x000fc80000011609 */
[----:B------:R-:W-:-:S04]  /*28a0*/  LOP3.LUT R38, R38, 0xff, RZ, 0xc0, !PT ;  /* 0x000000ff26267812 */ /* 0x000fc800078ec0ff */
[----:B------:R-:W-:-:S06]  /*28b0*/  IADD3 R43, PT, PT, -R24, R38, RZ ;  /* 0x00000026182b7210 */ /* 0x000fcc0007ffe1ff */
[----:B------:R-:W0:Y:S02]  /*28c0*/  I2F.F16 R43, R43 ;  /* 0x0000002b002b7306 */ /* 0x000e240000200c00 */
        /* <DEDUP_REMOVED lines=19> */
[----:B------:R-:W-:-:S05]  /*2a00*/  LOP3.LUT R13, R15, 0xff, RZ, 0xc0, !PT ;  /* 0x000000ff0f0d7812 */ /* 0x000fca00078ec0ff */
[----:B------:R-:W-:-:S06]  /*2a10*/  IMAD.IADD R13, R13, 0x1, -R0 ;  /* 0x000000010d0d7824 */ /* 0x000fcc00078e0a00 */
[----:B------:R-:W0:Y:S02]  /*2a20*/  I2F.F16 R13, R13 ;  /* 0x0000000d000d7306 */ /* 0x000e240000200c00 */
[----:B0-----:R-:W-:-:S05]  /*2a30*/  HADD2.F32 R14, -RZ, R13.H0_H0 ;  /* 0x2000000dff0e7230 */ /* 0x001fca0000004100 */
[----:B------:R-:W-:Y:S01]  /*2a40*/  FFMA.FTZ R19, R19, R14, RZ ;  /* 0x0000000e13137223 */ /* 0x000fe200000100ff */
        /* <DEDUP_REMOVED lines=8> */
[----:B------:R-:W-:Y:S02]  /*2ad0*/  IADD3 R19, PT, PT, -R0, R19, RZ ;  /* 0x0000001300137210 */ /* 0x000fe40007ffe1ff */
[----:B------:R-:W-:Y:S02]  /*2ae0*/  LEA.HI R43, R15, -R0, RZ, 0x8 ;  /* 0x800000000f2b7211 */ /* 0x000fe400078f40ff */
[----:B------:R-:W0:Y:S08]  /*2af0*/  I2F.F16 R13, R19 ;  /* 0x00000013000d7306 */ /* 0x000e300000200c00 */
[----:B------:R-:W1:Y:S01]  /*2b00*/  I2F.F16 R14, R43 ;  /* 0x0000002b000e7306 */ /* 0x000e620000200c00 */
[----:B0-----:R-:W-:-:S02]  /*2b10*/  HADD2.F32 R13, -RZ, R13.H0_H0 ;  /* 0x2000000dff0d7230 */ /* 0x001fc40000004100 */
[----:B------:R-:W-:-:S04]  /*2b20*/  IMAD.WIDE R44, R2, 0x4, R44 ;  /* 0x00000004022c7825 */ /* 0x000fc800078e022c */
[----:B------:R-:W-:Y:S01]  /*2b30*/  FFMA.FTZ R41, R41, R13, R16 ;  /* 0x0000000d29297223 */ /* 0x000fe20000010010 */
[----:B-1----:R-:W-:-:S05]  /*2b40*/  HADD2.F32 R13, -RZ, R14.H0_H0 ;  /* 0x2000000eff0d7230 */ /* 0x002fca0000004100 */
[----:B------:R-:W-:Y:S02]  /*2b50*/  FFMA.FTZ R16, R12, R13, R41 ;  /* 0x0000000d0c107223 */ /* 0x000fe40000010029 */
[----:B------:R0:W2:Y:S01]  /*2b60*/  LDG.E.128.CONSTANT R12, desc[UR6][R44.64] ;  /* 0x000000062c0c7981 */ /* 0x0000a2000c1e9d00 */
[----:B------:R-:W-:-:S04]  /*2b70*/  LOP3.LUT R41, R11, 0xff, RZ, 0xc0, !PT ;  /* 0x000000ff0b297812 */ /* 0x000fc800078ec0ff */
[----:B------:R-:W-:-:S06]  /*2b80*/  IADD3 R41, PT, PT, -R0, R41, RZ ;  /* 0x0000002900297210 */ /* 0x000fcc0007ffe1ff */
[----:B------:R-:W1:Y:S02]  /*2b90*/  I2F.F16 R41, R41 ;  /* 0x0000002900297306 */ /* 0x000e640000200c00 */
[----:B-1----:R-:W-:-:S05]  /*2ba0*/  HADD2.F32 R19, -RZ, R41.H0_H0 ;  /* 0x20000029ff137230 */ /* 0x002fca0000004100 */
[----:B------:R-:W-:Y:S01]  /*2bb0*/  FFMA.FTZ R17, R17, R19, R16 ;  /* 0x0000001311117223 */ /* 0x000fe20000010010 */
[--C-:B------:R-:W-:Y:S02]  /*2bc0*/  SHF.R.U32.HI R16, RZ, 0x8, R11.reuse ;  /* 0x00000008ff107819 */ /* 0x100fe4000001160b */
[----:B------:R-:W-:Y:S02]  /*2bd0*/  SHF.R.U32.HI R19, RZ, 0x10, R11 ;  /* 0x00000010ff137819 */ /* 0x000fe4000001160b */
[----:B------:R-:W-:Y:S02]  /*2be0*/  LOP3.LUT R43, R16, 0xff, RZ, 0xc0, !PT ;  /* 0x000000ff102b7812 */ /* 0x000fe400078ec0ff */
[----:B------:R-:W-:Y:S02]  /*2bf0*/  LOP3.LUT R19, R19, 0xff, RZ, 0xc0, !PT ;  /* 0x000000ff13137812 */ /* 0x000fe400078ec0ff */
[----:B------:R-:W-:-:S03]  /*2c00*/  IADD3 R43, PT, PT, -R0, R43, RZ ;  /* 0x0000002b002b7210 */ /* 0x000fc60007ffe1ff */
[----:B------:R-:W-:Y:S01]  /*2c10*/  IMAD.IADD R19, R19, 0x1, -R0 ;  /* 0x0000000113137824 */ /* 0x000fe200078e0a00 */
[----:B------:R-:W1:Y:S08]  /*2c20*/  I2F.F16 R16, R43 ;  /* 0x0000002b00107306 */ /* 0x000e700000200c00 */
[----:B------:R-:W3:Y:S01]  /*2c30*/  I2F.F16 R19, R19 ;  /* 0x0000001300137306 */ /* 0x000ee20000200c00 */
[----:B0-----:R-:W-:-:S04]  /*2c40*/  IMAD.WIDE R44, R2, 0x4, R44 ;  /* 0x00000004022c7825 */ /* 0x001fc800078e022c */
[----:B-1----:R-:W-:-:S05]  /*2c50*/  HADD2.F32 R16, -RZ, R16.H0_H0 ;  /* 0x20000010ff107230 */ /* 0x002fca0000004100 */
[----:B------:R-:W-:Y:S01]  /*2c60*/  FFMA.FTZ R17, R42, R16, R17 ;  /* 0x000000102a117223 */ /* 0x000fe20000010011 */
[----:B---3--:R-:W-:-:S05]  /*2c70*/  HADD2.F32 R41, -RZ, R19.H0_H0 ;  /* 0x20000013ff297230 */ /* 0x008fca0000004100 */
[----:B------:R-:W-:Y:S02]  /*2c80*/  FFMA.FTZ R41, R18, R41, R17 ;  /* 0x0000002912297223 */ /* 0x000fe40000010011 */
[----:B------:R-:W3:Y:S01]  /*2c90*/  LDG.E.128.CONSTANT R16, desc[UR6][R44.64] ;  /* 0x000000062c107981 */ /* 0x000ee2000c1e9d00 */
[----:B------:R-:W-:-:S04]  /*2ca0*/  LEA.HI R42, R8, -R3, RZ, 0x8 ;  /* 0x80000003082a7211 */ /* 0x000fc800078f40ff */
[----:B------:R0:W1:Y:S01]  /*2cb0*/  I2F.F16 R8, R42 ;  /* 0x0000002a00087306 */ /* 0x0000620000200c00 */
[----:B------:R-:W-:Y:S01]  /*2cc0*/  HADD2.F32 R43, -RZ, R27.H1_H1 ;  /* 0x3000001bff2b7230 */ /* 0x000fe20000004100 */
[----:B0-----:R-:W-:Y:S01]  /*2cd0*/  LEA.HI R42, R9, -R24, RZ, 0x8 ;  /* 0x80000018092a7211 */ /* 0x001fe200078f40ff */
[----:B-1----:R-:W-:-:S05]  /*2ce0*/  HADD2.F32 R8, -RZ, R8.H0_H0 ;  /* 0x20000008ff087230 */ /* 0x002fca0000004100 */
[----:B------:R-:W-:Y:S02]  /*2cf0*/  FFMA.FTZ R27, R8, R43, R40 ;  /* 0x0000002b081b7223 */ /* 0x000fe40000010028 */
[----:B------:R-:W0:Y:S01]  /*2d00*/  I2F.F16 R8, R42 ;  /* 0x0000002a00087306 */ /* 0x000e220000200c00 */
[----:B------:R-:W-:Y:S02]  /*2d10*/  LEA.HI R40, R11, -R0, RZ, 0x8 ;  /* 0x800000000b287211 */ /* 0x000fe400078f40ff */
[----:B------:R-:W-:-:S05]  /*2d20*/  LEA.HI R10, R10, -R23, RZ, 0x8 ;  /* 0x800000170a0a7211 */ /* 0x000fca00078f40ff */
[----:B------:R-:W1:Y:S01]  /*2d30*/  I2F.F16 R40, R40 ;  /* 0x0000002800287306 */ /* 0x000e620000200c00 */
[----:B0-----:R-:W-:Y:S02]  /*2d40*/  HADD2.F32 R11, -RZ, R8.H0_H0 ;  /* 0x20000008ff0b7230 */ /* 0x001fe40000004100 */
[----:B------:R-:W0:Y:S05]  /*2d50*/  LDS.64 R8, [UR4+0x30] ;  /* 0x00003004ff087984 */ /* 0x000e2a0008000a00 */
[----:B------:R-:W4:Y:S01]  /*2d60*/  I2F.F16 R10, R10 ;  /* 0x0000000a000a7306 */ /* 0x000f220000200c00 */
[----:B------:R-:W-:Y:S01]  /*2d70*/  FFMA.FTZ R11, R43, R11, R38 ;  /* 0x0000000b2b0b7223 */ /* 0x000fe20000010026 */
[----:B-1----:R-:W-:-:S02]  /*2d80*/  HADD2.F32 R38, -RZ, R40.H0_H0 ;  /* 0x20000028ff267230 */ /* 0x002fc40000004100 */
[----:B------:R-:W-:-:S03]  /*2d90*/  FMUL.FTZ R40, R34, R37 ;  /* 0x0000002522287220 */ /* 0x000fc60000410000 */
[----:B------:R-:W-:Y:S01]  /*2da0*/  FFMA.FTZ R41, R43, R38, R41 ;  /* 0x000000262b297223 */ /* 0x000fe20000010029 */
[----:B----4-:R-:W-:-:S05]  /*2db0*/  HADD2.F32 R10, -RZ, R10.H0_H0 ;  /* 0x2000000aff0a7230 */ /* 0x010fca0000004100 */
[----:B------:R-:W-:Y:S01]  /*2dc0*/  FFMA.FTZ R10, R43, R10, R39 ;  /* 0x0000000a2b0a7223 */ /* 0x000fe20000010027 */
[----:B------:R-:W-:Y:S02]  /*2dd0*/  F2FP.F16.F32.PACK_AB R26, RZ, R26 ;  /* 0x0000001aff1a723e */ /* 0x000fe400000000ff */
[----:B------:R-:W-:-:S04]  /*2de0*/  F2FP.F16.F32.PACK_AB R40, RZ, R40 ;  /* 0x00000028ff28723e */ /* 0x000fc800000000ff */
[----:B------:R-:W-:-:S05]  /*2df0*/  PRMT R26, R26, 0x5410, R40 ;  /* 0x000054101a1a7816 */ /* 0x000fca0000000028 */
[----:B------:R-:W-:Y:S02]  /*2e00*/  HFMA2 R31, R26, 1, 1, R31 ;  /* 0x3c003c001a1f7831 */ /* 0x000fe4000000001f */
[----:B0-----:R-:W-:Y:S01]  /*2e10*/  HADD2.F32 R37, -RZ, R8.H0_H0 ;  /* 0x20000008ff257230 */ /* 0x001fe20000004100 */
[----:B--2---:R-:W-:Y:S02]  /*2e20*/  LOP3.LUT R38, R12, 0xff, RZ, 0xc0, !PT ;  /* 0x000000ff0c267812 */ /* 0x004fe400078ec0ff */
[----:B------:R-:W-:Y:S02]  /*2e30*/  SHF.R.U32.HI R39, RZ, 0x8, R12 ;  /* 0x00000008ff277819 */ /* 0x000fe4000001160c */
[----:B------:R-:W-:Y:S02]  /*2e40*/  IADD3 R43, PT, PT, -R3, R38, RZ ;  /* 0x00000026032b7210 */ /* 0x000fe40007ffe1ff */
[----:B------:R-:W-:-:S04]  /*2e50*/  LOP3.LUT R38, R39, 0xff, RZ, 0xc0, !PT ;  /* 0x000000ff27267812 */ /* 0x000fc800078ec0ff */
[----:B------:R-:W-:Y:S01]  /*2e60*/  IADD3 R38, PT, PT, -R3, R38, RZ ;  /* 0x0000002603267210 */ /* 0x000fe20007ffe1ff */
[----:B------:R0:W-:Y:S08]  /*2e70*/  I2F.F16 R42, R43 ;  /* 0x0000002b002a7306 */ /* 0x0001f00000200c00 */
[----:B------:R1:W-:Y:S01]  /*2e80*/  I2F.F16 R39, R38 ;  /* 0x0000002600277306 */ /* 0x0003e20000200c00 */
[----:B0-----:R-:W-:-:S04]  /*2e90*/  LOP3.LUT R43, R13, 0xff, RZ, 0xc0, !PT ;  /* 0x000000ff0d2b7812 */ /* 0x001fc800078ec0ff */
[----:B------:R-:W-:Y:S01]  /*2ea0*/  IADD3 R26, PT, PT, -R24, R43, RZ ;  /* 0x0000002b181a7210 */ /* 0x000fe20007ffe1ff */
[----:B-1----:R-:W-:Y:S01]  /*2eb0*/  HADD2.F32 R38, -RZ, R8.H1_H1 ;  /* 0x30000008ff267230 */ /* 0x002fe20000004100 */
[----:B------:R-:W-:-:S04]  /*2ec0*/  SHF.R.U32.HI R8, RZ, 0x8, R13 ;  /* 0x00000008ff087819 */ /* 0x000fc8000001160d */
[----:B------:R-:W-:Y:S02]  /*2ed0*/  LOP3.LUT R43, R8, 0xff, RZ, 0xc0, !PT ;  /* 0x000000ff082b7812 */ /* 0x000fe400078ec0ff */
[----:B------:R-:W0:Y:S02]  /*2ee0*/  I2F.F16 R8, R26 ;  /* 0x0000001a00087306 */ /* 0x000e240000200c00 */
[----:B------:R-:W-:-:S06]  /*2ef0*/  IADD3 R40, PT, PT, -R24, R43, RZ ;  /* 0x0000002b18287210 */ /* 0x000fcc0007ffe1ff */
[----:B------:R-:W1:Y:S01]  /*2f00*/  I2F.F16 R40, R40 ;  /* 0x0000002800287306 */ /* 0x000e620000200c00 */
[----:B0-----:R-:W-:-:S05]  /*2f10*/  HADD2.F32 R8, -RZ, R8.H0_H0 ;  /* 0x20000008ff087230 */ /* 0x001fca0000004100 */
[----:B------:R-:W-:Y:S01]  /*2f20*/  FFMA.FTZ R8, R37, R8, RZ ;  /* 0x0000000825087223 */ /* 0x000fe200000100ff */
[----:B-1----:R-:W-:Y:S02]  /*2f30*/  HADD2.F32 R43, -RZ, R40.H0_H0 ;  /* 0x20000028ff2b7230 */ /* 0x002fe40000004100 */
[----:B------:R-:W-:-:S03]  /*2f40*/  HADD2.F32 R42, -RZ, R42.H0_H0 ;  /* 0x2000002aff2a7230 */ /* 0x000fc60000004100 */
[----:B------:R-:W-:Y:S01]  /*2f50*/  FFMA.FTZ R43, R38, R43, R8 ;  /* 0x0000002b262b7223 */ /* 0x000fe20000010008 */
[----:B------:R-:W-:Y:S01]  /*2f60*/  SHF.R.U32.HI R8, RZ, 0x10, R12 ;  /* 0x00000010ff087819 */ /* 0x000fe2000001160c */
[----:B------:R-:W-:Y:S02]  /*2f70*/  HADD2.F32 R39, -RZ, R39.H0_H0 ;  /* 0x20000027ff277230 */ /* 0x000fe40000004100 */
[----:B------:R-:W-:Y:S01]  /*2f80*/  FFMA.FTZ R42, R42, R37, RZ ;  /* 0x000000252a2a7223 */ /* 0x000fe200000100ff */
[----:B------:R-:W-:-:S03]  /*2f90*/  LOP3.LUT R8, R8, 0xff, RZ, 0xc0, !PT ;  /* 0x000000ff08087812 */ /* 0x000fc600078ec0ff */
[----:B------:R-:W-:Y:S02]  /*2fa0*/  FFMA.FTZ R39, R39, R38, R42 ;  /* 0x0000002627277223 */ /* 0x000fe4000001002a */
[----:B------:R-:W-:-:S06]  /*2fb0*/  IMAD.IADD R42, R8, 0x1, -R3 ;  /* 0x00000001082a7824 */ /* 0x000fcc00078e0a03 */
[----:B------:R-:W0:Y:S01]  /*2fc0*/  I2F.F16 R42, R42 ;  /* 0x0000002a002a7306 */ /* 0x000e220000200c00 */
[----:B------:R-:W-:Y:S02]  /*2fd0*/  HADD2.F32 R26, -RZ, R9.H0_H0 ;  /* 0x20000009ff1a7230 */ /* 0x000fe40000004100 */
[----:B0-----:R-:W-:-:S05]  /*2fe0*/  HADD2.F32 R8, -RZ, R42.H0_H0 ;  /* 0x2000002aff087230 */ /* 0x001fca0000004100 */
[----:B------:R-:W-:Y:S01]  /*2ff0*/  FFMA.FTZ R40, R8, R26, R39 ;  /* 0x0000001a08287223 */ /* 0x000fe20000010027 */
[----:B------:R-:W-:-:S04]  /*3000*/  SHF.R.U32.HI R8, RZ, 0x10, R13 ;  /* 0x00000010ff087819 */ /* 0x000fc8000001160d */
[----:B------:R-:W-:-:S04]  /*3010*/  LOP3.LUT R39, R8, 0xff, RZ, 0xc0, !PT ;  /* 0x000000ff08277812 */ /* 0x000fc800078ec0ff */
[----:B------:R-:W-:-:S06]  /*3020*/  IADD3 R8, PT, PT, -R24, R39, RZ ;  /* 0x0000002718087210 */ /* 0x000fcc0007ffe1ff */
[----:B------:R-:W0:Y:S01]  /*3030*/  I2F.F16 R8, R8 ;  /* 0x0000000800087306 */ /* 0x000e220000200c00 */
[----:B------:R-:W-:Y:S01]  /*3040*/  LEA.HI R42, R13, -R24, RZ, 0x8 ;  /* 0x800000180d2a7211 */ /* 0x000fe200078f40ff */
[----:B0-----:R-:W-:-:S05]  /*3050*/  HADD2.F32 R39, -RZ, R8.H0_H0 ;  /* 0x20000008ff277230 */ /* 0x001fca0000004100 */
[----:B------:R-:W-:Y:S01]  /*3060*/  FFMA.FTZ R8, R26, R39, R43 ;  /* 0x000000271a087223 */ /* 0x000fe2000001002b */
[----:B------:R-:W-:Y:S01]  /*3070*/  LEA.HI R43, R12, -R3, RZ, 0x8 ;  /* 0x800000030c2b7211 */ /* 0x000fe200078f40ff */
[----:B------:R-:W-:Y:S08]  /*3080*/  I2F.F16 R39, R42 ;  /* 0x0000002a00277306 */ /* 0x000ff00000200c00 */
[----:B------:R-:W0:Y:S01]  /*3090*/  I2F.F16 R12, R43 ;  /* 0x0000002b000c7306 */ /* 0x000e220000200c00 */
[----:B------:R-:W-:-:S02]  /*30a0*/  HADD2.F32 R13, -RZ, R9.H1_H1 ;  /* 0x30000009ff0d7230 */ /* 0x000fc40000004100 */
[----:B0-----:R-:W-:Y:S02]  /*30b0*/  HADD2.F32 R9, -RZ, R12.H0_H0 ;  /* 0x2000000cff097230 */ /* 0x001fe40000004100 */
[----:B------:R-:W-:-:S03]  /*30c0*/  HADD2.F32 R12, -RZ, R39.H0_H0 ;  /* 0x20000027ff0c7230 */ /* 0x000fc60000004100 */
[----:B------:R-:W-:Y:S02]  /*30d0*/  FFMA.FTZ R39, R9, R13, R40 ;  /* 0x0000000d09277223 */ /* 0x000fe40000010028 */
[----:B------:R-:W-:Y:S02]  /*30e0*/  FFMA.FTZ R12, R13, R12, R8 ;  /* 0x0000000c0d0c7223 */ /* 0x000fe40000010008 */
[----:B------:R-:W0:Y:S01]  /*30f0*/  LDS.64 R8, [UR4+0x38] ;  /* 0x00003804ff087984 */ /* 0x000e220008000a00 */
[----:B---3--:R-:W-:-:S04]  /*3100*/  LOP3.LUT R40, R16, 0xff, RZ, 0xc0, !PT ;  /* 0x000000ff10287812 */ /* 0x008fc800078ec0ff */
[----:B------:R-:W-:-:S04]  /*3110*/  IADD3 R42, PT, PT, -R3, R40, RZ ;  /* 0x00000028032a7210 */ /* 0x000fc80007ffe1ff */
[----:B------:R-:W1:Y:S02]  /*3120*/  I2F.F16 R40, R42 ;  /* 0x0000002a00287306 */ /* 0x000e640000200c00 */
[----:B-1----:R-:W-:Y:S02]  /*3130*/  HADD2.F32 R40, -RZ, R40.H0_H0 ;  /* 0x20000028ff287230 */ /* 0x002fe40000004100 */
[----:B0-----:R-:W-:-:S05]  /*3140*/  HADD2.F32 R43, -RZ, R8.H0_H0 ;  /* 0x20000008ff2b7230 */ /* 0x001fca0000004100 */
[----:B------:R-:W-:Y:S01]  /*3150*/  FFMA.FTZ R39, R40, R43, R39 ;  /* 0x0000002b28277223 */ /* 0x000fe20000010027 */
[----:B------:R-:W-:-:S04]  /*3160*/  SHF.R.U32.HI R40, RZ, 0x8, R16 ;  /* 0x00000008ff287819 */ /* 0x000fc80000011610 */
[----:B------:R-:W-:-:S04]  /*3170*/  LOP3.LUT R40, R40, 0xff, RZ, 0xc0, !PT ;  /* 0x000000ff28287812 */ /* 0x000fc800078ec0ff */
[----:B------:R-:W-:-:S04]  /*3180*/  IADD3 R40, PT, PT, -R3, R40, RZ ;  /* 0x0000002803287210 */ /* 0x000fc80007ffe1ff */
[----:B------:R-:W0:Y:S01]  /*3190*/  I2F.F16 R42, R40 ;  /* 0x00000028002a7306 */ /* 0x000e220000200c00 */
[----:B------:R-:W-:Y:S02]  /*31a0*/  HADD2.F32 R8, -RZ, R8.H1_H1 ;  /* 0x30000008ff087230 */ /* 0x000fe40000004100 */
[----:B------:R-:W-:Y:S01]  /*31b0*/  FMUL.FTZ R41, R34, R41 ;  /* 0x0000002922297220 */ /* 0x000fe20000410000 */
[----:B0-----:R-:W-:-:S05]  /*31c0*/  HADD2.F32 R42, -RZ, R42.H0_H0 ;  /* 0x2000002aff2a7230 */ /* 0x001fca0000004100 */
[----:B------:R-:W-:Y:S01]  /*31d0*/  FFMA.FTZ R39, R42, R8, R39 ;  /* 0x000000082a277223 */ /* 0x000fe20000010027 */
[----:B------:R-:W-:-:S04]  /*31e0*/  SHF.R.U32.HI R42, RZ, 0x10, R16 ;  /* 0x00000010ff2a7819 */ /* 0x000fc80000011610 */
[----:B------:R-:W-:-:S04]  /*31f0*/  LOP3.LUT R42, R42, 0xff, RZ, 0xc0, !PT ;  /* 0x000000ff2a2a7812 */ /* 0x000fc800078ec0ff */
[----:B------:R-:W-:Y:S02]  /*3200*/  IADD3 R42, PT, PT, -R3, R42, RZ ;  /* 0x0000002a032a7210 */ /* 0x000fe40007ffe1ff */
[----:B------:R-:W-:Y:S02]  /*3210*/  F2FP.F16.F32.PACK_AB R40, RZ, R41 ;  /* 0x00000029ff28723e */ /* 0x000fe400000000ff */
[----:B------:R-:W0:Y:S01]  /*3220*/  I2F.F16 R41, R42 ;  /* 0x0000002a00297306 */ /* 0x000e220000200c00 */
[----:B------:R-:W-:Y:S01]  /*3230*/  LEA.HI R3, R16, -R3, RZ, 0x8 ;  /* 0x8000000310037211 */ /* 0x000fe200078f40ff */
[----:B------:R-:W-:Y:S02]  /*3240*/  HADD2.F32 R16, -RZ, R9.H0_H0 ;  /* 0x20000009ff107230 */ /* 0x000fe40000004100 */
[----:B0-----:R-:W-:Y:S01]  /*3250*/  HADD2.F32 R42, -RZ, R41.H0_H0 ;  /* 0x20000029ff2a7230 */ /* 0x001fe20000004100 */
[----:B------:R-:W-:-:S04]  /*3260*/  LOP3.LUT R41, R17, 0xff, RZ, 0xc0, !PT ;  /* 0x000000ff11297812 */ /* 0x000fc800078ec0ff */
[----:B------:R-:W-:Y:S01]  /*3270*/  FFMA.FTZ R39, R42, R16, R39 ;  /* 0x000000102a277223 */ /* 0x000fe20000010027 */
[----:B------:R-:W-:-:S04]  /*3280*/  IMAD.IADD R42, R41, 0x1, -R24 ;  /* 0x00000001292a7824 */ /* 0x000fc800078e0a18 */
[----:B------:R0:W1:Y:S02]  /*3290*/  I2F.F16 R41, R42 ;  /* 0x0000002a00297306 */ /* 0x0000640000200c00 */
[----:B0-----:R-:W-:-:S04]  /*32a0*/  SHF.R.U32.HI R42, RZ, 0x8, R17 ;  /* 0x00000008ff2a7819 */ /* 0x001fc80000011611 */
[----:B------:R-:W-:Y:S01]  /*32b0*/  LOP3.LUT R42, R42, 0xff, RZ, 0xc0, !PT ;  /* 0x000000ff2a2a7812 */ /* 0x000fe200078ec0ff */
[----:B-1----:R-:W-:-:S03]  /*32c0*/  HADD2.F32 R41, -RZ, R41.H0_H0 ;  /* 0x20000029ff297230 */ /* 0x002fc60000004100 */
[----:B------:R-:W-:Y:S02]  /*32d0*/  IADD3 R42, PT, PT, -R24, R42, RZ ;  /* 0x0000002a182a7210 */ /* 0x000fe40007ffe1ff */
[----:B------:R-:W-:Y:S02]  /*32e0*/  FFMA.FTZ R41, R43, R41, R12 ;  /* 0x000000292b297223 */ /* 0x000fe4000001000c */
[----:B------:R-:W0:Y:S02]  /*32f0*/  I2F.F16 R12, R42 ;  /* 0x0000002a000c7306 */ /* 0x000e240000200c00 */
[----:B0-----:R-:W-:-:S05]  /*3300*/  HADD2.F32 R12, -RZ, R12.H0_H0 ;  /* 0x2000000cff0c7230 */ /* 0x001fca0000004100 */
[----:B------:R-:W-:Y:S01]  /*3310*/  FFMA.FTZ R12, R8, R12, R41 ;  /* 0x0000000c080c7223 */ /* 0x000fe20000010029 */
[----:B------:R-:W-:-:S04]  /*3320*/  SHF.R.U32.HI R41, RZ, 0x10, R17 ;  /* 0x00000010ff297819 */ /* 0x000fc80000011611 */
[----:B------:R-:W-:-:S04]  /*3330*/  LOP3.LUT R41, R41, 0xff, RZ, 0xc0, !PT ;  /* 0x000000ff29297812 */ /* 0x000fc800078ec0ff */
[----:B------:R-:W-:-:S06]  /*3340*/  IADD3 R41, PT, PT, -R24, R41, RZ ;  /* 0x0000002918297210 */ /* 0x000fcc0007ffe1ff */
[----:B------:R-:W0:Y:S01]  /*3350*/  I2F.F16 R41, R41 ;  /* 0x0000002900297306 */ /* 0x000e220000200c00 */
[----:B------:R-:W-:Y:S02]  /*3360*/  LOP3.LUT R42, R14, 0xff, RZ, 0xc0, !PT ;  /* 0x000000ff0e2a7812 */ /* 0x000fe400078ec0ff */
[----:B------:R-:W-:Y:S02]  /*3370*/  LEA.HI R17, R17, -R24, RZ, 0x8 ;  /* 0x8000001811117211 */ /* 0x000fe400078f40ff */
[----:B------:R-:W-:Y:S01]  /*3380*/  SHF.R.U32.HI R24, RZ, 0x8, R14 ;  /* 0x00000008ff187819 */ /* 0x000fe2000001160e */
[----:B0-----:R-:W-:-:S05]  /*3390*/  HADD2.F32 R41, -RZ, R41.H0_H0 ;  /* 0x20000029ff297230 */ /* 0x001fca0000004100 */
[----:B------:R-:W-:Y:S01]  /*33a0*/  FFMA.FTZ R12, R16, R41, R12 ;  /* 0x00000029100c7223 */ /* 0x000fe2000001000c */
[----:B------:R-:W-:-:S04]  /*33b0*/  IADD3 R41, PT, PT, -R23, R42, RZ ;  /* 0x0000002a17297210 */ /* 0x000fc80007ffe1ff */
[----:B------:R-:W0:Y:S01]  /*33c0*/  I2F.F16 R42, R41 ;  /* 0x00000029002a7306 */ /* 0x000e220000200c00 */
[----:B------:R-:W-:-:S04]  /*33d0*/  LOP3.LUT R24, R24, 0xff, RZ, 0xc0, !PT ;  /* 0x000000ff18187812 */ /* 0x000fc800078ec0ff */
[----:B------:R-:W-:-:S06]  /*33e0*/  IADD3 R24, PT, PT, -R23, R24, RZ ;  /* 0x0000001817187210 */ /* 0x000fcc0007ffe1ff */
[----:B------:R-:W1:Y:S01]  /*33f0*/  I2F.F16 R24, R24 ;  /* 0x0000001800187306 */ /* 0x000e620000200c00 */
[----:B0-----:R-:W-:-:S05]  /*3400*/  HADD2.F32 R42, -RZ, R42.H0_H0 ;  /* 0x2000002aff2a7230 */ /* 0x001fca0000004100 */
[----:B------:R-:W-:Y:S01]  /*3410*/  FFMA.FTZ R41, R37, R42, RZ ;  /* 0x0000002a25297223 */ /* 0x000fe200000100ff */
[----:B------:R-:W-:-:S04]  /*3420*/  SHF.R.U32.HI R42, RZ, 0x10, R14 ;  /* 0x00000010ff2a7819 */ /* 0x000fc8000001160e */
[----:B------:R-:W-:Y:S01]  /*3430*/  LOP3.LUT R42, R42, 0xff, RZ, 0xc0, !PT ;  /* 0x000000ff2a2a7812 */ /* 0x000fe200078ec0ff */
[----:B-1----:R-:W-:-:S04]  /*3440*/  HADD2.F32 R24, -RZ, R24.H0_H0 ;  /* 0x20000018ff187230 */ /* 0x002fc80000004100 */
[----:B------:R-:W-:Y:S02]  /*3450*/  IMAD.IADD R42, R42, 0x1, -R23 ;  /* 0x000000012a2a7824 */ /* 0x000fe400078e0a17 */
[----:B------:R-:W-:Y:S02]  /*3460*/  FFMA.FTZ R24, R38, R24, R41 ;  /* 0x0000001826187223 */ /* 0x000fe40000010029 */
[----:B------:R0:W1:Y:S02]  /*3470*/  I2F.F16 R41, R42 ;  /* 0x0000002a00297306 */ /* 0x0000640000200c00 */
[----:B0-----:R-:W-:Y:S01]  /*3480*/  LEA.HI R42, R14, -R23, RZ, 0x8 ;  /* 0x800000170e2a7211 */ /* 0x001fe200078f40ff */
[----:B-1----:R-:W-:-:S05]  /*3490*/  HADD2.F32 R41, -RZ, R41.H0_H0 ;  /* 0x20000029ff297230 */ /* 0x002fca0000004100 */
[----:B------:R-:W-:Y:S01]  /*34a0*/  FFMA.FTZ R24, R26, R41, R24 ;  /* 0x000000291a187223 */ /* 0x000fe20000010018 */
[----:B------:R-:W-:Y:S01]  /*34b0*/  LOP3.LUT R41, R18, 0xff, RZ, 0xc0, !PT ;  /* 0x000000ff12297812 */ /* 0x000fe200078ec0ff */
[----:B------:R-:W0:Y:S03]  /*34c0*/  I2F.F16 R14, R42 ;  /* 0x0000002a000e7306 */ /* 0x000e260000200c00 */
[----:B------:R-:W-:-:S06]  /*34d0*/  IADD3 R41, PT, PT, -R23, R41, RZ ;  /* 0x0000002917297210 */ /* 0x000fcc0007ffe1ff */
[----:B------:R-:W1:Y:S01]  /*34e0*/  I2F.F16 R41, R41 ;  /* 0x0000002900297306 */ /* 0x000e620000200c00 */
[----:B0-----:R-:W-:-:S05]  /*34f0*/  HADD2.F32 R14, -RZ, R14.H0_H0 ;  /* 0x2000000eff0e7230 */ /* 0x001fca0000004100 */
[----:B------:R-:W-:Y:S01]  /*3500*/  FFMA.FTZ R14, R13, R14, R24 ;  /* 0x0000000e0d0e7223 */ /* 0x000fe20000010018 */
[----:B-1----:R-:W-:-:S05]  /*3510*/  HADD2.F32 R24, -RZ, R41.H0_H0 ;  /* 0x20000029ff187230 */ /* 0x002fca0000004100 */
[----:B------:R-:W-:Y:S01]  /*3520*/  FFMA.FTZ R41, R43, R24, R14 ;  /* 0x000000182b297223 */ /* 0x000fe2000001000e */
[--C-:B------:R-:W-:Y:S02]  /*3530*/  SHF.R.U32.HI R24, RZ, 0x8, R18.reuse ;  /* 0x00000008ff187819 */ /* 0x100fe40000011612 */
[----:B------:R-:W-:Y:S02]  /*3540*/  SHF.R.U32.HI R14, RZ, 0x10, R18 ;  /* 0x00000010ff0e7819 */ /* 0x000fe40000011612 */
[----:B------:R-:W-:Y:S02]  /*3550*/  LOP3.LUT R24, R24, 0xff, RZ, 0xc0, !PT ;  /* 0x000000ff18187812 */ /* 0x000fe400078ec0ff */
[----:B------:R-:W-:Y:S02]  /*3560*/  LOP3.LUT R14, R14, 0xff, RZ, 0xc0, !PT ;  /* 0x000000ff0e0e7812 */ /* 0x000fe400078ec0ff */
[----:B------:R-:W-:Y:S02]  /*3570*/  LEA.HI R18, R18, -R23, RZ, 0x8 ;  /* 0x8000001712127211 */ /* 0x000fe400078f40ff */
[----:B------:R-:W-:-:S02]  /*3580*/  IADD3 R24, PT, PT, -R23, R24, RZ ;  /* 0x0000001817187210 */ /* 0x000fc40007ffe1ff */
[----:B------:R-:W-:Y:S02]  /*3590*/  IADD3 R14, PT, PT, -R23, R14, RZ ;  /* 0x0000000e170e7210 */ /* 0x000fe40007ffe1ff */
[----:B------:R-:W-:-:S04]  /*35a0*/  LOP3.LUT R23, R15, 0xff, RZ, 0xc0, !PT ;  /* 0x000000ff0f177812 */ /* 0x000fc800078ec0ff */
[----:B------:R-:W-:-:S06]  /*35b0*/  IADD3 R42, PT, PT, -R0, R23, RZ ;  /* 0x00000017002a7210 */ /* 0x000fcc0007ffe1ff */
[----:B------:R-:W0:Y:S02]  /*35c0*/  I2F.F16 R42, R42 ;  /* 0x0000002a002a7306 */ /* 0x000e240000200c00 */
[----:B0-----:R-:W-:-:S05]  /*35d0*/  HADD2.F32 R42, -RZ, R42.H0_H0 ;  /* 0x2000002aff2a7230 */ /* 0x001fca0000004100 */
[----:B------:R-:W-:Y:S01]  /*35e0*/  FFMA.FTZ R23, R37, R42, RZ ;  /* 0x0000002a25177223 */ /* 0x000fe200000100ff */
[----:B------:R-:W-:-:S04]  /*35f0*/  SHF.R.U32.HI R37, RZ, 0x8, R15 ;  /* 0x00000008ff257819 */ /* 0x000fc8000001160f */
[----:B------:R-:W-:-:S05]  /*3600*/  LOP3.LUT R37, R37, 0xff, RZ, 0xc0, !PT ;  /* 0x000000ff25257812 */ /* 0x000fca00078ec0ff */
[----:B------:R-:W-:-:S04]  /*3610*/  IMAD.IADD R42, R37, 0x1, -R0 ;  /* 0x00000001252a7824 */ /* 0x000fc800078e0a00 */
[----:B------:R-:W0:Y:S02]  /*3620*/  I2F.F16 R37, R42 ;  /* 0x0000002a00257306 */ /* 0x000e240000200c00 */
[----:B0-----:R-:W-:-:S05]  /*3630*/  HADD2.F32 R37, -RZ, R37.H0_H0 ;  /* 0x20000025ff257230 */ /* 0x001fca0000004100 */
[----:B------:R-:W-:Y:S01]  /*3640*/  FFMA.FTZ R23, R38, R37, R23 ;  /* 0x0000002526177223 */ /* 0x000fe20000010017 */
[----:B------:R-:W-:Y:S02]  /*3650*/  LEA.HI R37, R15, -R0, RZ, 0x8 ;  /* 0x800000000f257211 */ /* 0x000fe400078f40ff */
[----:B------:R-:W-:-:S04]  /*3660*/  SHF.R.U32.HI R15, RZ, 0x10, R15 ;  /* 0x00000010ff0f7819 */ /* 0x000fc8000001160f */
[----:B------:R-:W-:-:S04]  /*3670*/  LOP3.LUT R15, R15, 0xff, RZ, 0xc0, !PT ;  /* 0x000000ff0f0f7812 */ /* 0x000fc800078ec0ff */
[----:B------:R-:W-:-:S04]  /*3680*/  IADD3 R42, PT, PT, -R0, R15, RZ ;  /* 0x0000000f002a7210 */ /* 0x000fc80007ffe1ff */
[----:B------:R-:W0:Y:S01]  /*3690*/  I2F.F16 R15, R42 ;  /* 0x0000002a000f7306 */ /* 0x000e220000200c00 */
[----:B------:R-:W-:-:S04]  /*36a0*/  LOP3.LUT R38, R19, 0xff, RZ, 0xc0, !PT ;  /* 0x000000ff13267812 */ /* 0x000fc800078ec0ff */
[----:B------:R-:W-:Y:S01]  /*36b0*/  IADD3 R38, PT, PT, -R0, R38, RZ ;  /* 0x0000002600267210 */ /* 0x000fe20007ffe1ff */
[----:B0-----:R-:W-:-:S05]  /*36c0*/  HADD2.F32 R15, -RZ, R15.H0_H0 ;  /* 0x2000000fff0f7230 */ /* 0x001fca0000004100 */
[----:B------:R-:W-:Y:S01]  /*36d0*/  FFMA.FTZ R26, R26, R15, R23 ;  /* 0x0000000f1a1a7223 */ /* 0x000fe20000010017 */
[--C-:B------:R-:W-:Y:S02]  /*36e0*/  SHF.R.U32.HI R15, RZ, 0x8, R19.reuse ;  /* 0x00000008ff0f7819 */ /* 0x100fe40000011613 */
[----:B------:R-:W-:Y:S02]  /*36f0*/  SHF.R.U32.HI R23, RZ, 0x10, R19 ;  /* 0x00000010ff177819 */ /* 0x000fe40000011613 */
[----:B------:R-:W-:Y:S01]  /*3700*/  LOP3.LUT R15, R15, 0xff, RZ, 0xc0, !PT ;  /* 0x000000ff0f0f7812 */ /* 0x000fe200078ec0ff */
[----:B------:R-:W0:Y:S01]  /*3710*/  I2F.F16 R37, R37 ;  /* 0x0000002500257306 */ /* 0x000e220000200c00 */
[----:B------:R-:W-:Y:S02]  /*3720*/  LOP3.LUT R23, R23, 0xff, RZ, 0xc0, !PT ;  /* 0x000000ff17177812 */ /* 0x000fe400078ec0ff */
[C---:B------:R-:W-:Y:S02]  /*3730*/  IADD3 R15, PT, PT, -R0.reuse, R15, RZ ;  /* 0x0000000f000f7210 */ /* 0x040fe40007ffe1ff */
[----:B------:R-:W-:-:S03]  /*3740*/  IADD3 R23, PT, PT, -R0, R23, RZ ;  /* 0x0000001700177210 */ /* 0x000fc60007ffe1ff */
[----:B------:R-:W1:Y:S01]  /*3750*/  I2F.F16 R38, R38 ;  /* 0x0000002600267306 */ /* 0x000e620000200c00 */
[----:B------:R-:W-:-:S07]  /*3760*/  LEA.HI R0, R19, -R0, RZ, 0x8 ;  /* 0x8000000013007211 */ /* 0x000fce00078f40ff */
[----:B------:R-:W2:Y:S01]  /*3770*/  I2F.F16 R24, R24 ;  /* 0x0000001800187306 */ /* 0x000ea20000200c00 */
[----:B0-----:R-:W-:-:S07]  /*3780*/  HADD2.F32 R37, -RZ, R37.H0_H0 ;  /* 0x20000025ff257230 */ /* 0x001fce0000004100 */
[----:B------:R-:W0:Y:S01]  /*3790*/  I2F.F16 R15, R15 ;  /* 0x0000000f000f7306 */ /* 0x000e220000200c00 */
[----:B-1----:R-:W-:-:S07]  /*37a0*/  HADD2.F32 R38, -RZ, R38.H0_H0 ;  /* 0x20000026ff267230 */ /* 0x002fce0000004100 */
[----:B------:R-:W1:Y:S08]  /*37b0*/  I2F.F16 R14, R14 ;  /* 0x0000000e000e7306 */ /* 0x000e700000200c00 */
[----:B------:R-:W3:Y:S01]  /*37c0*/  I2F.F16 R23, R23 ;  /* 0x0000001700177306 */ /* 0x000ee20000200c00 */
[----:B------:R-:W-:-:S07]  /*37d0*/  FFMA.FTZ R26, R13, R37, R26 ;  /* 0x000000250d1a7223 */ /* 0x000fce000001001a */
[----:B------:R-:W4:Y:S01]  /*37e0*/  I2F.F16 R3, R3 ;  /* 0x0000000300037306 */ /* 0x000f220000200c00 */
[----:B--2---:R-:W-:-:S07]  /*37f0*/  HADD2.F32 R24, -RZ, R24.H0_H0 ;  /* 0x20000018ff187230 */ /* 0x004fce0000004100 */
[----:B------:R-:W2:Y:S01]  /*3800*/  I2F.F16 R17, R17 ;  /* 0x0000001100117306 */ /* 0x000ea20000200c00 */
[----:B0-----:R-:W-:-:S07]  /*3810*/  HADD2.F32 R13, -RZ, R15.H0_H0 ;  /* 0x2000000fff0d7230 */ /* 0x001fce0000004100 */
[----:B------:R-:W0:Y:S08]  /*3820*/  I2F.F16 R18, R18 ;  /* 0x0000001200127306 */ /* 0x000e300000200c00 */
[----:B------:R-:W0:Y:S01]  /*3830*/  I2F.F16 R0, R0 ;  /* 0x0000000000007306 */ /* 0x000e220000200c00 */
[----:B------:R-:W-:Y:S01]  /*3840*/  FFMA.FTZ R26, R43, R38, R26 ;  /* 0x000000262b1a7223 */ /* 0x000fe2000001001a */
[----:B------:R-:W-:Y:S01]  /*3850*/  FFMA.FTZ R41, R8, R24, R41 ;  /* 0x0000001808297223 */ /* 0x000fe20000010029 */
[----:B-1----:R-:W-:-:S02]  /*3860*/  HADD2.F32 R14, -RZ, R14.H0_H0 ;  /* 0x2000000eff0e7230 */ /* 0x002fc40000004100 */
[----:B---3--:R-:W-:Y:S02]  /*3870*/  HADD2.F32 R24, -RZ, R23.H0_H0 ;  /* 0x20000017ff187230 */ /* 0x008fe40000004100 */
[----:B------:R-:W-:Y:S01]  /*3880*/  FFMA.FTZ R13, R8, R13, R26 ;  /* 0x0000000d080d7223 */ /* 0x000fe2000001001a */
[----:B------:R-:W-:Y:S01]  /*3890*/  FMUL.FTZ R10, R29, R10 ;  /* 0x0000000a1d0a7220 */ /* 0x000fe20000410000 */
[----:B------:R-:W-:Y:S02]  /*38a0*/  HADD2.F32 R9, -RZ, R9.H1_H1 ;  /* 0x30000009ff097230 */ /* 0x000fe40000004100 */
[----:B------:R-:W-:Y:S01]  /*38b0*/  FMUL.FTZ R27, R36, R27 ;  /* 0x0000001b241b7220 */ /* 0x000fe20000410000 */
[----:B----4-:R-:W-:Y:S02]  /*38c0*/  HADD2.F32 R8, -RZ, R3.H0_H0 ;  /* 0x20000003ff087230 */ /* 0x010fe40000004100 */
[----:B------:R-:W-:Y:S01]  /*38d0*/  FMUL.FTZ R11, R28, R11 ;  /* 0x0000000b1c0b7220 */ /* 0x000fe20000410000 */
[----:B--2---:R-:W-:-:S02]  /*38e0*/  HADD2.F32 R17, -RZ, R17.H0_H0 ;  /* 0x20000011ff117230 */ /* 0x004fc40000004100 */
[C---:B------:R-:W-:Y:S01]  /*38f0*/  FFMA.FTZ R41, R16.reuse, R14, R41 ;  /* 0x0000000e10297223 */ /* 0x040fe20000010029 */
[----:B0-----:R-:W-:Y:S02]  /*3900*/  HADD2.F32 R18, -RZ, R18.H0_H0 ;  /* 0x20000012ff127230 */ /* 0x001fe40000004100 */
[----:B------:R-:W-:Y:S01]  /*3910*/  FFMA.FTZ R13, R16, R24, R13 ;  /* 0x00000018100d7223 */ /* 0x000fe2000001000d */
[----:B------:R-:W-:Y:S01]  /*3920*/  HADD2.F32 R0, -RZ, R0.H0_H0 ;  /* 0x20000000ff007230 */ /* 0x000fe20000004100 */
[----:B------:R-:W-:Y:S01]  /*3930*/  F2FP.F16.F32.PACK_AB R10, RZ, R10 ;  /* 0x0000000aff0a723e */ /* 0x000fe200000000ff */
[----:B------:R-:W-:Y:S01]  /*3940*/  FFMA.FTZ R39, R8, R9, R39 ;  /* 0x0000000908277223 */ /* 0x000fe20000010027 */
[----:B------:R-:W-:Y:S01]  /*3950*/  FFMA.FTZ R17, R9, R17, R12 ;  /* 0x0000001109117223 */ /* 0x000fe2000001000c */
[----:B------:R-:W-:Y:S01]  /*3960*/  VIADD R25, R25, 0x20 ;  /* 0x0000002019197836 */ /* 0x000fe20000000000 */
[----:B------:R-:W-:Y:S01]  /*3970*/  F2FP.F16.F32.PACK_AB R27, RZ, R27 ;  /* 0x0000001bff1b723e */ /* 0x000fe200000000ff */
[C---:B------:R-:W-:Y:S01]  /*3980*/  FFMA.FTZ R18, R9.reuse, R18, R41 ;  /* 0x0000001209127223 */ /* 0x040fe20000010029 */
[----:B------:R-:W-:Y:S01]  /*3990*/  F2FP.F16.F32.PACK_AB R11, RZ, R11 ;  /* 0x0000000bff0b723e */ /* 0x000fe200000000ff */
[----:B------:R-:W-:Y:S01]  /*39a0*/  FFMA.FTZ R13, R9, R0, R13 ;  /* 0x00000000090d7223 */ /* 0x000fe2000001000d */
[----:B------:R-:W-:Y:S01]  /*39b0*/  PRMT R10, R10, 0x5410, R40 ;  /* 0x000054100a0a7816 */ /* 0x000fe20000000028 */
[----:B------:R-:W-:Y:S01]  /*39c0*/  FMUL.FTZ R39, R36, R39 ;  /* 0x0000002724277220 */ /* 0x000fe20000410000 */
[----:B------:R-:W-:Y:S01]  /*39d0*/  FMUL.FTZ R17, R28, R17 ;  /* 0x000000111c117220 */ /* 0x000fe20000410000 */
[----:B------:R-:W-:Y:S01]  /*39e0*/  PRMT R27, R27, 0x5410, R11 ;  /* 0x000054101b1b7816 */ /* 0x000fe2000000000b */
[----:B------:R-:W-:Y:S01]  /*39f0*/  FMUL.FTZ R18, R29, R18 ;  /* 0x000000121d127220 */ /* 0x000fe20000410000 */
[----:B------:R-:W-:Y:S01]  /*3a00*/  ISETP.GE.U32.AND P0, PT, R25, R32, PT ;  /* 0x000000201900720c */ /* 0x000fe20003f06070 */
[----:B------:R-:W-:Y:S01]  /*3a10*/  FMUL.FTZ R13, R34, R13 ;  /* 0x0000000d220d7220 */ /* 0x000fe20000410000 */
[----:B------:R-:W-:Y:S01]  /*3a20*/  F2FP.F16.F32.PACK_AB R39, RZ, R39 ;  /* 0x00000027ff27723e */ /* 0x000fe200000000ff */
[----:B------:R-:W-:Y:S01]  /*3a30*/  HFMA2 R0, R10, 1, 1, R31 ;  /* 0x3c003c000a007831 */ /* 0x000fe2000000001f */
[----:B------:R-:W-:Y:S01]  /*3a40*/  F2FP.F16.F32.PACK_AB R17, RZ, R17 ;  /* 0x00000011ff11723e */ /* 0x000fe200000000ff */
[----:B------:R-:W-:Y:S01]  /*3a50*/  HFMA2 R30, R27, 1, 1, R30 ;  /* 0x3c003c001b1e7831 */ /* 0x000fe2000000001e */
[----:B------:R-:W-:-:S02]  /*3a60*/  F2FP.F16.F32.PACK_AB R18, RZ, R18 ;  /* 0x00000012ff12723e */ /* 0x000fc400000000ff */
[----:B------:R-:W-:Y:S02]  /*3a70*/  F2FP.F16.F32.PACK_AB R13, RZ, R13 ;  /* 0x0000000dff0d723e */ /* 0x000fe400000000ff */
[----:B------:R-:W-:Y:S01]  /*3a80*/  PRMT R39, R39, 0x5410, R17 ;  /* 0x0000541027277816 */ /* 0x000fe20000000011 */
[----:B------:R-:W-:Y:S01]  /*3a90*/  IMAD.WIDE R44, R2, 0x4, R44 ;  /* 0x00000004022c7825 */ /* 0x000fe200078e022c */
[----:B------:R-:W-:Y:S01]  /*3aa0*/  PRMT R18, R18, 0x5410, R13 ;  /* 0x0000541012127816 */ /* 0x000fe2000000000d */
[----:B------:R-:W-:Y:S01]  /*3ab0*/  UIADD3 UR4, UPT, UPT, UR4, 0x40, URZ ;  /* 0x0000004004047890 */ /* 0x000fe2000fffe0ff */
[----:B------:R-:W-:Y:S01]  /*3ac0*/  IADD3 R4, PT, PT, R4, 0x20, RZ ;  /* 0x0000002004047810 */ /* 0x000fe20007ffe0ff */
[----:B------:R-:W-:Y:S01]  /*3ad0*/  HFMA2 R31, R39, 1, 1, R30 ;  /* 0x3c003c00271f7831 */ /* 0x000fe2000000001e */
[----:B------:R-:W-:Y:S01]  /*3ae0*/  MOV R12, R44 ;  /* 0x0000002c000c7202 */ /* 0x000fe20000000f00 */
[----:B------:R-:W-:Y:S01]  /*3af0*/  HADD2 R30, R18, R0 ;  /* 0x00000000121e7230 */ /* 0x000fe20000000000 */
[----:B------:R-:W-:Y:S01]  /*3b00*/  MOV R13, R45 ;  /* 0x0000002d000d7202 */ /* 0x000fe20000000f00 */
[----:B------:R-:W-:Y:S06]  /*3b10*/  @!P0 BRA `(.L_x_1786) ;  /* 0xffffffcc00248947 */ /* 0x000fec000383ffff */
.L_x_1784:
[----:B------:R-:W0:Y:S01]  /*3b20*/  S2R R0, SR_CTAID.X ;  /* 0x0000000000007919 */ /* 0x000e220000002500 */
[----:B------:R-:W1:Y:S01]  /*3b30*/  S2UR UR4, SR_CTAID.Y ;  /* 0x00000000000479c3 */ /* 0x000e620000002600 */
[----:B------:R-:W0:Y:S07]  /*3b40*/  S2R R3, SR_TID.X ;  /* 0x0000000000037919 */ /* 0x000e2e0000002100 */
[----:B------:R-:W2:Y:S01]  /*3b50*/  LDC.64 R4, c[0x0][0x3a0] ;  /* 0x0000e800ff047b82 */ /* 0x000ea20000000a00 */
[----:B0-----:R-:W-:-:S05]  /*3b60*/  LEA R0, R0, R3, 0x7 ;  /* 0x0000000300007211 */ /* 0x001fca00078e38ff */
[----:B------:R-:W-:-:S04]  /*3b70*/  IMAD.SHL.U32 R3, R0, 0x4, RZ ;  /* 0x0000000400037824 */ /* 0x000fc800078e00ff */
[----:B-1----:R-:W-:-:S04]  /*3b80*/  IMAD R3, R2, UR4, R3 ;  /* 0x0000000402037c24 */ /* 0x002fc8000f8e0203 */
        /* <DEDUP_REMOVED lines=8> */
.L_x_1790:
[----:B------:R-:W0:Y:S02]  /*3c10*/  LDS R2, [R0] ;  /* 0x0000000000027984 */ /* 0x000e240000000800 */
[----:B0-----:R-:W-:-:S05]  /*3c20*/  HFMA2 R3, R2, 1, 1, R31 ;  /* 0x3c003c0002037831 */ /* 0x001fca000000001f */
[----:B------:R-:W0:Y:S02]  /*3c30*/  ATOMS.CAST.SPIN P0, [R0], R2, R3 ;  /* 0x000000020000758d */ /* 0x000e240001800003 */
[----:B0-----:R-:W-:Y:S05]  /*3c40*/  @!P0 BRA `(.L_x_1790) ;  /* 0xfffffffc00f08947 */ /* 0x001fea000383ffff */
[----:B------:R-:W-:Y:S05]  /*3c50*/  BRA `(.L_x_1788) ;  /* 0x00000000000c7947 */ /* 0x000fea0003800000 */
.L_x_1789:
[----:B------:R-:W2:Y:S02]  /*3c60*/  LD.E R0, desc[UR6][R4.64] ;  /* 0x0000000604007980 */ /* 0x000ea4000c101900 */
[----:B--2---:R-:W-:-:S05]  /*3c70*/  IADD3 R3, PT, PT, R31, R0, RZ ;  /* 0x000000001f037210 */ /* 0x004fca0007ffe0ff */
[----:B------:R0:W-:Y:S02]  /*3c80*/  ST.E desc[UR6][R4.64], R3 ;  /* 0x0000000304007985 */ /* 0x0001e4000c101906 */
.L_x_1788:
[----:B------:R-:W-:Y:S05]  /*3c90*/  BSYNC.RECONVERGENT B0 ;  /* 0x0000000000007941 */ /* 0x000fea0003800200 */
.L_x_1787:
[----:B------:R1:W-:Y:S02]  /*3ca0*/  ATOM.E.ADD.F16x2.RN.STRONG.GPU P0, RZ, desc[UR6][R4.64+0x4], R30 ;  /* 0x8000041e04ff79a2 */ /* 0x0003e4000c10e106 */
[----:B-1----:R-:W-:Y:S05]  /*3cb0*/  @P0 EXIT ;  /* 0x000000000000094d */ /* 0x002fea0003800000 */
[----:B------:R-:W1:Y:S02]  /*3cc0*/  QSPC.E.S P0, RZ, [R4+0x4] ;  /* 0x0000040004ff73aa */ /* 0x000e640000000500 */
[----:B-1----:R-:W-:Y:S05]  /*3cd0*/  @!P0 BRA `(.L_x_1791) ;  /* 0x00000000001c8947 */ /* 0x002fea0003800000 */
[----:B------:R-:W-:-:S04]  /*3ce0*/  MOV R2, R4 ;  /* 0x0000000400027202 */ /* 0x000fc80000000f00 */
[----:B------:R-:W-:-:S07]  /*3cf0*/  MOV R0, R2 ;  /* 0x0000000200007202 */ /* 0x000fce0000000f00 */
.L_x_1792:
[----:B------:R-:W0:Y:S02]  /*3d00*/  LDS R2, [R0+0x4] ;  /* 0x0000040000027984 */ /* 0x000e240000000800 */
[----:B0-----:R-:W-:-:S05]  /*3d10*/  HADD2 R3, R2, R30 ;  /* 0x0000001e02037230 */ /* 0x001fca0000000000 */
[----:B------:R-:W0:Y:S02]  /*3d20*/  ATOMS.CAST.SPIN P0, [R0+0x4], R2, R3 ;  /* 0x000004020000758d */ /* 0x000e240001800003 */
[----:B0-----:R-:W-:Y:S05]  /*3d30*/  @!P0 BRA `(.L_x_1792) ;  /* 0xfffffffc00f08947 */ /* 0x001fea000383ffff */
[----:B------:R-:W-:Y:S05]  /*3d40*/  EXIT ;  /* 0x000000000000794d */ /* 0x000fea0003800000 */
.L_x_1791:
[----:B------:R-:W0:Y:S02]  /*3d50*/  LD.E R0, desc[UR6][R4.64+0x4] ;  /* 0x0000040604007980 */ /* 0x000e24000c101900 */
[----:B0-----:R-:W-:-:S05]  /*3d60*/  IADD3 R3, PT, PT, R30, R0, RZ ;  /* 0x000000001e037210 */ /* 0x001fca0007ffe0ff */
[----:B------:R-:W-:Y:S01]  /*3d70*/  ST.E desc[UR6][R4.64+0x4], R3 ;  /* 0x0000040304007985 */ /* 0x000fe2000c101906 */
[----:B------:R-:W-:Y:S05]  /*3d80*/  EXIT ;  /* 0x000000000000794d */ /* 0x000fea0003800000 */
.L_x_1793:
        /* <DEDUP_REMOVED lines=15> */
.L_x_1885:


//--------------------- .text._ZN4vllm4gptq33gemm_half_q_half_gptq_4bit_kernelILb1ELi1EEEvPK6__halfPKjS6_S4_PS2_iiiibPKi --------------------------
	.section	.text._ZN4vllm4gptq33gemm_half_q_half_gptq_4bit_kernelILb1ELi1EEEvPK6__halfPKjS6_S4_PS2_iiiibPKi,"ax",@progbits
	.align	128
        .global         _ZN4vllm4gptq33gemm_half_q_half_gptq_4bit_kernelILb1ELi1EEEvPK6__halfPKjS6_S4_PS2_iiiibPKi
        .type           _ZN4vllm4gptq33gemm_half_q_half_gptq_4bit_kernelILb1ELi1EEEvPK6__halfPKjS6_S4_PS2_iiiibPKi,@function
        .size           _ZN4vllm4gptq33gemm_half_q_half_gptq_4bit_kernelILb1ELi1EEEvPK6__halfPKjS6_S4_PS2_iiiibPKi,(.L_x_1886 - _ZN4vllm4gptq33gemm_half_q_half_gptq_4bit_kernelILb1ELi1EEEvPK6__halfPKjS6_S4_PS2_iiiibPKi)
        .other          _ZN4vllm4gptq33gemm_half_q_half_gptq_4bit_kernelILb1ELi1EEEvPK6__halfPKjS6_S4_PS2_iiiibPKi,@"STO_CUDA_ENTRY STV_DEFAULT"
_ZN4vllm4gptq33gemm_half_q_half_gptq_4bit_kernelILb1ELi1EEEvPK6__halfPKjS6_S4_PS2_iiiibPKi:
.text._ZN4vllm4gptq33gemm_half_q_half_gptq_4bit_kernelILb1ELi1EEEvPK6__halfPKjS6_S4_PS2_iiiibPKi:
        /* <DEDUP_REMOVED lines=31> */
.L_x_1795:
[----:B------:R-:W-:Y:S05]  /*01f0*/  BSYNC.RECONVERGENT B0 ;  /* 0x0000000000007941 */ /* 0x000fea0003800200 */
.L_x_1794:
[----:B------:R-:W1:Y:S01]  /*0200*/  LDCU UR4, c[0x0][0x3ac] ;  /* 0x00007580ff0477ac */ /* 0x000e620008000800 */
[----:B------:R-:W-:-:S05]  /*0210*/  IMAD R6, R13, 0x80, R4 ;  /* 0x000000800d067824 */ /* 0x000fca00078e0204 */
[----:B------:R-:W-:Y:S02]  /*0220*/  SHF.L.U32 R6, R6, 0x2, RZ ;  /* 0x0000000206067819 */ /* 0x000fe400000006ff */
[----:B-1----:R-:W-:-:S04]  /*0230*/  MOV R23, UR4 ;  /* 0x0000000400177c02 */ /* 0x002fc80008000f00 */
[----:B------:R-:W-:-:S13]  /*0240*/  ISETP.GE.AND P0, PT, R6, R23, PT ;  /* 0x000000170600720c */ /* 0x000fda0003f06270 */
[----:B------:R-:W-:Y:S05]  /*0250*/  @P0 EXIT ;  /* 0x000000000000094d */ /* 0x000fea0003800000 */
[----:B0-----:R-:W0:Y:S01]  /*0260*/  LDC R5, c[0x0][0x3b4] ;  /* 0x0000ed00ff057b82 */ /* 0x001e220000000800 */
[----:B------:R-:W-:Y:S01]  /*0270*/  IABS R11, R0 ;  /* 0x00000000000b7213 */ /* 0x000fe20000000000 */
[----:B------:R-:W1:Y:S01]  /*0280*/  LDCU.U8 UR4, c[0x0][0x3b8] ;  /* 0x00007700ff0477ac */ /* 0x000e620008000000 */
[----:B------:R-:W-:Y:S01]  /*0290*/  SHF.L.U32 R31, R4, 0x4, RZ ;  /* 0x00000004041f7819 */ /* 0x000fe200000006ff */
[----:B------:R-:W2:Y:S01]  /*02a0*/  LDCU.64 UR8, c[0x0][0x388] ;  /* 0x00007100ff0877ac */ /* 0x000ea20008000a00 */
[----:B0-----:R-:W-:-:S04]  /*02b0*/  IABS R10, R5 ;  /* 0x00000005000a7213 */ /* 0x001fc80000000000 */
[----:B------:R-:W0:Y:S08]  /*02c0*/  I2F.RP R3, R10 ;  /* 0x0000000a00037306 */ /* 0x000e300000209400 */
[----:B0-----:R-:W0:Y:S02]  /*02d0*/  MUFU.RCP R3, R3 ;  /* 0x0000000300037308 */ /* 0x001e240000001000 */
[----:B0-----:R-:W-:-:S06]  /*02e0*/  VIADD R8, R3, 0xffffffe ;  /* 0x0ffffffe03087836 */ /* 0x001fcc0000000000 */
[----:B------:R0:W3:Y:S02]  /*02f0*/  F2I.FTZ.U32.TRUNC.NTZ R9, R8 ;  /* 0x0000000800097305 */ /* 0x0000e4000021f000 */
[----:B0-----:R-:W-:Y:S01]  /*0300*/  HFMA2 R8, -RZ, RZ, 0, 0 ;  /* 0x00000000ff087431 */ /* 0x001fe200000001ff */
[----:B---3--:R-:W-:-:S05]  /*0310*/  IADD3 R7, PT, PT, RZ, -R9, RZ ;  /* 0x80000009ff077210 */ /* 0x008fca0007ffe0ff */
[----:B------:R-:W-:-:S04]  /*0320*/  IMAD R7, R7, R10, RZ ;  /* 0x0000000a07077224 */ /* 0x000fc800078e02ff */
[----:B------:R-:W-:-:S04]  /*0330*/  IMAD.HI.U32 R9, R9, R7, R8 ;  /* 0x0000000709097227 */ /* 0x000fc800078e0008 */
[----:B------:R-:W-:-:S04]  /*0340*/  IMAD.MOV.U32 R7, RZ, RZ, R11 ;  /* 0x000000ffff077224 */ /* 0x000fc800078e000b */
[----:B------:R-:W-:-:S05]  /*0350*/  IMAD.HI.U32 R8, R9, R7, RZ ;  /* 0x0000000709087227 */ /* 0x000fca00078e00ff */
[----:B------:R-:W-:-:S05]  /*0360*/  IADD3 R3, PT, PT, RZ, -R8, RZ ;  /* 0x80000008ff037210 */ /* 0x000fca0007ffe0ff */
        /* <DEDUP_REMOVED lines=16> */
[----:B0-----:R-:W-:Y:S01]  /*0470*/  VIADD R10, R3, 0xffffffe ;  /* 0x0ffffffe030a7836 */ /* 0x001fe20000000000 */
[----:B------:R-:W-:-:S05]  /*0480*/  SHF.R.S32.HI R3, RZ, 0x1f, R6 ;  /* 0x0000001fff037819 */ /* 0x000fca0000011406 */
[----:B------:R0:W3:Y:S01]  /*0490*/  F2I.FTZ.U32.TRUNC.NTZ R11, R10 ;  /* 0x0000000a000b7305 */ /* 0x0000e2000021f000 */
[----:B------:R-:W-:-:S04]  /*04a0*/  LEA.HI R3, R3, R6, RZ, 0x3 ;  /* 0x0000000603037211 */ /* 0x000fc800078f18ff */
[----:B------:R-:W-:Y:S02]  /*04b0*/  SHF.R.S32.HI R30, RZ, 0x3, R3 ;  /* 0x00000003ff1e7819 */ /* 0x000fe40000011403 */
[----:B0-----:R-:W-:Y:S01]  /*04c0*/  MOV R10, RZ ;  /* 0x000000ff000a7202 */ /* 0x001fe20000000f00 */
[----:B---3--:R-:W-:-:S04]  /*04d0*/  IMAD R5, R5, R11, RZ ;  /* 0x0000000b05057224 */ /* 0x008fc800078e02ff */
[----:B------:R-:W-:Y:S02]  /*04e0*/  IMAD.HI.U32 R28, R11, R5, R10 ;  /* 0x000000050b1c7227 */ /* 0x000fe400078e000a */
[----:B------:R-:W0:Y:S04]  /*04f0*/  LDC.64 R10, c[0x0][0x390] ;  /* 0x0000e400ff0a7b82 */ /* 0x000e280000000a00 */
[----:B------:R-:W-:-:S04]  /*0500*/  IMAD.HI.U32 R28, R28, R33, RZ ;  /* 0x000000211c1c7227 */ /* 0x000fc800078e00ff */
[----:B------:R-:W-:-:S04]  /*0510*/  IMAD.MOV R5, RZ, RZ, -R28 ;  /* 0x000000ffff057224 */ /* 0x000fc800078e0a1c */
[----:B------:R-:W-:-:S05]  /*0520*/  IMAD R5, R8, R5, R33 ;  /* 0x0000000508057224 */ /* 0x000fca00078e0221 */
[----:B------:R-:W-:-:S13]  /*0530*/  ISETP.GE.U32.AND P0, PT, R5, R8, PT ;  /* 0x000000080500720c */ /* 0x000fda0003f06070 */
[----:B------:R-:W-:Y:S02]  /*0540*/  @P0 IADD3 R5, PT, PT, -R8, R5, RZ ;  /* 0x0000000508050210 */ /* 0x000fe40007ffe1ff */
[----:B------:R-:W-:Y:S02]  /*0550*/  @P0 IADD3 R28, PT, PT, R28, 0x1, RZ ;  /* 0x000000011c1c0810 */ /* 0x000fe40007ffe0ff */
[-C--:B------:R-:W-:Y:S01]  /*0560*/  ISETP.GE.U32.AND P1, PT, R5, R8.reuse, PT ;  /* 0x000000080500720c */ /* 0x080fe20003f26070 */
[----:B-1----:R-:W-:Y:S01]  /*0570*/  UPRMT UR4, UR4, 0x8880, URZ ;  /* 0x0000888004047896 */ /* 0x002fe200080000ff */
[----:B------:R-:W-:Y:S01]  /*0580*/  LOP3.LUT R31, R31, 0x10, RZ, 0xc0, !PT ;  /* 0x000000101f1f7812 */ /* 0x000fe200078ec0ff */
[----:B------:R-:W-:Y:S01]  /*0590*/  IMAD R2, R2, R23, RZ ;  /* 0x0000001702027224 */ /* 0x000fe200078e02ff */
[----:B------:R-:W1:Y:S09]  /*05a0*/  LDC.64 R4, c[0x0][0x398] ;  /* 0x0000e600ff047b82 */ /* 0x000e720000000a00 */
[----:B------:R-:W-:Y:S01]  /*05b0*/  @P1 VIADD R28, R28, 0x1 ;  /* 0x000000011c1c1836 */ /* 0x000fe20000000000 */
[----:B------:R-:W-:-:S05]  /*05c0*/  @!P2 LOP3.LUT R28, RZ, R8, RZ, 0x33, !PT ;  /* 0x00000008ff1ca212 */ /* 0x000fca00078e33ff */
[----:B------:R-:W-:-:S05]  /*05d0*/  IMAD R7, R23, R28, RZ ;  /* 0x0000001c17077224 */ /* 0x000fca00078e02ff */
[----:B------:R-:W-:-:S04]  /*05e0*/  SHF.R.S32.HI R12, RZ, 0x1f, R7 ;  /* 0x0000001fff0c7819 */ /* 0x000fc80000011407 */
[----:B------:R-:W-:-:S04]  /*05f0*/  LEA.HI R3, R12, R7, RZ, 0x3 ;  /* 0x000000070c037211 */ /* 0x000fc800078f18ff */
[----:B------:R-:W-:-:S05]  /*0600*/  LEA.HI.SX32 R3, R3, R30, 0x1d ;  /* 0x0000001e03037211 */ /* 0x000fca00078feaff */
[----:B0-----:R-:W-:-:S06]  /*0610*/  IMAD.WIDE R10, R3, 0x4, R10 ;  /* 0x00000004030a7825 */ /* 0x001fcc00078e020a */
[----:B------:R-:W3:Y:S01]  /*0620*/  LDG.E.CONSTANT R10, desc[UR6][R10.64] ;  /* 0x000000060a0a7981 */ /* 0x000ee2000c1e9900 */
[----:B------:R-:W-:Y:S01]  /*0630*/  UISETP.NE.AND UP0, UPT, UR4, URZ, UPT ;  /* 0x000000ff0400728c */ /* 0x000fe2000bf05270 */
[----:B------:R-:W-:Y:S01]  /*0640*/  I2F.F16 R29, -0x40 ;  /* 0xffffffc0001d7906 */ /* 0x000fe20000200c00 */
[----:B------:R-:W-:Y:S02]  /*0650*/  CS2R R34, SRZ ;  /* 0x0000000000227805 */ /* 0x000fe4000001ff00 */
[----:B------:R-:W-:Y:S01]  /*0660*/  CS2R R36, SRZ ;  /* 0x0000000000247805 */ /* 0x000fe2000001ff00 */
[----:B------:R-:W-:Y:S01]  /*0670*/  USEL UR4, URZ, 0x1, UP0 ;  /* 0x00000001ff047887 */ /* 0x000fe20008000000 */
[----:B---3--:R-:W-:-:S04]  /*0680*/  SHF.R.U32.HI R9, RZ, R31, R10 ;  /* 0x0000001fff097219 */ /* 0x008fc8000001160a */
[--C-:B------:R-:W-:Y:S02]  /*0690*/  SHF.R.U32.HI R10, RZ, 0x4, R9.reuse ;  /* 0x00000004ff0a7819 */ /* 0x100fe40000011609 */
[----:B------:R-:W-:Y:S02]  /*06a0*/  LOP3.LUT R3, R9, 0xf, RZ, 0xc0, !PT ;  /* 0x0000000f09037812 */ /* 0x000fe400078ec0ff */
[----:B------:R-:W-:Y:S02]  /*06b0*/  LOP3.LUT R10, R10, 0xf, RZ, 0xc0, !PT ;  /* 0x0000000f0a0a7812 */ /* 0x000fe400078ec0ff */
[----:B------:R-:W-:Y:S02]  /*06c0*/  IADD3 R11, PT, PT, R3, UR4, RZ ;  /* 0x00000004030b7c10 */ /* 0x000fe4000fffe0ff */
[--C-:B------:R-:W-:Y:S01]  /*06d0*/  SHF.R.U32.HI R3, RZ, 0x8, R9.reuse ;  /* 0x00000008ff037819 */ /* 0x100fe20000011609 */
[----:B------:R-:W-:Y:S01]  /*06e0*/  VIADD R13, R10, UR4 ;  /* 0x000000040a0d7c36 */ /* 0x000fe20008000000 */
[----:B------:R-:W-:Y:S01]  /*06f0*/  SHF.R.U32.HI R9, RZ, 0xc, R9 ;  /* 0x0000000cff097819 */ /* 0x000fe20000011609 */
[----:B------:R-:W0:Y:S01]  /*0700*/  I2F.F16 R12, R11 ;  /* 0x0000000b000c7306 */ /* 0x000e220000200c00 */
[----:B------:R-:W-:-:S02]  /*0710*/  LOP3.LUT R10, R3, 0xf, RZ, 0xc0, !PT ;  /* 0x0000000f030a7812 */ /* 0x000fc400078ec0ff */
[----:B------:R-:W-:Y:S02]  /*0720*/  SHF.L.U32 R3, R2, 0x4, RZ ;  /* 0x0000000402037819 */ /* 0x000fe400000006ff */
[----:B------:R-:W-:Y:S02]  /*0730*/  LOP3.LUT R9, R9, 0xf, RZ, 0xc0, !PT ;  /* 0x0000000f09097812 */ /* 0x000fe400078ec0ff */
[----:B------:R-:W-:Y:S01]  /*0740*/  SHF.R.S32.HI R2, RZ, 0x1f, R6 ;  /* 0x0000001fff027819 */ /* 0x000fe20000011406 */
[----:B------:R3:W4:Y:S01]  /*0750*/  I2F.F16 R14, R13 ;  /* 0x0000000d000e7306 */ /* 0x0007220000200c00 */
[----:B------:R-:W-:Y:S01]  /*0760*/  IADD3 R43, P0, PT, R6, R3, RZ ;  /* 0x00000003062b7210 */ /* 0x000fe20007f1e0ff */
[----:B------:R-:W-:Y:S01]  /*0770*/  VIADD R9, R9, UR4 ;  /* 0x0000000409097c36 */ /* 0x000fe20008000000 */
[----:B------:R-:W-:Y:S02]  /*0780*/  IADD3 R10, PT, PT, R10, UR4, RZ ;  /* 0x000000040a0a7c10 */ /* 0x000fe4000fffe0ff */
[----:B------:R-:W-:-:S02]  /*0790*/  LEA.HI.X.SX32 R2, R3, R2, 0x1, P0 ;  /* 0x0000000203027211 */ /* 0x000fc400000f0eff */
[----:B------:R-:W-:Y:S01]  /*07a0*/  ISETP.GE.U32.AND P0, PT, R33, R0, PT ;  /* 0x000000002100720c */ /* 0x000fe20003f06070 */
[----:B------:R5:W1:Y:S01]  /*07b0*/  I2F.F16 R16, R10 ;  /* 0x0000000a00107306 */ /* 0x000a620000200c00 */
[----:B--2---:R-:W-:Y:S01]  /*07c0*/  LEA R42, P1, R43, UR8, 0x2 ;  /* 0x000000082b2a7c11 */ /* 0x004fe2000f8210ff */
[C---:B0-----:R-:W-:Y:S01]  /*07d0*/  HADD2 R21, R29.reuse.H0_H0, -R12.H0_H0 ;  /* 0xa000000c1d157230 */ /* 0x041fe20000000800 */
[----:B------:R-:W-:Y:S02]  /*07e0*/  IADD3 R3, PT, PT, R6, R7, RZ ;  /* 0x0000000706037210 */ /* 0x000fe40007ffe0ff */
[----:B------:R-:W-:Y:S02]  /*07f0*/  IADD3 R11, PT, PT, R11, 0xe400, RZ ;  /* 0x0000e4000b0b7810 */ /* 0x000fe40007ffe0ff */
[----:B---3--:R-:W-:Y:S01]  /*0800*/  IADD3 R13, PT, PT, R13, 0xe400, RZ ;  /* 0x0000e4000d0d7810 */ /* 0x008fe20007ffe0ff */
[----:B------:R0:W2:Y:S01]  /*0810*/  I2F.F16 R0, R9 ;  /* 0x0000000900007306 */ /* 0x0000a20000200c00 */
[----:B-----5:R-:W-:Y:S01]  /*0820*/  IADD3 R10, PT, PT, R10, 0xe400, RZ ;  /* 0x0000e4000a0a7810 */ /* 0x020fe20007ffe0ff */
[----:B----4-:R-:W-:Y:S01]  /*0830*/  HADD2 R7, R29.H0_H0, -R14.H0_H0 ;  /* 0xa000000e1d077230 */ /* 0x010fe20000000800 */
[----:B------:R-:W-:Y:S01]  /*0840*/  LEA.HI.X R43, R43, UR9, R2, 0x2, P1 ;  /* 0x000000092b2b7c11 */ /* 0x000fe200088f1402 */
[----:B-1----:R-:W-:Y:S01]  /*0850*/  IMAD.WIDE R2, R3, 0x2, R4 ;  /* 0x0000000203027825 */ /* 0x002fe200078e0204 */
[----:B------:R-:W-:-:S02]  /*0860*/  PRMT R22, R11, 0x5410, R11 ;  /* 0x000054100b167816 */ /* 0x000fc4000000000b */
[----:B------:R-:W-:Y:S01]  /*0870*/  PRMT R20, R13, 0x5410, R13 ;  /* 0x000054100d147816 */ /* 0x000fe2000000000d */
[----:B------:R-:W-:Y:S02]  /*0880*/  HADD2 R5, R29.H0_H0, -R16.H0_H0 ;  /* 0xa00000101d057230 */ /* 0x000fe40000000800 */
[----:B0-----:R-:W-:Y:S01]  /*0890*/  VIADD R9, R9, 0xe400 ;  /* 0x0000e40009097836 */ /* 0x001fe20000000000 */
[----:B------:R-:W-:-:S04]  /*08a0*/  PRMT R6, R10, 0x5410, R10 ;  /* 0x000054100a067816 */ /* 0x000fc8000000000a */
[----:B------:R-:W-:Y:S01]  /*08b0*/  PRMT R4, R9, 0x5410, R9 ;  /* 0x0000541009047816 */ /* 0x000fe20000000009 */
[----:B--2---:R-:W-:Y:S01]  /*08c0*/  HADD2 R0, R29.H0_H0, -R0.H0_H0 ;  /* 0xa00000001d007230 */ /* 0x004fe20000000800 */
[----:B------:R-:W-:Y:S06]  /*08d0*/  @P0 BRA `(.L_x_1796) ;  /* 0x0000001800a00947 */ /* 0x000fec0003800000 */
[----:B------:R-:W2:Y:S04]  /*08e0*/  LDG.E.CONSTANT R26, desc[UR6][R2.64] ;  /* 0x00000006021a7981 */ /* 0x000ea8000c1e9900 */
[----:B------:R0:W3:Y:S01]  /*08f0*/  LDG.E.CONSTANT R25, desc[UR6][R2.64+0x4] ;  /* 0x0000040602197981 */ /* 0x0000e2000c1e9900 */
[----:B------:R-:W1:Y:S01]  /*0900*/  S2UR UR5, SR_CgaCtaId ;  /* 0x00000000000579c3 */ /* 0x000e620000008800 */
[----:B------:R-:W-:Y:S02]  /*0910*/  CS2R R36, SRZ ;  /* 0x0000000000247805 */ /* 0x000fe4000001ff00 */
[----:B------:R-:W-:Y:S01]  /*0920*/  CS2R R34, SRZ ;  /* 0x0000000000227805 */ /* 0x000fe2000001ff00 */
[----:B------:R-:W-:Y:S01]  /*0930*/  UMOV UR4, 0x400 ;  /* 0x0000040000047882 */ /* 0x000fe20000000000 */
[----:B------:R-:W4:Y:S01]  /*0940*/  LDCU.U8 UR8, c[0x0][0x3b8] ;  /* 0x00007700ff0877ac */ /* 0x000f220008000000 */
[----:B0-----:R-:W-:-:S02]  /*0950*/  IADD3 R2, PT, PT, R33, R8, RZ ;  /* 0x0000000821027210 */ /* 0x001fc40007ffe0ff */
[----:B------:R-:W-:Y:S02]  /*0960*/  MOV R3, R0 ;  /* 0x0000000000037202 */ /* 0x000fe40000000f00 */
[----:B------:R-:W-:Y:S01]  /*0970*/  MOV R0, R2 ;  /* 0x0000000200007202 */ /* 0x000fe20000000f00 */
[----:B-1----:R-:W-:Y:S01]  /*0980*/  ULEA UR4, UR5, UR4, 0x18 ;  /* 0x0000000405047291 */ /* 0x002fe2000f8ec0ff */
[--C-:B--2---:R-:W-:Y:S02]  /*0990*/  HADD2.F32 R27, -RZ, R26.reuse.H0_H0 ;  /* 0x2000001aff1b7230 */ /* 0x104fe40000004100 */
[----:B------:R-:W-:Y:S02]  /*09a0*/  HADD2.F32 R26, -RZ, R26.H1_H1 ;  /* 0x3000001aff1a7230 */ /* 0x000fe40000004100 */
[--C-:B---3--:R-:W-:Y:S02]  /*09b0*/  HADD2.F32 R24, -RZ, R25.reuse.H0_H0 ;  /* 0x20000019ff187230 */ /* 0x108fe40000004100 */
[----:B----4-:R-:W-:-:S07]  /*09c0*/  HADD2.F32 R25, -RZ, R25.H1_H1 ;  /* 0x30000019ff197230 */ /* 0x010fce0000004100 */
.L_x_1798:
[----:B------:R-:W2:Y:S01]  /*09d0*/  LDG.E.128.CONSTANT R16, desc[UR6][R42.64] ;  /* 0x000000062a107981 */ /* 0x000ea2000c1e9d00 */
[----:B------:R-:W-:-:S03]  /*09e0*/  ISETP.NE.AND P0, PT, R33, R0, PT ;  /* 0x000000002100720c */ /* 0x000fc60003f05270 */
[----:B------:R-:W0:Y:S01]  /*09f0*/  LDS.128 R8, [UR4] ;  /* 0x00000004ff087984 */ /* 0x000e220008000c00 */
[C---:B--2---:R-:W-:Y:S02]  /*0a00*/  LOP3.LUT R12, R16.reuse, 0xf000f, RZ, 0xc0, !PT ;  /* 0x000f000f100c7812 */ /* 0x044fe400078ec0ff */
[----:B------:R-:W-:Y:S02]  /*0a10*/  LOP3.LUT R14, R16, 0xf000f0, RZ, 0xc0, !PT ;  /* 0x00f000f0100e7812 */ /* 0x000fe400078ec0ff */
[----:B------:R-:W-:-:S05]  /*0a20*/  LOP3.LUT R13, R17, 0xf000f, RZ, 0xc0, !PT ;  /* 0x000f000f110d7812 */ /* 0x000fca00078ec0ff */
[----:B0-----:R-:W-:Y:S05]  /*0a30*/  @P0 BRA `(.L_x_1797) ;  /* 0x0000000000d40947 */ /* 0x001fea0003800000 */
[----:B------:R-:W0:Y:S01]  /*0a40*/  LDC R3, c[0x0][0x3ac] ;  /* 0x0000eb00ff037b82 */ /* 0x000e220000000800 */
[----:B------:R-:W1:Y:S01]  /*0a50*/  S2R R15, SR_CTAID.X ;  /* 0x00000000000f7919 */ /* 0x000e620000002500 */
[----:B------:R-:W1:Y:S06]  /*0a60*/  S2R R20, SR_TID.X ;  /* 0x0000000000147919 */ /* 0x000e6c0000002100 */
        /* <DEDUP_REMOVED lines=8> */
[----:B-1----:R-:W-:-:S05]  /*0af0*/  IMAD R15, R15, 0x80, R20 ;  /* 0x000000800f0f7824 */ /* 0x002fca00078e0214 */
[----:B------:R-:W-:-:S05]  /*0b00*/  LEA R21, R15, R0, 0x2 ;  /* 0x000000000f157211 */ /* 0x000fca00078e10ff */
[----:B0-----:R-:W-:-:S05]  /*0b10*/  IMAD.WIDE R20, R21, 0x2, R4 ;  /* 0x0000000215147825 */ /* 0x001fca00078e0204 */
[----:B------:R-:W3:Y:S04]  /*0b20*/  LDG.E.CONSTANT R26, desc[UR6][R20.64] ;  /* 0x00000006141a7981 */ /* 0x000ee8000c1e9900 */
[----:B------:R0:W4:Y:S01]  /*0b30*/  LDG.E.CONSTANT R25, desc[UR6][R20.64+0x4] ;  /* 0x0000040614197981 */ /* 0x000122000c1e9900 */
[----:B------:R-:W-:Y:S01]  /*0b40*/  UPRMT UR5, UR8, 0x8880, URZ ;  /* 0x0000888008057896 */ /* 0x000fe200080000ff */
[----:B------:R-:W-:-:S03]  /*0b50*/  IADD3 R28, PT, PT, R28, 0x1, RZ ;  /* 0x000000011c1c7810 */ /* 0x000fc60007ffe0ff */
[----:B------:R-:W-:-:S04]  /*0b60*/  UISETP.NE.AND UP0, UPT, UR5, URZ, UPT ;  /* 0x000000ff0500728c */ /* 0x000fc8000bf05270 */
[----:B------:R-:W-:Y:S01]  /*0b70*/  USEL UR5, URZ, 0x1, UP0 ;  /* 0x00000001ff057887 */ /* 0x000fe20008000000 */
[----:B--2---:R-:W-:-:S04]  /*0b80*/  SHF.R.U32.HI R0, RZ, R31, R6 ;  /* 0x0000001fff007219 */ /* 0x004fc80000011606 */
[--C-:B------:R-:W-:Y:S02]  /*0b90*/  SHF.R.U32.HI R4, RZ, 0x8, R0.reuse ;  /* 0x00000008ff047819 */ /* 0x100fe40000011600 */
[----:B------:R-:W-:Y:S02]  /*0ba0*/  LOP3.LUT R5, R0, 0xf, RZ, 0xc0, !PT ;  /* 0x0000000f00057812 */ /* 0x000fe400078ec0ff */
[--C-:B------:R-:W-:Y:S02]  /*0bb0*/  SHF.R.U32.HI R3, RZ, 0x4, R0.reuse ;  /* 0x00000004ff037819 */ /* 0x100fe40000011600 */
[----:B------:R-:W-:Y:S02]  /*0bc0*/  SHF.R.U32.HI R0, RZ, 0xc, R0 ;  /* 0x0000000cff007819 */ /* 0x000fe40000011600 */
[----:B------:R-:W-:Y:S02]  /*0bd0*/  LOP3.LUT R7, R4, 0xf, RZ, 0xc0, !PT ;  /* 0x0000000f04077812 */ /* 0x000fe400078ec0ff */
[----:B------:R-:W-:-:S02]  /*0be0*/  IADD3 R5, PT, PT, R5, UR5, RZ ;  /* 0x0000000505057c10 */ /* 0x000fc4000fffe0ff */
[----:B------:R-:W-:Y:S01]  /*0bf0*/  LOP3.LUT R3, R3, 0xf, RZ, 0xc0, !PT ;  /* 0x0000000f03037812 */ /* 0x000fe200078ec0ff */
[----:B------:R-:W-:Y:S01]  /*0c00*/  VIADD R7, R7, UR5 ;  /* 0x0000000507077c36 */ /* 0x000fe20008000000 */
[----:B------:R-:W-:Y:S01]  /*0c10*/  LOP3.LUT R0, R0, 0xf, RZ, 0xc0, !PT ;  /* 0x0000000f00007812 */ /* 0x000fe200078ec0ff */
[----:B------:R-:W1:Y:S01]  /*0c20*/  I2F.F16 R6, R5 ;  /* 0x0000000500067306 */ /* 0x000e620000200c00 */
[----:B------:R-:W-:Y:S01]  /*0c30*/  IADD3 R3, PT, PT, R3, UR5, RZ ;  /* 0x0000000503037c10 */ /* 0x000fe2000fffe0ff */
[----:B------:R-:W-:Y:S01]  /*0c40*/  VIADD R15, R5, 0xe400 ;  /* 0x0000e400050f7836 */ /* 0x000fe20000000000 */
[----:B------:R-:W-:Y:S02]  /*0c50*/  IADD3 R38, PT, PT, R0, UR5, RZ ;  /* 0x0000000500267c10 */ /* 0x000fe4000fffe0ff */
[----:B------:R-:W-:Y:S01]  /*0c60*/  IADD3 R23, PT, PT, R7, 0xe400, RZ ;  /* 0x0000e40007177810 */ /* 0x000fe20007ffe0ff */
[--C-:B---3--:R-:W-:Y:S01]  /*0c70*/  HADD2.F32 R27, -RZ, R26.reuse.H0_H0 ;  /* 0x2000001aff1b7230 */ /* 0x108fe20000004100 */
[----:B------:R-:W-:Y:S01]  /*0c80*/  MOV R0, R2 ;  /* 0x0000000200007202 */ /* 0x000fe20000000f00 */
[----:B0-----:R-:W0:Y:S01]  /*0c90*/  I2F.F16 R20, R7 ;  /* 0x0000000700147306 */ /* 0x001e220000200c00 */
[----:B------:R-:W-:-:S02]  /*0ca0*/  HADD2.F32 R26, -RZ, R26.H1_H1 ;  /* 0x3000001aff1a7230 */ /* 0x000fc40000004100 */
[--C-:B----4-:R-:W-:Y:S02]  /*0cb0*/  HADD2.F32 R24, -RZ, R25.reuse.H0_H0 ;  /* 0x20000019ff187230 */ /* 0x110fe40000004100 */
[----:B------:R-:W-:Y:S02]  /*0cc0*/  HADD2.F32 R25, -RZ, R25.H1_H1 ;  /* 0x30000019ff197230 */ /* 0x000fe40000004100 */
[C---:B-1----:R-:W-:Y:S01]  /*0cd0*/  HADD2 R21, R29.reuse.H0_H0, -R6.H0_H0 ;  /* 0xa00000061d157230 */ /* 0x042fe20000000800 */
[----:B------:R-:W1:Y:S01]  /*0ce0*/  I2F.F16 R4, R3 ;  /* 0x0000000300047306 */ /* 0x000e620000200c00 */
[----:B------:R-:W-:Y:S01]  /*0cf0*/  IADD3 R6, PT, PT, R3, 0xe400, RZ ;  /* 0x0000e40003067810 */ /* 0x000fe20007ffe0ff */
[----:B0-----:R-:W-:-:S06]  /*0d00*/  HADD2 R5, R29.H0_H0, -R20.H0_H0 ;  /* 0xa00000141d057230 */ /* 0x001fcc0000000800 */
[----:B------:R0:W2:Y:S01]  /*0d10*/  I2F.F16 R22, R38 ;  /* 0x0000002600167306 */ /* 0x0000a20000200c00 */
[----:B------:R-:W-:Y:S02]  /*0d20*/  PRMT R20, R6, 0x5410, R6 ;  /* 0x0000541006147816 */ /* 0x000fe40000000006 */
[----:B------:R-:W-:Y:S01]  /*0d30*/  PRMT R6, R23, 0x5410, R23 ;  /* 0x0000541017067816 */ /* 0x000fe20000000017 */
[----:B-1----:R-:W-:Y:S01]  /*0d40*/  HADD2 R7, R29.H0_H0, -R4.H0_H0 ;  /* 0xa00000041d077230 */ /* 0x002fe20000000800 */
[----:B0-----:R-:W-:-:S04]  /*0d50*/  IADD3 R38, PT, PT, R38, 0xe400, RZ ;  /* 0x0000e40026267810 */ /* 0x001fc80007ffe0ff */
[----:B------:R-:W-:Y:S01]  /*0d60*/  PRMT R4, R38, 0x5410, R38 ;  /* 0x0000541026047816 */ /* 0x000fe20000000026 */
[----:B--2---:R-:W-:Y:S01]  /*0d70*/  HADD2 R3, R29.H0_H0, -R22.H0_H0 ;  /* 0xa00000161d037230 */ /* 0x004fe20000000800 */
[----:B------:R-:W-:-:S07]  /*0d80*/  PRMT R22, R15, 0x5410, R15 ;  /* 0x000054100f167816 */ /* 0x000fce000000000f */
.L_x_1797:
        /* <DEDUP_REMOVED lines=13> */
[----:B------:R-:W0:Y:S01]  /*0e60*/  LDC R23, c[0x0][0x3ac] ;  /* 0x0000eb00ff177b82 */ /* 0x000e220000000800 */
[----:B------:R-:W-:-:S02]  /*0e70*/  HFMA2 R13, R13, R8, RZ ;  /* 0x000000080d0d7231 */ /* 0x000fc400000000ff */
[-C--:B------:R-:W-:Y:S02]  /*0e80*/  HFMA2 R44, R44, R8.reuse, RZ.H0_H0 ;  /* 0x000000082c2c7231 */ /* 0x080fe400000400ff */
[-C--:B------:R-:W-:Y:S02]  /*0e90*/  HFMA2 R38, R38, R8.reuse, RZ ;  /* 0x0000000826267231 */ /* 0x080fe400000000ff */
[----:B------:R-:W-:Y:S02]  /*0ea0*/  HFMA2 R39, R39, R8, RZ.H0_H0 ;  /* 0x0000000827277231 */ /* 0x000fe400000400ff */
[----:B------:R-:W-:Y:S02]  /*0eb0*/  HFMA2 R8, R14, 0.0625, 0.0625, R21 ;  /* 0x2c002c000e087831 */ /* 0x000fe40000000015 */
[----:B------:R-:W-:-:S04]  /*0ec0*/  HFMA2 R12, R12, 0.0625, 0.0625, R7 ;  /* 0x2c002c000c0c7831 */ /* 0x000fc80000000007 */
[-C--:B------:R-:W-:Y:S01]  /*0ed0*/  HFMA2 R44, R12, R9.reuse, R44 ;  /* 0x000000090c2c7231 */ /* 0x080fe2000000002c */
[----:B------:R-:W-:Y:S01]  /*0ee0*/  LOP3.LUT R12, R18, 0xf000f0, RZ, 0xc0, !PT ;  /* 0x00f000f0120c7812 */ /* 0x000fe200078ec0ff */
[----:B------:R-:W-:Y:S01]  /*0ef0*/  HFMA2 R8, R8, R9, R13 ;  /* 0x0000000908087231 */ /* 0x000fe2000000000d */
[----:B------:R-:W-:Y:S02]  /*0f00*/  LOP3.LUT R13, R19, 0xf000f0, RZ, 0xc0, !PT ;  /* 0x00f000f0130d7812 */ /* 0x000fe400078ec0ff */
[----:B------:R-:W-:Y:S02]  /*0f10*/  LOP3.LUT R12, R12, 0x64006400, RZ, 0xfc, !PT ;  /* 0x640064000c0c7812 */ /* 0x000fe400078efcff */
[----:B------:R-:W-:-:S03]  /*0f20*/  LOP3.LUT R14, R13, 0x64006400, RZ, 0xfc, !PT ;  /* 0x640064000d0e7812 */ /* 0x000fc600078efcff */
[----:B------:R-:W-:Y:S02]  /*0f30*/  HFMA2 R12, R12, 0.0625, 0.0625, R5 ;  /* 0x2c002c000c0c7831 */ /* 0x000fe40000000005 */
[----:B------:R-:W-:Y:S02]  /*0f40*/  HFMA2 R14, R14, 0.0625, 0.0625, R3 ;  /* 0x2c002c000e0e7831 */ /* 0x000fe40000000003 */
[----:B0-----:R-:W-:-:S04]  /*0f50*/  IMAD.WIDE R42, R23, 0x4, R42 ;  /* 0x00000004172a7825 */ /* 0x001fc800078e022a */
[-C--:B------:R-:W-:Y:S02]  /*0f60*/  HFMA2 R39, R14, R9.reuse, R39 ;  /* 0x000000090e277231 */ /* 0x080fe40000000027 */
[----:B------:R-:W-:Y:S02]  /*0f70*/  HFMA2 R38, R12, R9, R38 ;  /* 0x000000090c267231 */ /* 0x000fe40000000026 */
[----:B------:R0:W2:Y:S01]  /*0f80*/  LDG.E.128.CONSTANT R12, desc[UR6][R42.64] ;  /* 0x000000062a0c7981 */ /* 0x0000a2000c1e9d00 */
[----:B------:R-:W-:Y:S02]  /*0f90*/  SHF.R.U32.HI R40, RZ, 0x8, R16 ;  /* 0x00000008ff287819 */ /* 0x000fe40000011610 */
[----:B------:R-:W-:Y:S02]  /*0fa0*/  SHF.R.U32.HI R41, RZ, 0x8, R17 ;  /* 0x00000008ff297819 */ /* 0x000fe40000011611 */
[C---:B------:R-:W-:Y:S02]  /*0fb0*/  LOP3.LUT R9, R40.reuse, 0xf000f, RZ, 0xc0, !PT ;  /* 0x000f000f28097812 */ /* 0x040fe400078ec0ff */
[----:B------:R-:W-:-:S02]  /*0fc0*/  LOP3.LUT R40, R40, 0xf000f0, RZ, 0xc0, !PT ;  /* 0x00f000f028287812 */ /* 0x000fc400078ec0ff */
[----:B------:R-:W-:Y:S01]  /*0fd0*/  LOP3.LUT R9, R9, 0x64006400, RZ, 0xfc, !PT ;  /* 0x6400640009097812 */ /* 0x000fe200078efcff */
[----:B0-----:R-:W-:Y:S01]  /*0fe0*/  IMAD.WIDE R42, R23, 0x4, R42 ;  /* 0x00000004172a7825 */ /* 0x001fe200078e022a */
[----:B------:R-:W-:-:S03]  /*0ff0*/  LOP3.LUT R40, R40, 0x64006400, RZ, 0xfc, !PT ;  /* 0x6400640028287812 */ /* 0x000fc600078efcff */
[----:B------:R-:W-:-:S04]  /*1000*/  HADD2 R16, R9, R22 ;  /* 0x0000001609107230 */ /* 0x000fc80000000000 */
[----:B------:R-:W-:Y:S01]  /*1010*/  HFMA2 R16, R16, R10, R8 ;  /* 0x0000000a10107231 */ /* 0x000fe20000000008 */
[C---:B------:R-:W-:Y:S02]  /*1020*/  LOP3.LUT R8, R41.reuse, 0xf000f, RZ, 0xc0, !PT ;  /* 0x000f000f29087812 */ /* 0x040fe400078ec0ff */
[----:B------:R-:W-:Y:S02]  /*1030*/  LOP3.LUT R41, R41, 0xf000f0, RZ, 0xc0, !PT ;  /* 0x00f000f029297812 */ /* 0x000fe400078ec0ff */
[----:B------:R-:W-:Y:S02]  /*1040*/  LOP3.LUT R9, R8, 0x64006400, RZ, 0xfc, !PT ;  /* 0x6400640008097812 */ /* 0x000fe400078efcff */
[----:B------:R-:W-:-:S03]  /*1050*/  SHF.R.U32.HI R8, RZ, 0x8, R18 ;  /* 0x00000008ff087819 */ /* 0x000fc60000011612 */
[----:B------:R-:W-:Y:S01]  /*1060*/  HADD2 R17, R9, R20 ;  /* 0x0000001409117230 */ /* 0x000fe20000000000 */
[----:B------:R-:W-:-:S03]  /*1070*/  LOP3.LUT R9, R8, 0xf000f, RZ, 0xc0, !PT ;  /* 0x000f000f08097812 */ /* 0x000fc600078ec0ff */
[----:B------:R-:W-:Y:S01]  /*1080*/  HFMA2 R17, R17, R10, R44 ;  /* 0x0000000a11117231 */ /* 0x000fe2000000002c */
[----:B------:R-:W-:-:S05]  /*1090*/  LOP3.LUT R9, R9, 0x64006400, RZ, 0xfc, !PT ;  /* 0x6400640009097812 */ /* 0x000fca00078efcff */
[----:B------:R-:W-:Y:S01]  /*10a0*/  HFMA2 R18, R9, 1, 1, R6 ;  /* 0x3c003c0009127831 */ /* 0x000fe20000000006 */
[----:B------:R-:W-:-:S03]  /*10b0*/  SHF.R.U32.HI R9, RZ, 0x8, R19 ;  /* 0x00000008ff097819 */ /* 0x000fc60000011613 */
[----:B------:R-:W-:Y:S01]  /*10c0*/  HFMA2 R38, R18, R10, R38 ;  /* 0x0000000a12267231 */ /* 0x000fe20000000026 */
[----:B------:R-:W-:-:S04]  /*10d0*/  LOP3.LUT R18, R9, 0xf000f, RZ, 0xc0, !PT ;  /* 0x000f000f09127812 */ /* 0x000fc800078ec0ff */
[----:B------:R-:W-:Y:S02]  /*10e0*/  LOP3.LUT R19, R18, 0x64006400, RZ, 0xfc, !PT ;  /* 0x6400640012137812 */ /* 0x000fe400078efcff */
[----:B------:R-:W-:-:S03]  /*10f0*/  LOP3.LUT R18, R41, 0x64006400, RZ, 0xfc, !PT ;  /* 0x6400640029127812 */ /* 0x000fc600078efcff */
[----:B------:R-:W-:-:S04]  /*1100*/  HADD2 R19, R19, R4 ;  /* 0x0000000413137230 */ /* 0x000fc80000000000 */
[----:B------:R-:W-:Y:S02]  /*1110*/  HFMA2 R39, R19, R10, R39 ;  /* 0x0000000a13277231 */ /* 0x000fe40000000027 */
[----:B------:R-:W-:Y:S02]  /*1120*/  HFMA2 R10, R40, 0.0625, 0.0625, R21 ;  /* 0x2c002c00280a7831 */ /* 0x000fe40000000015 */
[----:B------:R-:W-:-:S04]  /*1130*/  HFMA2 R40, R18, 0.0625, 0.0625, R7 ;  /* 0x2c002c0012287831 */ /* 0x000fc80000000007 */
[-C--:B------:R-:W-:Y:S02]  /*1140*/  HFMA2 R40, R40, R11.reuse, R17 ;  /* 0x0000000b28287231 */ /* 0x080fe40000000011 */
[----:B------:R-:W-:Y:S02]  /*1150*/  HFMA2 R10, R10, R11, R16 ;  /* 0x0000000b0a0a7231 */ /* 0x000fe40000000010 */
[----:B------:R0:W3:Y:S01]  /*1160*/  LDG.E.128.CONSTANT R16, desc[UR6][R42.64] ;  /* 0x000000062a107981 */ /* 0x0000e2000c1e9d00 */
[----:B------:R-:W-:Y:S02]  /*1170*/  LOP3.LUT R8, R8, 0xf000f0, RZ, 0xc0, !PT ;  /* 0x00f000f008087812 */ /* 0x000fe400078ec0ff */
[----:B------:R-:W-:Y:S02]  /*1180*/  LOP3.LUT R9, R9, 0xf000f0, RZ, 0xc0, !PT ;  /* 0x00f000f009097812 */ /* 0x000fe400078ec0ff */
[----:B------:R-:W-:Y:S02]  /*1190*/  LOP3.LUT R8, R8, 0x64006400, RZ, 0xfc, !PT ;  /* 0x6400640008087812 */ /* 0x000fe400078efcff */
[----:B------:R-:W-:Y:S01]  /*11a0*/  LOP3.LUT R44, R9, 0x64006400, RZ, 0xfc, !PT ;  /* 0x64006400092c7812 */ /* 0x000fe200078efcff */
[----:B------:R-:W-:-:S02]  /*11b0*/  HADD2.F32 R9, -RZ, R10.H1_H1 ;  /* 0x3000000aff097230 */ /* 0x000fc40000004100 */
[----:B0-----:R-:W-:-:S04]  /*11c0*/  IMAD.WIDE R42, R23, 0x4, R42 ;  /* 0x00000004172a7825 */ /* 0x001fc800078e022a */
[----:B------:R-:W-:Y:S02]  /*11d0*/  HFMA2 R8, R8, 0.0625, 0.0625, R5 ;  /* 0x2c002c0008087831 */ /* 0x000fe40000000005 */
[----:B------:R-:W-:-:S04]  /*11e0*/  HFMA2 R44, R44, 0.0625, 0.0625, R3 ;  /* 0x2c002c002c2c7831 */ /* 0x000fc80000000003 */
[-C--:B------:R-:W-:Y:S02]  /*11f0*/  HFMA2 R39, R44, R11.reuse, R39 ;  /* 0x0000000b2c277231 */ /* 0x080fe40000000027 */
[----:B------:R-:W-:Y:S02]  /*1200*/  HFMA2 R38, R8, R11, R38 ;  /* 0x0000000b08267231 */ /* 0x000fe40000000026 */
[----:B------:R-:W-:Y:S02]  /*1210*/  HADD2.F32 R8, -RZ, R10.H0_H0 ;  /* 0x2000000aff087230 */ /* 0x000fe40000004100 */
[--C-:B------:R-:W-:Y:S02]  /*1220*/  HADD2.F32 R10, -RZ, R40.reuse.H0_H0 ;  /* 0x20000028ff0a7230 */ /* 0x100fe40000004100 */
[----:B------:R-:W-:Y:S02]  /*1230*/  HADD2.F32 R11, -RZ, R40.H1_H1 ;  /* 0x30000028ff0b7230 */ /* 0x000fe40000004100 */
[----:B------:R-:W-:-:S03]  /*1240*/  FADD.FTZ R8, R8, R9 ;  /* 0x0000000908087221 */ /* 0x000fc60000010000 */
[----:B------:R-:W-:Y:S01]  /*1250*/  FADD.FTZ R40, R10, R11 ;  /* 0x0000000b0a287221 */ /* 0x000fe20000010000 */
[----:B------:R-:W-:Y:S02]  /*1260*/  FFMA.FTZ R36, R27, R8, R36 ;  /* 0x000000081b247223 */ /* 0x000fe40000010024 */
[----:B------:R-:W0:Y:S01]  /*1270*/  LDS.128 R8, [UR4+0x10] ;  /* 0x00001004ff087984 */ /* 0x000e220008000c00 */
[----:B------:R-:W-:Y:S01]  /*1280*/  FFMA.FTZ R35, R26, R40, R35 ;  /* 0x000000281a237223 */ /* 0x000fe20000010023 */
[----:B--2---:R-:W-:Y:S02]  /*1290*/  LOP3.LUT R49, R12, 0xf000f, RZ, 0xc0, !PT ;  /* 0x000f000f0c317812 */ /* 0x004fe400078ec0ff */
[----:B------:R-:W-:Y:S02]  /*12a0*/  LOP3.LUT R45, R14, 0xf000f, RZ, 0xc0, !PT ;  /* 0x000f000f0e2d7812 */ /* 0x000fe400078ec0ff */
[----:B------:R-:W-:Y:S02]  /*12b0*/  LOP3.LUT R49, R49, 0x64006400, RZ, 0xfc, !PT ;  /* 0x6400640031317812 */ /* 0x000fe400078efcff */
[----:B------:R-:W-:-:S02]  /*12c0*/  LOP3.LUT R45, R45, 0x64006400, RZ, 0xfc, !PT ;  /* 0x640064002d2d7812 */ /* 0x000fc400078efcff */
[----:B------:R-:W-:Y:S02]  /*12d0*/  LOP3.LUT R41, R13, 0xf000f, RZ, 0xc0, !PT ;  /* 0x000f000f0d297812 */ /* 0x000fe400078ec0ff */
[----:B------:R-:W-:Y:S01]  /*12e0*/  LOP3.LUT R47, R15, 0xf000f, RZ, 0xc0, !PT ;  /* 0x000f000f0f2f7812 */ /* 0x000fe200078ec0ff */
[----:B------:R-:W-:Y:S01]  /*12f0*/  HFMA2 R40, R49, 1, 1, R22 ;  /* 0x3c003c0031287831 */ /* 0x000fe20000000016 */
[----:B------:R-:W-:Y:S01]  /*1300*/  LOP3.LUT R41, R41, 0x64006400, RZ, 0xfc, !PT ;  /* 0x6400640029297812 */ /* 0x000fe200078efcff */
[----:B------:R-:W-:Y:S01]  /*1310*/  HFMA2 R45, R45, 1, 1, R6 ;  /* 0x3c003c002d2d7831 */ /* 0x000fe20000000006 */
[----:B------:R-:W-:-:S03]  /*1320*/  LOP3.LUT R47, R47, 0x64006400, RZ, 0xfc, !PT ;  /* 0x640064002f2f7812 */ /* 0x000fc600078efcff */
[----:B------:R-:W-:Y:S02]  /*1330*/  HADD2 R41, R41, R20 ;  /* 0x0000001429297230 */ /* 0x000fe40000000000 */
[----:B------:R-:W-:Y:S02]  /*1340*/  HADD2 R44, R47, R4 ;  /* 0x000000042f2c7230 */ /* 0x000fe40000000000 */
[-C--:B0-----:R-:W-:Y:S02]  /*1350*/  HFMA2 R40, R40, R8.reuse, RZ ;  /* 0x0000000828287231 */ /* 0x081fe400000000ff */
[-C--:B------:R-:W-:Y:S02]  /*1360*/  HFMA2 R41, R41, R8.reuse, RZ.H0_H0 ;  /* 0x0000000829297231 */ /* 0x080fe400000400ff */
[-C--:B------:R-:W-:Y:S02]  /*1370*/  HFMA2 R45, R45, R8.reuse, RZ ;  /* 0x000000082d2d7231 */ /* 0x080fe400000000ff */
[----:B------:R-:W-:Y:S01]  /*1380*/  HFMA2 R44, R44, R8, RZ.H0_H0 ;  /* 0x000000082c2c7231 */ /* 0x000fe200000400ff */
[----:B------:R-:W-:-:S02]  /*1390*/  LOP3.LUT R8, R12, 0xf000f0, RZ, 0xc0, !PT ;  /* 0x00f000f00c087812 */ /* 0x000fc400078ec0ff */
[----:B------:R-:W-:Y:S02]  /*13a0*/  SHF.R.U32.HI R12, RZ, 0x8, R12 ;  /* 0x00000008ff0c7819 */ /* 0x000fe4000001160c */
[----:B------:R-:W-:-:S05]  /*13b0*/  LOP3.LUT R8, R8, 0x64006400, RZ, 0xfc, !PT ;  /* 0x6400640008087812 */ /* 0x000fca00078efcff */
[----:B------:R-:W-:-:S04]  /*13c0*/  HFMA2 R8, R8, 0.0625, 0.0625, R21 ;  /* 0x2c002c0008087831 */ /* 0x000fc80000000015 */
[----:B------:R-:W-:Y:S01]  /*13d0*/  HFMA2 R40, R8, R9, R40 ;  /* 0x0000000908287231 */ /* 0x000fe20000000028 */
[----:B------:R-:W-:Y:S02]  /*13e0*/  LOP3.LUT R8, R13, 0xf000f0, RZ, 0xc0, !PT ;  /* 0x00f000f00d087812 */ /* 0x000fe400078ec0ff */
[----:B------:R-:W-:Y:S02]  /*13f0*/  SHF.R.U32.HI R13, RZ, 0x8, R13 ;  /* 0x00000008ff0d7819 */ /* 0x000fe4000001160d */
[----:B------:R-:W-:-:S05]  /*1400*/  LOP3.LUT R8, R8, 0x64006400, RZ, 0xfc, !PT ;  /* 0x6400640008087812 */ /* 0x000fca00078efcff */
[----:B------:R-:W-:-:S04]  /*1410*/  HFMA2 R8, R8, 0.0625, 0.0625, R7 ;  /* 0x2c002c0008087831 */ /* 0x000fc80000000007 */
[----:B------:R-:W-:Y:S01]  /*1420*/  HFMA2 R41, R8, R9, R41 ;  /* 0x0000000908297231 */ /* 0x000fe20000000029 */
[----:B------:R-:W-:Y:S02]  /*1430*/  LOP3.LUT R8, R14, 0xf000f0, RZ, 0xc0, !PT ;  /* 0x00f000f00e087812 */ /* 0x000fe400078ec0ff */
[----:B------:R-:W-:Y:S02]  /*1440*/  SHF.R.U32.HI R14, RZ, 0x8, R14 ;  /* 0x00000008ff0e7819 */ /* 0x000fe4000001160e */
[----:B------:R-:W-:Y:S02]  /*1450*/  LOP3.LUT R8, R8, 0x64006400, RZ, 0xfc, !PT ;  /* 0x6400640008087812 */ /* 0x000fe400078efcff */
[----:B---3--:R-:W-:-:S03]  /*1460*/  SHF.R.U32.HI R46, RZ, 0x8, R18 ;  /* 0x00000008ff2e7819 */ /* 0x008fc60000011612 */
[----:B------:R-:W-:-:S04]  /*1470*/  HFMA2 R8, R8, 0.0625, 0.0625, R5 ;  /* 0x2c002c0008087831 */ /* 0x000fc80000000005 */
[----:B------:R-:W-:Y:S01]  /*1480*/  HFMA2 R45, R8, R9, R45 ;  /* 0x00000009082d7231 */ /* 0x000fe2000000002d */
[----:B------:R-:W-:Y:S02]  /*1490*/  LOP3.LUT R8, R15, 0xf000f0, RZ, 0xc0, !PT ;  /* 0x00f000f00f087812 */ /* 0x000fe400078ec0ff */
[----:B------:R-:W-:Y:S02]  /*14a0*/  SHF.R.U32.HI R15, RZ, 0x8, R15 ;  /* 0x00000008ff0f7819 */ /* 0x000fe4000001160f */
[----:B------:R-:W-:-:S05]  /*14b0*/  LOP3.LUT R8, R8, 0x64006400, RZ, 0xfc, !PT ;  /* 0x6400640008087812 */ /* 0x000fca00078efcff */
[----:B------:R-:W-:-:S04]  /*14c0*/  HFMA2 R8, R8, 0.0625, 0.0625, R3 ;  /* 0x2c002c0008087831 */ /* 0x000fc80000000003 */
[----:B------:R-:W-:Y:S01]  /*14d0*/  HFMA2 R44, R8, R9, R44 ;  /* 0x00000009082c7231 */ /* 0x000fe2000000002c */
[C---:B------:R-:W-:Y:S02]  /*14e0*/  LOP3.LUT R8, R12.reuse, 0xf000f, RZ, 0xc0, !PT ;  /* 0x000f000f0c087812 */ /* 0x040fe400078ec0ff */
[----:B------:R-:W-:Y:S02]  /*14f0*/  LOP3.LUT R12, R12, 0xf000f0, RZ, 0xc0, !PT ;  /* 0x00f000f00c0c7812 */ /* 0x000fe400078ec0ff */
[----:B------:R-:W-:Y:S02]  /*1500*/  LOP3.LUT R9, R8, 0x64006400, RZ, 0xfc, !PT ;  /* 0x6400640008097812 */ /* 0x000fe400078efcff */
[C---:B------:R-:W-:Y:S02]  /*1510*/  LOP3.LUT R8, R13.reuse, 0xf000f, RZ, 0xc0, !PT ;  /* 0x000f000f0d087812 */ /* 0x040fe400078ec0ff */
[----:B------:R-:W-:Y:S01]  /*1520*/  LOP3.LUT R12, R12, 0x64006400, RZ, 0xfc, !PT ;  /* 0x640064000c0c7812 */ /* 0x000fe200078efcff */
[----:B------:R-:W-:Y:S01]  /*1530*/  HADD2 R9, R9, R22 ;  /* 0x0000001609097230 */ /* 0x000fe20000000000 */
[----:B------:R-:W-:-:S03]  /*1540*/  LOP3.LUT R13, R13, 0xf000f0, RZ, 0xc0, !PT ;  /* 0x00f000f00d0d7812 */ /* 0x000fc600078ec0ff */
[----:B------:R-:W-:Y:S02]  /*1550*/  HFMA2 R12, R12, 0.0625, 0.0625, R21 ;  /* 0x2c002c000c0c7831 */ /* 0x000fe40000000015 */
[----:B------:R-:W-:Y:S01]  /*1560*/  HFMA2 R40, R9, R10, R40 ;  /* 0x0000000a09287231 */ /* 0x000fe20000000028 */
[----:B------:R-:W-:Y:S02]  /*1570*/  LOP3.LUT R9, R8, 0x64006400, RZ, 0xfc, !PT ;  /* 0x6400640008097812 */ /* 0x000fe400078efcff */
[----:B------:R-:W-:-:S03]  /*1580*/  LOP3.LUT R8, R14, 0xf000f, RZ, 0xc0, !PT ;  /* 0x000f000f0e087812 */ /* 0x000fc600078ec0ff */
[----:B------:R-:W-:Y:S02]  /*1590*/  HADD2 R9, R9, R20 ;  /* 0x0000001409097230 */ /* 0x000fe40000000000 */
[----:B------:R-:W-:Y:S02]  /*15a0*/  HFMA2 R40, R12, R11, R40 ;  /* 0x0000000b0c287231 */ /* 0x000fe40000000028 */
[----:B------:R-:W-:Y:S01]  /*15b0*/  HFMA2 R41, R9, R10, R41 ;  /* 0x0000000a09297231 */ /* 0x000fe20000000029 */
[----:B------:R-:W-:Y:S02]  /*15c0*/  LOP3.LUT R9, R8, 0x64006400, RZ, 0xfc, !PT ;  /* 0x6400640008097812 */ /* 0x000fe400078efcff */
[C---:B------:R-:W-:Y:S02]  /*15d0*/  LOP3.LUT R8, R15.reuse, 0xf000f, RZ, 0xc0, !PT ;  /* 0x000f000f0f087812 */ /* 0x040fe400078ec0ff */
[----:B------:R-:W-:Y:S01]  /*15e0*/  LOP3.LUT R15, R15, 0xf000f0, RZ, 0xc0, !PT ;  /* 0x00f000f00f0f7812 */ /* 0x000fe200078ec0ff */
[----:B------:R-:W-:-:S04]  /*15f0*/  HFMA2 R9, R9, 1, 1, R6 ;  /* 0x3c003c0009097831 */ /* 0x000fc80000000006 */
[-C--:B------:R-:W-:Y:S01]  /*1600*/  HFMA2 R45, R9, R10.reuse, R45 ;  /* 0x0000000a092d7231 */ /* 0x080fe2000000002d */
[----:B------:R-:W-:Y:S02]  /*1610*/  LOP3.LUT R9, R8, 0x64006400, RZ, 0xfc, !PT ;  /* 0x6400640008097812 */ /* 0x000fe400078efcff */
[----:B------:R-:W-:Y:S01]  /*1620*/  LOP3.LUT R8, R14, 0xf000f0, RZ, 0xc0, !PT ;  /* 0x00f000f00e087812 */ /* 0x000fe200078ec0ff */
[--C-:B------:R-:W-:Y:S02]  /*1630*/  HADD2.F32 R14, -RZ, R39.reuse.H0_H0 ;  /* 0x20000027ff0e7230 */ /* 0x100fe40000004100 */
[----:B------:R-:W-:Y:S01]  /*1640*/  HADD2 R9, R9, R4 ;  /* 0x0000000409097230 */ /* 0x000fe20000000000 */
[----:B------:R-:W-:Y:S01]  /*1650*/  LOP3.LUT R8, R8, 0x64006400, RZ, 0xfc, !PT ;  /* 0x6400640008087812 */ /* 0x000fe200078efcff */
[----:B------:R-:W-:Y:S02]  /*1660*/  HADD2.F32 R39, -RZ, R39.H1_H1 ;  /* 0x30000027ff277230 */ /* 0x000fe40000004100 */
[----:B------:R-:W-:Y:S01]  /*1670*/  HFMA2 R44, R9, R10, R44 ;  /* 0x0000000a092c7231 */ /* 0x000fe2000000002c */
[----:B------:R-:W-:Y:S01]  /*1680*/  LOP3.LUT R10, R13, 0x64006400, RZ, 0xfc, !PT ;  /* 0x640064000d0a7812 */ /* 0x000fe200078efcff */
[----:B------:R-:W-:-:S02]  /*1690*/  HADD2.F32 R13, -RZ, R38.H0_H0 ;  /* 0x20000026ff0d7230 */ /* 0x000fc40000004100 */
[----:B------:R-:W-:Y:S02]  /*16a0*/  HFMA2 R8, R8, 0.0625, 0.0625, R5 ;  /* 0x2c002c0008087831 */ /* 0x000fe40000000005 */
[----:B------:R-:W-:Y:S02]  /*16b0*/  HADD2.F32 R38, -RZ, R38.H1_H1 ;  /* 0x30000026ff267230 */ /* 0x000fe40000004100 */
[----:B------:R-:W-:Y:S01]  /*16c0*/  FADD.FTZ R14, R14, R39 ;  /* 0x000000270e0e7221 */ /* 0x000fe20000010000 */
[----:B------:R-:W-:Y:S02]  /*16d0*/  HFMA2 R10, R10, 0.0625, 0.0625, R7 ;  /* 0x2c002c000a0a7831 */ /* 0x000fe40000000007 */
[----:B------:R-:W-:Y:S02]  /*16e0*/  FADD.FTZ R13, R13, R38 ;  /* 0x000000260d0d7221 */ /* 0x000fe40000010000 */
[----:B------:R-:W-:Y:S02]  /*16f0*/  HFMA2 R12, R10, R11, R41 ;  /* 0x0000000b0a0c7231 */ /* 0x000fe40000000029 */
[----:B------:R-:W-:-:S02]  /*1700*/  HADD2.F32 R41, -RZ, R40.H0_H0 ;  /* 0x20000028ff297230 */ /* 0x000fc40000004100 */
[----:B------:R-:W-:Y:S01]  /*1710*/  FFMA.FTZ R34, R25, R14, R34 ;  /* 0x0000000e19227223 */ /* 0x000fe20000010022 */
[----:B------:R-:W-:Y:S01]  /*1720*/  HFMA2 R45, R8, R11, R45 ;  /* 0x0000000b082d7231 */ /* 0x000fe2000000002d */
[----:B------:R-:W-:Y:S01]  /*1730*/  LOP3.LUT R8, R15, 0x64006400, RZ, 0xfc, !PT ;  /* 0x640064000f087812 */ /* 0x000fe200078efcff */
[----:B------:R-:W-:Y:S01]  /*1740*/  FFMA.FTZ R37, R24, R13, R37 ;  /* 0x0000000d18257223 */ /* 0x000fe20000010025 */
[--C-:B------:R-:W-:Y:S01]  /*1750*/  HADD2.F32 R38, -RZ, R12.reuse.H0_H0 ;  /* 0x2000000cff267230 */ /* 0x100fe20000004100 */
[----:B------:R-:W-:Y:S01]  /*1760*/  LOP3.LUT R14, R16, 0xf000f0, RZ, 0xc0, !PT ;  /* 0x00f000f0100e7812 */ /* 0x000fe200078ec0ff */
[----:B------:R-:W-:Y:S02]  /*1770*/  HADD2.F32 R13, -RZ, R12.H1_H1 ;  /* 0x3000000cff0d7230 */ /* 0x000fe40000004100 */
[----:B------:R-:W-:Y:S02]  /*1780*/  HFMA2 R8, R8, 0.0625, 0.0625, R3 ;  /* 0x2c002c0008087831 */ /* 0x000fe40000000003 */
[--C-:B------:R-:W-:Y:S01]  /*1790*/  HADD2.F32 R39, -RZ, R45.reuse.H0_H0 ;  /* 0x2000002dff277230 */ /* 0x100fe20000004100 */
[----:B------:R-:W-:Y:S01]  /*17a0*/  LOP3.LUT R14, R14, 0x64006400, RZ, 0xfc, !PT ;  /* 0x640064000e0e7812 */ /* 0x000fe200078efcff */
[----:B------:R-:W-:-:S02]  /*17b0*/  HADD2.F32 R12, -RZ, R45.H1_H1 ;  /* 0x3000002dff0c7230 */ /* 0x000fc40000004100 */
[----:B------:R-:W-:Y:S01]  /*17c0*/  FADD.FTZ R38, R38, R13 ;  /* 0x0000000d26267221 */ /* 0x000fe20000010000 */
[----:B------:R-:W-:Y:S01]  /*17d0*/  HADD2.F32 R40, -RZ, R40.H1_H1 ;  /* 0x30000028ff287230 */ /* 0x000fe20000004100 */
[----:B------:R-:W-:Y:S01]  /*17e0*/  SHF.R.U32.HI R45, RZ, 0x8, R17 ;  /* 0x00000008ff2d7819 */ /* 0x000fe20000011611 */
[----:B------:R-:W-:Y:S01]  /*17f0*/  FADD.FTZ R39, R39, R12 ;  /* 0x0000000c27277221 */ /* 0x000fe20000010000 */
[----:B------:R-:W-:Y:S01]  /*1800*/  LOP3.LUT R12, R16, 0xf000f, RZ, 0xc0, !PT ;  /* 0x000f000f100c7812 */ /* 0x000fe200078ec0ff */
[----:B------:R-:W-:Y:S02]  /*1810*/  HFMA2 R44, R8, R11, R44 ;  /* 0x0000000b082c7231 */ /* 0x000fe4000000002c */
[----:B------:R-:W-:Y:S01]  /*1820*/  FADD.FTZ R41, R41, R40 ;  /* 0x0000002829297221 */ /* 0x000fe20000010000 */
[----:B------:R-:W0:Y:S01]  /*1830*/  LDS.128 R8, [UR4+0x20] ;  /* 0x00002004ff087984 */ /* 0x000e220008000c00 */
[----:B------:R-:W-:Y:S01]  /*1840*/  LOP3.LUT R13, R12, 0x64006400, RZ, 0xfc, !PT ;  /* 0x640064000c0d7812 */ /* 0x000fe200078efcff */
[----:B------:R-:W-:-:S02]  /*1850*/  HFMA2 R14, R14, 0.0625, 0.0625, R21 ;  /* 0x2c002c000e0e7831 */ /* 0x000fc40000000015 */
[--C-:B------:R-:W-:Y:S02]  /*1860*/  HADD2.F32 R40, -RZ, R44.reuse.H0_H0 ;  /* 0x2000002cff287230 */ /* 0x100fe40000004100 */
[----:B------:R-:W-:Y:S01]  /*1870*/  HADD2.F32 R15, -RZ, R44.H1_H1 ;  /* 0x3000002cff0f7230 */ /* 0x000fe20000004100 */
[----:B------:R-:W-:-:S04]  /*1880*/  SHF.R.U32.HI R44, RZ, 0x8, R16 ;  /* 0x00000008ff2c7819 */ /* 0x000fc80000011610 */
[----:B------:R-:W-:Y:S01]  /*1890*/  LOP3.LUT R12, R44, 0xf000f, RZ, 0xc0, !PT ;  /* 0x000f000f2c0c7812 */ /* 0x000fe200078ec0ff */
[----:B------:R-:W-:Y:S01]  /*18a0*/  FADD.FTZ R40, R40, R15 ;  /* 0x0000000f28287221 */ /* 0x000fe20000010000 */
[----:B------:R-:W-:Y:S02]  /*18b0*/  HFMA2 R15, R13, 1, 1, R22 ;  /* 0x3c003c000d0f7831 */ /* 0x000fe40000000016 */
[----:B------:R-:W-:Y:S02]  /*18c0*/  LOP3.LUT R13, R12, 0x64006400, RZ, 0xfc, !PT ;  /* 0x640064000c0d7812 */ /* 0x000fe400078efcff */
[----:B------:R-:W-:-:S03]  /*18d0*/  LOP3.LUT R12, R17, 0xf000f, RZ, 0xc0, !PT ;  /* 0x000f000f110c7812 */ /* 0x000fc600078ec0ff */
[----:B------:R-:W-:Y:S01]  /*18e0*/  HADD2 R16, R13, R22 ;  /* 0x000000160d107230 */ /* 0x000fe20000000000 */
[----:B------:R-:W-:Y:S02]  /*18f0*/  LOP3.LUT R13, R12, 0x64006400, RZ, 0xfc, !PT ;  /* 0x640064000c0d7812 */ /* 0x000fe400078efcff */
[----:B------:R-:W-:-:S03]  /*1900*/  LOP3.LUT R12, R17, 0xf000f0, RZ, 0xc0, !PT ;  /* 0x00f000f0110c7812 */ /* 0x000fc600078ec0ff */
[----:B------:R-:W-:Y:S01]  /*1910*/  HFMA2 R13, R13, 1, 1, R20 ;  /* 0x3c003c000d0d7831 */ /* 0x000fe20000000014 */
[----:B------:R-:W-:-:S05]  /*1920*/  LOP3.LUT R12, R12, 0x64006400, RZ, 0xfc, !PT ;  /* 0x640064000c0c7812 */ /* 0x000fca00078efcff */
[----:B------:R-:W-:Y:S02]  /*1930*/  HFMA2 R12, R12, 0.0625, 0.0625, R7 ;  /* 0x2c002c000c0c7831 */ /* 0x000fe40000000007 */
[-C--:B0-----:R-:W-:Y:S02]  /*1940*/  HFMA2 R15, R15, R8.reuse, RZ.H0_H0 ;  /* 0x000000080f0f7231 */ /* 0x081fe400000400ff */
[----:B------:R-:W-:Y:S02]  /*1950*/  HFMA2 R13, R13, R8, RZ.H0_H0 ;  /* 0x000000080d0d7231 */ /* 0x000fe400000400ff */
[----:B------:R-:W-:-:S04]  /*1960*/  HFMA2 R14, R14, R9, R15 ;  /* 0x000000090e0e7231 */ /* 0x000fc8000000000f */
[----:B------:R-:W-:Y:S02]  /*1970*/  HFMA2 R16, R16, R10, R14 ;  /* 0x0000000a10107231 */ /* 0x000fe4000000000e */
[----:B------:R-:W-:Y:S01]  /*1980*/  HFMA2 R14, R12, R9, R13 ;  /* 0x000000090c0e7231 */ /* 0x000fe2000000000d */
[----:B------:R-:W-:-:S04]  /*1990*/  LOP3.LUT R12, R45, 0xf000f, RZ, 0xc0, !PT ;  /* 0x000f000f2d0c7812 */ /* 0x000fc800078ec0ff */
[----:B------:R-:W-:Y:S02]  /*19a0*/  LOP3.LUT R13, R12, 0x64006400, RZ, 0xfc, !PT ;  /* 0x640064000c0d7812 */ /* 0x000fe400078efcff */
[----:B------:R-:W-:-:S03]  /*19b0*/  LOP3.LUT R12, R18, 0xf000f, RZ, 0xc0, !PT ;  /* 0x000f000f120c7812 */ /* 0x000fc600078ec0ff */
[----:B------:R-:W-:Y:S01]  /*19c0*/  HADD2 R17, R13, R20 ;  /* 0x000000140d117230 */ /* 0x000fe20000000000 */
[----:B------:R-:W-:Y:S02]  /*19d0*/  LOP3.LUT R13, R12, 0x64006400, RZ, 0xfc, !PT ;  /* 0x640064000c0d7812 */ /* 0x000fe400078efcff */
[----:B------:R-:W-:Y:S01]  /*19e0*/  LOP3.LUT R12, R18, 0xf000f0, RZ, 0xc0, !PT ;  /* 0x00f000f0120c7812 */ /* 0x000fe200078ec0ff */
[----:B------:R-:W-:Y:S02]  /*19f0*/  HFMA2 R17, R17, R10, R14 ;  /* 0x0000000a11117231 */ /* 0x000fe4000000000e */
[----:B------:R-:W-:Y:S01]  /*1a00*/  HFMA2 R13, R13, 1, 1, R6 ;  /* 0x3c003c000d0d7831 */ /* 0x000fe20000000006 */
[----:B------:R-:W-:-:S05]  /*1a10*/  LOP3.LUT R12, R12, 0x64006400, RZ, 0xfc, !PT ;  /* 0x640064000c0c7812 */ /* 0x000fca00078efcff */
[----:B------:R-:W-:Y:S02]  /*1a20*/  HFMA2 R12, R12, 0.0625, 0.0625, R5 ;  /* 0x2c002c000c0c7831 */ /* 0x000fe40000000005 */
[----:B------:R-:W-:-:S04]  /*1a30*/  HFMA2 R13, R13, R8, RZ.H0_H0 ;  /* 0x000000080d0d7231 */ /* 0x000fc800000400ff */
[----:B------:R-:W-:Y:S01]  /*1a40*/  HFMA2 R12, R12, R9, R13 ;  /* 0x000000090c0c7231 */ /* 0x000fe2000000000d */
[----:B------:R-:W-:-:S04]  /*1a50*/  LOP3.LUT R13, R46, 0xf000f, RZ, 0xc0, !PT ;  /* 0x000f000f2e0d7812 */ /* 0x000fc800078ec0ff */
[----:B------:R-:W-:-:S05]  /*1a60*/  LOP3.LUT R13, R13, 0x64006400, RZ, 0xfc, !PT ;  /* 0x640064000d0d7812 */ /* 0x000fca00078efcff */
[----:B------:R-:W-:-:S04]  /*1a70*/  HADD2 R18, R13, R6 ;  /* 0x000000060d127230 */ /* 0x000fc80000000000 */
[----:B------:R-:W-:Y:S01]  /*1a80*/  HFMA2 R18, R18, R10, R12 ;  /* 0x0000000a12127231 */ /* 0x000fe2000000000c */
[----:B------:R-:W-:-:S04]  /*1a90*/  LOP3.LUT R12, R19, 0xf000f, RZ, 0xc0, !PT ;  /* 0x000f000f130c7812 */ /* 0x000fc800078ec0ff */
[----:B------:R-:W-:-:S05]  /*1aa0*/  LOP3.LUT R13, R12, 0x64006400, RZ, 0xfc, !PT ;  /* 0x640064000c0d7812 */ /* 0x000fca00078efcff */
[----:B------:R-:W-:-:S04]  /*1ab0*/  HFMA2 R13, R13, 1, 1, R4 ;  /* 0x3c003c000d0d7831 */ /* 0x000fc80000000004 */
[----:B------:R-:W-:Y:S01]  /*1ac0*/  HFMA2 R13, R13, R8, RZ ;  /* 0x000000080d0d7231 */ /* 0x000fe200000000ff */
[----:B------:R-:W-:Y:S02]  /*1ad0*/  LOP3.LUT R8, R19, 0xf000f0, RZ, 0xc0, !PT ;  /* 0x00f000f013087812 */ /* 0x000fe400078ec0ff */
[----:B------:R-:W-:Y:S02]  /*1ae0*/  SHF.R.U32.HI R19, RZ, 0x8, R19 ;  /* 0x00000008ff137819 */ /* 0x000fe40000011613 */
[----:B------:R-:W-:-:S05]  /*1af0*/  LOP3.LUT R8, R8, 0x64006400, RZ, 0xfc, !PT ;  /* 0x6400640008087812 */ /* 0x000fca00078efcff */
[----:B------:R-:W-:-:S04]  /*1b00*/  HFMA2 R8, R8, 0.0625, 0.0625, R3 ;  /* 0x2c002c0008087831 */ /* 0x000fc80000000003 */
[----:B------:R-:W-:Y:S01]  /*1b10*/  HFMA2 R13, R8, R9, R13 ;  /* 0x00000009080d7231 */ /* 0x000fe2000000000d */
[----:B------:R-:W-:-:S04]  /*1b20*/  LOP3.LUT R8, R19, 0xf000f, RZ, 0xc0, !PT ;  /* 0x000f000f13087812 */ /* 0x000fc800078ec0ff */
[----:B------:R-:W-:-:S05]  /*1b30*/  LOP3.LUT R9, R8, 0x64006400, RZ, 0xfc, !PT ;  /* 0x6400640008097812 */ /* 0x000fca00078efcff */
[----:B------:R-:W-:-:S04]  /*1b40*/  HADD2 R9, R9, R4 ;  /* 0x0000000409097230 */ /* 0x000fc80000000000 */
[----:B------:R-:W-:Y:S02]  /*1b50*/  HFMA2 R10, R9, R10, R13 ;  /* 0x0000000a090a7231 */ /* 0x000fe4000000000d */
[----:B------:R0:W2:Y:S01]  /*1b60*/  LDG.E.128.CONSTANT R12, desc[UR6][R42.64] ;  /* 0x000000062a0c7981 */ /* 0x0000a2000c1e9d00 */
[----:B------:R-:W-:Y:S01]  /*1b70*/  LOP3.LUT R44, R44, 0xf000f0, RZ, 0xc0, !PT ;  /* 0x00f000f02c2c7812 */ /* 0x000fe200078ec0ff */
[----:B------:R-:W-:Y:S01]  /*1b80*/  FFMA.FTZ R35, R26, R38, R35 ;  /* 0x000000261a237223 */ /* 0x000fe20000010023 */
[----:B------:R-:W-:Y:S01]  /*1b90*/  LOP3.LUT R45, R45, 0xf000f0, RZ, 0xc0, !PT ;  /* 0x00f000f02d2d7812 */ /* 0x000fe200078ec0ff */
[----:B------:R-:W-:Y:S01]  /*1ba0*/  FFMA.FTZ R36, R27, R41, R36 ;  /* 0x000000291b247223 */ /* 0x000fe20000010024 */
[----:B------:R-:W-:Y:S01]  /*1bb0*/  LOP3.LUT R44, R44, 0x64006400, RZ, 0xfc, !PT ;  /* 0x640064002c2c7812 */ /* 0x000fe200078efcff */
[----:B------:R-:W-:Y:S01]  /*1bc0*/  FFMA.FTZ R37, R24, R39, R37 ;  /* 0x0000002718257223 */ /* 0x000fe20000010025 */
[----:B------:R-:W-:Y:S01]  /*1bd0*/  LOP3.LUT R46, R46, 0xf000f0, RZ, 0xc0, !PT ;  /* 0x00f000f02e2e7812 */ /* 0x000fe200078ec0ff */
[----:B------:R-:W-:Y:S01]  /*1be0*/  FFMA.FTZ R34, R25, R40, R34 ;  /* 0x0000002819227223 */ /* 0x000fe20000010022 */
[----:B------:R-:W-:Y:S01]  /*1bf0*/  LOP3.LUT R19, R19, 0xf000f0, RZ, 0xc0, !PT ;  /* 0x00f000f013137812 */ /* 0x000fe200078ec0ff */
[----:B------:R-:W-:-:S02]  /*1c00*/  VIADD R33, R33, 0x20 ;  /* 0x0000002021217836 */ /* 0x000fc40000000000 */
[----:B------:R-:W-:Y:S01]  /*1c10*/  HFMA2 R8, R44, 0.0625, 0.0625, R21 ;  /* 0x2c002c002c087831 */ /* 0x000fe20000000015 */
[----:B------:R-:W-:Y:S01]  /*1c20*/  LOP3.LUT R46, R46, 0x64006400, RZ, 0xfc, !PT ;  /* 0x640064002e2e7812 */ /* 0x000fe200078efcff */
[----:B0-----:R-:W-:Y:S01]  /*1c30*/  IMAD.WIDE R42, R23, 0x4, R42 ;  /* 0x00000004172a7825 */ /* 0x001fe200078e022a */
[----:B------:R-:W-:Y:S02]  /*1c40*/  IADD3 R2, PT, PT, R2, 0x20, RZ ;  /* 0x0000002002027810 */ /* 0x000fe40007ffe0ff */
[----:B------:R-:W-:Y:S01]  /*1c50*/  ISETP.GE.U32.AND P0, PT, R33, R32, PT ;  /* 0x000000202100720c */ /* 0x000fe20003f06070 */
[----:B------:R-:W-:Y:S02]  /*1c60*/  HFMA2 R9, R46, 0.0625, 0.0625, R5 ;  /* 0x2c002c002e097831 */ /* 0x000fe40000000005 */
[----:B------:R-:W-:Y:S01]  /*1c70*/  HFMA2 R16, R8, R11, R16 ;  /* 0x0000000b08107231 */ /* 0x000fe20000000010 */
[----:B------:R-:W-:-:S04]  /*1c80*/  LOP3.LUT R8, R45, 0x64006400, RZ, 0xfc, !PT ;  /* 0x640064002d087812 */ /* 0x000fc800078efcff */
[----:B------:R-:W-:Y:S02]  /*1c90*/  HADD2.F32 R39, -RZ, R16.H1_H1 ;  /* 0x30000010ff277230 */ /* 0x000fe40000004100 */
[----:B------:R-:W-:-:S04]  /*1ca0*/  HFMA2 R8, R8, 0.0625, 0.0625, R7 ;  /* 0x2c002c0008087831 */ /* 0x000fc80000000007 */
[-C--:B------:R-:W-:Y:S01]  /*1cb0*/  HFMA2 R17, R8, R11.reuse, R17 ;  /* 0x0000000b08117231 */ /* 0x080fe20000000011 */
[----:B------:R-:W-:Y:S01]  /*1cc0*/  LOP3.LUT R8, R19, 0x64006400, RZ, 0xfc, !PT ;  /* 0x6400640013087812 */ /* 0x000fe200078efcff */
[----:B------:R-:W-:-:S04]  /*1cd0*/  HFMA2 R19, R9, R11, R18 ;  /* 0x0000000b09137231 */ /* 0x000fc80000000012 */
[----:B------:R-:W-:-:S04]  /*1ce0*/  HFMA2 R8, R8, 0.0625, 0.0625, R3 ;  /* 0x2c002c0008087831 */ /* 0x000fc80000000003 */
[----:B------:R-:W-:Y:S02]  /*1cf0*/  HFMA2 R18, R8, R11, R10 ;  /* 0x0000000b08127231 */ /* 0x000fe4000000000a */
[----:B------:R-:W0:Y:S01]  /*1d00*/  LDS.128 R8, [UR4+0x30] ;  /* 0x00003004ff087984 */ /* 0x000e220008000c00 */
[----:B------:R-:W-:Y:S01]  /*1d10*/  UIADD3 UR4, UPT, UPT, UR4, 0x40, URZ ;  /* 0x0000004004047890 */ /* 0x000fe2000fffe0ff */
[C---:B--2---:R-:W-:Y:S02]  /*1d20*/  LOP3.LUT R38, R12.reuse, 0xf000f, RZ, 0xc0, !PT ;  /* 0x000f000f0c267812 */ /* 0x044fe400078ec0ff */
[----:B------:R-:W-:Y:S02]  /*1d30*/  LOP3.LUT R40, R12, 0xf000f0, RZ, 0xc0, !PT ;  /* 0x00f000f00c287812 */ /* 0x000fe400078ec0ff */
[----:B------:R-:W-:Y:S01]  /*1d40*/  LOP3.LUT R41, R38, 0x64006400, RZ, 0xfc, !PT ;  /* 0x6400640026297812 */ /* 0x000fe200078efcff */
[----:B------:R-:W-:Y:S01]  /*1d50*/  HADD2.F32 R38, -RZ, R16.H0_H0 ;  /* 0x20000010ff267230 */ /* 0x000fe20000004100 */
[----:B------:R-:W-:-:S02]  /*1d60*/  LOP3.LUT R40, R40, 0x64006400, RZ, 0xfc, !PT ;  /* 0x6400640028287812 */ /* 0x000fc400078efcff */
[----:B------:R-:W-:Y:S01]  /*1d70*/  SHF.R.U32.HI R12, RZ, 0x8, R12 ;  /* 0x00000008ff0c7819 */ /* 0x000fe2000001160c */
[----:B------:R-:W-:Y:S02]  /*1d80*/  HFMA2 R41, R41, 1, 1, R22 ;  /* 0x3c003c0029297831 */ /* 0x000fe40000000016 */
[----:B------:R-:W-:Y:S01]  /*1d90*/  FADD.FTZ R38, R38, R39 ;  /* 0x0000002726267221 */ /* 0x000fe20000010000 */
[----:B------:R-:W-:-:S03]  /*1da0*/  HFMA2 R16, R40, 0.0625, 0.0625, R21 ;  /* 0x2c002c0028107831 */ /* 0x000fc60000000015 */
[----:B------:R-:W-:Y:S01]  /*1db0*/  FFMA.FTZ R36, R27, R38, R36 ;  /* 0x000000261b247223 */ /* 0x000fe20000010024 */
[----:B------:R-:W-:Y:S01]  /*1dc0*/  LOP3.LUT R38, R13, 0xf000f, RZ, 0xc0, !PT ;  /* 0x000f000f0d267812 */ /* 0x000fe200078ec0ff */
[----:B0-----:R-:W-:-:S03]  /*1dd0*/  HFMA2 R41, R41, R8, RZ.H0_H0 ;  /* 0x0000000829297231 */ /* 0x001fc600000400ff */
[----:B------:R-:W-:Y:S02]  /*1de0*/  LOP3.LUT R39, R38, 0x64006400, RZ, 0xfc, !PT ;  /* 0x6400640026277812 */ /* 0x000fe400078efcff */
[----:B------:R-:W-:Y:S02]  /*1df0*/  LOP3.LUT R38, R13, 0xf000f0, RZ, 0xc0, !PT ;  /* 0x00f000f00d267812 */ /* 0x000fe400078ec0ff */
[----:B------:R-:W-:Y:S01]  /*1e00*/  SHF.R.U32.HI R13, RZ, 0x8, R13 ;  /* 0x00000008ff0d7819 */ /* 0x000fe2000001160d */
[----:B------:R-:W-:Y:S02]  /*1e10*/  HFMA2 R16, R16, R9, R41 ;  /* 0x0000000910107231 */ /* 0x000fe40000000029 */
[----:B------:R-:W-:Y:S01]  /*1e20*/  HADD2 R41, R39, R20 ;  /* 0x0000001427297230 */ /* 0x000fe20000000000 */
[----:B------:R-:W-:Y:S01]  /*1e30*/  LOP3.LUT R40, R38, 0x64006400, RZ, 0xfc, !PT ;  /* 0x6400640026287812 */ /* 0x000fe200078efcff */
[--C-:B------:R-:W-:Y:S02]  /*1e40*/  HADD2.F32 R39, -RZ, R17.reuse.H0_H0 ;  /* 0x20000011ff277230 */ /* 0x100fe40000004100 */
[----:B------:R-:W-:-:S02]  /*1e50*/  HADD2.F32 R38, -RZ, R17.H1_H1 ;  /* 0x30000011ff267230 */ /* 0x000fc40000004100 */
[----:B------:R-:W-:Y:S02]  /*1e60*/  HFMA2 R41, R41, R8, RZ ;  /* 0x0000000829297231 */ /* 0x000fe400000000ff */
[----:B------:R-:W-:Y:S01]  /*1e70*/  HFMA2 R17, R40, 0.0625, 0.0625, R7 ;  /* 0x2c002c0028117831 */ /* 0x000fe20000000007 */
[----:B------:R-:W-:Y:S01]  /*1e80*/  LOP3.LUT R40, R15, 0xf000f, RZ, 0xc0, !PT ;  /* 0x000f000f0f287812 */ /* 0x000fe200078ec0ff */
[----:B------:R-:W-:Y:S01]  /*1e90*/  FADD.FTZ R39, R39, R38 ;  /* 0x0000002627277221 */ /* 0x000fe20000010000 */
[----:B------:R-:W-:-:S03]  /*1ea0*/  LOP3.LUT R38, R14, 0xf000f, RZ, 0xc0, !PT ;  /* 0x000f000f0e267812 */ /* 0x000fc600078ec0ff */
[----:B------:R-:W-:Y:S01]  /*1eb0*/  FFMA.FTZ R35, R26, R39, R35 ;  /* 0x000000271a237223 */ /* 0x000fe20000010023 */
[----:B------:R-:W-:Y:S01]  /*1ec0*/  HFMA2 R17, R17, R9, R41 ;  /* 0x0000000911117231 */ /* 0x000fe20000000029 */
[----:B------:R-:W-:Y:S02]  /*1ed0*/  LOP3.LUT R41, R38, 0x64006400, RZ, 0xfc, !PT ;  /* 0x6400640026297812 */ /* 0x000fe400078efcff */
[----:B------:R-:W-:Y:S02]  /*1ee0*/  LOP3.LUT R38, R14, 0xf000f0, RZ, 0xc0, !PT ;  /* 0x00f000f00e267812 */ /* 0x000fe400078ec0ff */
[----:B------:R-:W-:Y:S01]  /*1ef0*/  SHF.R.U32.HI R14, RZ, 0x8, R14 ;  /* 0x00000008ff0e7819 */ /* 0x000fe2000001160e */
[----:B------:R-:W-:Y:S01]  /*1f00*/  HADD2 R41, R41, R6 ;  /* 0x0000000629297230 */ /* 0x000fe20000000000 */
[----:B------:R-:W-:-:S03]  /*1f10*/  LOP3.LUT R38, R38, 0x64006400, RZ, 0xfc, !PT ;  /* 0x6400640026267812 */ /* 0x000fc600078efcff */
[----:B------:R-:W-:Y:S02]  /*1f20*/  HFMA2 R41, R41, R8, RZ.H0_H0 ;  /* 0x0000000829297231 */ /* 0x000fe400000400ff */
[----:B------:R-:W-:-:S04]  /*1f30*/  HFMA2 R38, R38, 0.0625, 0.0625, R5 ;  /* 0x2c002c0026267831 */ /* 0x000fc80000000005 */
[----:B------:R-:W-:Y:S01]  /*1f40*/  HFMA2 R38, R38, R9, R41 ;  /* 0x0000000926267231 */ /* 0x000fe20000000029 */
[----:B------:R-:W-:-:S05]  /*1f50*/  LOP3.LUT R41, R40, 0x64006400, RZ, 0xfc, !PT ;  /* 0x6400640028297812 */ /* 0x000fca00078efcff */
[----:B------:R-:W-:-:S04]  /*1f60*/  HADD2 R41, R41, R4 ;  /* 0x0000000429297230 */ /* 0x000fc80000000000 */
[----:B------:R-:W-:Y:S01]  /*1f70*/  HFMA2 R41, R41, R8, RZ.H0_H0 ;  /* 0x0000000829297231 */ /* 0x000fe200000400ff */
[----:B------:R-:W-:Y:S02]  /*1f80*/  LOP3.LUT R8, R15, 0xf000f0, RZ, 0xc0, !PT ;  /* 0x00f000f00f087812 */ /* 0x000fe400078ec0ff */
[----:B------:R-:W-:Y:S02]  /*1f90*/  SHF.R.U32.HI R15, RZ, 0x8, R15 ;  /* 0x00000008ff0f7819 */ /* 0x000fe4000001160f */
[----:B------:R-:W-:-:S05]  /*1fa0*/  LOP3.LUT R8, R8, 0x64006400, RZ, 0xfc, !PT ;  /* 0x6400640008087812 */ /* 0x000fca00078efcff */
[----:B------:R-:W-:-:S04]  /*1fb0*/  HFMA2 R8, R8, 0.0625, 0.0625, R3 ;  /* 0x2c002c0008087831 */ /* 0x000fc80000000003 */
[----:B------:R-:W-:Y:S02]  /*1fc0*/  HFMA2 R9, R8, R9, R41 ;  /* 0x0000000908097231 */ /* 0x000fe40000000029 */
[--C-:B------:R-:W-:Y:S02]  /*1fd0*/  HADD2.F32 R8, -RZ, R19.reuse.H0_H0 ;  /* 0x20000013ff087230 */ /* 0x100fe40000004100 */
[----:B------:R-:W-:-:S05]  /*1fe0*/  HADD2.F32 R19, -RZ, R19.H1_H1 ;  /* 0x30000013ff137230 */ /* 0x000fca0000004100 */
[----:B------:R-:W-:Y:S01]  /*1ff0*/  FADD.FTZ R8, R8, R19 ;  /* 0x0000001308087221 */ /* 0x000fe20000010000 */
[C---:B------:R-:W-:Y:S02]  /*2000*/  LOP3.LUT R19, R12.reuse, 0xf000f, RZ, 0xc0, !PT ;  /* 0x000f000f0c137812 */ /* 0x040fe400078ec0ff */
[----:B------:R-:W-:Y:S01]  /*2010*/  LOP3.LUT R12, R12, 0xf000f0, RZ, 0xc0, !PT ;  /* 0x00f000f00c0c7812 */ /* 0x000fe200078ec0ff */
[----:B------:R-:W-:Y:S01]  /*2020*/  FFMA.FTZ R37, R24, R8, R37 ;  /* 0x0000000818257223 */ /* 0x000fe20000010025 */
[----:B------:R-:W-:Y:S02]  /*2030*/  LOP3.LUT R19, R19, 0x64006400, RZ, 0xfc, !PT ;  /* 0x6400640013137812 */ /* 0x000fe400078efcff */
[C---:B------:R-:W-:Y:S02]  /*2040*/  LOP3.LUT R8, R13.reuse, 0xf000f, RZ, 0xc0, !PT ;  /* 0x000f000f0d087812 */ /* 0x040fe400078ec0ff */
[----:B------:R-:W-:Y:S01]  /*2050*/  LOP3.LUT R13, R13, 0xf000f0, RZ, 0xc0, !PT ;  /* 0x00f000f00d0d7812 */ /* 0x000fe200078ec0ff */
[----:B------:R-:W-:Y:S01]  /*2060*/  HFMA2 R19, R19, 1, 1, R22 ;  /* 0x3c003c0013137831 */ /* 0x000fe20000000016 */
[----:B------:R-:W-:-:S05]  /*2070*/  LOP3.LUT R12, R12, 0x64006400, RZ, 0xfc, !PT ;  /* 0x640064000c0c7812 */ /* 0x000fca00078efcff */
[----:B------:R-:W-:Y:S02]  /*2080*/  HFMA2 R12, R12, 0.0625, 0.0625, R21 ;  /* 0x2c002c000c0c7831 */ /* 0x000fe40000000015 */
[----:B------:R-:W-:Y:S01]  /*2090*/  HFMA2 R16, R19, R10, R16 ;  /* 0x0000000a13107231 */ /* 0x000fe20000000010 */
[----:B------:R-:W-:Y:S02]  /*20a0*/  LOP3.LUT R19, R8, 0x64006400, RZ, 0xfc, !PT ;  /* 0x6400640008137812 */ /* 0x000fe400078efcff */
[----:B------:R-:W-:-:S03]  /*20b0*/  LOP3.LUT R8, R15, 0xf000f, RZ, 0xc0, !PT ;  /* 0x000f000f0f087812 */ /* 0x000fc600078ec0ff */
[----:B------:R-:W-:Y:S01]  /*20c0*/  HADD2 R19, R19, R20 ;  /* 0x0000001413137230 */ /* 0x000fe20000000000 */
[----:B------:R-:W-:Y:S01]  /*20d0*/  LOP3.LUT R39, R8, 0x64006400, RZ, 0xfc, !PT ;  /* 0x6400640008277812 */ /* 0x000fe200078efcff */
[--C-:B------:R-:W-:Y:S02]  /*20e0*/  HADD2.F32 R8, -RZ, R18.reuse.H0_H0 ;  /* 0x20000012ff087230 */ /* 0x100fe40000004100 */
[----:B------:R-:W-:Y:S02]  /*20f0*/  HFMA2 R17, R19, R10, R17 ;  /* 0x0000000a13117231 */ /* 0x000fe40000000011 */
[----:B------:R-:W-:Y:S01]  /*2100*/  HADD2.F32 R19, -RZ, R18.H1_H1 ;  /* 0x30000012ff137230 */ /* 0x000fe20000004100 */
[----:B------:R-:W-:Y:S01]  /*2110*/  LOP3.LUT R18, R14, 0xf000f, RZ, 0xc0, !PT ;  /* 0x000f000f0e127812 */ /* 0x000fe200078ec0ff */
[----:B------:R-:W-:Y:S02]  /*2120*/  HFMA2 R39, R39, 1, 1, R4 ;  /* 0x3c003c0027277831 */ /* 0x000fe40000000004 */
[----:B------:R-:W-:-:S02]  /*2130*/  HFMA2 R12, R12, R11, R16 ;  /* 0x0000000b0c0c7231 */ /* 0x000fc40000000010 */
[----:B------:R-:W-:-:S04]  /*2140*/  FADD.FTZ R8, R8, R19 ;  /* 0x0000001308087221 */ /* 0x000fc80000010000 */
[----:B------:R-:W-:Y:S01]  /*2150*/  FFMA.FTZ R34, R25, R8, R34 ;  /* 0x0000000819227223 */ /* 0x000fe20000010022 */
[----:B------:R-:W-:Y:S01]  /*2160*/  HFMA2 R9, R39, R10, R9 ;  /* 0x0000000a27097231 */ /* 0x000fe20000000009 */
[----:B------:R-:W-:Y:S01]  /*2170*/  LOP3.LUT R39, R15, 0xf000f0, RZ, 0xc0, !PT ;  /* 0x00f000f00f277812 */ /* 0x000fe200078ec0ff */
[----:B------:R-:W-:Y:S01]  /*2180*/  HADD2.F32 R8, -RZ, R12.H0_H0 ;  /* 0x2000000cff087230 */ /* 0x000fe20000004100 */
[----:B------:R-:W-:Y:S02]  /*2190*/  LOP3.LUT R15, R18, 0x64006400, RZ, 0xfc, !PT ;  /* 0x64006400120f7812 */ /* 0x000fe400078efcff */
[----:B------:R-:W-:Y:S02]  /*21a0*/  LOP3.LUT R18, R14, 0xf000f0, RZ, 0xc0, !PT ;  /* 0x00f000f00e127812 */ /* 0x000fe400078ec0ff */
[----:B------:R-:W-:Y:S01]  /*21b0*/  LOP3.LUT R14, R13, 0x64006400, RZ, 0xfc, !PT ;  /* 0x640064000d0e7812 */ /* 0x000fe200078efcff */
[----:B------:R-:W-:Y:S01]  /*21c0*/  HADD2 R19, R15, R6 ;  /* 0x000000060f137230 */ /* 0x000fe20000000000 */
[----:B------:R-:W-:-:S02]  /*21d0*/  LOP3.LUT R18, R18, 0x64006400, RZ, 0xfc, !PT ;  /* 0x6400640012127812 */ /* 0x000fc400078efcff */
[----:B------:R-:W-:Y:S01]  /*21e0*/  LOP3.LUT R40, R39, 0x64006400, RZ, 0xfc, !PT ;  /* 0x6400640027287812 */ /* 0x000fe200078efcff */
[----:B------:R-:W-:Y:S02]  /*21f0*/  HFMA2 R14, R14, 0.0625, 0.0625, R7 ;  /* 0x2c002c000e0e7831 */ /* 0x000fe40000000007 */
[----:B------:R-:W-:Y:S02]  /*2200*/  HFMA2 R19, R19, R10, R38 ;  /* 0x0000000a13137231 */ /* 0x000fe40000000026 */
[----:B------:R-:W-:Y:S02]  /*2210*/  HFMA2 R18, R18, 0.0625, 0.0625, R5 ;  /* 0x2c002c0012127831 */ /* 0x000fe40000000005 */
[----:B------:R-:W-:Y:S02]  /*2220*/  HFMA2 R40, R40, 0.0625, 0.0625, R3 ;  /* 0x2c002c0028287831 */ /* 0x000fe40000000003 */
[-C--:B------:R-:W-:Y:S02]  /*2230*/  HFMA2 R14, R14, R11.reuse, R17 ;  /* 0x0000000b0e0e7231 */ /* 0x080fe40000000011 */
[----:B------:R-:W-:-:S02]  /*2240*/  HFMA2 R9, R40, R11, R9 ;  /* 0x0000000b28097231 */ /* 0x000fc40000000009 */
[----:B------:R-:W-:-:S03]  /*2250*/  HFMA2 R18, R18, R11, R19 ;  /* 0x0000000b12127231 */ /* 0x000fc60000000013 */
[--C-:B------:R-:W-:Y:S02]  /*2260*/  HADD2.F32 R15, -RZ, R9.reuse.H0_H0 ;  /* 0x20000009ff0f7230 */ /* 0x100fe40000004100 */
        /* <DEDUP_REMOVED lines=10> */
[----:B------:R-:W-:Y:S02]  /*2310*/  FFMA.FTZ R36, R27, R8, R36 ;  /* 0x000000081b247223 */ /* 0x000fe40000010024 */
[----:B------:R-:W-:Y:S01]  /*2320*/  FADD.FTZ R12, R12, R13 ;  /* 0x0000000d0c0c7221 */ /* 0x000fe20000010000 */
[----:B------:R-:W-:-:S03]  /*2330*/  FFMA.FTZ R35, R26, R10, R35 ;  /* 0x0000000a1a237223 */ /* 0x000fc60000010023 */
[----:B------:R-:W-:Y:S01]  /*2340*/  FFMA.FTZ R37, R24, R12, R37 ;  /* 0x0000000c18257223 */ /* 0x000fe20000010025 */
[----:B------:R-:W-:Y:S06]  /*2350*/  @!P0 BRA `(.L_x_1798) ;  /* 0xffffffe4009c8947 */ /* 0x000fec000383ffff */
.L_x_1796:
[----:B------:R-:W0:Y:S01]  /*2360*/  S2R R0, SR_CTAID.X ;  /* 0x0000000000007919 */ /* 0x000e220000002500 */
[----:B------:R-:W1:Y:S01]  /*2370*/  S2UR UR4, SR_CTAID.Y ;  /* 0x00000000000479c3 */ /* 0x000e620000002600 */
[----:B------:R-:W-:Y:S01]  /*2380*/  F2FP.F16.F32.PACK_AB R35, R35, R36 ;  /* 0x000000242323723e */ /* 0x000fe200000000ff */
[----:B------:R-:W0:Y:S06]  /*2390*/  S2R R5, SR_TID.X ;  /* 0x0000000000057919 */ /* 0x000e2c0000002100 */
[----:B------:R-:W2:Y:S01]  /*23a0*/  LDC.64 R2, c[0x0][0x3a0] ;  /* 0x0000e800ff027b82 */ /* 0x000ea20000000a00 */
[----:B0-----:R-:W-:-:S04]  /*23b0*/  LEA R0, R0, R5, 0x7 ;  /* 0x0000000500007211 */ /* 0x001fc800078e38ff */
[----:B------:R-:W-:-:S05]  /*23c0*/  SHF.L.U32 R0, R0, 0x2, RZ ;  /* 0x0000000200007819 */ /* 0x000fca00000006ff */
[----:B-1----:R-:W-:-:S04]  /*23d0*/  IMAD R5, R23, UR4, R0 ;  /* 0x0000000417057c24 */ /* 0x002fc8000f8e0200 */
[----:B--2---:R-:W-:-:S05]  /*23e0*/  IMAD.WIDE R4, R5, 0x2, R2 ;  /* 0x0000000205047825 */ /* 0x004fca00078e0202 */
[----:B------:R0:W-:Y:S01]  /*23f0*/  ATOM.E.ADD.F16x2.RN.STRONG.GPU P0, RZ, desc[UR6][R4.64], R35 ;  /* 0x8000002304ff79a2 */ /* 0x0001e2000c10e106 */
[----:B------:R-:W-:Y:S01]  /*2400*/  BSSY.RECONVERGENT B0, `(.L_x_1799) ;  /* 0x000000f000007945 */ /* 0x000fe20003800200 */
[----:B------:R-:W-:-:S03]  /*2410*/  F2FP.F16.F32.PACK_AB R34, R34, R37 ;  /* 0x000000252222723e */ /* 0x000fc600000000ff */
[----:B0-----:R-:W-:Y:S05]  /*2420*/  @P0 BRA `(.L_x_1800) ;  /* 0x0000000000300947 */ /* 0x001fea0003800000 */
[----:B------:R-:W0:Y:S02]  /*2430*/  QSPC.E.S P0, RZ, [R4] ;  /* 0x0000000004ff73aa */ /* 0x000e240000000500 */
[----:B0-----:R-:W-:Y:S05]  /*2440*/  @!P0 BRA `(.L_x_1801) ;  /* 0x00000000001c8947 */ /* 0x001fea0003800000 */
[----:B------:R-:W-:-:S05]  /*2450*/  IMAD.MOV.U32 R2, RZ, RZ, R4 ;  /* 0x000000ffff027224 */ /* 0x000fca00078e0004 */
[----:B------:R-:W-:-:S07]  /*2460*/  MOV R0, R2 ;  /* 0x0000000200007202 */ /* 0x000fce0000000f00 */
.L_x_1802:
[----:B------:R-:W0:Y:S02]  /*2470*/  LDS R2, [R0] ;  /* 0x0000000000027984 */ /* 0x000e240000000800 */
[----:B0-----:R-:W-:-:S05]  /*2480*/  HFMA2 R3, R2, 1, 1, R35 ;  /* 0x3c003c0002037831 */ /* 0x001fca0000000023 */
[----:B------:R-:W0:Y:S02]  /*2490*/  ATOMS.CAST.SPIN P0, [R0], R2, R3 ;  /* 0x000000020000758d */ /* 0x000e240001800003 */
[----:B0-----:R-:W-:Y:S05]  /*24a0*/  @!P0 BRA `(.L_x_1802) ;  /* 0xfffffffc00f08947 */ /* 0x001fea000383ffff */
[----:B------:R-:W-:Y:S05]  /*24b0*/  BRA `(.L_x_1800) ;  /* 0x00000000000c7947 */ /* 0x000fea0003800000 */
.L_x_1801:
[----:B------:R-:W2:Y:S02]  /*24c0*/  LD.E R0, desc[UR6][R4.64] ;  /* 0x0000000604007980 */ /* 0x000ea4000c101900 */
[----:B--2---:R-:W-:-:S05]  /*24d0*/  IADD3 R3, PT, PT, R35, R0, RZ ;  /* 0x0000000023037210 */ /* 0x004fca0007ffe0ff */
[----:B------:R0:W-:Y:S02]  /*24e0*/  ST.E desc[UR6][R4.64], R3 ;  /* 0x0000000304007985 */ /* 0x0001e4000c101906 */
.L_x_1800:
[----:B------:R-:W-:Y:S05]  /*24f0*/  BSYNC.RECONVERGENT B0 ;  /* 0x0000000000007941 */ /* 0x000fea0003800200 */
.L_x_1799:
[----:B------:R1:W-:Y:S02]  /*2500*/  ATOM.E.ADD.F16x2.RN.STRONG.GPU P0, RZ, desc[UR6][R4.64+0x4], R34 ;  /* 0x8000042204ff79a2 */ /* 0x0003e4000c10e106 */
[----:B-1----:R-:W-:Y:S05]  /*2510*/  @P0 EXIT ;  /* 0x000000000000094d */ /* 0x002fea0003800000 */
[----:B------:R-:W1:Y:S02]  /*2520*/  QSPC.E.S P0, RZ, [R4+0x4] ;  /* 0x0000040004ff73aa */ /* 0x000e640000000500 */
[----:B-1----:R-:W-:Y:S05]  /*2530*/  @!P0 BRA `(.L_x_1803) ;  /* 0x00000000001c8947 */ /* 0x002fea0003800000 */
[----:B------:R-:W-:-:S04]  /*2540*/  MOV R2, R4 ;  /* 0x0000000400027202 */ /* 0x000fc80000000f00 */
[----:B------:R-:W-:-:S07]  /*2550*/  MOV R0, R2 ;  /* 0x0000000200007202 */ /* 0x000fce0000000f00 */
.L_x_1804:
[----:B------:R-:W0:Y:S02]  /*2560*/  LDS R2, [R0+0x4] ;  /* 0x0000040000027984 */ /* 0x000e240000000800 */
[----:B0-----:R-:W-:-:S05]  /*2570*/  HADD2 R3, R2, R34 ;  /* 0x0000002202037230 */ /* 0x001fca0000000000 */
[----:B------:R-:W0:Y:S02]  /*2580*/  ATOMS.CAST.SPIN P0, [R0+0x4], R2, R3 ;  /* 0x000004020000758d */ /* 0x000e240001800003 */
[----:B0-----:R-:W-:Y:S05]  /*2590*/  @!P0 BRA `(.L_x_1804) ;  /* 0xfffffffc00f08947 */ /* 0x001fea000383ffff */
[----:B------:R-:W-:Y:S05]  /*25a0*/  EXIT ;  /* 0x000000000000794d */ /* 0x000fea0003800000 */
.L_x_1803:
[----:B------:R-:W0:Y:S02]  /*25b0*/  LD.E R0, desc[UR6][R4.64+0x4] ;  /* 0x0000040604007980 */ /* 0x000e24000c101900 */
[----:B0-----:R-:W-:-:S05]  /*25c0*/  IADD3 R3, PT, PT, R34, R0, RZ ;  /* 0x0000000022037210 */ /* 0x001fca0007ffe0ff */
[----:B------:R-:W-:Y:S01]  /*25d0*/  ST.E desc[UR6][R4.64+0x4], R3 ;  /* 0x0000040304007985 */ /* 0x000fe2000c101906 */
[----:B------:R-:W-:Y:S05]  /*25e0*/  EXIT ;  /* 0x000000000000794d */ /* 0x000fea0003800000 */
.L_x_1805:
        /* <DEDUP_REMOVED lines=9> */
.L_x_1886:


//--------------------- .text._ZN4vllm4gptq33gemm_half_q_half_gptq_3bit_kernelILb1ELi1EEEvPK6__halfPKjS6_S4_PS2_iiiibPKi --------------------------
	.section	.text._ZN4vllm4gptq33gemm_half_q_half_gptq_3bit_kernelILb1ELi1EEEvPK6__halfPKjS6_S4_PS2_iiiibPKi,"ax",@progbits
	.align	128
        .global         _ZN4vllm4gptq33gemm_half_q_half_gptq_3bit_kernelILb1ELi1EEEvPK6__halfPKjS6_S4_PS2_iiiibPKi
        .type           _ZN4vllm4gptq33gemm_half_q_half_gptq_3bit_kernelILb1ELi1EEEvPK6__halfPKjS6_S4_PS2_iiiibPKi,@function
        .size           _ZN4vllm4gptq33gemm_half_q_half_gptq_3bit_kernelILb1ELi1EEEvPK6__halfPKjS6_S4_PS2_iiiibPKi,(.L_x_1887 - _ZN4vllm4gptq33gemm_half_q_half_gptq_3bit_kernelILb1ELi1EEEvPK6__halfPKjS6_S4_PS2_iiiibPKi)
        .other          _ZN4vllm4gptq33gemm_half_q_half_gptq_3bit_kernelILb1ELi1EEEvPK6__halfPKjS6_S4_PS2_iiiibPKi,@"STO_CUDA_ENTRY STV_DEFAULT"
_ZN4vllm4gptq33gemm_half_q_half_gptq_3bit_kernelILb1ELi1EEEvPK6__halfPKjS6_S4_PS2_iiiibPKi:
.text._ZN4vllm4gptq33gemm_half_q_half_gptq_3bit_kernelILb1ELi1EEEvPK6__halfPKjS6_S4_PS2_iiiibPKi:
        /* <DEDUP_REMOVED lines=31> */
.L_x_1807:
[----:B------:R-:W-:Y:S05]  /*01f0*/  BSYNC.RECONVERGENT B0 ;  /* 0x0000000000007941 */ /* 0x000fea0003800200 */
.L_x_1806:
[----:B------:R-:W1:Y:S01]  /*0200*/  LDCU UR4, c[0x0][0x3ac] ;  /* 0x00007580ff0477ac */ /* 0x000e620008000800 */
[----:B0-----:R-:W-:-:S04]  /*0210*/  IMAD.SHL.U32 R5, R12, 0x4, RZ ;  /* 0x000000040c057824 */ /* 0x001fc800078e00ff */
[----:B------:R-:W-:Y:S02]  /*0220*/  IMAD R4, R14, 0x200, R5 ;  /* 0x000002000e047824 */ /* 0x000fe400078e0205 */
[----:B-1----:R-:W-:-:S05]  /*0230*/  IMAD.U32 R35, RZ, RZ, UR4 ;  /* 0x00000004ff237e24 */ /* 0x002fca000f8e00ff */
[----:B------:R-:W-:-:S13]  /*0240*/  ISETP.GE.AND P0, PT, R4, R35, PT ;  /* 0x000000230400720c */ /* 0x000fda0003f06270 */
[----:B------:R-:W-:Y:S05]  /*0250*/  @P0 EXIT ;  /* 0x000000000000094d */ /* 0x000fea0003800000 */
[----:B------:R-:W0:Y:S01]  /*0260*/  LDC R9, c[0x0][0x3b4] ;  /* 0x0000ed00ff097b82 */ /* 0x000e220000000800 */
[----:B------:R-:W-:Y:S01]  /*0270*/  IABS R10, R0 ;  /* 0x00000000000a7213 */ /* 0x000fe20000000000 */
        /* <DEDUP_REMOVED lines=29> */
[----:B------:R-:W-:-:S05]  /*0450*/  LOP3.LUT R3, R5, 0x1c, RZ, 0xc0, !PT ;  /* 0x0000001c05037812 */ /* 0x000fca00078ec0ff */
[----:B------:R0:W2:Y:S02]  /*0460*/  F2I.FTZ.U32.TRUNC.NTZ R9, R8 ;  /* 0x0000000800097305 */ /* 0x0000a4000021f000 */
[----:B0-----:R-:W-:Y:S02]  /*0470*/  IMAD.MOV.U32 R8, RZ, RZ, RZ ;  /* 0x000000ffff087224 */ /* 0x001fe400078e00ff */
        /* <DEDUP_REMOVED lines=10> */
[----:B------:R-:W0:Y:S01]  /*0520*/  @!P2 LDC.64 R8, c[0x0][0x390] ;  /* 0x0000e400ff08ab82 */ /* 0x000e220000000a00 */
[----:B------:R-:W-:Y:S02]  /*0530*/  @!P2 IMAD R7, R4, 0x3, RZ ;  /* 0x000000030407a824 */ /* 0x000fe400078e02ff */
[----:B------:R-:W-:Y:S01]  /*0540*/  @P0 VIADD R36, R36, 0x1 ;  /* 0x0000000124240836 */ /* 0x000fe20000000000 */
        /* <DEDUP_REMOVED lines=40> */
.L_x_1810:
        /* <DEDUP_REMOVED lines=18> */
.L_x_1811:
        /* <DEDUP_REMOVED lines=22> */
.L_x_1809:
[----:B------:R-:W-:Y:S05]  /*0a50*/  BSYNC.RECONVERGENT B0 ;  /* 0x0000000000007941 */ /* 0x000fea0003800200 */
.L_x_1808:
[----:B------:R-:W0:Y:S01]  /*0a60*/  LDC.64 R6, c[0x0][0x398] ;  /* 0x0000e600ff067b82 */ /* 0x000e220000000a00 */
[----:B------:R-:W-:Y:S01]  /*0a70*/  ISETP.GE.U32.AND P0, PT, R47, R0, PT ;  /* 0x000000002f00720c */ /* 0x000fe20003f06070 */
[----:B------:R-:W-:Y:S01]  /*0a80*/  IMAD R5, R36, R35, R4 ;  /* 0x0000002324057224 */ /* 0x000fe200078e0204 */
[----:B------:R-:W-:Y:S02]  /*0a90*/  PRMT R33, RZ, 0x5410, RZ ;  /* 0x00005410ff217816 */ /* 0x000fe400000000ff */
[----:B------:R-:W-:Y:S01]  /*0aa0*/  PRMT R38, RZ, 0x5410, RZ ;  /* 0x00005410ff267816 */ /* 0x000fe200000000ff */
[----:B0-----:R-:W-:-:S08]  /*0ab0*/  IMAD.WIDE R4, R5, 0x2, R6 ;  /* 0x0000000205047825 */ /* 0x001fd000078e0206 */
        /* <DEDUP_REMOVED lines=14> */
[----:B------:R-:W-:Y:S01]  /*0ba0*/  PRMT R38, RZ, 0x5410, RZ ;  /* 0x00005410ff267816 */ /* 0x000fe200000000ff */
[----:B------:R-:W0:Y:S01]  /*0bb0*/  LDCU.U8 UR8, c[0x0][0x3b8] ;  /* 0x00007700ff0877ac */ /* 0x000e220008000000 */
[----:B------:R-:W-:Y:S02]  /*0bc0*/  PRMT R33, RZ, 0x5410, RZ ;  /* 0x00005410ff217816 */ /* 0x000fe400000000ff */
[----:B------:R-:W-:Y:S02]  /*0bd0*/  LOP3.LUT R45, R45, 0x7, RZ, 0xc0, !PT ;  /* 0x000000072d2d7812 */ /* 0x000fe400078ec0ff */
[----:B------:R-:W-:Y:S02]  /*0be0*/  LOP3.LUT R46, R46, 0x7, RZ, 0xc0, !PT ;  /* 0x000000072e2e7812 */ /* 0x000fe400078ec0ff */
[----:B------:R-:W-:Y:S01]  /*0bf0*/  LOP3.LUT R40, R40, 0x7, RZ, 0xc0, !PT ;  /* 0x0000000728287812 */ /* 0x000fe200078ec0ff */
[----:B-12-4-:R-:W-:-:S12]  /*0c00*/  ULEA UR4, UR5, UR4, 0x18 ;  /* 0x0000000405047291 */ /* 0x016fd8000f8ec0ff */
.L_x_1819:
[----:B------:R-:W-:-:S13]  /*0c10*/  ISETP.NE.AND P0, PT, R47, R42, PT ;  /* 0x0000002a2f00720c */ /* 0x000fda0003f05270 */
[----:B------:R-:W-:Y:S05]  /*0c20*/  @P0 BRA `(.L_x_1813) ;  /* 0x0000000400500947 */ /* 0x000fea0003800000 */
[----:B-----5:R-:W1:Y:S01]  /*0c30*/  S2R R0, SR_TID.X ;  /* 0x0000000000007919 */ /* 0x020e620000002100 */
[----:B------:R-:W2:Y:S01]  /*0c40*/  LDC.64 R2, c[0x0][0x390] ;  /* 0x0000e400ff027b82 */ /* 0x000ea20000000a00 */
[----:B------:R-:W-:Y:S01]  /*0c50*/  BSSY.RECONVERGENT B0, `(.L_x_1814) ;  /* 0x0000042000007945 */ /* 0x000fe20003800200 */
[----:B------:R-:W-:Y:S02]  /*0c60*/  VIADD R36, R36, 0x1 ;  /* 0x0000000124247836 */ /* 0x000fe40000000000 */
[----:B-1----:R-:W-:-:S05]  /*0c70*/  IMAD.SHL.U32 R0, R0, 0x4, RZ ;  /* 0x0000000400007824 */ /* 0x002fca00078e00ff */
[----:B0-----:R-:W-:-:S04]  /*0c80*/  LOP3.LUT R5, R0, 0x1c, RZ, 0xc0, !PT ;  /* 0x0000001c00057812 */ /* 0x001fc800078ec0ff */
[C---:B------:R-:W-:Y:S01]  /*0c90*/  ISETP.GT.U32.AND P0, PT, R5.reuse, 0x4, PT ;  /* 0x000000040500780c */ /* 0x040fe20003f04070 */
[----:B------:R-:W-:-:S12]  /*0ca0*/  IMAD R4, R5, 0x3, RZ ;  /* 0x0000000305047824 */ /* 0x000fd800078e02ff */
[----:B--2---:R-:W-:Y:S05]  /*0cb0*/  @P0 BRA `(.L_x_1815) ;  /* 0x0000000000280947 */ /* 0x004fea0003800000 */
[----:B---3--:R-:W-:-:S04]  /*0cc0*/  IMAD.U32 R5, RZ, RZ, UR9 ;  /* 0x00000009ff057e24 */ /* 0x008fc8000f8e00ff */
        /* <DEDUP_REMOVED lines=9> */
.L_x_1815:
[----:B------:R-:W-:-:S13]  /*0d60*/  ISETP.NE.AND P0, PT, R5, 0x8, PT ;  /* 0x000000080500780c */ /* 0x000fda0003f05270 */
[----:B------:R-:W-:Y:S05]  /*0d70*/  @P0 BRA `(.L_x_1817) ;  /* 0x0000000000300947 */ /* 0x000fea0003800000 */
[----:B---3--:R-:W-:-:S04]  /*0d80*/  IMAD.U32 R5, RZ, RZ, UR9 ;  /* 0x00000009ff057e24 */ /* 0x008fc8000f8e00ff */
        /* <DEDUP_REMOVED lines=11> */
.L_x_1817:
[----:B------:R-:W-:-:S13]  /*0e40*/  ISETP.GT.U32.AND P0, PT, R5, 0x10, PT ;  /* 0x000000100500780c */ /* 0x000fda0003f04070 */
[----:B------:R-:W-:Y:S05]  /*0e50*/  @P0 BRA `(.L_x_1818) ;  /* 0x00000000002c0947 */ /* 0x000fea0003800000 */
[----:B---3--:R-:W-:-:S04]  /*0e60*/  IMAD.U32 R5, RZ, RZ, UR9 ;  /* 0x00000009ff057e24 */ /* 0x008fc8000f8e00ff */
        /* <DEDUP_REMOVED lines=10> */
.L_x_1818:
[----:B------:R-:W-:-:S13]  /*0f10*/  ISETP.NE.AND P0, PT, R5, 0x14, PT ;  /* 0x000000140500780c */ /* 0x000fda0003f05270 */
        /* <DEDUP_REMOVED lines=21> */
.L_x_1816:
[----:B------:R-:W-:Y:S05]  /*1070*/  BSYNC.RECONVERGENT B0 ;  /* 0x0000000000007941 */ /* 0x000fea0003800200 */
.L_x_1814:
[----:B------:R-:W0:Y:S01]  /*1080*/  S2R R7, SR_CTAID.X ;  /* 0x0000000000077919 */ /* 0x000e220000002500 */
[----:B------:R-:W1:Y:S01]  /*1090*/  LDC.64 R2, c[0x0][0x398] ;  /* 0x0000e600ff027b82 */ /* 0x000e620000000a00 */
[----:B0-----:R-:W-:-:S04]  /*10a0*/  IMAD R7, R7, 0x200, R0 ;  /* 0x0000020007077824 */ /* 0x001fc800078e0200 */
[----:B------:R-:W-:-:S04]  /*10b0*/  IMAD R5, R36, R5, R7 ;  /* 0x0000000524057224 */ /* 0x000fc800078e0207 */
[----:B-1----:R-:W-:-:S05]  /*10c0*/  IMAD.WIDE R2, R5, 0x2, R2 ;  /* 0x0000000205027825 */ /* 0x002fca00078e0202 */
[----:B------:R1:W5:Y:S04]  /*10d0*/  LDG.E.CONSTANT R0, desc[UR6][R2.64] ;  /* 0x0000000602007981 */ /* 0x000368000c1e9900 */
[----:B------:R1:W5:Y:S01]  /*10e0*/  LDG.E.CONSTANT R32, desc[UR6][R2.64+0x4] ;  /* 0x0000040602207981 */ /* 0x000362000c1e9900 */
[--C-:B------:R-:W-:Y:S01]  /*10f0*/  SHF.R.U32.HI R40, RZ, 0x3, R4.reuse ;  /* 0x00000003ff287819 */ /* 0x100fe20000011604 */
[----:B------:R-:W-:Y:S01]  /*1100*/  IMAD.MOV.U32 R42, RZ, RZ, R39 ;  /* 0x000000ffff2a7224 */ /* 0x000fe200078e0027 */
[--C-:B------:R-:W-:Y:S02]  /*1110*/  SHF.R.U32.HI R46, RZ, 0x6, R4.reuse ;  /* 0x00000006ff2e7819 */ /* 0x100fe40000011604 */
[----:B------:R-:W-:Y:S02]  /*1120*/  LOP3.LUT R43, R4, 0x7, RZ, 0xc0, !PT ;  /* 0x00000007042b7812 */ /* 0x000fe400078ec0ff */
[----:B------:R-:W-:-:S02]  /*1130*/  SHF.R.U32.HI R4, RZ, 0x9, R4 ;  /* 0x00000009ff047819 */ /* 0x000fc40000011604 */
[----:B------:R-:W-:Y:S02]  /*1140*/  LOP3.LUT R40, R40, 0x7, RZ, 0xc0, !PT ;  /* 0x0000000728287812 */ /* 0x000fe400078ec0ff */
[----:B------:R-:W-:Y:S02]  /*1150*/  LOP3.LUT R46, R46, 0x7, RZ, 0xc0, !PT ;  /* 0x000000072e2e7812 */ /* 0x000fe400078ec0ff */
[----:B-1----:R-:W-:-:S07]  /*1160*/  LOP3.LUT R45, R4, 0x7, RZ, 0xc0, !PT ;  /* 0x00000007042d7812 */ /* 0x002fce00078ec0ff */
.L_x_1813:
[----:B0-----:R0:W2:Y:S01]  /*1170*/  LDG.E.128.CONSTANT R4, desc[UR6][R20.64] ;  /* 0x0000000614047981 */ /* 0x0010a2000c1e9d00 */
[----:B------:R-:W1:Y:S01]  /*1180*/  LDC R35, c[0x0][0x3ac] ;  /* 0x0000eb00ff237b82 */ /* 0x000e620000000800 */
[----:B------:R-:W-:Y:S02]  /*1190*/  UPRMT UR5, UR8, 0x8880, URZ ;  /* 0x0000888008057896 */ /* 0x000fe400080000ff */
[----:B------:R-:W4:Y:S01]  /*11a0*/  LDS.128 R16, [UR4] ;  /* 0x00000004ff107984 */ /* 0x000f220008000c00 */
[----:B-1----:R-:W-:-:S05]  /*11b0*/  IMAD.WIDE R22, R35, 0x4, R20 ;  /* 0x0000000423167825 */ /* 0x002fca00078e0214 */
[----:B------:R1:W3:Y:S01]  /*11c0*/  LDG.E.128.CONSTANT R8, desc[UR6][R22.64] ;  /* 0x0000000616087981 */ /* 0x0002e2000c1e9d00 */
[----:B------:R-:W-:-:S05]  /*11d0*/  IMAD.WIDE R2, R35, 0x4, R22 ;  /* 0x0000000423027825 */ /* 0x000fca00078e0216 */
[----:B------:R-:W3:Y:S01]  /*11e0*/  LDG.E.128.CONSTANT R12, desc[UR6][R2.64] ;  /* 0x00000006020c7981 */ /* 0x000ee2000c1e9d00 */
[----:B------:R-:W-:Y:S01]  /*11f0*/  UISETP.NE.AND UP0, UPT, UR5, URZ, UPT ;  /* 0x000000ff0500728c */ /* 0x000fe2000bf05270 */
[----:B------:R-:W-:Y:S01]  /*1200*/  PRMT R48, R41, 0x5410, R44 ;  /* 0x0000541029307816 */ /* 0x000fe2000000002c */
[----:B------:R-:W-:Y:S02]  /*1210*/  VIADD R47, R47, 0x20 ;  /* 0x000000202f2f7836 */ /* 0x000fe40000000000 */
[----:B------:R-:W-:Y:S01]  /*1220*/  USEL UR5, URZ, 0x1, UP0 ;  /* 0x00000001ff057887 */ /* 0x000fe20008000000 */
[----:B------:R-:W-:Y:S02]  /*1230*/  VIADD R39, R39, 0x20 ;  /* 0x0000002027277836 */ /* 0x000fe40000000000 */
[----:B------:R-:W-:-:S03]  /*1240*/  ISETP.GE.U32.AND P0, PT, R47, R34, PT ;  /* 0x000000222f00720c */ /* 0x000fc60003f06070 */
[----:B------:R-:W-:Y:S02]  /*1250*/  VIADD R29, R43, UR5 ;  /* 0x000000052b1d7c36 */ /* 0x000fe40008000000 */
[----:B------:R-:W-:Y:S02]  /*1260*/  VIADD R49, R40, UR5 ;  /* 0x0000000528317c36 */ /* 0x000fe40008000000 */
[----:B------:R4:W1:Y:S08]  /*1270*/  I2F.F16 R27, R29 ;  /* 0x0000001d001b7306 */ /* 0x0008700000200c00 */
[----:B0-----:R0:W0:Y:S01]  /*1280*/  I2F.F16 R21, R49 ;  /* 0x0000003100157306 */ /* 0x0010220000200c00 */
[----:B----4-:R-:W-:Y:S01]  /*1290*/  LOP3.LUT R29, R29, 0xe400, RZ, 0xfc, !PT ;  /* 0x0000e4001d1d7812 */ /* 0x010fe200078efcff */
[C---:B-1----:R-:W-:Y:S01]  /*12a0*/  HADD2 R28, R48.reuse, -R27.H0_H0 ;  /* 0xa000001b301c7230 */ /* 0x042fe20000000000 */
[----:B0-----:R-:W-:Y:S01]  /*12b0*/  LOP3.LUT R49, R49, 0xe400, RZ, 0xfc, !PT ;  /* 0x0000e40031317812 */ /* 0x001fe200078efcff */
[----:B------:R-:W-:Y:S01]  /*12c0*/  HADD2 R50, R48, -R21.H0_H0 ;  /* 0xa000001530327230 */ /* 0x000fe20000000000 */
[----:B--2---:R-:W-:-:S02]  /*12d0*/  LOP3.LUT R20, R4, 0x70007, RZ, 0xc0, !PT ;  /* 0x0007000704147812 */ /* 0x004fc400078ec0ff */
        /* <DEDUP_REMOVED lines=8> */
[--C-:B------:R-:W-:Y:S01]  /*1360*/  SHF.R.U32.HI R24, RZ, 0x6, R4.reuse ;  /* 0x00000006ff187819 */ /* 0x100fe20000011604 */
[-C--:B------:R-:W-:Y:S01]  /*1370*/  HFMA2 R27, R27, R16.reuse, RZ ;  /* 0x000000101b1b7231 */ /* 0x080fe200000000ff */
[----:B------:R-:W-:Y:S01]  /*1380*/  LOP3.LUT R23, R26, 0x64006400, RZ, 0xfc, !PT ;  /* 0x640064001a177812 */ /* 0x000fe200078efcff */
[----:B------:R-:W-:Y:S01]  /*1390*/  HFMA2 R20, R20, R16, RZ ;  /* 0x0000001014147231 */ /* 0x000fe200000000ff */
[C---:B------:R-:W-:Y:S01]  /*13a0*/  LOP3.LUT R26, R24.reuse, 0x70007, RZ, 0xc0, !PT ;  /* 0x00070007181a7812 */ /* 0x040fe200078ec0ff */
[----:B------:R-:W-:Y:S01]  /*13b0*/  HFMA2 R25, R25, 0.125, 0.125, R28.H0_H0 ;  /* 0x3000300019197831 */ /* 0x000fe2000004001c */
[----:B------:R-:W-:Y:S02]  /*13c0*/  LOP3.LUT R30, R24, 0x380038, RZ, 0xc0, !PT ;  /* 0x00380038181e7812 */ /* 0x000fe400078ec0ff */
[----:B------:R-:W-:Y:S02]  /*13d0*/  LOP3.LUT R22, R26, 0x64006400, RZ, 0xfc, !PT ;  /* 0x640064001a167812 */ /* 0x000fe400078efcff */
[----:B------:R-:W-:Y:S01]  /*13e0*/  LOP3.LUT R24, R24, 0x1c001c0, RZ, 0xc0, !PT ;  /* 0x01c001c018187812 */ /* 0x000fe200078ec0ff */
[----:B------:R-:W-:Y:S01]  /*13f0*/  HFMA2 R25, R25, R17, R27 ;  /* 0x0000001119197231 */ /* 0x000fe2000000001b */
[----:B------:R-:W-:Y:S01]  /*1400*/  SHF.R.U32.HI R4, RZ, 0xf, R4 ;  /* 0x0000000fff047819 */ /* 0x000fe20000011604 */
[----:B------:R-:W-:-:S02]  /*1410*/  HFMA2 R27, R23, 0.125, 0.125, R50.H0_H0 ;  /* 0x30003000171b7831 */ /* 0x000fc40000040032 */
[----:B------:R-:W-:Y:S01]  /*1420*/  HADD2 R26, R22, R29.H0_H0 ;  /* 0x2000001d161a7230 */ /* 0x000fe20000000000 */
[----:B------:R-:W-:Y:S01]  /*1430*/  LOP3.LUT R4, R4, 0x10001, RZ, 0xc0, !PT ;  /* 0x0001000104047812 */ /* 0x000fe200078ec0ff */
[----:B------:R-:W-:Y:S02]  /*1440*/  HFMA2 R27, R27, R17, R20 ;  /* 0x000000111b1b7231 */ /* 0x000fe40000000014 */
[----:B------:R-:W0:Y:S01]  /*1450*/  LDS.128 R20, [UR4+0x10] ;  /* 0x00001004ff147984 */ /* 0x000e220008000c00 */
[----:B------:R-:W-:Y:S01]  /*1460*/  HFMA2 R26, R26, R18, R25 ;  /* 0x000000121a1a7231 */ /* 0x000fe20000000019 */
[----:B------:R-:W-:-:S04]  /*1470*/  SHF.R.U32.HI R25, RZ, 0x6, R5 ;  /* 0x00000006ff197819 */ /* 0x000fc80000011605 */
[----:B------:R-:W-:-:S04]  /*1480*/  LOP3.LUT R31, R25, 0x70007, RZ, 0xc0, !PT ;  /* 0x00070007191f7812 */ /* 0x000fc800078ec0ff */
[----:B------:R-:W-:Y:S02]  /*1490*/  LOP3.LUT R52, R31, 0x64006400, RZ, 0xfc, !PT ;  /* 0x640064001f347812 */ /* 0x000fe400078efcff */
[----:B------:R-:W-:Y:S02]  /*14a0*/  LOP3.LUT R31, R30, 0x64006400, RZ, 0xfc, !PT ;  /* 0x640064001e1f7812 */ /* 0x000fe400078efcff */
[----:B------:R-:W-:Y:S01]  /*14b0*/  LOP3.LUT R30, R25, 0x380038, RZ, 0xc0, !PT ;  /* 0x00380038191e7812 */ /* 0x000fe200078ec0ff */
[----:B------:R-:W-:Y:S02]  /*14c0*/  HADD2 R52, R52, R49.H0_H0 ;  /* 0x2000003134347230 */ /* 0x000fe40000000000 */
[----:B------:R-:W-:-:S04]  /*14d0*/  HFMA2 R31, R31, 0.125, 0.125, R28.H0_H0 ;  /* 0x300030001f1f7831 */ /* 0x000fc8000004001c */
[----:B------:R-:W-:Y:S01]  /*14e0*/  HFMA2 R26, R31, R19, R26 ;  /* 0x000000131f1a7231 */ /* 0x000fe2000000001a */
[----:B------:R-:W-:Y:S01]  /*14f0*/  LOP3.LUT R31, R30, 0x64006400, RZ, 0xfc, !PT ;  /* 0x640064001e1f7812 */ /* 0x000fe200078efcff */
[----:B------:R-:W-:Y:S01]  /*1500*/  HFMA2 R27, R52, R18, R27 ;  /* 0x00000012341b7231 */ /* 0x000fe2000000001b */
[----:B------:R-:W-:Y:S02]  /*1510*/  LOP3.LUT R30, R25, 0x1c001c0, RZ, 0xc0, !PT ;  /* 0x01c001c0191e7812 */ /* 0x000fe400078ec0ff */
[----:B------:R-:W-:Y:S01]  /*1520*/  LOP3.LUT R25, R24, 0x64006400, RZ, 0xfc, !PT ;  /* 0x6400640018197812 */ /* 0x000fe200078efcff */
[----:B------:R-:W-:Y:S01]  /*1530*/  HFMA2 R24, R31, 0.125, 0.125, R50.H0_H0 ;  /* 0x300030001f187831 */ /* 0x000fe20000040032 */
[----:B------:R-:W-:-:S03]  /*1540*/  LOP3.LUT R31, R30, 0x64006400, RZ, 0xfc, !PT ;  /* 0x640064001e1f7812 */ /* 0x000fc600078efcff */
[----:B------:R-:W-:Y:S02]  /*1550*/  HFMA2 R25, R25, 0.015625, 0.015625, R28.H1_H1 ;  /* 0x2400240019197831 */ /* 0x000fe4000006001c */
[----:B------:R-:W-:Y:S02]  /*1560*/  HFMA2 R27, R24, R19, R27 ;  /* 0x00000013181b7231 */ /* 0x000fe4000000001b */
[----:B------:R-:W-:Y:S02]  /*1570*/  HFMA2 R24, R31, 0.015625, 0.015625, R50.H1_H1 ;  /* 0x240024001f187831 */ /* 0x000fe40000060032 */
[-C--:B0-----:R-:W-:Y:S01]  /*1580*/  HFMA2 R26, R25, R20.reuse, R26 ;  /* 0x00000014191a7231 */ /* 0x081fe2000000001a */
[----:B---3--:R-:W-:Y:S01]  /*1590*/  LOP3.LUT R25, R8, 0x70007, RZ, 0xc0, !PT ;  /* 0x0007000708197812 */ /* 0x008fe200078ec0ff */
[----:B------:R-:W-:-:S03]  /*15a0*/  HFMA2 R24, R24, R20, R27 ;  /* 0x0000001418187231 */ /* 0x000fc6000000001b */
[----:B------:R-:W-:Y:S02]  /*15b0*/  LOP3.LUT R30, R25, 0x64006400, RZ, 0xfc, !PT ;  /* 0x64006400191e7812 */ /* 0x000fe400078efcff */
[----:B------:R-:W-:Y:S02]  /*15c0*/  LOP3.LUT R25, R8, 0x380038, RZ, 0xc0, !PT ;  /* 0x0038003808197812 */ /* 0x000fe400078ec0ff */
[----:B------:R-:W-:Y:S01]  /*15d0*/  LOP3.LUT R27, R9, 0x70007, RZ, 0xc0, !PT ;  /* 0x00070007091b7812 */ /* 0x000fe200078ec0ff */
[----:B------:R-:W-:Y:S01]  /*15e0*/  HADD2 R30, R30, R29.H0_H0 ;  /* 0x2000001d1e1e7230 */ /* 0x000fe20000000000 */
[----:B------:R-:W-:Y:S02]  /*15f0*/  LOP3.LUT R25, R25, 0x64006400, RZ, 0xfc, !PT ;  /* 0x6400640019197812 */ /* 0x000fe400078efcff */
[----:B------:R-:W-:Y:S02]  /*1600*/  LOP3.LUT R52, R27, 0x64006400, RZ, 0xfc, !PT ;  /* 0x640064001b347812 */ /* 0x000fe400078efcff */
[----:B------:R-:W-:Y:S01]  /*1610*/  SHF.R.U32.HI R27, RZ, 0xf, R5 ;  /* 0x0000000fff1b7819 */ /* 0x000fe20000011605 */
[----:B------:R-:W-:-:S02]  /*1620*/  HFMA2 R26, R30, R21, R26 ;  /* 0x000000151e1a7231 */ /* 0x000fc4000000001a */
[----:B------:R-:W-:Y:S01]  /*1630*/  HFMA2 R25, R25, 0.125, 0.125, R28.H0_H0 ;  /* 0x3000300019197831 */ /* 0x000fe2000004001c */
[----:B------:R-:W-:Y:S01]  /*1640*/  LOP3.LUT R27, R27, 0x10001, RZ, 0xc0, !PT ;  /* 0x000100011b1b7812 */ /* 0x000fe200078ec0ff */
[----:B------:R-:W-:Y:S02]  /*1650*/  HADD2 R52, R52, R49.H0_H0 ;  /* 0x2000003134347230 */ /* 0x000fe40000000000 */
[----:B------:R-:W-:Y:S01]  /*1660*/  HFMA2 R5, R25, R22, R26 ;  /* 0x0000001619057231 */ /* 0x000fe2000000001a */
[----:B------:R-:W-:Y:S01]  /*1670*/  SHF.R.U32.HI R25, RZ, 0xe, R8 ;  /* 0x0000000eff197819 */ /* 0x000fe20000011608 */
[----:B------:R-:W-:Y:S01]  /*1680*/  HFMA2 R24, R52, R21, R24 ;  /* 0x0000001534187231 */ /* 0x000fe20000000018 */
[----:B------:R-:W-:Y:S02]  /*1690*/  SHF.R.U32.HI R26, RZ, 0xe, R9 ;  /* 0x0000000eff1a7819 */ /* 0x000fe40000011609 */
[----:B------:R-:W-:Y:S02]  /*16a0*/  LOP3.LUT R30, R4, 0x20002, R25, 0xf8, !PT ;  /* 0x00020002041e7812 */ /* 0x000fe400078ef819 */
[----:B------:R-:W-:-:S02]  /*16b0*/  LOP3.LUT R25, R9, 0x380038, RZ, 0xc0, !PT ;  /* 0x0038003809197812 */ /* 0x000fc400078ec0ff */
[----:B------:R-:W-:Y:S02]  /*16c0*/  SHF.R.U32.HI R9, RZ, 0x6, R9 ;  /* 0x00000006ff097819 */ /* 0x000fe40000011609 */
[----:B------:R-:W-:Y:S02]  /*16d0*/  LOP3.LUT R25, R25, 0x64006400, RZ, 0xfc, !PT ;  /* 0x6400640019197812 */ /* 0x000fe400078efcff */
[----:B------:R-:W-:Y:S02]  /*16e0*/  SHF.R.U32.HI R8, RZ, 0x6, R8 ;  /* 0x00000006ff087819 */ /* 0x000fe40000011608 */
[----:B------:R-:W-:Y:S01]  /*16f0*/  LOP3.LUT R4, R27, 0x20002, R26, 0xf8, !PT ;  /* 0x000200021b047812 */ /* 0x000fe200078ef81a */
[----:B------:R-:W-:Y:S01]  /*1700*/  HFMA2 R25, R25, 0.125, 0.125, R50.H0_H0 ;  /* 0x3000300019197831 */ /* 0x000fe20000040032 */
[----:B------:R-:W-:Y:S02]  /*1710*/  LOP3.LUT R27, R9, 0x70007, RZ, 0xc0, !PT ;  /* 0x00070007091b7812 */ /* 0x000fe400078ec0ff */
[----:B------:R-:W-:-:S02]  /*1720*/  LOP3.LUT R26, R8, 0x70007, RZ, 0xc0, !PT ;  /* 0x00070007081a7812 */ /* 0x000fc400078ec0ff */
[----:B------:R-:W-:Y:S01]  /*1730*/  LOP3.LUT R52, R27, 0x64006400, RZ, 0xfc, !PT ;  /* 0x640064001b347812 */ /* 0x000fe200078efcff */
[----:B------:R-:W-:Y:S01]  /*1740*/  HFMA2 R24, R25, R22, R24 ;  /* 0x0000001619187231 */ /* 0x000fe20000000018 */
[----:B------:R-:W-:Y:S02]  /*1750*/  LOP3.LUT R26, R26, 0x64006400, RZ, 0xfc, !PT ;  /* 0x640064001a1a7812 */ /* 0x000fe400078efcff */
[C---:B------:R-:W-:Y:S01]  /*1760*/  LOP3.LUT R51, R8.reuse, 0x380038, RZ, 0xc0, !PT ;  /* 0x0038003808337812 */ /* 0x040fe200078ec0ff */
[----:B------:R-:W-:Y:S01]  /*1770*/  HADD2 R52, R52, R49.H0_H0 ;  /* 0x2000003134347230 */ /* 0x000fe20000000000 */
[----:B------:R-:W-:Y:S01]  /*1780*/  LOP3.LUT R8, R8, 0x1c001c0, RZ, 0xc0, !PT ;  /* 0x01c001c008087812 */ /* 0x000fe200078ec0ff */
[----:B------:R-:W-:Y:S01]  /*1790*/  HADD2 R31, R26, R29.H0_H0 ;  /* 0x2000001d1a1f7230 */ /* 0x000fe20000000000 */
[----:B------:R-:W-:-:S03]  /*17a0*/  LOP3.LUT R51, R51, 0x64006400, RZ, 0xfc, !PT ;  /* 0x6400640033337812 */ /* 0x000fc600078efcff */
[-C--:B------:R-:W-:Y:S02]  /*17b0*/  HFMA2 R31, R31, R23.reuse, R5 ;  /* 0x000000171f1f7231 */ /* 0x080fe40000000005 */
[----:B------:R-:W-:Y:S02]  /*17c0*/  HFMA2 R5, R52, R23, R24 ;  /* 0x0000001734057231 */ /* 0x000fe40000000018 */
[----:B------:R-:W-:Y:S01]  /*17d0*/  HFMA2 R51, R51, 0.125, 0.125, R28.H0_H0 ;  /* 0x3000300033337831 */ /* 0x000fe2000004001c */
[----:B------:R-:W0:Y:S03]  /*17e0*/  LDS.128 R24, [UR4+0x20] ;  /* 0x00002004ff187984 */ /* 0x000e260008000c00 */
[----:B0-----:R-:W-:Y:S01]  /*17f0*/  HFMA2 R31, R51, R24, R31 ;  /* 0x00000018331f7231 */ /* 0x001fe2000000001f */
[C---:B------:R-:W-:Y:S02]  /*1800*/  LOP3.LUT R51, R9.reuse, 0x380038, RZ, 0xc0, !PT ;  /* 0x0038003809337812 */ /* 0x040fe400078ec0ff */
[----:B------:R-:W-:-:S02]  /*1810*/  LOP3.LUT R9, R9, 0x1c001c0, RZ, 0xc0, !PT ;  /* 0x01c001c009097812 */ /* 0x000fc400078ec0ff */
[----:B------:R-:W-:Y:S02]  /*1820*/  LOP3.LUT R51, R51, 0x64006400, RZ, 0xfc, !PT ;  /* 0x6400640033337812 */ /* 0x000fe400078efcff */
[----:B------:R-:W-:-:S03]  /*1830*/  LOP3.LUT R9, R9, 0x64006400, RZ, 0xfc, !PT ;  /* 0x6400640009097812 */ /* 0x000fc600078efcff */
[--C-:B------:R-:W-:Y:S02]  /*1840*/  HFMA2 R51, R51, 0.125, 0.125, R50.reuse.H0_H0 ;  /* 0x3000300033337831 */ /* 0x100fe40000040032 */
[----:B------:R-:W-:Y:S02]  /*1850*/  HFMA2 R9, R9, 0.015625, 0.015625, R50.H1_H1 ;  /* 0x2400240009097831 */ /* 0x000fe40000060032 */
[----:B------:R-:W-:Y:S01]  /*1860*/  HFMA2 R5, R51, R24, R5 ;  /* 0x0000001833057231 */ /* 0x000fe20000000005 */
[----:B------:R-:W-:Y:S02]  /*1870*/  LOP3.LUT R51, R8, 0x64006400, RZ, 0xfc, !PT ;  /* 0x6400640008337812 */ /* 0x000fe400078efcff */
[----:B------:R-:W-:-:S03]  /*1880*/  LOP3.LUT R8, R12, 0x70007, RZ, 0xc0, !PT ;  /* 0x000700070c087812 */ /* 0x000fc600078ec0ff */
[----:B------:R-:W-:Y:S01]  /*1890*/  HFMA2 R51, R51, 0.015625, 0.015625, R28.H1_H1 ;  /* 0x2400240033337831 */ /* 0x000fe2000006001c */
[----:B------:R-:W-:Y:S01]  /*18a0*/  LOP3.LUT R8, R8, 0x64006400, RZ, 0xfc, !PT ;  /* 0x6400640008087812 */ /* 0x000fe200078efcff */
[----:B------:R-:W-:Y:S01]  /*18b0*/  HFMA2 R5, R9, R25, R5 ;  /* 0x0000001909057231 */ /* 0x000fe20000000005 */
[----:B------:R-:W-:-:S03]  /*18c0*/  SHF.R.U32.HI R9, RZ, 0xd, R12 ;  /* 0x0000000dff097819 */ /* 0x000fc6000001160c */
[----:B------:R-:W-:Y:S01]  /*18d0*/  HADD2 R52, R8, R29.H0_H0 ;  /* 0x2000001d08347230 */ /* 0x000fe20000000000 */
[----:B------:R-:W-:Y:S01]  /*18e0*/  LOP3.LUT R9, R30, 0x40004, R9, 0xf8, !PT ;  /* 0x000400041e097812 */ /* 0x000fe200078ef809 */
[----:B------:R-:W-:Y:S01]  /*18f0*/  HFMA2 R31, R51, R25, R31 ;  /* 0x00000019331f7231 */ /* 0x000fe2000000001f */
[----:B------:R-:W-:Y:S02]  /*1900*/  SHF.R.U32.HI R30, RZ, 0x6, R12 ;  /* 0x00000006ff1e7819 */ /* 0x000fe4000001160c */
[----:B------:R-:W-:Y:S02]  /*1910*/  LOP3.LUT R9, R9, 0x64006400, RZ, 0xfc, !PT ;  /* 0x6400640009097812 */ /* 0x000fe400078efcff */
[C---:B------:R-:W-:Y:S02]  /*1920*/  LOP3.LUT R8, R30.reuse, 0x70007, RZ, 0xc0, !PT ;  /* 0x000700071e087812 */ /* 0x040fe400078ec0ff */
[----:B------:R-:W-:Y:S01]  /*1930*/  LOP3.LUT R51, R30, 0x1c001c0, RZ, 0xc0, !PT ;  /* 0x01c001c01e337812 */ /* 0x000fe200078ec0ff */
[----:B------:R-:W-:Y:S01]  /*1940*/  HADD2 R9, R9, R29.H0_H0 ;  /* 0x2000001d09097230 */ /* 0x000fe20000000000 */
[----:B------:R-:W-:Y:S01]  /*1950*/  LOP3.LUT R8, R8, 0x64006400, RZ, 0xfc, !PT ;  /* 0x6400640008087812 */ /* 0x000fe200078efcff */
[----:B------:R-:W-:Y:S01]  /*1960*/  HFMA2 R52, R52, R26, R31 ;  /* 0x0000001a34347231 */ /* 0x000fe2000000001f */
[----:B------:R-:W-:-:S02]  /*1970*/  LOP3.LUT R31, R30, 0x380038, RZ, 0xc0, !PT ;  /* 0x003800381e1f7812 */ /* 0x000fc400078ec0ff */
[----:B------:R-:W-:Y:S01]  /*1980*/  LOP3.LUT R51, R51, 0x64006400, RZ, 0xfc, !PT ;  /* 0x6400640033337812 */ /* 0x000fe200078efcff */
[----:B------:R-:W-:Y:S01]  /*1990*/  HADD2 R8, R8, R29.H0_H0 ;  /* 0x2000001d08087230 */ /* 0x000fe20000000000 */
[----:B------:R-:W-:Y:S02]  /*19a0*/  LOP3.LUT R29, R12, 0x380038, RZ, 0xc0, !PT ;  /* 0x003800380c1d7812 */ /* 0x000fe400078ec0ff */
[----:B------:R-:W-:Y:S01]  /*19b0*/  LOP3.LUT R31, R31, 0x64006400, RZ, 0xfc, !PT ;  /* 0x640064001f1f7812 */ /* 0x000fe200078efcff */
[----:B------:R-:W-:Y:S01]  /*19c0*/  HFMA2 R51, R51, 0.015625, 0.015625, R28.H1_H1 ;  /* 0x2400240033337831 */ /* 0x000fe2000006001c */
[----:B------:R-:W-:-:S03]  /*19d0*/  LOP3.LUT R29, R29, 0x64006400, RZ, 0xfc, !PT ;  /* 0x640064001d1d7812 */ /* 0x000fc600078efcff */
[--C-:B------:R-:W-:Y:S02]  /*19e0*/  HFMA2 R12, R31, 0.125, 0.125, R28.reuse.H0_H0 ;  /* 0x300030001f0c7831 */ /* 0x100fe4000004001c */
[----:B------:R-:W-:-:S04]  /*19f0*/  HFMA2 R29, R29, 0.125, 0.125, R28.H0_H0 ;  /* 0x300030001d1d7831 */ /* 0x000fc8000004001c */
[----:B------:R-:W-:Y:S02]  /*1a00*/  HFMA2 R52, R29, R27, R52 ;  /* 0x0000001b1d347231 */ /* 0x000fe40000000034 */
[----:B------:R-:W0:Y:S01]  /*1a10*/  LDS.128 R28, [UR4+0x30] ;  /* 0x00003004ff1c7984 */ /* 0x000e220008000c00 */
[----:B------:R-:W-:Y:S01]  /*1a20*/  UIADD3 UR4, UPT, UPT, UR4, 0x40, URZ ;  /* 0x0000004004047890 */ /* 0x000fe2000fffe0ff */
[----:B0-----:R-:W-:-:S04]  /*1a30*/  HFMA2 R8, R8, R28, R52 ;  /* 0x0000001c08087231 */ /* 0x001fc80000000034 */
[----:B------:R-:W-:-:S04]  /*1a40*/  HFMA2 R8, R12, R29, R8 ;  /* 0x0000001d0c087231 */ /* 0x000fc80000000008 */
[----:B------:R-:W-:Y:S01]  /*1a50*/  HFMA2 R51, R51, R30, R8 ;  /* 0x0000001e33337231 */ /* 0x000fe20000000008 */
[----:B------:R-:W-:-:S04]  /*1a60*/  LOP3.LUT R8, R13, 0x70007, RZ, 0xc0, !PT ;  /* 0x000700070d087812 */ /* 0x000fc800078ec0ff */
[----:B------:R-:W-:Y:S01]  /*1a70*/  LOP3.LUT R8, R8, 0x64006400, RZ, 0xfc, !PT ;  /* 0x6400640008087812 */ /* 0x000fe200078efcff */
[----:B------:R-:W-:-:S04]  /*1a80*/  HFMA2 R9, R9, R31, R51 ;  /* 0x0000001f09097231 */ /* 0x000fc80000000033 */
[----:B------:R-:W-:-:S04]  /*1a90*/  HADD2 R8, R8, R49.H0_H0 ;  /* 0x2000003108087230 */ /* 0x000fc80000000000 */
[----:B------:R-:W-:Y:S01]  /*1aa0*/  HFMA2 R5, R8, R26, R5 ;  /* 0x0000001a08057231 */ /* 0x000fe20000000005 */
[----:B------:R-:W-:-:S04]  /*1ab0*/  LOP3.LUT R8, R13, 0x380038, RZ, 0xc0, !PT ;  /* 0x003800380d087812 */ /* 0x000fc800078ec0ff */
[----:B------:R-:W-:-:S05]  /*1ac0*/  LOP3.LUT R53, R8, 0x64006400, RZ, 0xfc, !PT ;  /* 0x6400640008357812 */ /* 0x000fca00078efcff */
[----:B------:R-:W-:-:S04]  /*1ad0*/  HFMA2 R53, R53, 0.125, 0.125, R50.H0_H0 ;  /* 0x3000300035357831 */ /* 0x000fc80000040032 */
[----:B------:R-:W-:Y:S01]  /*1ae0*/  HFMA2 R5, R53, R27, R5 ;  /* 0x0000001b35057231 */ /* 0x000fe20000000005 */
[--C-:B------:R-:W-:Y:S02]  /*1af0*/  SHF.R.U32.HI R53, RZ, 0xd, R13.reuse ;  /* 0x0000000dff357819 */ /* 0x100fe4000001160d */
[----:B------:R-:W-:Y:S02]  /*1b00*/  SHF.R.U32.HI R13, RZ, 0x6, R13 ;  /* 0x00000006ff0d7819 */ /* 0x000fe4000001160d */
[----:B------:R-:W-:Y:S02]  /*1b10*/  LOP3.LUT R4, R4, 0x40004, R53, 0xf8, !PT ;  /* 0x0004000404047812 */ /* 0x000fe400078ef835 */
[C---:B------:R-:W-:Y:S02]  /*1b20*/  LOP3.LUT R8, R13.reuse, 0x70007, RZ, 0xc0, !PT ;  /* 0x000700070d087812 */ /* 0x040fe400078ec0ff */
[----:B------:R-:W-:Y:S02]  /*1b30*/  LOP3.LUT R12, R13, 0x1c001c0, RZ, 0xc0, !PT ;  /* 0x01c001c00d0c7812 */ /* 0x000fe400078ec0ff */
[----:B------:R-:W-:-:S02]  /*1b40*/  LOP3.LUT R8, R8, 0x64006400, RZ, 0xfc, !PT ;  /* 0x6400640008087812 */ /* 0x000fc400078efcff */
[----:B------:R-:W-:Y:S02]  /*1b50*/  LOP3.LUT R53, R12, 0x64006400, RZ, 0xfc, !PT ;  /* 0x640064000c357812 */ /* 0x000fe400078efcff */
[----:B------:R-:W-:Y:S01]  /*1b60*/  LOP3.LUT R4, R4, 0x64006400, RZ, 0xfc, !PT ;  /* 0x6400640004047812 */ /* 0x000fe200078efcff */
[----:B------:R-:W-:Y:S01]  /*1b70*/  HADD2 R8, R8, R49.H0_H0 ;  /* 0x2000003108087230 */ /* 0x000fe20000000000 */
[----:B------:R-:W-:-:S03]  /*1b80*/  LOP3.LUT R12, R6, 0x380038, RZ, 0xc0, !PT ;  /* 0x00380038060c7812 */ /* 0x000fc600078ec0ff */
[----:B------:R-:W-:Y:S01]  /*1b90*/  HFMA2 R5, R8, R28, R5 ;  /* 0x0000001c08057231 */ /* 0x000fe20000000005 */
[----:B------:R-:W-:Y:S01]  /*1ba0*/  LOP3.LUT R8, R13, 0x380038, RZ, 0xc0, !PT ;  /* 0x003800380d087812 */ /* 0x000fe200078ec0ff */
[----:B------:R-:W-:Y:S01]  /*1bb0*/  HADD2 R49, R4, R49.H0_H0 ;  /* 0x2000003104317230 */ /* 0x000fe20000000000 */
[----:B------:R-:W-:Y:S02]  /*1bc0*/  LOP3.LUT R12, R12, 0x64006400, RZ, 0xfc, !PT ;  /* 0x640064000c0c7812 */ /* 0x000fe400078efcff */
[----:B------:R-:W-:Y:S01]  /*1bd0*/  LOP3.LUT R13, R8, 0x64006400, RZ, 0xfc, !PT ;  /* 0x64006400080d7812 */ /* 0x000fe200078efcff */
[----:B------:R-:W-:-:S04]  /*1be0*/  HFMA2 R8, R53, 0.015625, 0.015625, R50.H1_H1 ;  /* 0x2400240035087831 */ /* 0x000fc80000060032 */
[----:B------:R-:W-:Y:S02]  /*1bf0*/  HFMA2 R13, R13, 0.125, 0.125, R50.H0_H0 ;  /* 0x300030000d0d7831 */ /* 0x000fe40000040032 */
[----:B------:R-:W-:-:S04]  /*1c00*/  VIADD R50, R46, UR5 ;  /* 0x000000052e327c36 */ /* 0x000fc80008000000 */
[----:B------:R-:W0:Y:S01]  /*1c10*/  I2F.F16 R53, R50 ;  /* 0x0000003200357306 */ /* 0x000e220000200c00 */
[----:B------:R-:W-:Y:S01]  /*1c20*/  HFMA2 R5, R13, R29, R5 ;  /* 0x0000001d0d057231 */ /* 0x000fe20000000005 */
[----:B------:R-:W-:Y:S02]  /*1c30*/  LOP3.LUT R13, R6, 0x70007, RZ, 0xc0, !PT ;  /* 0x00070007060d7812 */ /* 0x000fe400078ec0ff */
[----:B------:R-:W-:Y:S02]  /*1c40*/  LOP3.LUT R4, R50, 0xe400, RZ, 0xfc, !PT ;  /* 0x0000e40032047812 */ /* 0x000fe400078efcff */
[----:B------:R-:W-:-:S05]  /*1c50*/  LOP3.LUT R13, R13, 0x64006400, RZ, 0xfc, !PT ;  /* 0x640064000d0d7812 */ /* 0x000fca00078efcff */
[----:B------:R-:W-:Y:S02]  /*1c60*/  HADD2 R13, R13, R4.H0_H0 ;  /* 0x200000040d0d7230 */ /* 0x000fe40000000000 */
[----:B------:R-:W-:Y:S02]  /*1c70*/  HFMA2 R5, R8, R30, R5 ;  /* 0x0000001e08057231 */ /* 0x000fe40000000005 */
[----:B0-----:R-:W-:Y:S01]  /*1c80*/  HADD2 R8, R48, -R53.H0_H0 ;  /* 0xa000003530087230 */ /* 0x001fe20000000000 */
[----:B------:R-:W-:Y:S01]  /*1c90*/  SHF.R.U32.HI R53, RZ, 0xe, R10 ;  /* 0x0000000eff357819 */ /* 0x000fe2000001160a */
[----:B------:R-:W-:Y:S02]  /*1ca0*/  HFMA2 R13, R13, R16, RZ ;  /* 0x000000100d0d7231 */ /* 0x000fe400000000ff */
[----:B------:R-:W-:Y:S02]  /*1cb0*/  HFMA2 R12, R12, 0.125, 0.125, R8.H0_H0 ;  /* 0x300030000c0c7831 */ /* 0x000fe40000040008 */
[----:B------:R-:W-:-:S02]  /*1cc0*/  HFMA2 R5, R49, R31, R5 ;  /* 0x0000001f31057231 */ /* 0x000fc40000000005 */
[----:B------:R-:W-:Y:S01]  /*1cd0*/  HFMA2 R12, R12, R17, R13 ;  /* 0x000000110c0c7231 */ /* 0x000fe2000000000d */
[--C-:B------:R-:W-:Y:S02]  /*1ce0*/  SHF.R.U32.HI R13, RZ, 0x6, R6.reuse ;  /* 0x00000006ff0d7819 */ /* 0x100fe40000011606 */
[----:B------:R-:W-:Y:S02]  /*1cf0*/  SHF.R.U32.HI R6, RZ, 0xf, R6 ;  /* 0x0000000fff067819 */ /* 0x000fe40000011606 */
[C---:B------:R-:W-:Y:S02]  /*1d00*/  LOP3.LUT R50, R13.reuse, 0x70007, RZ, 0xc0, !PT ;  /* 0x000700070d327812 */ /* 0x040fe400078ec0ff */
[----:B------:R-:W-:Y:S02]  /*1d10*/  LOP3.LUT R6, R6, 0x10001, RZ, 0xc0, !PT ;  /* 0x0001000106067812 */ /* 0x000fe400078ec0ff */
[----:B------:R-:W-:Y:S02]  /*1d20*/  LOP3.LUT R51, R50, 0x64006400, RZ, 0xfc, !PT ;  /* 0x6400640032337812 */ /* 0x000fe400078efcff */
[----:B------:R-:W-:-:S02]  /*1d30*/  LOP3.LUT R50, R13, 0x380038, RZ, 0xc0, !PT ;  /* 0x003800380d327812 */ /* 0x000fc400078ec0ff */
[----:B------:R-:W-:Y:S01]  /*1d40*/  LOP3.LUT R13, R13, 0x1c001c0, RZ, 0xc0, !PT ;  /* 0x01c001c00d0d7812 */ /* 0x000fe200078ec0ff */
[----:B------:R-:W-:Y:S01]  /*1d50*/  HADD2 R51, R51, R4.H0_H0 ;  /* 0x2000000433337230 */ /* 0x000fe20000000000 */
[----:B------:R-:W-:Y:S02]  /*1d60*/  LOP3.LUT R6, R6, 0x20002, R53, 0xf8, !PT ;  /* 0x0002000206067812 */ /* 0x000fe400078ef835 */
[----:B------:R-:W-:Y:S01]  /*1d70*/  LOP3.LUT R13, R13, 0x64006400, RZ, 0xfc, !PT ;  /* 0x640064000d0d7812 */ /* 0x000fe200078efcff */
[----:B------:R-:W-:Y:S01]  /*1d80*/  HFMA2 R12, R51, R18, R12 ;  /* 0x00000012330c7231 */ /* 0x000fe2000000000c */
[----:B------:R-:W-:-:S05]  /*1d90*/  LOP3.LUT R51, R50, 0x64006400, RZ, 0xfc, !PT ;  /* 0x6400640032337812 */ /* 0x000fca00078efcff */
[----:B------:R-:W-:-:S04]  /*1da0*/  HFMA2 R51, R51, 0.125, 0.125, R8.H0_H0 ;  /* 0x3000300033337831 */ /* 0x000fc80000040008 */
[----:B------:R-:W-:Y:S02]  /*1db0*/  HFMA2 R51, R51, R19, R12 ;  /* 0x0000001333337231 */ /* 0x000fe4000000000c */
[----:B------:R-:W-:Y:S01]  /*1dc0*/  HFMA2 R12, R13, 0.015625, 0.015625, R8.H1_H1 ;  /* 0x240024000d0c7831 */ /* 0x000fe20000060008 */
[----:B------:R-:W-:-:S03]  /*1dd0*/  LOP3.LUT R13, R10, 0x70007, RZ, 0xc0, !PT ;  /* 0x000700070a0d7812 */ /* 0x000fc600078ec0ff */
[----:B------:R-:W-:Y:S01]  /*1de0*/  HFMA2 R12, R12, R20, R51 ;  /* 0x000000140c0c7231 */ /* 0x000fe20000000033 */
[----:B------:R-:W-:Y:S02]  /*1df0*/  LOP3.LUT R51, R13, 0x64006400, RZ, 0xfc, !PT ;  /* 0x640064000d337812 */ /* 0x000fe400078efcff */
[----:B------:R-:W-:-:S03]  /*1e00*/  LOP3.LUT R13, R10, 0x380038, RZ, 0xc0, !PT ;  /* 0x003800380a0d7812 */ /* 0x000fc600078ec0ff */
[----:B------:R-:W-:Y:S01]  /*1e10*/  HADD2 R51, R51, R4.H0_H0 ;  /* 0x2000000433337230 */ /* 0x000fe20000000000 */
[----:B------:R-:W-:-:S03]  /*1e20*/  LOP3.LUT R13, R13, 0x64006400, RZ, 0xfc, !PT ;  /* 0x640064000d0d7812 */ /* 0x000fc600078efcff */
[----:B------:R-:W-:Y:S02]  /*1e30*/  HFMA2 R12, R51, R21, R12 ;  /* 0x00000015330c7231 */ /* 0x000fe4000000000c */
[----:B------:R-:W-:-:S04]  /*1e40*/  HFMA2 R13, R13, 0.125, 0.125, R8.H0_H0 ;  /* 0x300030000d0d7831 */ /* 0x000fc80000040008 */
[----:B------:R-:W-:Y:S01]  /*1e50*/  HFMA2 R13, R13, R22, R12 ;  /* 0x000000160d0d7231 */ /* 0x000fe2000000000c */
[----:B------:R-:W-:Y:S02]  /*1e60*/  SHF.R.U32.HI R12, RZ, 0x6, R10 ;  /* 0x00000006ff0c7819 */ /* 0x000fe4000001160a */
[----:B------:R-:W-:Y:S02]  /*1e70*/  LOP3.LUT R10, R7, 0x70007, RZ, 0xc0, !PT ;  /* 0x00070007070a7812 */ /* 0x000fe400078ec0ff */
[----:B------:R-:W-:-:S04]  /*1e80*/  LOP3.LUT R50, R12, 0x70007, RZ, 0xc0, !PT ;  /* 0x000700070c327812 */ /* 0x000fc800078ec0ff */
[----:B------:R-:W-:Y:S01]  /*1e90*/  LOP3.LUT R51, R50, 0x64006400, RZ, 0xfc, !PT ;  /* 0x6400640032337812 */ /* 0x000fe200078efcff */
[----:B------:R-:W-:-:S04]  /*1ea0*/  VIADD R50, R45, UR5 ;  /* 0x000000052d327c36 */ /* 0x000fc80008000000 */
[----:B------:R-:W-:-:S04]  /*1eb0*/  HADD2 R51, R51, R4.H0_H0 ;  /* 0x2000000433337230 */ /* 0x000fc80000000000 */
[----:B------:R-:W-:Y:S01]  /*1ec0*/  HFMA2 R13, R51, R23, R13 ;  /* 0x00000017330d7231 */ /* 0x000fe2000000000d */
[C---:B------:R-:W-:Y:S02]  /*1ed0*/  LOP3.LUT R51, R12.reuse, 0x380038, RZ, 0xc0, !PT ;  /* 0x003800380c337812 */ /* 0x040fe400078ec0ff */
[----:B------:R-:W-:Y:S02]  /*1ee0*/  LOP3.LUT R12, R12, 0x1c001c0, RZ, 0xc0, !PT ;  /* 0x01c001c00c0c7812 */ /* 0x000fe400078ec0ff */
[----:B------:R-:W-:-:S05]  /*1ef0*/  LOP3.LUT R51, R51, 0x64006400, RZ, 0xfc, !PT ;  /* 0x6400640033337812 */ /* 0x000fca00078efcff */
[----:B------:R-:W-:-:S04]  /*1f00*/  HFMA2 R51, R51, 0.125, 0.125, R8.H0_H0 ;  /* 0x3000300033337831 */ /* 0x000fc80000040008 */
[----:B------:R-:W-:Y:S02]  /*1f10*/  HFMA2 R13, R51, R24, R13 ;  /* 0x00000018330d7231 */ /* 0x000fe4000000000d */
[----:B------:R-:W0:Y:S02]  /*1f20*/  I2F.F16 R51, R50 ;  /* 0x0000003200337306 */ /* 0x000e240000200c00 */
[----:B0-----:R-:W-:Y:S01]  /*1f30*/  HADD2 R48, R48, -R51.H0_H0 ;  /* 0xa000003330307230 */ /* 0x001fe20000000000 */
[----:B------:R-:W-:Y:S02]  /*1f40*/  LOP3.LUT R51, R10, 0x64006400, RZ, 0xfc, !PT ;  /* 0x640064000a337812 */ /* 0x000fe400078efcff */
[----:B------:R-:W-:-:S05]  /*1f50*/  LOP3.LUT R10, R50, 0xe400, RZ, 0xfc, !PT ;  /* 0x0000e400320a7812 */ /* 0x000fca00078efcff */
[----:B------:R-:W-:-:S04]  /*1f60*/  HADD2 R51, R51, R10.H0_H0 ;  /* 0x2000000a33337230 */ /* 0x000fc80000000000 */
[----:B------:R-:W-:Y:S01]  /*1f70*/  HFMA2 R16, R51, R16, RZ.H0_H0 ;  /* 0x0000001033107231 */ /* 0x000fe200000400ff */
[----:B------:R-:W-:-:S04]  /*1f80*/  LOP3.LUT R51, R7, 0x380038, RZ, 0xc0, !PT ;  /* 0x0038003807337812 */ /* 0x000fc800078ec0ff */
[----:B------:R-:W-:-:S05]  /*1f90*/  LOP3.LUT R51, R51, 0x64006400, RZ, 0xfc, !PT ;  /* 0x6400640033337812 */ /* 0x000fca00078efcff */
[----:B------:R-:W-:-:S04]  /*1fa0*/  HFMA2 R51, R51, 0.125, 0.125, R48.H0_H0 ;  /* 0x3000300033337831 */ /* 0x000fc80000040030 */
[----:B------:R-:W-:Y:S01]  /*1fb0*/  HFMA2 R17, R51, R17, R16 ;  /* 0x0000001133117231 */ /* 0x000fe20000000010 */
[--C-:B------:R-:W-:Y:S02]  /*1fc0*/  SHF.R.U32.HI R16, RZ, 0x6, R7.reuse ;  /* 0x00000006ff107819 */ /* 0x100fe40000011607 */
[----:B------:R-:W-:Y:S02]  /*1fd0*/  SHF.R.U32.HI R7, RZ, 0xf, R7 ;  /* 0x0000000fff077819 */ /* 0x000fe40000011607 */
[----:B------:R-:W-:Y:S02]  /*1fe0*/  LOP3.LUT R50, R16, 0x70007, RZ, 0xc0, !PT ;  /* 0x0007000710327812 */ /* 0x000fe400078ec0ff */
[----:B------:R-:W-:Y:S02]  /*1ff0*/  LOP3.LUT R7, R7, 0x10001, RZ, 0xc0, !PT ;  /* 0x0001000107077812 */ /* 0x000fe400078ec0ff */
[----:B------:R-:W-:-:S05]  /*2000*/  LOP3.LUT R51, R50, 0x64006400, RZ, 0xfc, !PT ;  /* 0x6400640032337812 */ /* 0x000fca00078efcff */
[----:B------:R-:W-:-:S04]  /*2010*/  HADD2 R51, R51, R10.H0_H0 ;  /* 0x2000000a33337230 */ /* 0x000fc80000000000 */
[----:B------:R-:W-:Y:S01]  /*2020*/  HFMA2 R51, R51, R18, R17 ;  /* 0x0000001233337231 */ /* 0x000fe20000000011 */
[C---:B------:R-:W-:Y:S02]  /*2030*/  LOP3.LUT R17, R16.reuse, 0x380038, RZ, 0xc0, !PT ;  /* 0x0038003810117812 */ /* 0x040fe400078ec0ff */
[----:B------:R-:W-:Y:S02]  /*2040*/  LOP3.LUT R16, R16, 0x1c001c0, RZ, 0xc0, !PT ;  /* 0x01c001c010107812 */ /* 0x000fe400078ec0ff */
[----:B------:R-:W-:-:S05]  /*2050*/  LOP3.LUT R17, R17, 0x64006400, RZ, 0xfc, !PT ;  /* 0x6400640011117812 */ /* 0x000fca00078efcff */
[----:B------:R-:W-:-:S04]  /*2060*/  HFMA2 R17, R17, 0.125, 0.125, R48.H0_H0 ;  /* 0x3000300011117831 */ /* 0x000fc80000040030 */
[----:B------:R-:W-:Y:S01]  /*2070*/  HFMA2 R51, R17, R19, R51 ;  /* 0x0000001311337231 */ /* 0x000fe20000000033 */
[----:B------:R-:W-:Y:S02]  /*2080*/  LOP3.LUT R17, R16, 0x64006400, RZ, 0xfc, !PT ;  /* 0x6400640010117812 */ /* 0x000fe400078efcff */
[----:B------:R-:W-:-:S03]  /*2090*/  LOP3.LUT R16, R11, 0x70007, RZ, 0xc0, !PT ;  /* 0x000700070b107812 */ /* 0x000fc600078ec0ff */
[----:B------:R-:W-:-:S04]  /*20a0*/  HFMA2 R17, R17, 0.015625, 0.015625, R48.H1_H1 ;  /* 0x2400240011117831 */ /* 0x000fc80000060030 */
[----:B------:R-:W-:Y:S01]  /*20b0*/  HFMA2 R51, R17, R20, R51 ;  /* 0x0000001411337231 */ /* 0x000fe20000000033 */
[----:B------:R-:W-:Y:S02]  /*20c0*/  LOP3.LUT R17, R16, 0x64006400, RZ, 0xfc, !PT ;  /* 0x6400640010117812 */ /* 0x000fe400078efcff */
[----:B------:R-:W-:-:S03]  /*20d0*/  LOP3.LUT R16, R11, 0x380038, RZ, 0xc0, !PT ;  /* 0x003800380b107812 */ /* 0x000fc600078ec0ff */
[----:B------:R-:W-:Y:S01]  /*20e0*/  HADD2 R18, R17, R10.H0_H0 ;  /* 0x2000000a11127230 */ /* 0x000fe20000000000 */
[----:B------:R-:W-:Y:S02]  /*20f0*/  LOP3.LUT R17, R16, 0x64006400, RZ, 0xfc, !PT ;  /* 0x6400640010117812 */ /* 0x000fe400078efcff */
[----:B------:R-:W-:Y:S01]  /*2100*/  SHF.R.U32.HI R16, RZ, 0x6, R11 ;  /* 0x00000006ff107819 */ /* 0x000fe2000001160b */
[----:B------:R-:W-:Y:S01]  /*2110*/  HFMA2 R51, R18, R21, R51 ;  /* 0x0000001512337231 */ /* 0x000fe20000000033 */
[----:B------:R-:W-:Y:S01]  /*2120*/  LOP3.LUT R21, R15, 0x70007, RZ, 0xc0, !PT ;  /* 0x000700070f157812 */ /* 0x000fe200078ec0ff */
[----:B------:R-:W-:Y:S01]  /*2130*/  HFMA2 R18, R17, 0.125, 0.125, R48.H0_H0 ;  /* 0x3000300011127831 */ /* 0x000fe20000040030 */
[----:B------:R-:W-:-:S04]  /*2140*/  LOP3.LUT R17, R16, 0x70007, RZ, 0xc0, !PT ;  /* 0x0007000710117812 */ /* 0x000fc800078ec0ff */
[----:B------:R-:W-:Y:S01]  /*2150*/  LOP3.LUT R17, R17, 0x64006400, RZ, 0xfc, !PT ;  /* 0x6400640011117812 */ /* 0x000fe200078efcff */
[----:B------:R-:W-:Y:S01]  /*2160*/  HFMA2 R22, R18, R22, R51 ;  /* 0x0000001612167231 */ /* 0x000fe20000000033 */
[C---:B------:R-:W-:Y:S02]  /*2170*/  LOP3.LUT R18, R16.reuse, 0x380038, RZ, 0xc0, !PT ;  /* 0x0038003810127812 */ /* 0x040fe400078ec0ff */
[----:B------:R-:W-:Y:S01]  /*2180*/  LOP3.LUT R16, R16, 0x1c001c0, RZ, 0xc0, !PT ;  /* 0x01c001c010107812 */ /* 0x000fe200078ec0ff */
[----:B------:R-:W-:Y:S01]  /*2190*/  HADD2 R17, R17, R10.H0_H0 ;  /* 0x2000000a11117230 */ /* 0x000fe20000000000 */
[----:B------:R-:W-:-:S03]  /*21a0*/  LOP3.LUT R19, R18, 0x64006400, RZ, 0xfc, !PT ;  /* 0x6400640012137812 */ /* 0x000fc600078efcff */
[----:B------:R-:W-:Y:S01]  /*21b0*/  HFMA2 R22, R17, R23, R22 ;  /* 0x0000001711167231 */ /* 0x000fe20000000016 */
[----:B------:R-:W-:Y:S01]  /*21c0*/  LOP3.LUT R17, R12, 0x64006400, RZ, 0xfc, !PT ;  /* 0x640064000c117812 */ /* 0x000fe200078efcff */
[----:B------:R-:W-:Y:S01]  /*21d0*/  HFMA2 R18, R19, 0.125, 0.125, R48.H0_H0 ;  /* 0x3000300013127831 */ /* 0x000fe20000040030 */
[----:B------:R-:W-:Y:S02]  /*21e0*/  SHF.R.U32.HI R12, RZ, 0xe, R11 ;  /* 0x0000000eff0c7819 */ /* 0x000fe4000001160b */
[----:B------:R-:W-:Y:S01]  /*21f0*/  LOP3.LUT R19, R16, 0x64006400, RZ, 0xfc, !PT ;  /* 0x6400640010137812 */ /* 0x000fe200078efcff */
[----:B------:R-:W-:Y:S01]  /*2200*/  HFMA2 R11, R17, 0.015625, 0.015625, R8.H1_H1 ;  /* 0x24002400110b7831 */ /* 0x000fe20000060008 */
[----:B------:R-:W-:Y:S01]  /*2210*/  LOP3.LUT R17, R14, 0x70007, RZ, 0xc0, !PT ;  /* 0x000700070e117812 */ /* 0x000fe200078ec0ff */
[----:B------:R-:W-:Y:S01]  /*2220*/  HFMA2 R18, R18, R24, R22 ;  /* 0x0000001812127231 */ /* 0x000fe20000000016 */
[----:B------:R-:W-:Y:S01]  /*2230*/  LOP3.LUT R12, R7, 0x20002, R12, 0xf8, !PT ;  /* 0x00020002070c7812 */ /* 0x000fe200078ef80c */
[----:B------:R-:W-:Y:S01]  /*2240*/  HFMA2 R19, R19, 0.015625, 0.015625, R48.H1_H1 ;  /* 0x2400240013137831 */ /* 0x000fe20000060030 */
[----:B------:R-:W-:Y:S01]  /*2250*/  LOP3.LUT R17, R17, 0x64006400, RZ, 0xfc, !PT ;  /* 0x6400640011117812 */ /* 0x000fe200078efcff */
[----:B------:R-:W-:Y:S01]  /*2260*/  HFMA2 R11, R11, R25, R13 ;  /* 0x000000190b0b7231 */ /* 0x000fe2000000000d */
[----:B------:R-:W-:-:S02]  /*2270*/  SHF.R.U32.HI R7, RZ, 0x6, R14 ;  /* 0x00000006ff077819 */ /* 0x000fc4000001160e */
[----:B------:R-:W-:Y:S01]  /*2280*/  LOP3.LUT R16, R14, 0x380038, RZ, 0xc0, !PT ;  /* 0x003800380e107812 */ /* 0x000fe200078ec0ff */
[----:B------:R-:W-:Y:S01]  /*2290*/  HADD2 R17, R17, R4.H0_H0 ;  /* 0x2000000411117230 */ /* 0x000fe20000000000 */
[----:B------:R-:W-:Y:S01]  /*22a0*/  LOP3.LUT R20, R7, 0x1c001c0, RZ, 0xc0, !PT ;  /* 0x01c001c007147812 */ /* 0x000fe200078ec0ff */
[----:B------:R-:W-:Y:S01]  /*22b0*/  HFMA2 R13, R19, R25, R18 ;  /* 0x00000019130d7231 */ /* 0x000fe20000000012 */
[----:B------:R-:W-:Y:S02]  /*22c0*/  LOP3.LUT R25, R21, 0x64006400, RZ, 0xfc, !PT ;  /* 0x6400640015197812 */ /* 0x000fe400078efcff */
[----:B------:R-:W-:Y:S01]  /*22d0*/  SHF.R.U32.HI R19, RZ, 0xd, R14 ;  /* 0x0000000dff137819 */ /* 0x000fe2000001160e */
[----:B------:R-:W-:Y:S01]  /*22e0*/  HFMA2 R17, R17, R26, R11 ;  /* 0x0000001a11117231 */ /* 0x000fe2000000000b */
[----:B------:R-:W-:Y:S01]  /*22f0*/  LOP3.LUT R14, R15, 0x380038, RZ, 0xc0, !PT ;  /* 0x003800380f0e7812 */ /* 0x000fe200078ec0ff */
[----:B------:R-:W-:Y:S01]  /*2300*/  HADD2 R25, R25, R10.H0_H0 ;  /* 0x2000000a19197230 */ /* 0x000fe20000000000 */
[----:B------:R-:W-:-:S02]  /*2310*/  LOP3.LUT R6, R6, 0x40004, R19, 0xf8, !PT ;  /* 0x0004000406067812 */ /* 0x000fc400078ef813 */
[C---:B------:R-:W-:Y:S02]  /*2320*/  LOP3.LUT R18, R7.reuse, 0x380038, RZ, 0xc0, !PT ;  /* 0x0038003807127812 */ /* 0x040fe400078ec0ff */
[----:B------:R-:W-:Y:S01]  /*2330*/  LOP3.LUT R19, R16, 0x64006400, RZ, 0xfc, !PT ;  /* 0x6400640010137812 */ /* 0x000fe200078efcff */
[----:B------:R-:W-:Y:S01]  /*2340*/  HFMA2 R25, R25, R26, R13 ;  /* 0x0000001a19197231 */ /* 0x000fe2000000000d */
[----:B------:R-:W-:Y:S02]  /*2350*/  LOP3.LUT R7, R7, 0x70007, RZ, 0xc0, !PT ;  /* 0x0007000707077812 */ /* 0x000fe400078ec0ff */
[----:B------:R-:W-:Y:S01]  /*2360*/  LOP3.LUT R11, R14, 0x64006400, RZ, 0xfc, !PT ;  /* 0x640064000e0b7812 */ /* 0x000fe200078efcff */
[----:B------:R-:W-:Y:S01]  /*2370*/  HFMA2 R19, R19, 0.125, 0.125, R8.H0_H0 ;  /* 0x3000300013137831 */ /* 0x000fe20000040008 */
[--C-:B------:R-:W-:Y:S02]  /*2380*/  SHF.R.U32.HI R23, RZ, 0xd, R15.reuse ;  /* 0x0000000dff177819 */ /* 0x100fe4000001160f */
[----:B------:R-:W-:Y:S01]  /*2390*/  LOP3.LUT R7, R7, 0x64006400, RZ, 0xfc, !PT ;  /* 0x6400640007077812 */ /* 0x000fe200078efcff */
[----:B------:R-:W-:Y:S01]  /*23a0*/  HFMA2 R11, R11, 0.125, 0.125, R48.H0_H0 ;  /* 0x300030000b0b7831 */ /* 0x000fe20000040030 */
[----:B------:R-:W-:Y:S01]  /*23b0*/  SHF.R.U32.HI R15, RZ, 0x6, R15 ;  /* 0x00000006ff0f7819 */ /* 0x000fe2000001160f */
[-C--:B------:R-:W-:Y:S01]  /*23c0*/  HFMA2 R14, R19, R27.reuse, R17 ;  /* 0x0000001b130e7231 */ /* 0x080fe20000000011 */
[----:B------:R-:W-:Y:S01]  /*23d0*/  LOP3.LUT R21, R18, 0x64006400, RZ, 0xfc, !PT ;  /* 0x6400640012157812 */ /* 0x000fe200078efcff */
[----:B------:R-:W-:Y:S01]  /*23e0*/  HADD2 R7, R7, R4.H0_H0 ;  /* 0x2000000407077230 */ /* 0x000fe20000000000 */
[C---:B------:R-:W-:Y:S01]  /*23f0*/  LOP3.LUT R13, R15.reuse, 0x70007, RZ, 0xc0, !PT ;  /* 0x000700070f0d7812 */ /* 0x040fe200078ec0ff */
[----:B------:R-:W-:Y:S01]  /*2400*/  HFMA2 R11, R11, R27, R25 ;  /* 0x0000001b0b0b7231 */ /* 0x000fe20000000019 */
[----:B------:R-:W-:Y:S01]  /*2410*/  LOP3.LUT R17, R15, 0x380038, RZ, 0xc0, !PT ;  /* 0x003800380f117812 */ /* 0x000fe200078ec0ff */
[----:B------:R-:W-:Y:S01]  /*2420*/  HFMA2 R16, R21, 0.125, 0.125, R8.H0_H0 ;  /* 0x3000300015107831 */ /* 0x000fe20000040008 */
[----:B------:R-:W-:Y:S01]  /*2430*/  LOP3.LUT R13, R13, 0x64006400, RZ, 0xfc, !PT ;  /* 0x640064000d0d7812 */ /* 0x000fe200078efcff */
[----:B------:R-:W-:Y:S01]  /*2440*/  HFMA2 R14, R7, R28, R14 ;  /* 0x0000001c070e7231 */ /* 0x000fe2000000000e */
[----:B------:R-:W-:-:S02]  /*2450*/  LOP3.LUT R17, R17, 0x64006400, RZ, 0xfc, !PT ;  /* 0x6400640011117812 */ /* 0x000fc400078efcff */
[----:B------:R-:W-:Y:S01]  /*2460*/  LOP3.LUT R15, R15, 0x1c001c0, RZ, 0xc0, !PT ;  /* 0x01c001c00f0f7812 */ /* 0x000fe200078ec0ff */
[----:B------:R-:W-:Y:S01]  /*2470*/  HADD2 R13, R13, R10.H0_H0 ;  /* 0x2000000a0d0d7230 */ /* 0x000fe20000000000 */
[----:B------:R-:W-:Y:S01]  /*2480*/  LOP3.LUT R12, R12, 0x40004, R23, 0xf8, !PT ;  /* 0x000400040c0c7812 */ /* 0x000fe200078ef817 */
[----:B------:R-:W-:Y:S01]  /*2490*/  HFMA2 R17, R17, 0.125, 0.125, R48.H0_H0 ;  /* 0x3000300011117831 */ /* 0x000fe20000040030 */
[----:B------:R-:W-:Y:S01]  /*24a0*/  LOP3.LUT R23, R20, 0x64006400, RZ, 0xfc, !PT ;  /* 0x6400640014177812 */ /* 0x000fe200078efcff */
[----:B------:R-:W-:Y:S01]  /*24b0*/  HFMA2 R13, R13, R28, R11 ;  /* 0x0000001c0d0d7231 */ /* 0x000fe2000000000b */
[----:B------:R-:W-:Y:S01]  /*24c0*/  LOP3.LUT R15, R15, 0x64006400, RZ, 0xfc, !PT ;  /* 0x640064000f0f7812 */ /* 0x000fe200078efcff */
[----:B------:R-:W-:Y:S01]  /*24d0*/  HFMA2 R14, R16, R29, R14 ;  /* 0x0000001d100e7231 */ /* 0x000fe2000000000e */
[----:B------:R-:W-:Y:S01]  /*24e0*/  LOP3.LUT R11, R12, 0x64006400, RZ, 0xfc, !PT ;  /* 0x640064000c0b7812 */ /* 0x000fe200078efcff */
[----:B------:R-:W-:Y:S01]  /*24f0*/  HFMA2 R8, R23, 0.015625, 0.015625, R8.H1_H1 ;  /* 0x2400240017087831 */ /* 0x000fe20000060008 */
[----:B------:R-:W-:Y:S01]  /*2500*/  LOP3.LUT R7, R6, 0x64006400, RZ, 0xfc, !PT ;  /* 0x6400640006077812 */ /* 0x000fe200078efcff */
[----:B------:R-:W-:-:S02]  /*2510*/  HFMA2 R15, R15, 0.015625, 0.015625, R48.H1_H1 ;  /* 0x240024000f0f7831 */ /* 0x000fc40000060030 */
[----:B------:R-:W-:-:S04]  /*2520*/  IMAD.WIDE R20, R35, 0x4, R2 ;  /* 0x0000000423147825 */ /* 0x000fc800078e0202 */
[----:B------:R-:W-:Y:S02]  /*2530*/  HFMA2 R13, R17, R29, R13 ;  /* 0x0000001d110d7231 */ /* 0x000fe4000000000d */
[----:B------:R-:W-:Y:S02]  /*2540*/  HADD2 R10, R11, R10.H0_H0 ;  /* 0x2000000a0b0a7230 */ /* 0x000fe40000000000 */
[-C--:B------:R-:W-:Y:S02]  /*2550*/  HFMA2 R8, R8, R30.reuse, R14 ;  /* 0x0000001e08087231 */ /* 0x080fe4000000000e */
[----:B------:R-:W-:Y:S02]  /*2560*/  HFMA2 R13, R15, R30, R13 ;  /* 0x0000001e0f0d7231 */ /* 0x000fe4000000000d */
[----:B------:R-:W-:Y:S02]  /*2570*/  IMAD.MOV.U32 R6, RZ, RZ, R33 ;  /* 0x000000ffff067224 */ /* 0x000fe400078e0021 */
[----:B------:R-:W-:Y:S01]  /*2580*/  HADD2 R4, R7, R4.H0_H0 ;  /* 0x2000000407047230 */ /* 0x000fe20000000000 */
[----:B------:R-:W-:-:S02]  /*2590*/  PRMT R33, R9, 0x5410, R5 ;  /* 0x0000541009217816 */ /* 0x000fc40000000005 */
[----:B------:R-:W-:Y:S01]  /*25a0*/  PRMT R5, R9, 0x7632, R5 ;  /* 0x0000763209057816 */ /* 0x000fe20000000005 */
[-C--:B------:R-:W-:Y:S02]  /*25b0*/  HFMA2 R2, R10, R31.reuse, R13 ;  /* 0x0000001f0a027231 */ /* 0x080fe4000000000d */
[----:B------:R-:W-:Y:S02]  /*25c0*/  HFMA2 R4, R4, R31, R8 ;  /* 0x0000001f04047231 */ /* 0x000fe40000000008 */
[----:B------:R-:W-:-:S03]  /*25d0*/  HFMA2 R33, R33, 1, 1, R5 ;  /* 0x3c003c0021217831 */ /* 0x000fc60000000005 */
[C-C-:B------:R-:W-:Y:S02]  /*25e0*/  PRMT R3, R4.reuse, 0x5410, R2.reuse ;  /* 0x0000541004037816 */ /* 0x140fe40000000002 */
[----:B------:R-:W-:Y:S01]  /*25f0*/  PRMT R2, R4, 0x7632, R2 ;  /* 0x0000763204027816 */ /* 0x000fe20000000002 */
[----:B-----5:R-:W-:-:S04]  /*2600*/  HFMA2 R33, R33, R0, R6 ;  /* 0x0000000021217231 */ /* 0x020fc80000000006 */
[----:B------:R-:W-:-:S04]  /*2610*/  HADD2 R2, R3, R2 ;  /* 0x0000000203027230 */ /* 0x000fc80000000000 */
[----:B------:R-:W-:Y:S01]  /*2620*/  HFMA2 R38, R2, R32, R38 ;  /* 0x0000002002267231 */ /* 0x000fe20000000026 */
[----:B------:R-:W-:Y:S06]  /*2630*/  @!P0 BRA `(.L_x_1819) ;  /* 0xffffffe400748947 */ /* 0x000fec000383ffff */
.L_x_1812:
[----:B------:R-:W0:Y:S01]  /*2640*/  S2R R0, SR_CTAID.X ;  /* 0x0000000000007919 */ /* 0x000e220000002500 */
[----:B------:R-:W1:Y:S01]  /*2650*/  S2UR UR4, SR_CTAID.Y ;  /* 0x00000000000479c3 */ /* 0x000e620000002600 */
[----:B------:R-:W0:Y:S07]  /*2660*/  S2R R5, SR_TID.X ;  /* 0x0000000000057919 */ /* 0x000e2e0000002100 */
[----:B------:R-:W2:Y:S01]  /*2670*/  LDC.64 R2, c[0x0][0x3a0] ;  /* 0x0000e800ff027b82 */ /* 0x000ea20000000a00 */
[----:B0-----:R-:W-:-:S04]  /*2680*/  IMAD R0, R0, 0x80, R5 ;  /* 0x0000008000007824 */ /* 0x001fc800078e0205 */
        /* <DEDUP_REMOVED lines=10> */
.L_x_1823:
[----:B------:R-:W0:Y:S02]  /*2730*/  LDS R2, [R0] ;  /* 0x0000000000027984 */ /* 0x000e240000000800 */
[----:B0-----:R-:W-:-:S05]  /*2740*/  HFMA2 R3, R2, 1, 1, R33 ;  /* 0x3c003c0002037831 */ /* 0x001fca0000000021 */
[----:B------:R-:W0:Y:S02]  /*2750*/  ATOMS.CAST.SPIN P0, [R0], R2, R3 ;  /* 0x000000020000758d */ /* 0x000e240001800003 */
[----:B0-----:R-:W-:Y:S05]  /*2760*/  @!P0 BRA `(.L_x_1823) ;  /* 0xfffffffc00f08947 */ /* 0x001fea000383ffff */
[----:B------:R-:W-:Y:S05]  /*2770*/  BRA `(.L_x_1821) ;  /* 0x00000000000c7947 */ /* 0x000fea0003800000 */
.L_x_1822:
[----:B------:R-:W2:Y:S02]  /*2780*/  LD.E R0, desc[UR6][R4.64] ;  /* 0x0000000604007980 */ /* 0x000ea4000c101900 */
[----:B--2---:R-:W-:-:S05]  /*2790*/  IMAD.IADD R3, R33, 0x1, R0 ;  /* 0x0000000121037824 */ /* 0x004fca00078e0200 */
[----:B------:R0:W-:Y:S02]  /*27a0*/  ST.E desc[UR6][R4.64], R3 ;  /* 0x0000000304007985 */ /* 0x0001e4000c101906 */
.L_x_1821:
[----:B------:R-:W-:Y:S05]  /*27b0*/  BSYNC.RECONVERGENT B0 ;  /* 0x0000000000007941 */ /* 0x000fea0003800200 */
.L_x_1820:
[----:B------:R1:W-:Y:S02]  /*27c0*/  ATOM.E.ADD.F16x2.RN.STRONG.GPU P0, RZ, desc[UR6][R4.64+0x4], R38 ;  /* 0x8000042604ff79a2 */ /* 0x0003e4000c10e106 */
[----:B-1----:R-:W-:Y:S05]  /*27d0*/  @P0 EXIT ;  /* 0x000000000000094d */ /* 0x002fea0003800000 */
[----:B------:R-:W1:Y:S02]  /*27e0*/  QSPC.E.S P0, RZ, [R4+0x4] ;  /* 0x0000040004ff73aa */ /* 0x000e640000000500 */
[----:B-1----:R-:W-:Y:S05]  /*27f0*/  @!P0 BRA `(.L_x_1824) ;  /* 0x00000000001c8947 */ /* 0x002fea0003800000 */
[----:B------:R-:W-:-:S05]  /*2800*/  IMAD.MOV.U32 R2, RZ, RZ, R4 ;  /* 0x000000ffff027224 */ /* 0x000fca00078e0004 */
[----:B------:R-:W-:-:S07]  /*2810*/  MOV R0, R2 ;  /* 0x0000000200007202 */ /* 0x000fce0000000f00 */
.L_x_1825:
[----:B------:R-:W0:Y:S02]  /*2820*/  LDS R2, [R0+0x4] ;  /* 0x0000040000027984 */ /* 0x000e240000000800 */
[----:B0-----:R-:W-:-:S05]  /*2830*/  HADD2 R3, R2, R38 ;  /* 0x0000002602037230 */ /* 0x001fca0000000000 */
[----:B------:R-:W0:Y:S02]  /*2840*/  ATOMS.CAST.SPIN P0, [R0+0x4], R2, R3 ;  /* 0x000004020000758d */ /* 0x000e240001800003 */
[----:B0-----:R-:W-:Y:S05]  /*2850*/  @!P0 BRA `(.L_x_1825) ;  /* 0xfffffffc00f08947 */ /* 0x001fea000383ffff */
[----:B------:R-:W-:Y:S05]  /*2860*/  EXIT ;  /* 0x000000000000794d */ /* 0x000fea0003800000 */
.L_x_1824:
[----:B------:R-:W0:Y:S02]  /*2870*/  LD.E R0, desc[UR6][R4.64+0x4] ;  /* 0x0000040604007980 */ /* 0x000e24000c101900 */
[----:B0-----:R-:W-:-:S05]  /*2880*/  IMAD.IADD R3, R38, 0x1, R0 ;  /* 0x0000000126037824 */ /* 0x001fca00078e0200 */
[----:B------:R-:W-:Y:S01]  /*2890*/  ST.E desc[UR6][R4.64+0x4], R3 ;  /* 0x0000040304007985 */ /* 0x000fe2000c101906 */
[----:B------:R-:W-:Y:S05]  /*28a0*/  EXIT ;  /* 0x000000000000794d */ /* 0x000fea0003800000 */
.L_x_1826:
        /* <DEDUP_REMOVED lines=13> */
.L_x_1887:


//--------------------- .text._ZN4vllm4gptq33gemm_half_q_half_gptq_2bit_kernelILb1ELi1EEEvPK6__halfPKjS6_S4_PS2_iiiibPKi --------------------------
	.section	.text._ZN4vllm4gptq33gemm_half_q_half_gptq_2bit_kernelILb1ELi1EEEvPK6__halfPKjS6_S4_PS2_iiiibPKi,"ax",@progbits
	.align	128
        .global         _ZN4vllm4gptq33gemm_half_q_half_gptq_2bit_kernelILb1ELi1EEEvPK6__halfPKjS6_S4_PS2_iiiibPKi
        .type           _ZN4vllm4gptq33gemm_half_q_half_gptq_2bit_kernelILb1ELi1EEEvPK6__halfPKjS6_S4_PS2_iiiibPKi,@function
        .size           _ZN4vllm4gptq33gemm_half_q_half_gptq_2bit_kernelILb1ELi1EEEvPK6__halfPKjS6_S4_PS2_iiiibPKi,(.L_x_1888 - _ZN4vllm4gptq33gemm_half_q_half_gptq_2bit_kernelILb1ELi1EEEvPK6__halfPKjS6_S4_PS2_iiiibPKi)
        .other          _ZN4vllm4gptq33gemm_half_q_half_gptq_2bit_kernelILb1ELi1EEEvPK6__halfPKjS6_S4_PS2_iiiibPKi,@"STO_CUDA_ENTRY STV_DEFAULT"
_ZN4vllm4gptq33gemm_half_q_half_gptq_2bit_kernelILb1ELi1EEEvPK6__halfPKjS6_S4_PS2_iiiibPKi:
.text._ZN4vllm4gptq33gemm_half_q_half_gptq_2bit_kernelILb1ELi1EEEvPK6__halfPKjS6_S4_PS2_iiiibPKi:
        /* <DEDUP_REMOVED lines=31> */
.L_x_1828:
[----:B------:R-:W-:Y:S05]  /*01f0*/  BSYNC.RECONVERGENT B0 ;  /* 0x0000000000007941 */ /* 0x000fea0003800200 */
.L_x_1827:
[----:B------:R-:W1:Y:S01]  /*0200*/  LDCU UR4, c[0x0][0x3ac] ;  /* 0x00007580ff0477ac */ /* 0x000e620008000800 */
[----:B0-----:R-:W-:-:S04]  /*0210*/  IMAD R2, R4, 0x80, R3 ;  /* 0x0000008004027824 */ /* 0x001fc800078e0203 */
[----:B------:R-:W-:Y:S02]  /*0220*/  IMAD.SHL.U32 R2, R2, 0x4, RZ ;  /* 0x0000000402027824 */ /* 0x000fe400078e00ff */
[----:B-1----:R-:W-:-:S05]  /*0230*/  IMAD.U32 R7, RZ, RZ, UR4 ;  /* 0x00000004ff077e24 */ /* 0x002fca000f8e00ff */
[----:B------:R-:W-:-:S13]  /*0240*/  ISETP.GE.AND P0, PT, R2, R7, PT ;  /* 0x000000070200720c */ /* 0x000fda0003f06270 */
[----:B------:R-:W-:Y:S05]  /*0250*/  @P0 EXIT ;  /* 0x000000000000094d */ /* 0x000fea0003800000 */
[----:B------:R-:W0:Y:S01]  /*0260*/  LDC R6, c[0x0][0x3b4] ;  /* 0x0000ed00ff067b82 */ /* 0x000e220000000800 */
[----:B------:R-:W-:Y:S01]  /*0270*/  IMAD R0, R0, R7, RZ ;  /* 0x0000000700007224 */ /* 0x000fe200078e02ff */
[----:B------:R-:W1:Y:S01]  /*0280*/  LDCU.64 UR4, c[0x0][0x388] ;  /* 0x00007100ff0477ac */ /* 0x000e620008000a00 */
[----:B------:R-:W-:Y:S02]  /*0290*/  SHF.R.S32.HI R19, RZ, 0x1f, R2 ;  /* 0x0000001fff137819 */ /* 0x000fe40000011402 */
[----:B------:R-:W-:Y:S02]  /*02a0*/  PRMT R27, RZ, 0x5410, RZ ;  /* 0x00005410ff1b7816 */ /* 0x000fe400000000ff */
[----:B------:R-:W-:-:S04]  /*02b0*/  LEA.HI R14, R19, R2, RZ, 0x4 ;  /* 0x00000002130e7211 */ /* 0x000fc800078f20ff */
[----:B------:R-:W-:Y:S02]  /*02c0*/  SHF.R.S32.HI R14, RZ, 0x4, R14 ;  /* 0x00000004ff0e7819 */ /* 0x000fe4000001140e */
[----:B0-----:R-:W-:-:S04]  /*02d0*/  IABS R11, R6 ;  /* 0x00000006000b7213 */ /* 0x001fc80000000000 */
[----:B------:R-:W0:Y:S08]  /*02e0*/  I2F.RP R4, R11 ;  /* 0x0000000b00047306 */ /* 0x000e300000209400 */
[----:B0-----:R-:W0:Y:S02]  /*02f0*/  MUFU.RCP R4, R4 ;  /* 0x0000000400047308 */ /* 0x001e240000001000 */
[----:B0-----:R-:W-:-:S06]  /*0300*/  VIADD R8, R4, 0xffffffe ;  /* 0x0ffffffe04087836 */ /* 0x001fcc0000000000 */
[----:B------:R0:W2:Y:S02]  /*0310*/  F2I.FTZ.U32.TRUNC.NTZ R9, R8 ;  /* 0x0000000800097305 */ /* 0x0000a4000021f000 */
[----:B0-----:R-:W-:Y:S01]  /*0320*/  IMAD.MOV.U32 R8, RZ, RZ, RZ ;  /* 0x000000ffff087224 */ /* 0x001fe200078e00ff */
[----:B--2---:R-:W-:-:S05]  /*0330*/  IADD3 R10, PT, PT, RZ, -R9, RZ ;  /* 0x80000009ff0a7210 */ /* 0x004fca0007ffe0ff */
[----:B------:R-:W-:Y:S01]  /*0340*/  IMAD R15, R10, R11, RZ ;  /* 0x0000000b0a0f7224 */ /* 0x000fe200078e02ff */
[----:B------:R-:W-:-:S03]  /*0350*/  IABS R10, R5 ;  /* 0x00000005000a7213 */ /* 0x000fc60000000000 */
[----:B------:R-:W-:-:S04]  /*0360*/  IMAD.HI.U32 R9, R9, R15, R8 ;  /* 0x0000000f09097227 */ /* 0x000fc800078e0008 */
[----:B------:R-:W-:Y:S02]  /*0370*/  IMAD.SHL.U32 R15, R0, 0x8, RZ ;  /* 0x00000008000f7824 */ /* 0x000fe400078e00ff */
        /* <DEDUP_REMOVED lines=12> */
[----:B------:R-:W-:Y:S02]  /*0440*/  @!P1 IADD3 R21, PT, PT, RZ, -R21, RZ ;  /* 0x80000015ff159210 */ /* 0x000fe40007ffe0ff */
[----:B------:R-:W-:-:S04]  /*0450*/  @!P2 LOP3.LUT R21, RZ, R6, RZ, 0x33, !PT ;  /* 0x00000006ff15a212 */ /* 0x000fc800078e33ff */
[----:B------:R-:W0:Y:S01]  /*0460*/  I2F.U32.RP R4, R21 ;  /* 0x0000001500047306 */ /* 0x000e220000209000 */
[----:B------:R-:W-:Y:S01]  /*0470*/  IMAD.MOV R11, RZ, RZ, -R21 ;  /* 0x000000ffff0b7224 */ /* 0x000fe200078e0a15 */
[----:B------:R-:W-:-:S06]  /*0480*/  ISETP.NE.U32.AND P2, PT, R21, RZ, PT ;  /* 0x000000ff1500720c */ /* 0x000fcc0003f45070 */
[----:B0-----:R-:W0:Y:S02]  /*0490*/  MUFU.RCP R4, R4 ;  /* 0x0000000400047308 */ /* 0x001e240000001000 */
[----:B0-----:R-:W-:Y:S01]  /*04a0*/  VIADD R8, R4, 0xffffffe ;  /* 0x0ffffffe04087836 */ /* 0x001fe20000000000 */
[----:B------:R-:W-:-:S05]  /*04b0*/  SHF.R.S32.HI R4, RZ, 0x1f, R2 ;  /* 0x0000001fff047819 */ /* 0x000fca0000011402 */
[----:B------:R0:W2:Y:S02]  /*04c0*/  F2I.FTZ.U32.TRUNC.NTZ R9, R8 ;  /* 0x0000000800097305 */ /* 0x0000a4000021f000 */
[----:B0-----:R-:W-:Y:S02]  /*04d0*/  IMAD.MOV.U32 R8, RZ, RZ, RZ ;  /* 0x000000ffff087224 */ /* 0x001fe400078e00ff */
[----:B--2---:R-:W-:-:S04]  /*04e0*/  IMAD R11, R11, R9, RZ ;  /* 0x000000090b0b7224 */ /* 0x004fc800078e02ff */
[----:B------:R-:W-:Y:S02]  /*04f0*/  IMAD.HI.U32 R9, R9, R11, R8 ;  /* 0x0000000b09097227 */ /* 0x000fe400078e0008 */
[----:B------:R-:W0:Y:S04]  /*0500*/  LDC.64 R10, c[0x0][0x390] ;  /* 0x0000e400ff0a7b82 */ /* 0x000e280000000a00 */
[----:B------:R-:W-:-:S04]  /*0510*/  IMAD.HI.U32 R20, R9, R26, RZ ;  /* 0x0000001a09147227 */ /* 0x000fc800078e00ff */
[----:B------:R-:W-:Y:S01]  /*0520*/  IMAD.MOV R6, RZ, RZ, -R20 ;  /* 0x000000ffff067224 */ /* 0x000fe200078e0a14 */
[----:B------:R-:W2:Y:S03]  /*0530*/  LDC.64 R8, c[0x0][0x398] ;  /* 0x0000e600ff087b82 */ /* 0x000ea60000000a00 */
[----:B------:R-:W-:-:S05]  /*0540*/  IMAD R6, R21, R6, R26 ;  /* 0x0000000615067224 */ /* 0x000fca00078e021a */
[----:B------:R-:W-:-:S13]  /*0550*/  ISETP.GE.U32.AND P0, PT, R6, R21, PT ;  /* 0x000000150600720c */ /* 0x000fda0003f06070 */
[----:B------:R-:W-:Y:S01]  /*0560*/  @P0 IMAD.IADD R6, R6, 0x1, -R21 ;  /* 0x0000000106060824 */ /* 0x000fe200078e0a15 */
[----:B------:R-:W-:-:S04]  /*0570*/  @P0 IADD3 R20, PT, PT, R20, 0x1, RZ ;  /* 0x0000000114140810 */ /* 0x000fc80007ffe0ff */
[----:B------:R-:W-:Y:S02]  /*0580*/  ISETP.GE.U32.AND P1, PT, R6, R21, PT ;  /* 0x000000150600720c */ /* 0x000fe40003f26070 */
[----:B------:R-:W-:-:S04]  /*0590*/  IADD3 R6, P0, PT, R2, R15, RZ ;  /* 0x0000000f02067210 */ /* 0x000fc80007f1e0ff */
[----:B------:R-:W-:Y:S02]  /*05a0*/  LEA.HI.X.SX32 R15, R15, R4, 0x1, P0 ;  /* 0x000000040f0f7211 */ /* 0x000fe400000f0eff */
[----:B------:R-:W-:-:S05]  /*05b0*/  ISETP.GE.U32.AND P0, PT, R26, R5, PT ;  /* 0x000000051a00720c */ /* 0x000fca0003f06070 */
[----:B------:R-:W-:Y:S01]  /*05c0*/  @P1 VIADD R20, R20, 0x1 ;  /* 0x0000000114141836 */ /* 0x000fe20000000000 */
[----:B------:R-:W-:Y:S02]  /*05d0*/  @!P2 LOP3.LUT R20, RZ, R21, RZ, 0x33, !PT ;  /* 0x00000015ff14a212 */ /* 0x000fe400078e33ff */
[----:B-1----:R-:W-:-:S03]  /*05e0*/  LEA R4, P1, R6, UR4, 0x2 ;  /* 0x0000000406047c11 */ /* 0x002fc6000f8210ff */
[----:B------:R-:W-:Y:S01]  /*05f0*/  IMAD R17, R7, R20, RZ ;  /* 0x0000001407117224 */ /* 0x000fe200078e02ff */
[----:B------:R-:W-:-:S04]  /*0600*/  LEA.HI.X R5, R6, UR5, R15, 0x2, P1 ;  /* 0x0000000506057c11 */ /* 0x000fc800088f140f */
[----:B------:R-:W-:-:S04]  /*0610*/  SHF.R.S32.HI R0, RZ, 0x1f, R17 ;  /* 0x0000001fff007819 */ /* 0x000fc80000011411 */
[----:B------:R-:W-:Y:S01]  /*0620*/  LEA.HI R19, R0, R17, RZ, 0x4 ;  /* 0x0000001100137211 */ /* 0x000fe200078f20ff */
[----:B------:R-:W-:-:S03]  /*0630*/  IMAD.IADD R17, R2, 0x1, R17 ;  /* 0x0000000102117824 */ /* 0x000fc600078e0211 */
[----:B------:R-:W-:Y:S01]  /*0640*/  LEA.HI.SX32 R19, R19, R14, 0x1c ;  /* 0x0000000e13137211 */ /* 0x000fe200078fe2ff */
[----:B--2---:R-:W-:Y:S01]  /*0650*/  IMAD.WIDE R8, R17, 0x2, R8 ;  /* 0x0000000211087825 */ /* 0x004fe200078e0208 */
[----:B------:R-:W-:-:S03]  /*0660*/  PRMT R17, RZ, 0x5410, RZ ;  /* 0x00005410ff117816 */ /* 0x000fc600000000ff */
[----:B0-----:R-:W-:Y:S01]  /*0670*/  IMAD.WIDE R10, R19, 0x4, R10 ;  /* 0x00000004130a7825 */ /* 0x001fe200078e020a */
        /* <DEDUP_REMOVED lines=8> */
[----:B------:R-:W-:Y:S01]  /*0700*/  IMAD.MOV.U32 R2, RZ, RZ, R4 ;  /* 0x000000ffff027224 */ /* 0x000fe200078e0004 */
[----:B------:R-:W-:Y:S01]  /*0710*/  PRMT R27, RZ, 0x5410, RZ ;  /* 0x00005410ff1b7816 */ /* 0x000fe200000000ff */
[----:B------:R-:W-:Y:S01]  /*0720*/  UMOV UR4, 0x400 ;  /* 0x0000040000047882 */ /* 0x000fe20000000000 */
[----:B------:R-:W-:Y:S01]  /*0730*/  LOP3.LUT R3, R3, 0x18, RZ, 0xc0, !PT ;  /* 0x0000001803037812 */ /* 0x000fe200078ec0ff */
[----:B------:R-:W-:Y:S01]  /*0740*/  IMAD.MOV.U32 R24, RZ, RZ, R21 ;  /* 0x000000ffff187224 */ /* 0x000fe200078e0015 */
[----:B------:R-:W-:Y:S01]  /*0750*/  PRMT R17, RZ, 0x5410, RZ ;  /* 0x00005410ff117816 */ /* 0x000fe200000000ff */
[----:B------:R-:W4:Y:S01]  /*0760*/  I2F.F16 R19, -0x40 ;  /* 0xffffffc000137906 */ /* 0x000f220000200c00 */
[----:B------:R-:W0:Y:S07]  /*0770*/  LDCU.U8 UR8, c[0x0][0x3b8] ;  /* 0x00007700ff0877ac */ /* 0x000e2e0008000000 */
        /* <DEDUP_REMOVED lines=10> */
.L_x_1831:
[----:B------:R-:W-:Y:S01]  /*0820*/  IMAD.MOV.U32 R3, RZ, RZ, R5 ;  /* 0x000000ffff037224 */ /* 0x000fe200078e0005 */
[----:B------:R-:W0:Y:S04]  /*0830*/  LDS.128 R8, [UR4] ;  /* 0x00000004ff087984 */ /* 0x000e280008000c00 */
[----:B-----5:R1:W5:Y:S01]  /*0840*/  LDG.E.128.CONSTANT R4, desc[UR6][R2.64] ;  /* 0x0000000602047981 */ /* 0x020362000c1e9d00 */
[----:B------:R-:W-:Y:S01]  /*0850*/  ISETP.NE.AND P0, PT, R26, R24, PT ;  /* 0x000000181a00720c */ /* 0x000fe20003f05270 */
[----:B------:R-:W-:-:S04]  /*0860*/  UPRMT UR5, UR8, 0x8880, URZ ;  /* 0x0000888008057896 */ /* 0x000fc800080000ff */
[----:B------:R-:W-:-:S04]  /*0870*/  UISETP.NE.AND UP0, UPT, UR5, URZ, UPT ;  /* 0x000000ff0500728c */ /* 0x000fc8000bf05270 */
[----:B------:R-:W-:-:S04]  /*0880*/  USEL UR5, URZ, 0x1, UP0 ;  /* 0x00000001ff057887 */ /* 0x000fc80008000000 */
[----:B-1----:R-:W-:Y:S08]  /*0890*/  @P0 BRA `(.L_x_1830) ;  /* 0x0000000000700947 */ /* 0x002ff00003800000 */
[----:B------:R-:W1:Y:S01]  /*08a0*/  LDC R15, c[0x0][0x3ac] ;  /* 0x0000eb00ff0f7b82 */ /* 0x000e620000000800 */
[----:B------:R-:W2:Y:S01]  /*08b0*/  S2R R16, SR_TID.X ;  /* 0x0000000000107919 */ /* 0x000ea20000002100 */
[----:B------:R-:W2:Y:S06]  /*08c0*/  S2R R31, SR_CTAID.X ;  /* 0x00000000001f7919 */ /* 0x000eac0000002500 */
[----:B------:R-:W3:Y:S08]  /*08d0*/  LDC.64 R28, c[0x0][0x398] ;  /* 0x0000e600ff1c7b82 */ /* 0x000ef00000000a00 */
[----:B------:R-:W4:Y:S01]  /*08e0*/  LDC.64 R24, c[0x0][0x390] ;  /* 0x0000e400ff187b82 */ /* 0x000f220000000a00 */
[----:B-1----:R-:W-:-:S05]  /*08f0*/  IMAD R0, R20, R15, R15 ;  /* 0x0000000f14007224 */ /* 0x002fca00078e020f */
[----:B------:R-:W-:-:S04]  /*0900*/  SHF.R.S32.HI R15, RZ, 0x1f, R0 ;  /* 0x0000001fff0f7819 */ /* 0x000fc80000011400 */
[----:B------:R-:W-:Y:S01]  /*0910*/  LEA.HI R15, R15, R0, RZ, 0x4 ;  /* 0x000000000f0f7211 */ /* 0x000fe200078f20ff */
[----:B--2---:R-:W-:-:S03]  /*0920*/  IMAD R31, R31, 0x80, R16 ;  /* 0x000000801f1f7824 */ /* 0x004fc600078e0210 */
[----:B------:R-:W-:Y:S01]  /*0930*/  LEA.HI.SX32 R15, R15, R14, 0x1c ;  /* 0x0000000e0f0f7211 */ /* 0x000fe200078fe2ff */
[----:B------:R-:W-:-:S04]  /*0940*/  IMAD.U32 R31, R31, 0x4, R0 ;  /* 0x000000041f1f7824 */ /* 0x000fc800078e0000 */
[----:B---3--:R-:W-:-:S04]  /*0950*/  IMAD.WIDE R30, R31, 0x2, R28 ;  /* 0x000000021f1e7825 */ /* 0x008fc800078e021c */
[----:B----4-:R-:W-:Y:S01]  /*0960*/  IMAD.WIDE R28, R15, 0x4, R24 ;  /* 0x000000040f1c7825 */ /* 0x010fe200078e0218 */
[----:B------:R1:W5:Y:S04]  /*0970*/  LDG.E.CONSTANT R0, desc[UR6][R30.64] ;  /* 0x000000061e007981 */ /* 0x000368000c1e9900 */
[----:B------:R1:W5:Y:S04]  /*0980*/  LDG.E.CONSTANT R12, desc[UR6][R30.64+0x4] ;  /* 0x000004061e0c7981 */ /* 0x000368000c1e9900 */
[----:B------:R-:W2:Y:S01]  /*0990*/  LDG.E.CONSTANT R28, desc[UR6][R28.64] ;  /* 0x000000061c1c7981 */ /* 0x000ea2000c1e9900 */
[----:B------:R-:W-:-:S05]  /*09a0*/  IMAD.SHL.U32 R16, R16, 0x8, RZ ;  /* 0x0000000810107824 */ /* 0x000fca00078e00ff */
[----:B------:R-:W-:Y:S01]  /*09b0*/  LOP3.LUT R25, R16, 0x18, RZ, 0xc0, !PT ;  /* 0x0000001810197812 */ /* 0x000fe200078ec0ff */
[----:B------:R-:W-:Y:S01]  /*09c0*/  IMAD.MOV.U32 R24, RZ, RZ, R21 ;  /* 0x000000ffff187224 */ /* 0x000fe200078e0015 */
[----:B------:R-:W-:Y:S02]  /*09d0*/  IADD3 R20, PT, PT, R20, 0x1, RZ ;  /* 0x0000000114147810 */ /* 0x000fe40007ffe0ff */
[----:B--2---:R-:W-:-:S04]  /*09e0*/  SHF.R.U32.HI R25, RZ, R25, R28 ;  /* 0x00000019ff197219 */ /* 0x004fc8000001161c */
[--C-:B------:R-:W-:Y:S02]  /*09f0*/  SHF.R.U32.HI R22, RZ, 0x2, R25.reuse ;  /* 0x00000002ff167819 */ /* 0x100fe40000011619 */
[--C-:B------:R-:W-:Y:S02]  /*0a00*/  SHF.R.U32.HI R16, RZ, 0x4, R25.reuse ;  /* 0x00000004ff107819 */ /* 0x100fe40000011619 */
[----:B------:R-:W-:Y:S02]  /*0a10*/  SHF.R.U32.HI R15, RZ, 0x6, R25 ;  /* 0x00000006ff0f7819 */ /* 0x000fe40000011619 */
[----:B------:R-:W-:Y:S02]  /*0a20*/  LOP3.LUT R25, R25, 0x3, RZ, 0xc0, !PT ;  /* 0x0000000319197812 */ /* 0x000fe400078ec0ff */
[----:B------:R-:W-:Y:S02]  /*0a30*/  LOP3.LUT R22, R22, 0x3, RZ, 0xc0, !PT ;  /* 0x0000000316167812 */ /* 0x000fe400078ec0ff */
[----:B------:R-:W-:-:S02]  /*0a40*/  LOP3.LUT R16, R16, 0x3, RZ, 0xc0, !PT ;  /* 0x0000000310107812 */ /* 0x000fc400078ec0ff */
[----:B-1----:R-:W-:-:S07]  /*0a50*/  LOP3.LUT R15, R15, 0x3, RZ, 0xc0, !PT ;  /* 0x000000030f0f7812 */ /* 0x002fce00078ec0ff */
.L_x_1830:
[----:B------:R-:W-:Y:S01]  /*0a60*/  VIADD R28, R25, UR5 ;  /* 0x00000005191c7c36 */ /* 0x000fe20008000000 */
[----:B-----5:R-:W-:Y:S01]  /*0a70*/  LOP3.LUT R29, R4, 0x30003, RZ, 0xc0, !PT ;  /* 0x00030003041d7812 */ /* 0x020fe200078ec0ff */
[----:B------:R-:W-:Y:S01]  /*0a80*/  VIADD R30, R22, UR5 ;  /* 0x00000005161e7c36 */ /* 0x000fe20008000000 */
[----:B------:R-:W-:Y:S01]  /*0a90*/  LOP3.LUT R31, R4, 0xc000c, RZ, 0xc0, !PT ;  /* 0x000c000c041f7812 */ /* 0x000fe200078ec0ff */
[----:B------:R-:W1:Y:S01]  /*0aa0*/  I2F.F16 R34, R28 ;  /* 0x0000001c00227306 */ /* 0x000e620000200c00 */
[----:B------:R-:W-:Y:S01]  /*0ab0*/  LOP3.LUT R36, R29, 0x64006400, RZ, 0xfc, !PT ;  /* 0x640064001d247812 */ /* 0x000fe200078efcff */
[----:B------:R-:W-:Y:S01]  /*0ac0*/  VIADD R26, R26, 0x10 ;  /* 0x000000101a1a7836 */ /* 0x000fe20000000000 */
[----:B------:R-:W-:Y:S01]  /*0ad0*/  LOP3.LUT R43, R28, 0xe400, RZ, 0xfc, !PT ;  /* 0x0000e4001c2b7812 */ /* 0x000fe200078efcff */
[----:B------:R-:W-:Y:S01]  /*0ae0*/  VIADD R21, R21, 0x10 ;  /* 0x0000001015157836 */ /* 0x000fe20000000000 */
[----:B------:R-:W-:Y:S02]  /*0af0*/  PRMT R35, R18, 0x5410, R19 ;  /* 0x0000541012237816 */ /* 0x000fe40000000013 */
[----:B------:R-:W-:Y:S01]  /*0b00*/  LOP3.LUT R29, R31, 0x64006400, RZ, 0xfc, !PT ;  /* 0x640064001f1d7812 */ /* 0x000fe200078efcff */
[----:B------:R-:W-:-:S02]  /*0b10*/  HADD2 R36, R36, R43.H0_H0 ;  /* 0x2000002b24247230 */ /* 0x000fc40000000000 */
[----:B------:R-:W-:Y:S01]  /*0b20*/  VIADD R31, R16, UR5 ;  /* 0x00000005101f7c36 */ /* 0x000fe20008000000 */
[----:B------:R-:W2:Y:S01]  /*0b30*/  I2F.F16 R32, R30 ;  /* 0x0000001e00207306 */ /* 0x000ea20000200c00 */
[----:B------:R-:W-:Y:S02]  /*0b40*/  LOP3.LUT R37, R6, 0xc000c, RZ, 0xc0, !PT ;  /* 0x000c000c06257812 */ /* 0x000fe400078ec0ff */
[----:B------:R-:W-:Y:S01]  /*0b50*/  LOP3.LUT R41, R5, 0x30003, RZ, 0xc0, !PT ;  /* 0x0003000305297812 */ /* 0x000fe200078ec0ff */
[----:B0-----:R-:W-:Y:S02]  /*0b60*/  HFMA2 R36, R36, R8, RZ ;  /* 0x0000000824247231 */ /* 0x001fe400000000ff */
[--C-:B-1----:R-:W-:Y:S01]  /*0b70*/  HADD2 R40, R35, -R34.reuse.H0_H0 ;  /* 0xa000002223287230 */ /* 0x102fe20000000000 */
[----:B------:R-:W-:Y:S01]  /*0b80*/  LOP3.LUT R37, R37, 0x64006400, RZ, 0xfc, !PT ;  /* 0x6400640025257812 */ /* 0x000fe200078efcff */
[----:B------:R-:W-:Y:S01]  /*0b90*/  HADD2 R33, R23.H0_H0, -R34.H0_H0 ;  /* 0xa000002217217230 */ /* 0x000fe20000000800 */
[----:B------:R0:W1:Y:S01]  /*0ba0*/  I2F.F16 R44, R31 ;  /* 0x0000001f002c7306 */ /* 0x0000620000200c00 */
[----:B------:R-:W-:Y:S01]  /*0bb0*/  HFMA2 R39, R29, 0.25, 0.25, R40.H0_H0 ;  /* 0x340034001d277831 */ /* 0x000fe20000040028 */
[----:B------:R-:W-:-:S02]  /*0bc0*/  LOP3.LUT R29, R5, 0xc000c, RZ, 0xc0, !PT ;  /* 0x000c000c051d7812 */ /* 0x000fc400078ec0ff */
[----:B------:R-:W-:Y:S01]  /*0bd0*/  LOP3.LUT R42, R7, 0x30003, RZ, 0xc0, !PT ;  /* 0x00030003072a7812 */ /* 0x000fe200078ec0ff */
[----:B------:R-:W-:Y:S01]  /*0be0*/  HFMA2 R39, R39, R9, R36 ;  /* 0x0000000927277231 */ /* 0x000fe20000000024 */
[----:B------:R-:W-:Y:S01]  /*0bf0*/  LOP3.LUT R36, R6, 0x30003, RZ, 0xc0, !PT ;  /* 0x0003000306247812 */ /* 0x000fe200078ec0ff */
[--C-:B--2---:R-:W-:Y:S01]  /*0c00*/  HADD2 R34, R23.H0_H0, -R32.reuse.H0_H0 ;  /* 0xa000002017227230 */ /* 0x104fe20000000800 */
[----:B0-----:R-:W-:Y:S01]  /*0c10*/  LOP3.LUT R31, R31, 0xe400, RZ, 0xfc, !PT ;  /* 0x0000e4001f1f7812 */ /* 0x001fe200078efcff */
[C---:B------:R-:W-:Y:S01]  /*0c20*/  HADD2 R32, R35.reuse, -R32.H0_H0 ;  /* 0xa000002023207230 */ /* 0x040fe20000000000 */
[----:B------:R-:W-:Y:S02]  /*0c30*/  LOP3.LUT R36, R36, 0x64006400, RZ, 0xfc, !PT ;  /* 0x6400640024247812 */ /* 0x000fe400078efcff */
[----:B------:R-:W-:Y:S01]  /*0c40*/  LOP3.LUT R29, R29, 0x64006400, RZ, 0xfc, !PT ;  /* 0x640064001d1d7812 */ /* 0x000fe200078efcff */
[----:B-1----:R-:W-:Y:S01]  /*0c50*/  HADD2 R28, R35, -R44.H0_H0 ;  /* 0xa000002c231c7230 */ /* 0x002fe20000000000 */
[----:B------:R-:W-:Y:S01]  /*0c60*/  LOP3.LUT R41, R41, 0x64006400, RZ, 0xfc, !PT ;  /* 0x6400640029297812 */ /* 0x000fe200078efcff */
[----:B------:R-:W-:Y:S01]  /*0c70*/  HADD2 R36, R36, R31.H0_H0 ;  /* 0x2000001f24247230 */ /* 0x000fe20000000000 */
[----:B------:R-:W-:Y:S01]  /*0c80*/  LOP3.LUT R30, R30, 0xe400, RZ, 0xfc, !PT ;  /* 0x0000e4001e1e7812 */ /* 0x000fe200078efcff */
[----:B------:R-:W-:Y:S01]  /*0c90*/  HFMA2 R37, R37, 0.25, 0.25, R28.H0_H0 ;  /* 0x3400340025257831 */ /* 0x000fe2000004001c */
[----:B------:R-:W-:Y:S01]  /*0ca0*/  LOP3.LUT R42, R42, 0x64006400, RZ, 0xfc, !PT ;  /* 0x640064002a2a7812 */ /* 0x000fe200078efcff */
[----:B------:R-:W-:Y:S01]  /*0cb0*/  HFMA2 R36, R36, R8, RZ.H0_H0 ;  /* 0x0000000824247231 */ /* 0x000fe200000400ff */
[----:B------:R-:W-:Y:S01]  /*0cc0*/  ISETP.GE.U32.AND P0, PT, R26, R13, PT ;  /* 0x0000000d1a00720c */ /* 0x000fe20003f06070 */
[----:B------:R-:W-:-:S02]  /*0cd0*/  HFMA2 R38, R29, 0.25, 0.25, R32.H0_H0 ;  /* 0x340034001d267831 */ /* 0x000fc40000040020 */
[----:B------:R-:W-:Y:S02]  /*0ce0*/  HFMA2 R37, R37, R9, R36 ;  /* 0x0000000925257231 */ /* 0x000fe40000000024 */
[----:B------:R-:W-:Y:S02]  /*0cf0*/  VIADD R36, R15, UR5 ;  /* 0x000000050f247c36 */ /* 0x000fe40008000000 */
[----:B------:R-:W-:-:S03]  /*0d00*/  HADD2 R41, R41, R30.H0_H0 ;  /* 0x2000001e29297230 */ /* 0x000fc60000000000 */
[----:B------:R-:W-:Y:S02]  /*0d10*/  LOP3.LUT R29, R36, 0xe400, RZ, 0xfc, !PT ;  /* 0x0000e400241d7812 */ /* 0x000fe400078efcff */
[----:B------:R-:W0:Y:S01]  /*0d20*/  I2F.F16 R36, R36 ;  /* 0x0000002400247306 */ /* 0x000e220000200c00 */
[----:B------:R-:W-:Y:S02]  /*0d30*/  HFMA2 R41, R41, R8, RZ ;  /* 0x0000000829297231 */ /* 0x000fe400000000ff */
[----:B------:R-:W-:-:S04]  /*0d40*/  HADD2 R42, R42, R29.H0_H0 ;  /* 0x2000001d2a2a7230 */ /* 0x000fc80000000000 */
[----:B------:R-:W-:Y:S01]  /*0d50*/  HFMA2 R42, R42, R8, RZ ;  /* 0x000000082a2a7231 */ /* 0x000fe200000000ff */
[----:B------:R-:W-:Y:S01]  /*0d60*/  LOP3.LUT R8, R7, 0xc000c, RZ, 0xc0, !PT ;  /* 0x000c000c07087812 */ /* 0x000fe200078ec0ff */
[----:B------:R-:W-:Y:S01]  /*0d70*/  HFMA2 R38, R38, R9, R41 ;  /* 0x0000000926267231 */ /* 0x000fe20000000029 */
[----:B------:R-:W-:Y:S02]  /*0d80*/  LOP3.LUT R41, R5, 0x300030, RZ, 0xc0, !PT ;  /* 0x0030003005297812 */ /* 0x000fe400078ec0ff */
[----:B------:R-:W-:Y:S01]  /*0d90*/  LOP3.LUT R8, R8, 0x64006400, RZ, 0xfc, !PT ;  /* 0x6400640008087812 */ /* 0x000fe200078efcff */
[--C-:B0-----:R-:W-:Y:S01]  /*0da0*/  HADD2 R35, R35, -R36.reuse.H0_H0 ;  /* 0xa000002423237230 */ /* 0x101fe20000000000 */
[----:B------:R-:W-:Y:S01]  /*0db0*/  LOP3.LUT R41, R41, 0x64006400, RZ, 0xfc, !PT ;  /* 0x6400640029297812 */ /* 0x000fe200078efcff */
[----:B------:R-:W-:Y:S02]  /*0dc0*/  HADD2 R36, R23.H0_H0, -R36.H0_H0 ;  /* 0xa000002417247230 */ /* 0x000fe40000000800 */
[----:B------:R-:W-:-:S04]  /*0dd0*/  HFMA2 R8, R8, 0.25, 0.25, R35.H0_H0 ;  /* 0x3400340008087831 */ /* 0x000fc80000040023 */
[----:B------:R-:W-:Y:S01]  /*0de0*/  HFMA2 R42, R8, R9, R42 ;  /* 0x00000009082a7231 */ /* 0x000fe2000000002a */
[----:B------:R-:W-:Y:S01]  /*0df0*/  LOP3.LUT R9, R4, 0x300030, RZ, 0xc0, !PT ;  /* 0x0030003004097812 */ /* 0x000fe200078ec0ff */
[----:B------:R-:W-:Y:S01]  /*0e00*/  HFMA2 R8, R41, 0.0625, 0.0625, R32.H1_H1 ;  /* 0x2c002c0029087831 */ /* 0x000fe20000060020 */
[----:B------:R-:W-:Y:S02]  /*0e10*/  LOP3.LUT R41, R6, 0x300030, RZ, 0xc0, !PT ;  /* 0x0030003006297812 */ /* 0x000fe400078ec0ff */
[----:B------:R-:W-:Y:S01]  /*0e20*/  LOP3.LUT R9, R9, 0x64006400, RZ, 0xfc, !PT ;  /* 0x6400640009097812 */ /* 0x000fe200078efcff */
[----:B------:R-:W-:Y:S01]  /*0e30*/  HFMA2 R38, R8, R10, R38 ;  /* 0x0000000a08267231 */ /* 0x000fe20000000026 */
[----:B------:R-:W-:-:S03]  /*0e40*/  LOP3.LUT R41, R41, 0x64006400, RZ, 0xfc, !PT ;  /* 0x6400640029297812 */ /* 0x000fc600078efcff */
[----:B------:R-:W-:Y:S02]  /*0e50*/  HFMA2 R9, R9, 0.0625, 0.0625, R40.H1_H1 ;  /* 0x2c002c0009097831 */ /* 0x000fe40000060028 */
[----:B------:R-:W-:Y:S01]  /*0e60*/  HFMA2 R8, R41, 0.0625, 0.0625, R28.H1_H1 ;  /* 0x2c002c0029087831 */ /* 0x000fe2000006001c */
[----:B------:R-:W-:Y:S02]  /*0e70*/  LOP3.LUT R41, R5, 0xc000c0, RZ, 0xc0, !PT ;  /* 0x00c000c005297812 */ /* 0x000fe400078ec0ff */
[----:B------:R-:W-:Y:S01]  /*0e80*/  SHF.R.U32.HI R5, RZ, 0x8, R5 ;  /* 0x00000008ff057819 */ /* 0x000fe20000011605 */
[-C--:B------:R-:W-:Y:S01]  /*0e90*/  HFMA2 R39, R9, R10.reuse, R39 ;  /* 0x0000000a09277231 */ /* 0x080fe20000000027 */
[----:B------:R-:W-:Y:S01]  /*0ea0*/  LOP3.LUT R9, R7, 0x300030, RZ, 0xc0, !PT ;  /* 0x0030003007097812 */ /* 0x000fe200078ec0ff */
[----:B------:R-:W-:Y:S01]  /*0eb0*/  HFMA2 R8, R8, R10, R37 ;  /* 0x0000000a08087231 */ /* 0x000fe20000000025 */
[----:B------:R-:W-:Y:S01]  /*0ec0*/  LOP3.LUT R41, R41, 0x64006400, RZ, 0xfc, !PT ;  /* 0x6400640029297812 */ /* 0x000fe200078efcff */
[----:B------:R-:W-:Y:S01]  /*0ed0*/  HADD2 R37, R23.H0_H0, -R44.H0_H0 ;  /* 0xa000002c17257230 */ /* 0x000fe20000000800 */
[----:B------:R-:W-:-:S03]  /*0ee0*/  LOP3.LUT R9, R9, 0x64006400, RZ, 0xfc, !PT ;  /* 0x6400640009097812 */ /* 0x000fc600078efcff */
[----:B------:R-:W-:Y:S02]  /*0ef0*/  HFMA2 R41, R41, 0.015625, 0.015625, R34.H0_H0 ;  /* 0x2400240029297831 */ /* 0x000fe40000040022 */
[----:B------:R-:W-:-:S04]  /*0f00*/  HFMA2 R9, R9, 0.0625, 0.0625, R35.H1_H1 ;  /* 0x2c002c0009097831 */ /* 0x000fc80000060023 */
[----:B------:R-:W-:Y:S01]  /*0f10*/  HFMA2 R42, R9, R10, R42 ;  /* 0x0000000a092a7231 */ /* 0x000fe2000000002a */
[----:B------:R-:W-:Y:S01]  /*0f20*/  LOP3.LUT R9, R4, 0xc000c0, RZ, 0xc0, !PT ;  /* 0x00c000c004097812 */ /* 0x000fe200078ec0ff */
[----:B------:R-:W-:Y:S01]  /*0f30*/  HFMA2 R38, R41, R11, R38 ;  /* 0x0000000b29267231 */ /* 0x000fe20000000026 */
[----:B------:R-:W-:Y:S02]  /*0f40*/  SHF.R.U32.HI R41, RZ, 0x8, R4 ;  /* 0x00000008ff297819 */ /* 0x000fe40000011604 */
[----:B------:R-:W-:Y:S02]  /*0f50*/  LOP3.LUT R10, R9, 0x64006400, RZ, 0xfc, !PT ;  /* 0x64006400090a7812 */ /* 0x000fe400078efcff */
[----:B------:R-:W-:Y:S02]  /*0f60*/  LOP3.LUT R9, R7, 0xc000c0, RZ, 0xc0, !PT ;  /* 0x00c000c007097812 */ /* 0x000fe400078ec0ff */
[----:B------:R-:W-:Y:S01]  /*0f70*/  SHF.R.U32.HI R7, RZ, 0x8, R7 ;  /* 0x00000008ff077819 */ /* 0x000fe20000011607 */
[----:B------:R-:W-:Y:S01]  /*0f80*/  HFMA2 R10, R10, 0.015625, 0.015625, R33.H0_H0 ;  /* 0x240024000a0a7831 */ /* 0x000fe20000040021 */
[----:B------:R-:W-:-:S03]  /*0f90*/  LOP3.LUT R9, R9, 0x64006400, RZ, 0xfc, !PT ;  /* 0x6400640009097812 */ /* 0x000fc600078efcff */
[-C--:B------:R-:W-:Y:S01]  /*0fa0*/  HFMA2 R39, R10, R11.reuse, R39 ;  /* 0x0000000b0a277231 */ /* 0x080fe20000000027 */
[----:B------:R-:W-:Y:S01]  /*0fb0*/  LOP3.LUT R10, R6, 0xc000c0, RZ, 0xc0, !PT ;  /* 0x00c000c0060a7812 */ /* 0x000fe200078ec0ff */
[----:B------:R-:W-:Y:S01]  /*0fc0*/  HFMA2 R9, R9, 0.015625, 0.015625, R36.H0_H0 ;  /* 0x2400240009097831 */ /* 0x000fe20000040024 */
[----:B------:R-:W-:Y:S02]  /*0fd0*/  SHF.R.U32.HI R6, RZ, 0x8, R6 ;  /* 0x00000008ff067819 */ /* 0x000fe40000011606 */
[----:B------:R-:W-:Y:S01]  /*0fe0*/  LOP3.LUT R10, R10, 0x64006400, RZ, 0xfc, !PT ;  /* 0x640064000a0a7812 */ /* 0x000fe200078efcff */
[----:B------:R-:W-:Y:S01]  /*0ff0*/  HFMA2 R42, R9, R11, R42 ;  /* 0x0000000b092a7231 */ /* 0x000fe2000000002a */
[----:B------:R-:W-:-:S03]  /*1000*/  LOP3.LUT R9, R41, 0xc000c, RZ, 0xc0, !PT ;  /* 0x000c000c29097812 */ /* 0x000fc600078ec0ff */
[----:B------:R-:W-:Y:S01]  /*1010*/  HFMA2 R10, R10, 0.015625, 0.015625, R37.H0_H0 ;  /* 0x240024000a0a7831 */ /* 0x000fe20000040025 */
[----:B------:R-:W-:-:S03]  /*1020*/  LOP3.LUT R9, R9, 0x64006400, RZ, 0xfc, !PT ;  /* 0x6400640009097812 */ /* 0x000fc600078efcff */
[----:B------:R-:W-:Y:S01]  /*1030*/  HFMA2 R4, R10, R11, R8 ;  /* 0x0000000b0a047231 */ /* 0x000fe20000000008 */
[C---:B------:R-:W-:Y:S01]  /*1040*/  LOP3.LUT R8, R41.reuse, 0x30003, RZ, 0xc0, !PT ;  /* 0x0003000329087812 */ /* 0x040fe200078ec0ff */
[----:B------:R-:W-:Y:S01]  /*1050*/  HFMA2 R44, R9, 0.25, 0.25, R40.H0_H0 ;  /* 0x34003400092c7831 */ /* 0x000fe20000040028 */
[----:B------:R-:W-:Y:S02]  /*1060*/  LOP3.LUT R11, R41, 0x300030, RZ, 0xc0, !PT ;  /* 0x00300030290b7812 */ /* 0x000fe400078ec0ff */
[----:B------:R-:W-:Y:S02]  /*1070*/  LOP3.LUT R8, R8, 0x64006400, RZ, 0xfc, !PT ;  /* 0x6400640008087812 */ /* 0x000fe400078efcff */
[----:B------:R-:W-:Y:S02]  /*1080*/  LOP3.LUT R11, R11, 0x64006400, RZ, 0xfc, !PT ;  /* 0x640064000b0b7812 */ /* 0x000fe400078efcff */
[----:B------:R-:W-:Y:S01]  /*1090*/  LOP3.LUT R41, R41, 0xc000c0, RZ, 0xc0, !PT ;  /* 0x00c000c029297812 */ /* 0x000fe200078ec0ff */
[----:B------:R-:W-:-:S02]  /*10a0*/  HADD2 R43, R8, R43.H0_H0 ;  /* 0x2000002b082b7230 */ /* 0x000fc40000000000 */
[----:B------:R-:W-:Y:S01]  /*10b0*/  HFMA2 R40, R11, 0.0625, 0.0625, R40.H1_H1 ;  /* 0x2c002c000b287831 */ /* 0x000fe20000060028 */
[----:B------:R-:W-:Y:S01]  /*10c0*/  LOP3.LUT R41, R41, 0x64006400, RZ, 0xfc, !PT ;  /* 0x6400640029297812 */ /* 0x000fe200078efcff */
[----:B------:R-:W0:Y:S01]  /*10d0*/  LDS.128 R8, [UR4+0x10] ;  /* 0x00001004ff087984 */ /* 0x000e220008000c00 */
[----:B------:R-:W-:-:S03]  /*10e0*/  UIADD3 UR4, UPT, UPT, UR4, 0x20, URZ ;  /* 0x0000002004047890 */ /* 0x000fc6000fffe0ff */
[----:B------:R-:W-:Y:S02]  /*10f0*/  HFMA2 R41, R41, 0.015625, 0.015625, R33.H0_H0 ;  /* 0x2400240029297831 */ /* 0x000fe40000040021 */
[----:B0-----:R-:W-:Y:S01]  /*1100*/  HFMA2 R39, R43, R8, R39 ;  /* 0x000000082b277231 */ /* 0x001fe20000000027 */
[----:B------:R-:W-:-:S04]  /*1110*/  LOP3.LUT R43, R5, 0x30003, RZ, 0xc0, !PT ;  /* 0x00030003052b7812 */ /* 0x000fc800078ec0ff */
[----:B------:R-:W-:Y:S01]  /*1120*/  LOP3.LUT R43, R43, 0x64006400, RZ, 0xfc, !PT ;  /* 0x640064002b2b7812 */ /* 0x000fe200078efcff */
[----:B------:R-:W-:-:S04]  /*1130*/  HFMA2 R39, R44, R9, R39 ;  /* 0x000000092c277231 */ /* 0x000fc80000000027 */
[----:B------:R-:W-:Y:S01]  /*1140*/  HADD2 R30, R43, R30.H0_H0 ;  /* 0x2000001e2b1e7230 */ /* 0x000fe20000000000 */
[----:B------:R-:W-:-:S04]  /*1150*/  LOP3.LUT R43, R5, 0xc000c, RZ, 0xc0, !PT ;  /* 0x000c000c052b7812 */ /* 0x000fc800078ec0ff */
[----:B------:R-:W-:Y:S01]  /*1160*/  LOP3.LUT R43, R43, 0x64006400, RZ, 0xfc, !PT ;  /* 0x640064002b2b7812 */ /* 0x000fe200078efcff */
[----:B------:R-:W-:Y:S02]  /*1170*/  HFMA2 R30, R30, R8, R38 ;  /* 0x000000081e1e7231 */ /* 0x000fe40000000026 */
[----:B------:R-:W-:Y:S02]  /*1180*/  HFMA2 R39, R40, R10, R39 ;  /* 0x0000000a28277231 */ /* 0x000fe40000000027 */
[----:B------:R-:W-:Y:S01]  /*1190*/  HFMA2 R33, R43, 0.25, 0.25, R32.H0_H0 ;  /* 0x340034002b217831 */ /* 0x000fe20000040020 */
[C---:B------:R-:W-:Y:S02]  /*11a0*/  LOP3.LUT R43, R5.reuse, 0x300030, RZ, 0xc0, !PT ;  /* 0x00300030052b7812 */ /* 0x040fe400078ec0ff */
[----:B------:R-:W-:Y:S02]  /*11b0*/  LOP3.LUT R5, R5, 0xc000c0, RZ, 0xc0, !PT ;  /* 0x00c000c005057812 */ /* 0x000fe400078ec0ff */
[----:B------:R-:W-:Y:S01]  /*11c0*/  LOP3.LUT R43, R43, 0x64006400, RZ, 0xfc, !PT ;  /* 0x640064002b2b7812 */ /* 0x000fe200078efcff */
[----:B------:R-:W-:Y:S01]  /*11d0*/  HFMA2 R30, R33, R9, R30 ;  /* 0x00000009211e7231 */ /* 0x000fe2000000001e */
[----:B------:R-:W-:Y:S01]  /*11e0*/  LOP3.LUT R5, R5, 0x64006400, RZ, 0xfc, !PT ;  /* 0x6400640005057812 */ /* 0x000fe200078efcff */
[----:B------:R-:W-:-:S02]  /*11f0*/  HFMA2 R39, R41, R11, R39 ;  /* 0x0000000b29277231 */ /* 0x000fc40000000027 */
[----:B------:R-:W-:Y:S01]  /*1200*/  HFMA2 R43, R43, 0.0625, 0.0625, R32.H1_H1 ;  /* 0x2c002c002b2b7831 */ /* 0x000fe20000060020 */
[C---:B------:R-:W-:Y:S01]  /*1210*/  LOP3.LUT R32, R6.reuse, 0x30003, RZ, 0xc0, !PT ;  /* 0x0003000306207812 */ /* 0x040fe200078ec0ff */
[----:B------:R-:W-:Y:S01]  /*1220*/  HFMA2 R5, R5, 0.015625, 0.015625, R34.H0_H0 ;  /* 0x2400240005057831 */ /* 0x000fe20000040022 */
[----:B------:R-:W-:Y:S01]  /*1230*/  LOP3.LUT R34, R6, 0xc000c0, RZ, 0xc0, !PT ;  /* 0x00c000c006227812 */ /* 0x000fe200078ec0ff */
[----:B------:R-:W-:Y:S01]  /*1240*/  HFMA2 R30, R43, R10, R30 ;  /* 0x0000000a2b1e7231 */ /* 0x000fe2000000001e */
[----:B------:R-:W-:Y:S02]  /*1250*/  LOP3.LUT R32, R32, 0x64006400, RZ, 0xfc, !PT ;  /* 0x6400640020207812 */ /* 0x000fe400078efcff */
[----:B------:R-:W-:Y:S01]  /*1260*/  LOP3.LUT R34, R34, 0x64006400, RZ, 0xfc, !PT ;  /* 0x6400640022227812 */ /* 0x000fe200078efcff */
[----:B------:R-:W-:Y:S02]  /*1270*/  HFMA2 R5, R5, R11, R30 ;  /* 0x0000000b05057231 */ /* 0x000fe4000000001e */
[----:B------:R-:W-:Y:S01]  /*1280*/  HADD2 R31, R32, R31.H0_H0 ;  /* 0x2000001f201f7230 */ /* 0x000fe20000000000 */
[----:B------:R-:W-:Y:S01]  /*1290*/  LOP3.LUT R32, R7, 0x30003, RZ, 0xc0, !PT ;  /* 0x0003000307207812 */ /* 0x000fe200078ec0ff */
[----:B------:R-:W-:-:S02]  /*12a0*/  HFMA2 R37, R34, 0.015625, 0.015625, R37.H0_H0 ;  /* 0x2400240022257831 */ /* 0x000fc40000040025 */
[----:B------:R-:W-:Y:S01]  /*12b0*/  HFMA2 R4, R31, R8, R4 ;  /* 0x000000081f047231 */ /* 0x000fe20000000004 */
[----:B------:R-:W-:-:S05]  /*12c0*/  LOP3.LUT R32, R32, 0x64006400, RZ, 0xfc, !PT ;  /* 0x6400640020207812 */ /* 0x000fca00078efcff */
[----:B------:R-:W-:Y:S01]  /*12d0*/  HADD2 R29, R32, R29.H0_H0 ;  /* 0x2000001d201d7230 */ /* 0x000fe20000000000 */
[----:B------:R-:W-:-:S04]  /*12e0*/  LOP3.LUT R32, R6, 0x300030, RZ, 0xc0, !PT ;  /* 0x0030003006207812 */ /* 0x000fc800078ec0ff */
[----:B------:R-:W-:Y:S01]  /*12f0*/  LOP3.LUT R45, R32, 0x64006400, RZ, 0xfc, !PT ;  /* 0x64006400202d7812 */ /* 0x000fe200078efcff */
[----:B------:R-:W-:Y:S01]  /*1300*/  HFMA2 R29, R29, R8, R42 ;  /* 0x000000081d1d7231 */ /* 0x000fe2000000002a */
[----:B------:R-:W-:Y:S02]  /*1310*/  LOP3.LUT R8, R6, 0xc000c, RZ, 0xc0, !PT ;  /* 0x000c000c06087812 */ /* 0x000fe400078ec0ff */
[C---:B------:R-:W-:Y:S02]  /*1320*/  LOP3.LUT R6, R7.reuse, 0xc000c, RZ, 0xc0, !PT ;  /* 0x000c000c07067812 */ /* 0x040fe400078ec0ff */
[----:B------:R-:W-:Y:S02]  /*1330*/  LOP3.LUT R31, R8, 0x64006400, RZ, 0xfc, !PT ;  /* 0x64006400081f7812 */ /* 0x000fe400078efcff */
[C---:B------:R-:W-:Y:S02]  /*1340*/  LOP3.LUT R32, R7.reuse, 0x300030, RZ, 0xc0, !PT ;  /* 0x0030003007207812 */ /* 0x040fe400078ec0ff */
[----:B------:R-:W-:Y:S01]  /*1350*/  LOP3.LUT R6, R6, 0x64006400, RZ, 0xfc, !PT ;  /* 0x6400640006067812 */ /* 0x000fe200078efcff */
[--C-:B------:R-:W-:Y:S01]  /*1360*/  HFMA2 R8, R31, 0.25, 0.25, R28.reuse.H0_H0 ;  /* 0x340034001f087831 */ /* 0x100fe2000004001c */
[----:B------:R-:W-:Y:S01]  /*1370*/  LOP3.LUT R7, R7, 0xc000c0, RZ, 0xc0, !PT ;  /* 0x00c000c007077812 */ /* 0x000fe200078ec0ff */
[----:B------:R-:W-:Y:S01]  /*1380*/  HFMA2 R28, R45, 0.0625, 0.0625, R28.H1_H1 ;  /* 0x2c002c002d1c7831 */ /* 0x000fe2000006001c */
[----:B------:R-:W-:Y:S01]  /*1390*/  LOP3.LUT R32, R32, 0x64006400, RZ, 0xfc, !PT ;  /* 0x6400640020207812 */ /* 0x000fe200078efcff */
[--C-:B------:R-:W-:Y:S01]  /*13a0*/  HFMA2 R6, R6, 0.25, 0.25, R35.reuse.H0_H0 ;  /* 0x3400340006067831 */ /* 0x100fe20000040023 */
[----:B------:R-:W-:Y:S01]  /*13b0*/  LOP3.LUT R7, R7, 0x64006400, RZ, 0xfc, !PT ;  /* 0x6400640007077812 */ /* 0x000fe200078efcff */
[-C--:B------:R-:W-:Y:S01]  /*13c0*/  HFMA2 R4, R8, R9.reuse, R4 ;  /* 0x0000000908047231 */ /* 0x080fe20000000004 */
[----:B------:R-:W-:Y:S01]  /*13d0*/  MOV R8, R27 ;  /* 0x0000001b00087202 */ /* 0x000fe20000000f00 */
[----:B------:R-:W-:Y:S01]  /*13e0*/  HFMA2 R32, R32, 0.0625, 0.0625, R35.H1_H1 ;  /* 0x2c002c0020207831 */ /* 0x000fe20000060023 */
[C-C-:B------:R-:W-:Y:S01]  /*13f0*/  PRMT R27, R39.reuse, 0x5410, R5.reuse ;  /* 0x00005410271b7816 */ /* 0x140fe20000000005 */
[----:B------:R-:W-:Y:S01]  /*1400*/  HFMA2 R6, R6, R9, R29 ;  /* 0x0000000906067231 */ /* 0x000fe2000000001d */
[----:B------:R-:W-:Y:S01]  /*1410*/  PRMT R5, R39, 0x7632, R5 ;  /* 0x0000763227057816 */ /* 0x000fe20000000005 */
[----:B------:R-:W-:-:S02]  /*1420*/  HFMA2 R36, R7, 0.015625, 0.015625, R36.H0_H0 ;  /* 0x2400240007247831 */ /* 0x000fc40000040024 */
[-C--:B------:R-:W-:Y:S01]  /*1430*/  HFMA2 R4, R28, R10.reuse, R4 ;  /* 0x0000000a1c047231 */ /* 0x080fe20000000004 */
[----:B------:R-:W0:Y:S01]  /*1440*/  LDC R7, c[0x0][0x3ac] ;  /* 0x0000eb00ff077b82 */ /* 0x000e220000000800 */
[----:B------:R-:W-:Y:S02]  /*1450*/  HFMA2 R6, R32, R10, R6 ;  /* 0x0000000a20067231 */ /* 0x000fe40000000006 */
[----:B------:R-:W-:Y:S02]  /*1460*/  HADD2 R27, R27, R5 ;  /* 0x000000051b1b7230 */ /* 0x000fe40000000000 */
[-C--:B------:R-:W-:Y:S02]  /*1470*/  HFMA2 R6, R36, R11.reuse, R6 ;  /* 0x0000000b24067231 */ /* 0x080fe40000000006 */
[----:B------:R-:W-:Y:S02]  /*1480*/  HFMA2 R4, R37, R11, R4 ;  /* 0x0000000b25047231 */ /* 0x000fe40000000004 */
[----:B------:R-:W-:-:S03]  /*1490*/  HFMA2 R27, R27, R0, R8 ;  /* 0x000000001b1b7231 */ /* 0x000fc60000000008 */
[C-C-:B------:R-:W-:Y:S02]  /*14a0*/  PRMT R9, R4.reuse, 0x5410, R6.reuse ;  /* 0x0000541004097816 */ /* 0x140fe40000000006 */
[----:B------:R-:W-:Y:S01]  /*14b0*/  PRMT R6, R4, 0x7632, R6 ;  /* 0x0000763204067816 */ /* 0x000fe20000000006 */
[----:B0-----:R-:W-:-:S04]  /*14c0*/  IMAD.WIDE R2, R7, 0x4, R2 ;  /* 0x0000000407027825 */ /* 0x001fc800078e0202 */
[----:B------:R-:W-:Y:S02]  /*14d0*/  HFMA2 R4, R9, 1, 1, R6 ;  /* 0x3c003c0009047831 */ /* 0x000fe40000000006 */
[----:B------:R-:W-:Y:S02]  /*14e0*/  IMAD.MOV.U32 R5, RZ, RZ, R3 ;  /* 0x000000ffff057224 */ /* 0x000fe400078e0003 */
[----:B------:R-:W-:Y:S01]  /*14f0*/  HFMA2 R17, R4, R12, R17 ;  /* 0x0000000c04117231 */ /* 0x000fe20000000011 */
[----:B------:R-:W-:Y:S06]  /*1500*/  @!P0 BRA `(.L_x_1831) ;  /* 0xfffffff000c48947 */ /* 0x000fec000383ffff */
.L_x_1829:
        /* <DEDUP_REMOVED lines=15> */
.L_x_1835:
[----:B------:R-:W0:Y:S02]  /*1600*/  LDS R2, [R0] ;  /* 0x0000000000027984 */ /* 0x000e240000000800 */
[----:B0-----:R-:W-:-:S05]  /*1610*/  HFMA2 R3, R2, 1, 1, R27 ;  /* 0x3c003c0002037831 */ /* 0x001fca000000001b */
[----:B------:R-:W0:Y:S02]  /*1620*/  ATOMS.CAST.SPIN P0, [R0], R2, R3 ;  /* 0x000000020000758d */ /* 0x000e240001800003 */
[----:B0-----:R-:W-:Y:S05]  /*1630*/  @!P0 BRA `(.L_x_1835) ;  /* 0xfffffffc00f08947 */ /* 0x001fea000383ffff */
[----:B------:R-:W-:Y:S05]  /*1640*/  BRA `(.L_x_1833) ;  /* 0x00000000000c7947 */ /* 0x000fea0003800000 */
.L_x_1834:
[----:B------:R-:W2:Y:S02]  /*1650*/  LD.E R0, desc[UR6][R4.64] ;  /* 0x0000000604007980 */ /* 0x000ea4000c101900 */
[----:B--2---:R-:W-:-:S05]  /*1660*/  IMAD.IADD R3, R27, 0x1, R0 ;  /* 0x000000011b037824 */ /* 0x004fca00078e0200 */
[----:B------:R0:W-:Y:S02]  /*1670*/  ST.E desc[UR6][R4.64], R3 ;  /* 0x0000000304007985 */ /* 0x0001e4000c101906 */
.L_x_1833:
[----:B------:R-:W-:Y:S05]  /*1680*/  BSYNC.RECONVERGENT B0 ;  /* 0x0000000000007941 */ /* 0x000fea0003800200 */
.L_x_1832:
[----:B------:R1:W-:Y:S02]  /*1690*/  ATOM.E.ADD.F16x2.RN.STRONG.GPU P0, RZ, desc[UR6][R4.64+0x4], R17 ;  /* 0x8000041104ff79a2 */ /* 0x0003e4000c10e106 */
[----:B-1----:R-:W-:Y:S05]  /*16a0*/  @P0 EXIT ;  /* 0x000000000000094d */ /* 0x002fea0003800000 */
[----:B------:R-:W1:Y:S02]  /*16b0*/  QSPC.E.S P0, RZ, [R4+0x4] ;  /* 0x0000040004ff73aa */ /* 0x000e640000000500 */
[----:B-1----:R-:W-:Y:S05]  /*16c0*/  @!P0 BRA `(.L_x_1836) ;  /* 0x00000000001c8947 */ /* 0x002fea0003800000 */
[----:B------:R-:W-:-:S05]  /*16d0*/  IMAD.MOV.U32 R2, RZ, RZ, R4 ;  /* 0x000000ffff027224 */ /* 0x000fca00078e0004 */
[----:B------:R-:W-:-:S07]  /*16e0*/  MOV R0, R2 ;  /* 0x0000000200007202 */ /* 0x000fce0000000f00 */
.L_x_1837:
[----:B------:R-:W0:Y:S02]  /*16f0*/  LDS R2, [R0+0x4] ;  /* 0x0000040000027984 */ /* 0x000e240000000800 */
[----:B0-----:R-:W-:-:S05]  /*1700*/  HADD2 R3, R2, R17 ;  /* 0x0000001102037230 */ /* 0x001fca0000000000 */
[----:B------:R-:W0:Y:S02]  /*1710*/  ATOMS.CAST.SPIN P0, [R0+0x4], R2, R3 ;  /* 0x000004020000758d */ /* 0x000e240001800003 */
[----:B0-----:R-:W-:Y:S05]  /*1720*/  @!P0 BRA `(.L_x_1837) ;  /* 0xfffffffc00f08947 */ /* 0x001fea000383ffff */
[----:B------:R-:W-:Y:S05]  /*1730*/  EXIT ;  /* 0x000000000000794d */ /* 0x000fea0003800000 */
.L_x_1836:
[----:B------:R-:W0:Y:S02]  /*1740*/  LD.E R0, desc[UR6][R4.64+0x4] ;  /* 0x0000040604007980 */ /* 0x000e24000c101900 */
[----:B0-----:R-:W-:-:S05]  /*1750*/  IMAD.IADD R3, R17, 0x1, R0 ;  /* 0x0000000111037824 */ /* 0x001fca00078e0200 */
[----:B------:R-:W-:Y:S01]  /*1760*/  ST.E desc[UR6][R4.64+0x4], R3 ;  /* 0x0000040304007985 */ /* 0x000fe2000c101906 */
[----:B------:R-:W-:Y:S05]  /*1770*/  EXIT ;  /* 0x000000000000794d */ /* 0x000fea0003800000 */
.L_x_1838:
        /* <DEDUP_REMOVED lines=16> */
.L_x_1888:


//--------------------- .nv.shared.reserved.0     --------------------------
	.section	.nv.shared.reserved.0,"aw",@nobits
	.weak		__nv_reservedSMEM_offset_0_alias
	.size		__nv_reservedSMEM_offset_0_alias, 0, 64
	.other		__nv_reservedSMEM_offset_0_alias,@"STO_CUDA_RESERVED_SHARED STV_DEFAULT"
__nv_reservedSMEM_offset_0_alias:
	.zero		0
	.zero		64


//--------------------- .nv.global                --------------------------
	.section	.nv.global,"aw",@nobits
.nv.global:
	.type		_ZN39_INTERNAL_2265ad77_9_q_gemm_cu_ef712ff84cuda3std3__48in_placeE,@object
	.size		_ZN39_INTERNAL_2265ad77_9_q_gemm_cu_ef712ff84cuda3std3__48in_placeE,(_ZN39_INTERNAL_2265ad77_9_q_gemm_cu_ef712ff84cuda3std6ranges3__45__cpo8distanceE - _ZN39_INTERNAL_2265ad77_9_q_gemm_cu_ef712ff84cuda3std3__48in_placeE)
_ZN39_INTERNAL_2265ad77_9_q_gemm_cu_ef712ff84cuda3std3__48in_placeE:
	.zero		1
	.type		_ZN39_INTERNAL_2265ad77_9_q_gemm_cu_ef712ff84cuda3std6ranges3__45__cpo8distanceE,@object
	.size		_ZN39_INTERNAL_2265ad77_9_q_gemm_cu_ef712ff84cuda3std6ranges3__45__cpo8distanceE,(_ZN39_INTERNAL_2265ad77_9_q_gemm_cu_ef712ff84cuda3std3__45__cpo6cbeginE - _ZN39_INTERNAL_2265ad77_9_q_gemm_cu_ef712ff84cuda3std6ranges3__45__cpo8distanceE)
_ZN39_INTERNAL_2265ad77_9_q_gemm_cu_ef712ff84cuda3std6ranges3__45__cpo8distanceE:
	.zero		1
	.type		_ZN39_INTERNAL_2265ad77_9_q_gemm_cu_ef712ff84cuda3std3__45__cpo6cbeginE,@object
	.size		_ZN39_INTERNAL_2265ad77_9_q_gemm_cu_ef712ff84cuda3std3__45__cpo6cbeginE,(_ZN39_INTERNAL_2265ad77_9_q_gemm_cu_ef712ff84cuda3std6ranges3__45__cpo7advanceE - _ZN39_INTERNAL_2265ad77_9_q_gemm_cu_ef712ff84cuda3std3__45__cpo6cbeginE)
_ZN39_INTERNAL_2265ad77_9_q_gemm_cu_ef712ff84cuda3std3__45__cpo6cbeginE:
	.zero		1
	.type		_ZN39_INTERNAL_2265ad77_9_q_gemm_cu_ef712ff84cuda3std6ranges3__45__cpo7advanceE,@object
	.size		_ZN39_INTERNAL_2265ad77_9_q_gemm_cu_ef712ff84cuda3std6ranges3__45__cpo7advanceE,(_ZN39_INTERNAL_2265ad77_9_q_gemm_cu_ef712ff84cuda3std3__45__cpo7crbeginE - _ZN39_INTERNAL_2265ad77_9_q_gemm_cu_ef712ff84cuda3std6ranges3__45__cpo7advanceE)
_ZN39_INTERNAL_2265ad77_9_q_gemm_cu_ef712ff84cuda3std6ranges3__45__cpo7advanceE:
	.zero		1
	.type		_ZN39_INTERNAL_2265ad77_9_q_gemm_cu_ef712ff84cuda3std3__45__cpo7crbeginE,@object
	.size		_ZN39_INTERNAL_2265ad77_9_q_gemm_cu_ef712ff84cuda3std3__45__cpo7crbeginE,(_ZN39_INTERNAL_2265ad77_9_q_gemm_cu_ef712ff84cuda3std6ranges3__45__cpo4dataE - _ZN39_INTERNAL_2265ad77_9_q_gemm_cu_ef712ff84cuda3std3__45__cpo7crbeginE)
_ZN39_INTERNAL_2265ad77_9_q_gemm_cu_ef712ff84cuda3std3__45__cpo7crbeginE:
	.zero		1
	.type		_ZN39_INTERNAL_2265ad77_9_q_gemm_cu_ef712ff84cuda3std6ranges3__45__cpo4dataE,@object
	.size		_ZN39_INTERNAL_2265ad77_9_q_gemm_cu_ef712ff84cuda3std6ranges3__45__cpo4dataE,(_ZN39_INTERNAL_2265ad77_9_q_gemm_cu_ef712ff84cuda3std6ranges3__45__cpo5beginE - _ZN39_INTERNAL_2265ad77_9_q_gemm_cu_ef712ff84cuda3std6ranges3__45__cpo4dataE)
_ZN39_INTERNAL_2265ad77_9_q_gemm_cu_ef712ff84cuda3std6ranges3__45__cpo4dataE:
	.zero		1
	.type		_ZN39_INTERNAL_2265ad77_9_q_gemm_cu_ef712ff84cuda3std6ranges3__45__cpo5beginE,@object
	.size		_ZN39_INTERNAL_2265ad77_9_q_gemm_cu_ef712ff84cuda3std6ranges3__45__cpo5beginE,(_ZN39_INTERNAL_2265ad77_9_q_gemm_cu_ef712ff84cuda3std3__441_GLOBAL__N__2265ad77_9_q_gemm_cu_ef712ff86ignoreE - _ZN39_INTERNAL_2265ad77_9_q_gemm_cu_ef712ff84cuda3std6ranges3__45__cpo5beginE)
_ZN39_INTERNAL_2265ad77_9_q_gemm_cu_ef712ff84cuda3std6ranges3__45__cpo5beginE:
	.zero		1
	.type		_ZN39_INTERNAL_2265ad77_9_q_gemm_cu_ef712ff84cuda3std3__441_GLOBAL__N__2265ad77_9_q_gemm_cu_ef712ff86ignoreE,@object
	.size		_ZN39_INTERNAL_2265ad77_9_q_gemm_cu_ef712ff84cuda3std3__441_GLOBAL__N__2265ad77_9_q_gemm_cu_ef712ff86ignoreE,(_ZN39_INTERNAL_2265ad77_9_q_gemm_cu_ef712ff84cuda3std6ranges3__45__cpo4sizeE - _ZN39_INTERNAL_2265ad77_9_q_gemm_cu_ef712ff84cuda3std3__441_GLOBAL__N__2265ad77_9_q_gemm_cu_ef712ff86ignoreE)
_ZN39_INTERNAL_2265ad77_9_q_gemm_cu_ef712ff84cuda3std3__441_GLOBAL__N__2265ad77_9_q_gemm_cu_ef712ff86ignoreE:
	.zero		1
	.type		_ZN39_INTERNAL_2265ad77_9_q_gemm_cu_ef712ff84cuda3std6ranges3__45__cpo4sizeE,@object
	.size		_ZN39_INTERNAL_2265ad77_9_q_gemm_cu_ef712ff84cuda3std6ranges3__45__cpo4sizeE,(_ZN39_INTERNAL_2265ad77_9_q_gemm_cu_ef712ff84cuda3std3__45__cpo5beginE - _ZN39_INTERNAL_2265ad77_9_q_gemm_cu_ef712ff84cuda3std6ranges3__45__cpo4sizeE)
_ZN39_INTERNAL_2265ad77_9_q_gemm_cu_ef712ff84cuda3std6ranges3__45__cpo4sizeE:
	.zero		1
	.type		_ZN39_INTERNAL_2265ad77_9_q_gemm_cu_ef712ff84cuda3std3__45__cpo5beginE,@object
	.size		_ZN39_INTERNAL_2265ad77_9_q_gemm_cu_ef712ff84cuda3std3__45__cpo5beginE,(_ZN39_INTERNAL_2265ad77_9_q_gemm_cu_ef712ff84cuda3std6ranges3__45__cpo6cbeginE - _ZN39_INTERNAL_2265ad77_9_q_gemm_cu_ef712ff84cuda3std3__45__cpo5beginE)
_ZN39_INTERNAL_2265ad77_9_q_gemm_cu_ef712ff84cuda3std3__45__cpo5beginE:
	.zero		1
	.type		_ZN39_INTERNAL_2265ad77_9_q_gemm_cu_ef712ff84cuda3std6ranges3__45__cpo6cbeginE,@object
	.size		_ZN39_INTERNAL_2265ad77_9_q_gemm_cu_ef712ff84cuda3std6ranges3__45__cpo6cbeginE,(_ZN39_INTERNAL_2265ad77_9_q_gemm_cu_ef712ff84cuda3std3__45__cpo6rbeginE - _ZN39_INTERNAL_2265ad77_9_q_gemm_cu_ef712ff84cuda3std6ranges3__45__cpo6cbeginE)
_ZN39_INTERNAL_2265ad77_9_q_gemm_cu_ef712ff84cuda3std6ranges3__45__cpo6cbeginE:
	.zero		1
	.type		_ZN39_INTERNAL_2265ad77_9_q_gemm_cu_ef712ff84cuda3std3__45__cpo6rbeginE,@object
	.size		_ZN39_INTERNAL_2265ad77_9_q_gemm_cu_ef712ff84cuda3std3__45__cpo6rbeginE,(_ZN39_INTERNAL_2265ad77_9_q_gemm_cu_ef712ff84cuda3std6ranges3__45__cpo4nextE - _ZN39_INTERNAL_2265ad77_9_q_gemm_cu_ef712ff84cuda3std3__45__cpo6rbeginE)
_ZN39_INTERNAL_2265ad77_9_q_gemm_cu_ef712ff84cuda3std3__45__cpo6rbeginE:
	.zero		1
	.type		_ZN39_INTERNAL_2265ad77_9_q_gemm_cu_ef712ff84cuda3std6ranges3__45__cpo4nextE,@object
	.size		_ZN39_INTERNAL_2265ad77_9_q_gemm_cu_ef712ff84cuda3std6ranges3__45__cpo4nextE,(_ZN39_INTERNAL_2265ad77_9_q_gemm_cu_ef712ff84cuda3std6ranges3__45__cpo4swapE - _ZN39_INTERNAL_2265ad77_9_q_gemm_cu_ef712ff84cuda3std6ranges3__45__cpo4nextE)
_ZN39_INTERNAL_2265ad77_9_q_gemm_cu_ef712ff84cuda3std6ranges3__45__cpo4nextE:
	.zero		1
	.type		_ZN39_INTERNAL_2265ad77_9_q_gemm_cu_ef712ff84cuda3std6ranges3__45__cpo4swapE,@object
	.size		_ZN39_INTERNAL_2265ad77_9_q_gemm_cu_ef712ff84cuda3std6ranges3__45__cpo4swapE,(_ZN39_INTERNAL_2265ad77_9_q_gemm_cu_ef712ff84cuda3std3__420unreachable_sentinelE - _ZN39_INTERNAL_2265ad77_9_q_gemm_cu_ef712ff84cuda3std6ranges3__45__cpo4swapE)
_ZN39_INTERNAL_2265ad77_9_q_gemm_cu_ef712ff84cuda3std6ranges3__45__cpo4swapE:
	.zero		1
	.type		_ZN39_INTERNAL_2265ad77_9_q_gemm_cu_ef712ff84cuda3std3__420unreachable_sentinelE,@object
	.size		_ZN39_INTERNAL_2265ad77_9_q_gemm_cu_ef712ff84cuda3std3__420unreachable_sentinelE,(_ZN39_INTERNAL_2265ad77_9_q_gemm_cu_ef712ff86thrust24THRUST_300001_SM_1000_NS6system6detail10sequential3seqE - _ZN39_INTERNAL_2265ad77_9_q_gemm_cu_ef712ff84cuda3std3__420unreachable_sentinelE)
_ZN39_INTERNAL_2265ad77_9_q_gemm_cu_ef712ff84cuda3std3__420unreachable_sentinelE:
	.zero		1
	.type		_ZN39_INTERNAL_2265ad77_9_q_gemm_cu_ef712ff86thrust24THRUST_300001_SM_1000_NS6system6detail10sequential3seqE,@object
	.size		_ZN39_INTERNAL_2265ad77_9_q_gemm_cu_ef712ff86thrust24THRUST_300001_SM_1000_NS6system6detail10sequential3seqE,(_ZN39_INTERNAL_2265ad77_9_q_gemm_cu_ef712ff84cuda3std3__45__cpo4cendE - _ZN39_INTERNAL_2265ad77_9_q_gemm_cu_ef712ff86thrust24THRUST_300001_SM_1000_NS6system6detail10sequential3seqE)
_ZN39_INTERNAL_2265ad77_9_q_gemm_cu_ef712ff86thrust24THRUST_300001_SM_1000_NS6system6detail10sequential3seqE:
	.zero		1
	.type		_ZN39_INTERNAL_2265ad77_9_q_gemm_cu_ef712ff84cuda3std3__45__cpo4cendE,@object
	.size		_ZN39_INTERNAL_2265ad77_9_q_gemm_cu_ef712ff84cuda3std3__45__cpo4cendE,(_ZN39_INTERNAL_2265ad77_9_q_gemm_cu_ef712ff84cuda3std6ranges3__45__cpo9iter_swapE - _ZN39_INTERNAL_2265ad77_9_q_gemm_cu_ef712ff84cuda3std3__45__cpo4cendE)
_ZN39_INTERNAL_2265ad77_9_q_gemm_cu_ef712ff84cuda3std3__45__cpo4cendE:
	.zero		1
	.type		_ZN39_INTERNAL_2265ad77_9_q_gemm_cu_ef712ff84cuda3std6ranges3__45__cpo9iter_swapE,@object
	.size		_ZN39_INTERNAL_2265ad77_9_q_gemm_cu_ef712ff84cuda3std6ranges3__45__cpo9iter_swapE,(_ZN39_INTERNAL_2265ad77_9_q_gemm_cu_ef712ff84cuda3std3__45__cpo5crendE - _ZN39_INTERNAL_2265ad77_9_q_gemm_cu_ef712ff84cuda3std6ranges3__45__cpo9iter_swapE)
_ZN39_INTERNAL_2265ad77_9_q_gemm_cu_ef712ff84cuda3std6ranges3__45__cpo9iter_swapE:
	.zero		1
	.type		_ZN39_INTERNAL_2265ad77_9_q_gemm_cu_ef712ff84cuda3std3__45__cpo5crendE,@object
	.size		_ZN39_INTERNAL_2265ad77_9_q_gemm_cu_ef712ff84cuda3std3__45__cpo5crendE,(_ZN39_INTERNAL_2265ad77_9_q_gemm_cu_ef712ff84cuda3std6ranges3__45__cpo5cdataE - _ZN39_INTERNAL_2265ad77_9_q_gemm_cu_ef712ff84cuda3std3__45__cpo5crendE)
_ZN39_INTERNAL_2265ad77_9_q_gemm_cu_ef712ff84cuda3std3__45__cpo5crendE:
	.zero		1
	.type		_ZN39_INTERNAL_2265ad77_9_q_gemm_cu_ef712ff84cuda3std6ranges3__45__cpo5cdataE,@object
	.size		_ZN39_INTERNAL_2265ad77_9_q_gemm_cu_ef712ff84cuda3std6ranges3__45__cpo5cdataE,(_ZN39_INTERNAL_2265ad77_9_q_gemm_cu_ef712ff84cuda3std6ranges3__45__cpo3endE - _ZN39_INTERNAL_2265ad77_9_q_gemm_cu_ef712ff84cuda3std6ranges3__45__cpo5cdataE)
_ZN39_INTERNAL_2265ad77_9_q_gemm_cu_ef712ff84cuda3std6ranges3__45__cpo5cdataE:
	.zero		1
	.type		_ZN39_INTERNAL_2265ad77_9_q_gemm_cu_ef712ff84cuda3std6ranges3__45__cpo3endE,@object
	.size		_ZN39_INTERNAL_2265ad77_9_q_gemm_cu_ef712ff84cuda3std6ranges3__45__cpo3endE,(_ZN39_INTERNAL_2265ad77_9_q_gemm_cu_ef712ff84cuda3std3__419piecewise_constructE - _ZN39_INTERNAL_2265ad77_9_q_gemm_cu_ef712ff84cuda3std6ranges3__45__cpo3endE)
_ZN39_INTERNAL_2265ad77_9_q_gemm_cu_ef712ff84cuda3std6ranges3__45__cpo3endE:
	.zero		1
	.type		_ZN39_INTERNAL_2265ad77_9_q_gemm_cu_ef712ff84cuda3std3__419piecewise_constructE,@object
	.size		_ZN39_INTERNAL_2265ad77_9_q_gemm_cu_ef712ff84cuda3std3__419piecewise_constructE,(_ZN39_INTERNAL_2265ad77_9_q_gemm_cu_ef712ff84cuda3std6ranges3__45__cpo5ssizeE - _ZN39_INTERNAL_2265ad77_9_q_gemm_cu_ef712ff84cuda3std3__419piecewise_constructE)
_ZN39_INTERNAL_2265ad77_9_q_gemm_cu_ef712ff84cuda3std3__419piecewise_constructE:
	.zero		1
	.type		_ZN39_INTERNAL_2265ad77_9_q_gemm_cu_ef712ff84cuda3std6ranges3__45__cpo5ssizeE,@object
	.size		_ZN39_INTERNAL_2265ad77_9_q_gemm_cu_ef712ff84cuda3std6ranges3__45__cpo5ssizeE,(_ZN39_INTERNAL_2265ad77_9_q_gemm_cu_ef712ff84cuda3std3__45__cpo3endE - _ZN39_INTERNAL_2265ad77_9_q_gemm_cu_ef712ff84cuda3std6ranges3__45__cpo5ssizeE)
_ZN39_INTERNAL_2265ad77_9_q_gemm_cu_ef712ff84cuda3std6ranges3__45__cpo5ssizeE:
	.zero		1
	.type		_ZN39_INTERNAL_2265ad77_9_q_gemm_cu_ef712ff84cuda3std3__45__cpo3endE,@object
	.size		_ZN39_INTERNAL_2265ad77_9_q_gemm_cu_ef712ff84cuda3std3__45__cpo3endE,(_ZN39_INTERNAL_2265ad77_9_q_gemm_cu_ef712ff84cuda3std6ranges3__45__cpo4cendE - _ZN39_INTERNAL_2265ad77_9_q_gemm_cu_ef712ff84cuda3std3__45__cpo3endE)
_ZN39_INTERNAL_2265ad77_9_q_gemm_cu_ef712ff84cuda3std3__45__cpo3endE:
	.zero		1
	.type		_ZN39_INTERNAL_2265ad77_9_q_gemm_cu_ef712ff84cuda3std6ranges3__45__cpo4cendE,@object
	.size		_ZN39_INTERNAL_2265ad77_9_q_gemm_cu_ef712ff84cuda3std6ranges3__45__cpo4cendE,(_ZN39_INTERNAL_2265ad77_9_q_gemm_cu_ef712ff84cuda3std3__45__cpo4rendE - _ZN39_INTERNAL_2265ad77_9_q_gemm_cu_ef712ff84cuda3std6ranges3__45__cpo4cendE)
_ZN39_INTERNAL_2265ad77_9_q_gemm_cu_ef712ff84cuda3std6ranges3__45__cpo4cendE:
	.zero		1
	.type		_ZN39_INTERNAL_2265ad77_9_q_gemm_cu_ef712ff84cuda3std3__45__cpo4rendE,@object
	.size		_ZN39_INTERNAL_2265ad77_9_q_gemm_cu_ef712ff84cuda3std3__45__cpo4rendE,(_ZN39_INTERNAL_2265ad77_9_q_gemm_cu_ef712ff84cuda3std6ranges3__45__cpo4prevE - _ZN39_INTERNAL_2265ad77_9_q_gemm_cu_ef712ff84cuda3std3__45__cpo4rendE)
_ZN39_INTERNAL_2265ad77_9_q_gemm_cu_ef712ff84cuda3std3__45__cpo4rendE:
	.zero		1
	.type		_ZN39_INTERNAL_2265ad77_9_q_gemm_cu_ef712ff84cuda3std6ranges3__45__cpo4prevE,@object
	.size		_ZN39_INTERNAL_2265ad77_9_q_gemm_cu_ef712ff84cuda3std6ranges3__45__cpo4prevE,(_ZN39_INTERNAL_2265ad77_9_q_gemm_cu_ef712ff84cuda3std6ranges3__45__cpo9iter_moveE - _ZN39_INTERNAL_2265ad77_9_q_gemm_cu_ef712ff84cuda3std6ranges3__45__cpo4prevE)
_ZN39_INTERNAL_2265ad77_9_q_gemm_cu_ef712ff84cuda3std6ranges3__45__cpo4prevE:
	.zero		1
	.type		_ZN39_INTERNAL_2265ad77_9_q_gemm_cu_ef712ff84cuda3std6ranges3__45__cpo9iter_moveE,@object
	.size		_ZN39_INTERNAL_2265ad77_9_q_gemm_cu_ef712ff84cuda3std6ranges3__45__cpo9iter_moveE,(.L_13 - _ZN39_INTERNAL_2265ad77_9_q_gemm_cu_ef712ff84cuda3std6ranges3__45__cpo9iter_moveE)
_ZN39_INTERNAL_2265ad77_9_q_gemm_cu_ef712ff84cuda3std6ranges3__45__cpo9iter_moveE:
	.zero		1
.L_13:


//--------------------- .nv.shared._ZN4vllm4gptq32gemm_half_q_half_alt_8bit_kernelEPK7__half2PKjP6__halfPKS6_S5_PKiiiib --------------------------
	.section	.nv.shared._ZN4vllm4gptq32gemm_half_q_half_alt_8bit_kernelEPK7__half2PKjP6__halfPKS6_S5_PKiiiib,"aw",@nobits
	.sectionflags	@""
	.align	4
.nv.shared._ZN4vllm4gptq32gemm_half_q_half_alt_8bit_kernelEPK7__half2PKjP6__halfPKS6_S5_PKiiiib:
	.zero		3072


//--------------------- .nv.shared._ZN4vllm4gptq32gemm_half_q_half_alt_4bit_kernelEPK7__half2PKjP6__halfPKS6_S5_PKiiiib --------------------------
	.section	.nv.shared._ZN4vllm4gptq32gemm_half_q_half_alt_4bit_kernelEPK7__half2PKjP6__halfPKS6_S5_PKiiiib,"aw",@nobits
	.sectionflags	@""
	.align	4
.nv.shared._ZN4vllm4gptq32gemm_half_q_half_alt_4bit_kernelEPK7__half2PKjP6__halfPKS6_S5_PKiiiib:
	.zero		11264


//--------------------- .nv.shared._ZN4vllm4gptq31reconstruct_exllama_2bit_kernelEPKjPKiS2_PK6__halfiiibPS5_ --------------------------
	.section	.nv.shared._ZN4vllm4gptq31reconstruct_exllama_2bit_kernelEPKjPKiS2_PK6__halfiiibPS5_,"aw",@nobits
	.sectionflags	@""
	.align	4
.nv.shared._ZN4vllm4gptq31reconstruct_exllama_2bit_kernelEPKjPKiS2_PK6__halfiiibPS5_:
	.zero		1536


//--------------------- .nv.shared._ZN4vllm4gptq31reconstruct_exllama_3bit_kernelEPKjPKiS2_PK6__halfiiibPS5_ --------------------------
	.section	.nv.shared._ZN4vllm4gptq31reconstruct_exllama_3bit_kernelEPKjPKiS2_PK6__halfiiibPS5_,"aw",@nobits
	.sectionflags	@""
	.align	4
.nv.shared._ZN4vllm4gptq31reconstruct_exllama_3bit_kernelEPKjPKiS2_PK6__halfiiibPS5_:
	.zero		1536


//--------------------- .nv.shared._ZN4vllm4gptq31reconstruct_exllama_4bit_kernelEPKjPKiS2_PK6__halfiiibPS5_ --------------------------
	.section	.nv.shared._ZN4vllm4gptq31reconstruct_exllama_4bit_kernelEPKjPKiS2_PK6__halfiiibPS5_,"aw",@nobits
	.sectionflags	@""
	.align	4
.nv.shared._ZN4vllm4gptq31reconstruct_exllama_4bit_kernelEPKjPKiS2_PK6__halfiiibPS5_:
	.zero		1536


//--------------------- .nv.shared._ZN4vllm4gptq31reconstruct_exllama_8bit_kernelEPKjPKiS2_PK6__halfiiibPS5_ --------------------------
	.section	.nv.shared._ZN4vllm4gptq31reconstruct_exllama_8bit_kernelEPKjPKiS2_PK6__halfiiibPS5_,"aw",@nobits
	.sectionflags	@""
	.align	4
.nv.shared._ZN4vllm4gptq31reconstruct_exllama_8bit_kernelEPKjPKiS2_PK6__halfiiibPS5_:
	.zero		1536


//--------------------- .nv.shared._ZN4vllm4gptq33gemm_half_q_half_gptq_8bit_kernelILb1ELi8EEEvPK6__halfPKjS6_S4_PS2_iiiibPKi --------------------------
	.section	.nv.shared._ZN4vllm4gptq33gemm_half_q_half_gptq_8bit_kernelILb1ELi8EEEvPK6__halfPKjS6_S4_PS2_iiiibPKi,"aw",@nobits
	.sectionflags	@""
	.align	2
.nv.shared._ZN4vllm4gptq33gemm_half_q_half_gptq_8bit_kernelILb1ELi8EEEvPK6__halfPKjS6_S4_PS2_iiiibPKi:
	.zero		3072


//--------------------- .nv.shared._ZN4vllm4gptq33gemm_half_q_half_gptq_4bit_kernelILb1ELi8EEEvPK6__halfPKjS6_S4_PS2_iiiibPKi --------------------------
	.section	.nv.shared._ZN4vllm4gptq33gemm_half_q_half_gptq_4bit_kernelILb1ELi8EEEvPK6__halfPKjS6_S4_PS2_iiiibPKi,"aw",@nobits
	.sectionflags	@""
	.align	2
.nv.shared._ZN4vllm4gptq33gemm_half_q_half_gptq_4bit_kernelILb1ELi8EEEvPK6__halfPKjS6_S4_PS2_iiiibPKi:
	.zero		3072


//--------------------- .nv.shared._ZN4vllm4gptq33gemm_half_q_half_gptq_3bit_kernelILb1ELi8EEEvPK6__halfPKjS6_S4_PS2_iiiibPKi --------------------------
	.section	.nv.shared._ZN4vllm4gptq33gemm_half_q_half_gptq_3bit_kernelILb1ELi8EEEvPK6__halfPKjS6_S4_PS2_iiiibPKi,"aw",@nobits
	.sectionflags	@""
	.align	2
.nv.shared._ZN4vllm4gptq33gemm_half_q_half_gptq_3bit_kernelILb1ELi8EEEvPK6__halfPKjS6_S4_PS2_iiiibPKi:
	.zero		3072


//--------------------- .nv.shared._ZN4vllm4gptq33gemm_half_q_half_gptq_2bit_kernelILb1ELi8EEEvPK6__halfPKjS6_S4_PS2_iiiibPKi --------------------------
	.section	.nv.shared._ZN4vllm4gptq33gemm_half_q_half_gptq_2bit_kernelILb1ELi8EEEvPK6__halfPKjS6_S4_PS2_iiiibPKi,"aw",@nobits
	.sectionflags	@""
	.align	2
.nv.shared._ZN4vllm4gptq33gemm_half_q_half_gptq_2bit_kernelILb1ELi8EEEvPK6__halfPKjS6_S4_PS2_iiiibPKi:
	.zero		3072


//--------------------- .nv.shared._ZN4vllm4gptq33gemm_half_q_half_gptq_8bit_kernelILb1ELi7EEEvPK6__halfPKjS6_S4_PS2_iiiibPKi --------------------------
	.section	.nv.shared._ZN4vllm4gptq33gemm_half_q_half_gptq_8bit_kernelILb1ELi7EEEvPK6__halfPKjS6_S4_PS2_iiiibPKi,"aw",@nobits
	.sectionflags	@""
	.align	2
.nv.shared._ZN4vllm4gptq33gemm_half_q_half_gptq_8bit_kernelILb1ELi7EEEvPK6__halfPKjS6_S4_PS2_iiiibPKi:
	.zero		2816


//--------------------- .nv.shared._ZN4vllm4gptq33gemm_half_q_half_gptq_4bit_kernelILb1ELi7EEEvPK6__halfPKjS6_S4_PS2_iiiibPKi --------------------------
	.section	.nv.shared._ZN4vllm4gptq33gemm_half_q_half_gptq_4bit_kernelILb1ELi7EEEvPK6__halfPKjS6_S4_PS2_iiiibPKi,"aw",@nobits
	.sectionflags	@""
	.align	2
.nv.shared._ZN4vllm4gptq33gemm_half_q_half_gptq_4bit_kernelILb1ELi7EEEvPK6__halfPKjS6_S4_PS2_iiiibPKi:
	.zero		2816


//--------------------- .nv.shared._ZN4vllm4gptq33gemm_half_q_half_gptq_3bit_kernelILb1ELi7EEEvPK6__halfPKjS6_S4_PS2_iiiibPKi --------------------------
	.section	.nv.shared._ZN4vllm4gptq33gemm_half_q_half_gptq_3bit_kernelILb1ELi7EEEvPK6__halfPKjS6_S4_PS2_iiiibPKi,"aw",@nobits
	.sectionflags	@""
	.align	2
.nv.shared._ZN4vllm4gptq33gemm_half_q_half_gptq_3bit_kernelILb1ELi7EEEvPK6__halfPKjS6_S4_PS2_iiiibPKi:
	.zero		2816


//--------------------- .nv.shared._ZN4vllm4gptq33gemm_half_q_half_gptq_2bit_kernelILb1ELi7EEEvPK6__halfPKjS6_S4_PS2_iiiibPKi --------------------------
	.section	.nv.shared._ZN4vllm4gptq33gemm_half_q_half_gptq_2bit_kernelILb1ELi7EEEvPK6__halfPKjS6_S4_PS2_iiiibPKi,"aw",@nobits
	.sectionflags	@""
	.align	2
.nv.shared._ZN4vllm4gptq33gemm_half_q_half_gptq_2bit_kernelILb1ELi7EEEvPK6__halfPKjS6_S4_PS2_iiiibPKi:
	.zero		2816


//--------------------- .nv.shared._ZN4vllm4gptq33gemm_half_q_half_gptq_8bit_kernelILb1ELi6EEEvPK6__halfPKjS6_S4_PS2_iiiibPKi --------------------------
	.section	.nv.shared._ZN4vllm4gptq33gemm_half_q_half_gptq_8bit_kernelILb1ELi6EEEvPK6__halfPKjS6_S4_PS2_iiiibPKi,"aw",@nobits
	.sectionflags	@""
	.align	2
.nv.shared._ZN4vllm4gptq33gemm_half_q_half_gptq_8bit_kernelILb1ELi6EEEvPK6__halfPKjS6_S4_PS2_iiiibPKi:
	.zero		2560


//--------------------- .nv.shared._ZN4vllm4gptq33gemm_half_q_half_gptq_4bit_kernelILb1ELi6EEEvPK6__halfPKjS6_S4_PS2_iiiibPKi --------------------------
	.section	.nv.shared._ZN4vllm4gptq33gemm_half_q_half_gptq_4bit_kernelILb1ELi6EEEvPK6__halfPKjS6_S4_PS2_iiiibPKi,"aw",@nobits
	.sectionflags	@""
	.align	2
.nv.shared._ZN4vllm4gptq33gemm_half_q_half_gptq_4bit_kernelILb1ELi6EEEvPK6__halfPKjS6_S4_PS2_iiiibPKi:
	.zero		2560


//--------------------- .nv.shared._ZN4vllm4gptq33gemm_half_q_half_gptq_3bit_kernelILb1ELi6EEEvPK6__halfPKjS6_S4_PS2_iiiibPKi --------------------------
	.section	.nv.shared._ZN4vllm4gptq33gemm_half_q_half_gptq_3bit_kernelILb1ELi6EEEvPK6__halfPKjS6_S4_PS2_iiiibPKi,"aw",@nobits
	.sectionflags	@""
	.align	2
.nv.shared._ZN4vllm4gptq33gemm_half_q_half_gptq_3bit_kernelILb1ELi6EEEvPK6__halfPKjS6_S4_PS2_iiiibPKi:
	.zero		2560


//--------------------- .nv.shared._ZN4vllm4gptq33gemm_half_q_half_gptq_2bit_kernelILb1ELi6EEEvPK6__halfPKjS6_S4_PS2_iiiibPKi --------------------------
	.section	.nv.shared._ZN4vllm4gptq33gemm_half_q_half_gptq_2bit_kernelILb1ELi6EEEvPK6__halfPKjS6_S4_PS2_iiiibPKi,"aw",@nobits
	.sectionflags	@""
	.align	2
.nv.shared._ZN4vllm4gptq33gemm_half_q_half_gptq_2bit_kernelILb1ELi6EEEvPK6__halfPKjS6_S4_PS2_iiiibPKi:
	.zero		2560


//--------------------- .nv.shared._ZN4vllm4gptq33gemm_half_q_half_gptq_8bit_kernelILb1ELi5EEEvPK6__halfPKjS6_S4_PS2_iiiibPKi --------------------------
	.section	.nv.shared._ZN4vllm4gptq33gemm_half_q_half_gptq_8bit_kernelILb1ELi5EEEvPK6__halfPKjS6_S4_PS2_iiiibPKi,"aw",@nobits
	.sectionflags	@""
	.align	2
.nv.shared._ZN4vllm4gptq33gemm_half_q_half_gptq_8bit_kernelILb1ELi5EEEvPK6__halfPKjS6_S4_PS2_iiiibPKi:
	.zero		2304


//--------------------- .nv.shared._ZN4vllm4gptq33gemm_half_q_half_gptq_4bit_kernelILb1ELi5EEEvPK6__halfPKjS6_S4_PS2_iiiibPKi --------------------------
	.section	.nv.shared._ZN4vllm4gptq33gemm_half_q_half_gptq_4bit_kernelILb1ELi5EEEvPK6__halfPKjS6_S4_PS2_iiiibPKi,"aw",@nobits
	.sectionflags	@""
	.align	2
.nv.shared._ZN4vllm4gptq33gemm_half_q_half_gptq_4bit_kernelILb1ELi5EEEvPK6__halfPKjS6_S4_PS2_iiiibPKi:
	.zero		2304


//--------------------- .nv.shared._ZN4vllm4gptq33gemm_half_q_half_gptq_3bit_kernelILb1ELi5EEEvPK6__halfPKjS6_S4_PS2_iiiibPKi --------------------------
	.section	.nv.shared._ZN4vllm4gptq33gemm_half_q_half_gptq_3bit_kernelILb1ELi5EEEvPK6__halfPKjS6_S4_PS2_iiiibPKi,"aw",@nobits
	.sectionflags	@""
	.align	2
.nv.shared._ZN4vllm4gptq33gemm_half_q_half_gptq_3bit_kernelILb1ELi5EEEvPK6__halfPKjS6_S4_PS2_iiiibPKi:
	.zero		2304


//--------------------- .nv.shared._ZN4vllm4gptq33gemm_half_q_half_gptq_2bit_kernelILb1ELi5EEEvPK6__halfPKjS6_S4_PS2_iiiibPKi --------------------------
	.section	.nv.shared._ZN4vllm4gptq33gemm_half_q_half_gptq_2bit_kernelILb1ELi5EEEvPK6__halfPKjS6_S4_PS2_iiiibPKi,"aw",@nobits
	.sectionflags	@""
	.align	2
.nv.shared._ZN4vllm4gptq33gemm_half_q_half_gptq_2bit_kernelILb1ELi5EEEvPK6__halfPKjS6_S4_PS2_iiiibPKi:
	.zero		2304


//--------------------- .nv.shared._ZN4vllm4gptq33gemm_half_q_half_gptq_8bit_kernelILb1ELi4EEEvPK6__halfPKjS6_S4_PS2_iiiibPKi --------------------------
	.section	.nv.shared._ZN4vllm4gptq33gemm_half_q_half_gptq_8bit_kernelILb1ELi4EEEvPK6__halfPKjS6_S4_PS2_iiiibPKi,"aw",@nobits
	.sectionflags	@""
	.align	2
.nv.shared._ZN4vllm4gptq33gemm_half_q_half_gptq_8bit_kernelILb1ELi4EEEvPK6__halfPKjS6_S4_PS2_iiiibPKi:
	.zero		2048


//--------------------- .nv.shared._ZN4vllm4gptq33gemm_half_q_half_gptq_4bit_kernelILb1ELi4EEEvPK6__halfPKjS6_S4_PS2_iiiibPKi --------------------------
	.section	.nv.shared._ZN4vllm4gptq33gemm_half_q_half_gptq_4bit_kernelILb1ELi4EEEvPK6__halfPKjS6_S4_PS2_iiiibPKi,"aw",@nobits
	.sectionflags	@""
	.align	2
.nv.shared._ZN4vllm4gptq33gemm_half_q_half_gptq_4bit_kernelILb1ELi4EEEvPK6__halfPKjS6_S4_PS2_iiiibPKi:
	.zero		2048


//--------------------- .nv.shared._ZN4vllm4gptq33gemm_half_q_half_gptq_3bit_kernelILb1ELi4EEEvPK6__halfPKjS6_S4_PS2_iiiibPKi --------------------------
	.section	.nv.shared._ZN4vllm4gptq33gemm_half_q_half_gptq_3bit_kernelILb1ELi4EEEvPK6__halfPKjS6_S4_PS2_iiiibPKi,"aw",@nobits
	.sectionflags	@""
	.align	2
.nv.shared._ZN4vllm4gptq33gemm_half_q_half_gptq_3bit_kernelILb1ELi4EEEvPK6__halfPKjS6_S4_PS2_iiiibPKi:
	.zero		2048


//--------------------- .nv.shared._ZN4vllm4gptq33gemm_half_q_half_gptq_2bit_kernelILb1ELi4EEEvPK6__halfPKjS6_S4_PS2_iiiibPKi --------------------------
	.section	.nv.shared._ZN4vllm4gptq33gemm_half_q_half_gptq_2bit_kernelILb1ELi4EEEvPK6__halfPKjS6_S4_PS2_iiiibPKi,"aw",@nobits
	.sectionflags	@""
	.align	2
.nv.shared._ZN4vllm4gptq33gemm_half_q_half_gptq_2bit_kernelILb1ELi4EEEvPK6__halfPKjS6_S4_PS2_iiiibPKi:
	.zero		2048


//--------------------- .nv.shared._ZN4vllm4gptq33gemm_half_q_half_gptq_8bit_kernelILb1ELi3EEEvPK6__halfPKjS6_S4_PS2_iiiibPKi --------------------------
	.section	.nv.shared._ZN4vllm4gptq33gemm_half_q_half_gptq_8bit_kernelILb1ELi3EEEvPK6__halfPKjS6_S4_PS2_iiiibPKi,"aw",@nobits
	.sectionflags	@""
	.align	2
.nv.shared._ZN4vllm4gptq33gemm_half_q_half_gptq_8bit_kernelILb1ELi3EEEvPK6__halfPKjS6_S4_PS2_iiiibPKi:
	.zero		1792


//--------------------- .nv.shared._ZN4vllm4gptq33gemm_half_q_half_gptq_4bit_kernelILb1ELi3EEEvPK6__halfPKjS6_S4_PS2_iiiibPKi --------------------------
	.section	.nv.shared._ZN4vllm4gptq33gemm_half_q_half_gptq_4bit_kernelILb1ELi3EEEvPK6__halfPKjS6_S4_PS2_iiiibPKi,"aw",@nobits
	.sectionflags	@""
	.align	2
.nv.shared._ZN4vllm4gptq33gemm_half_q_half_gptq_4bit_kernelILb1ELi3EEEvPK6__halfPKjS6_S4_PS2_iiiibPKi:
	.zero		1792


//--------------------- .nv.shared._ZN4vllm4gptq33gemm_half_q_half_gptq_3bit_kernelILb1ELi3EEEvPK6__halfPKjS6_S4_PS2_iiiibPKi --------------------------
	.section	.nv.shared._ZN4vllm4gptq33gemm_half_q_half_gptq_3bit_kernelILb1ELi3EEEvPK6__halfPKjS6_S4_PS2_iiiibPKi,"aw",@nobits
	.sectionflags	@""
	.align	2
.nv.shared._ZN4vllm4gptq33gemm_half_q_half_gptq_3bit_kernelILb1ELi3EEEvPK6__halfPKjS6_S4_PS2_iiiibPKi:
	.zero		1792


//--------------------- .nv.shared._ZN4vllm4gptq33gemm_half_q_half_gptq_2bit_kernelILb1ELi3EEEvPK6__halfPKjS6_S4_PS2_iiiibPKi --------------------------
	.section	.nv.shared._ZN4vllm4gptq33gemm_half_q_half_gptq_2bit_kernelILb1ELi3EEEvPK6__halfPKjS6_S4_PS2_iiiibPKi,"aw",@nobits
	.sectionflags	@""
	.align	2
.nv.shared._ZN4vllm4gptq33gemm_half_q_half_gptq_2bit_kernelILb1ELi3EEEvPK6__halfPKjS6_S4_PS2_iiiibPKi:
	.zero		1792


//--------------------- .nv.shared._ZN4vllm4gptq33gemm_half_q_half_gptq_8bit_kernelILb1ELi2EEEvPK6__halfPKjS6_S4_PS2_iiiibPKi --------------------------
	.section	.nv.shared._ZN4vllm4gptq33gemm_half_q_half_gptq_8bit_kernelILb1ELi2EEEvPK6__halfPKjS6_S4_PS2_iiiibPKi,"aw",@nobits
	.sectionflags	@""
	.align	2
.nv.shared._ZN4vllm4gptq33gemm_half_q_half_gptq_8bit_kernelILb1ELi2EEEvPK6__halfPKjS6_S4_PS2_iiiibPKi:
	.zero		1536


//--------------------- .nv.shared._ZN4vllm4gptq33gemm_half_q_half_gptq_4bit_kernelILb1ELi2EEEvPK6__halfPKjS6_S4_PS2_iiiibPKi --------------------------
	.section	.nv.shared._ZN4vllm4gptq33gemm_half_q_half_gptq_4bit_kernelILb1ELi2EEEvPK6__halfPKjS6_S4_PS2_iiiibPKi,"aw",@nobits
	.sectionflags	@""
	.align	2
.nv.shared._ZN4vllm4gptq33gemm_half_q_half_gptq_4bit_kernelILb1ELi2EEEvPK6__halfPKjS6_S4_PS2_iiiibPKi:
	.zero		1536


//--------------------- .nv.shared._ZN4vllm4gptq33gemm_half_q_half_gptq_3bit_kernelILb1ELi2EEEvPK6__halfPKjS6_S4_PS2_iiiibPKi --------------------------
	.section	.nv.shared._ZN4vllm4gptq33gemm_half_q_half_gptq_3bit_kernelILb1ELi2EEEvPK6__halfPKjS6_S4_PS2_iiiibPKi,"aw",@nobits
	.sectionflags	@""
	.align	2
.nv.shared._ZN4vllm4gptq33gemm_half_q_half_gptq_3bit_kernelILb1ELi2EEEvPK6__halfPKjS6_S4_PS2_iiiibPKi:
	.zero		1536


//--------------------- .nv.shared._ZN4vllm4gptq33gemm_half_q_half_gptq_2bit_kernelILb1ELi2EEEvPK6__halfPKjS6_S4_PS2_iiiibPKi --------------------------
	.section	.nv.shared._ZN4vllm4gptq33gemm_half_q_half_gptq_2bit_kernelILb1ELi2EEEvPK6__halfPKjS6_S4_PS2_iiiibPKi,"aw",@nobits
	.sectionflags	@""
	.align	2
.nv.shared._ZN4vllm4gptq33gemm_half_q_half_gptq_2bit_kernelILb1ELi2EEEvPK6__halfPKjS6_S4_PS2_iiiibPKi:
	.zero		1536


//--------------------- .nv.shared._ZN4vllm4gptq33gemm_half_q_half_gptq_8bit_kernelILb1ELi1EEEvPK6__halfPKjS6_S4_PS2_iiiibPKi --------------------------
	.section	.nv.shared._ZN4vllm4gptq33gemm_half_q_half_gptq_8bit_kernelILb1ELi1EEEvPK6__halfPKjS6_S4_PS2_iiiibPKi,"aw",@nobits
	.sectionflags	@""
	.align	2
.nv.shared._ZN4vllm4gptq33gemm_half_q_half_gptq_8bit_kernelILb1ELi1EEEvPK6__halfPKjS6_S4_PS2_iiiibPKi:
	.zero		1280


//--------------------- .nv.shared._ZN4vllm4gptq33gemm_half_q_half_gptq_4bit_kernelILb1ELi1EEEvPK6__halfPKjS6_S4_PS2_iiiibPKi --------------------------
	.section	.nv.shared._ZN4vllm4gptq33gemm_half_q_half_gptq_4bit_kernelILb1ELi1EEEvPK6__halfPKjS6_S4_PS2_iiiibPKi,"aw",@nobits
	.sectionflags	@""
	.align	2
.nv.shared._ZN4vllm4gptq33gemm_half_q_half_gptq_4bit_kernelILb1ELi1EEEvPK6__halfPKjS6_S4_PS2_iiiibPKi:
	.zero		1280


//--------------------- .nv.shared._ZN4vllm4gptq33gemm_half_q_half_gptq_3bit_kernelILb1ELi1EEEvPK6__halfPKjS6_S4_PS2_iiiibPKi --------------------------
	.section	.nv.shared._ZN4vllm4gptq33gemm_half_q_half_gptq_3bit_kernelILb1ELi1EEEvPK6__halfPKjS6_S4_PS2_iiiibPKi,"aw",@nobits
	.sectionflags	@""
	.align	2
.nv.shared._ZN4vllm4gptq33gemm_half_q_half_gptq_3bit_kernelILb1ELi1EEEvPK6__halfPKjS6_S4_PS2_iiiibPKi:
	.zero		1280


//--------------------- .nv.shared._ZN4vllm4gptq33gemm_half_q_half_gptq_2bit_kernelILb1ELi1EEEvPK6__halfPKjS6_S4_PS2_iiiibPKi --------------------------
	.section	.nv.shared._ZN4vllm4gptq33gemm_half_q_half_gptq_2bit_kernelILb1ELi1EEEvPK6__halfPKjS6_S4_PS2_iiiibPKi,"aw",@nobits
	.sectionflags	@""
	.align	2
.nv.shared._ZN4vllm4gptq33gemm_half_q_half_gptq_2bit_kernelILb1ELi1EEEvPK6__halfPKjS6_S4_PS2_iiiibPKi:
	.zero		1280


//--------------------- .nv.constant0._ZN4vllm4gptq27make_sequential_8bit_kernelEPKjPjPKii --------------------------
	.section	.nv.constant0._ZN4vllm4gptq27make_sequential_8bit_kernelEPKjPjPKii,"a",@progbits
	.sectionflags	@""
	.align	4
.nv.constant0._ZN4vllm4gptq27make_sequential_8bit_kernelEPKjPjPKii:
	.zero		924


//--------------------- .nv.constant0._ZN4vllm4gptq27make_sequential_3bit_kernelEPKjPjPKii --------------------------
	.section	.nv.constant0._ZN4vllm4gptq27make_sequential_3bit_kernelEPKjPjPKii,"a",@progbits
	.sectionflags	@""
	.align	4
.nv.constant0._ZN4vllm4gptq27make_sequential_3bit_kernelEPKjPjPKii:
	.zero		924


//--------------------- .nv.constant0._ZN4vllm4gptq27make_sequential_2bit_kernelEPKjPjPKii --------------------------
	.section	.nv.constant0._ZN4vllm4gptq27make_sequential_2bit_kernelEPKjPjPKii,"a",@progbits
	.sectionflags	@""
	.align	4
.nv.constant0._ZN4vllm4gptq27make_sequential_2bit_kernelEPKjPjPKii:
	.zero		924


//--------------------- .nv.constant0._ZN4vllm4gptq27make_sequential_4bit_kernelEPKjPjPKii --------------------------
	.section	.nv.constant0._ZN4vllm4gptq27make_sequential_4bit_kernelEPKjPjPKii,"a",@progbits
	.sectionflags	@""
	.align	4
.nv.constant0._ZN4vllm4gptq27make_sequential_4bit_kernelEPKjPjPKii:
	.zero		924


//--------------------- .nv.constant0._ZN4vllm4gptq19shuffle_3bit_kernelEPjii --------------------------
	.section	.nv.constant0._ZN4vllm4gptq19shuffle_3bit_kernelEPjii,"a",@progbits
	.sectionflags	@""
	.align	4
.nv.constant0._ZN4vllm4gptq19shuffle_3bit_kernelEPjii:
	.zero		912


//--------------------- .nv.constant0._ZN4vllm4gptq19shuffle_2bit_kernelEPjii --------------------------
	.section	.nv.constant0._ZN4vllm4gptq19shuffle_2bit_kernelEPjii,"a",@progbits
	.sectionflags	@""
	.align	4
.nv.constant0._ZN4vllm4gptq19shuffle_2bit_kernelEPjii:
	.zero		912


//--------------------- .nv.constant0._ZN4vllm4gptq19shuffle_8bit_kernelEPjii --------------------------
	.section	.nv.constant0._ZN4vllm4gptq19shuffle_8bit_kernelEPjii,"a",@progbits
	.sectionflags	@""
	.align	4
.nv.constant0._ZN4vllm4gptq19shuffle_8bit_kernelEPjii:
	.zero		912


//--------------------- .nv.constant0._ZN4vllm4gptq19shuffle_4bit_kernelEPjii --------------------------
	.section	.nv.constant0._ZN4vllm4gptq19shuffle_4bit_kernelEPjii,"a",@progbits
	.sectionflags	@""
	.align	4
.nv.constant0._ZN4vllm4gptq19shuffle_4bit_kernelEPjii:
	.zero		912


//--------------------- .nv.constant0._ZN4vllm4gptq23reconstruct_gptq_kernelINS0_17MatrixView_q8_rowELi8EEEvPKjPK6__halfS4_PKiiiibPS5_ --------------------------
	.section	.nv.constant0._ZN4vllm4gptq23reconstruct_gptq_kernelINS0_17MatrixView_q8_rowELi8EEEvPKjPK6__halfS4_PKiiiibPS5_,"a",@progbits
	.sectionflags	@""
	.align	4
.nv.constant0._ZN4vllm4gptq23reconstruct_gptq_kernelINS0_17MatrixView_q8_rowELi8EEEvPKjPK6__halfS4_PKiiiibPS5_:
	.zero		952


//--------------------- .nv.constant0._ZN4vllm4gptq23reconstruct_gptq_kernelINS0_17MatrixView_q2_rowELi2EEEvPKjPK6__halfS4_PKiiiibPS5_ --------------------------
	.section	.nv.constant0._ZN4vllm4gptq23reconstruct_gptq_kernelINS0_17MatrixView_q2_rowELi2EEEvPKjPK6__halfS4_PKiiiibPS5_,"a",@progbits
	.sectionflags	@""
	.align	4
.nv.constant0._ZN4vllm4gptq23reconstruct_gptq_kernelINS0_17MatrixView_q2_rowELi2EEEvPKjPK6__halfS4_PKiiiibPS5_:
	.zero		952


//--------------------- .nv.constant0._ZN4vllm4gptq23reconstruct_gptq_kernelINS0_17MatrixView_q4_rowELi4EEEvPKjPK6__halfS4_PKiiiibPS5_ --------------------------
	.section	.nv.constant0._ZN4vllm4gptq23reconstruct_gptq_kernelINS0_17MatrixView_q4_rowELi4EEEvPKjPK6__halfS4_PKiiiibPS5_,"a",@progbits
	.sectionflags	@""
	.align	4
.nv.constant0._ZN4vllm4gptq23reconstruct_gptq_kernelINS0_17MatrixView_q4_rowELi4EEEvPKjPK6__halfS4_PKiiiibPS5_:
	.zero		952


//--------------------- .nv.constant0._ZN4vllm4gptq28reconstruct_gptq_3bit_kernelEPKjPK6__halfS2_PKiiiibPS3_ --------------------------
	.section	.nv.constant0._ZN4vllm4gptq28reconstruct_gptq_3bit_kernelEPKjPK6__halfS2_PKiiiibPS3_,"a",@progbits
	.sectionflags	@""
	.align	4
.nv.constant0._ZN4vllm4gptq28reconstruct_gptq_3bit_kernelEPKjPK6__halfS2_PKiiiibPS3_:
	.zero		952


//--------------------- .nv.constant0._ZN4vllm4gptq32gemm_half_q_half_alt_8bit_kernelEPK7__half2PKjP6__halfPKS6_S5_PKiiiib --------------------------
	.section	.nv.constant0._ZN4vllm4gptq32gemm_half_q_half_alt_8bit_kernelEPK7__half2PKjP6__halfPKS6_S5_PKiiiib,"a",@progbits
	.sectionflags	@""
	.align	4
.nv.constant0._ZN4vllm4gptq32gemm_half_q_half_alt_8bit_kernelEPK7__half2PKjP6__halfPKS6_S5_PKiiiib:
	.zero		957


//--------------------- .nv.constant0._ZN4vllm4gptq32gemm_half_q_half_alt_4bit_kernelEPK7__half2PKjP6__halfPKS6_S5_PKiiiib --------------------------
	.section	.nv.constant0._ZN4vllm4gptq32gemm_half_q_half_alt_4bit_kernelEPK7__half2PKjP6__halfPKS6_S5_PKiiiib,"a",@progbits
	.sectionflags	@""
	.align	4
.nv.constant0._ZN4vllm4gptq32gemm_half_q_half_alt_4bit_kernelEPK7__half2PKjP6__halfPKS6_S5_PKiiiib:
	.zero		957


//--------------------- .nv.constant0._ZN4vllm4gptq31reconstruct_exllama_2bit_kernelEPKjPKiS2_PK6__halfiiibPS5_ --------------------------
	.section	.nv.constant0._ZN4vllm4gptq31reconstruct_exllama_2bit_kernelEPKjPKiS2_PK6__halfiiibPS5_,"a",@progbits
	.sectionflags	@""
	.align	4
.nv.constant0._ZN4vllm4gptq31reconstruct_exllama_2bit_kernelEPKjPKiS2_PK6__halfiiibPS5_:
	.zero		952


//--------------------- .nv.constant0._ZN4vllm4gptq31reconstruct_exllama_3bit_kernelEPKjPKiS2_PK6__halfiiibPS5_ --------------------------
	.section	.nv.constant0._ZN4vllm4gptq31reconstruct_exllama_3bit_kernelEPKjPKiS2_PK6__halfiiibPS5_,"a",@progbits
	.sectionflags	@""
	.align	4
.nv.constant0._ZN4vllm4gptq31reconstruct_exllama_3bit_kernelEPKjPKiS2_PK6__halfiiibPS5_:
	.zero		952


//--------------------- .nv.constant0._ZN4vllm4gptq31reconstruct_exllama_4bit_kernelEPKjPKiS2_PK6__halfiiibPS5_ --------------------------
	.section	.nv.constant0._ZN4vllm4gptq31reconstruct_exllama_4bit_kernelEPKjPKiS2_PK6__halfiiibPS5_,"a",@progbits
	.sectionflags	@""
	.align	4
.nv.constant0._ZN4vllm4gptq31reconstruct_exllama_4bit_kernelEPKjPKiS2_PK6__halfiiibPS5_:
	.zero		952


//--------------------- .nv.constant0._ZN4vllm4gptq31reconstruct_exllama_8bit_kernelEPKjPKiS2_PK6__halfiiibPS5_ --------------------------
	.section	.nv.constant0._ZN4vllm4gptq31reconstruct_exllama_8bit_kernelEPKjPKiS2_PK6__halfiiibPS5_,"a",@progbits
	.sectionflags	@""
	.align	4
.nv.constant0._ZN4vllm4gptq31reconstruct_exllama_8bit_kernelEPKjPKiS2_PK6__halfiiibPS5_:
	.zero		952


//--------------------- .nv.constant0._ZN4vllm4gptq33gemm_half_q_half_gptq_8bit_kernelILb1ELi8EEEvPK6__halfPKjS6_S4_PS2_iiiibPKi --------------------------
	.section	.nv.constant0._ZN4vllm4gptq33gemm_half_q_half_gptq_8bit_kernelILb1ELi8EEEvPK6__halfPKjS6_S4_PS2_iiiibPKi,"a",@progbits
	.sectionflags	@""
	.align	4
.nv.constant0._ZN4vllm4gptq33gemm_half_q_half_gptq_8bit_kernelILb1ELi8EEEvPK6__halfPKjS6_S4_PS2_iiiibPKi:
	.zero		968


//--------------------- .nv.constant0._ZN4vllm4gptq33gemm_half_q_half_gptq_4bit_kernelILb1ELi8EEEvPK6__halfPKjS6_S4_PS2_iiiibPKi --------------------------
	.section	.nv.constant0._ZN4vllm4gptq33gemm_half_q_half_gptq_4bit_kernelILb1ELi8EEEvPK6__halfPKjS6_S4_PS2_iiiibPKi,"a",@progbits
	.sectionflags	@""
	.align	4
.nv.constant0._ZN4vllm4gptq33gemm_half_q_half_gptq_4bit_kernelILb1ELi8EEEvPK6__halfPKjS6_S4_PS2_iiiibPKi:
	.zero		968


//--------------------- .nv.constant0._ZN4vllm4gptq33gemm_half_q_half_gptq_3bit_kernelILb1ELi8EEEvPK6__halfPKjS6_S4_PS2_iiiibPKi --------------------------
	.section	.nv.constant0._ZN4vllm4gptq33gemm_half_q_half_gptq_3bit_kernelILb1ELi8EEEvPK6__halfPKjS6_S4_PS2_iiiibPKi,"a",@progbits
	.sectionflags	@""
	.align	4
.nv.constant0._ZN4vllm4gptq33gemm_half_q_half_gptq_3bit_kernelILb1ELi8EEEvPK6__halfPKjS6_S4_PS2_iiiibPKi:
	.zero		968


//--------------------- .nv.constant0._ZN4vllm4gptq33gemm_half_q_half_gptq_2bit_kernelILb1ELi8EEEvPK6__halfPKjS6_S4_PS2_iiiibPKi --------------------------
	.section	.nv.constant0._ZN4vllm4gptq33gemm_half_q_half_gptq_2bit_kernelILb1ELi8EEEvPK6__halfPKjS6_S4_PS2_iiiibPKi,"a",@progbits
	.sectionflags	@""
	.align	4
.nv.constant0._ZN4vllm4gptq33gemm_half_q_half_gptq_2bit_kernelILb1ELi8EEEvPK6__halfPKjS6_S4_PS2_iiiibPKi:
	.zero		968


//--------------------- .nv.constant0._ZN4vllm4gptq33gemm_half_q_half_gptq_8bit_kernelILb1ELi7EEEvPK6__halfPKjS6_S4_PS2_iiiibPKi --------------------------
	.section	.nv.constant0._ZN4vllm4gptq33gemm_half_q_half_gptq_8bit_kernelILb1ELi7EEEvPK6__halfPKjS6_S4_PS2_iiiibPKi,"a",@progbits
	.sectionflags	@""
	.align	4
.nv.constant0._ZN4vllm4gptq33gemm_half_q_half_gptq_8bit_kernelILb1ELi7EEEvPK6__halfPKjS6_S4_PS2_iiiibPKi:
	.zero		968


//--------------------- .nv.constant0._ZN4vllm4gptq33gemm_half_q_half_gptq_4bit_kernelILb1ELi7EEEvPK6__halfPKjS6_S4_PS2_iiiibPKi --------------------------
	.section	.nv.constant0._ZN4vllm4gptq33gemm_half_q_half_gptq_4bit_kernelILb1ELi7EEEvPK6__halfPKjS6_S4_PS2_iiiibPKi,"a",@progbits
	.sectionflags	@""
	.align	4
.nv.constant0._ZN4vllm4gptq33gemm_half_q_half_gptq_4bit_kernelILb1ELi7EEEvPK6__halfPKjS6_S4_PS2_iiiibPKi:
	.zero		968


//--------------------- .nv.constant0._ZN4vllm4gptq33gemm_half_q_half_gptq_3bit_kernelILb1ELi7EEEvPK6__halfPKjS6_S4_PS2_iiiibPKi --------------------------
	.section	.nv.constant0._ZN4vllm4gptq33gemm_half_q_half_gptq_3bit_kernelILb1ELi7EEEvPK6__halfPKjS6_S4_PS2_iiiibPKi,"a",@progbits
	.sectionflags	@""
	.align	4
.nv.constant0._ZN4vllm4gptq33gemm_half_q_half_gptq_3bit_kernelILb1ELi7EEEvPK6__halfPKjS6_S4_PS2_iiiibPKi:
	.zero		968


//--------------------- .nv.constant0._ZN4vllm4gptq33gemm_half_q_half_gptq_2bit_kernelILb1ELi7EEEvPK6__halfPKjS6_S4_PS2_iiiibPKi --------------------------
	.section	.nv.constant0._ZN4vllm4gptq33gemm_half_q_half_gptq_2bit_kernelILb1ELi7EEEvPK6__halfPKjS6_S4_PS2_iiiibPKi,"a",@progbits
	.sectionflags	@""
	.align	4
.nv.constant0._ZN4vllm4gptq33gemm_half_q_half_gptq_2bit_kernelILb1ELi7EEEvPK6__halfPKjS6_S4_PS2_iiiibPKi:
	.zero		968


//--------------------- .nv.constant0._ZN4vllm4gptq33gemm_half_q_half_gptq_8bit_kernelILb1ELi6EEEvPK6__halfPKjS6_S4_PS2_iiiibPKi --------------------------
	.section	.nv.constant0._ZN4vllm4gptq33gemm_half_q_half_gptq_8bit_kernelILb1ELi6EEEvPK6__halfPKjS6_S4_PS2_iiiibPKi,"a",@progbits
	.sectionflags	@""
	.align	4
.nv.constant0._ZN4vllm4gptq33gemm_half_q_half_gptq_8bit_kernelILb1ELi6EEEvPK6__halfPKjS6_S4_PS2_iiiibPKi:
	.zero		968


//--------------------- .nv.constant0._ZN4vllm4gptq33gemm_half_q_half_gptq_4bit_kernelILb1ELi6EEEvPK6__halfPKjS6_S4_PS2_iiiibPKi --------------------------
	.section	.nv.constant0._ZN4vllm4gptq33gemm_half_q_half_gptq_4bit_kernelILb1ELi6EEEvPK6__halfPKjS6_S4_PS2_iiiibPKi,"a",@progbits
	.sectionflags	@""
	.align	4
.nv.constant0._ZN4vllm4gptq33gemm_half_q_half_gptq_4bit_kernelILb1ELi6EEEvPK6__halfPKjS6_S4_PS2_iiiibPKi:
	.zero		968


//--------------------- .nv.constant0._ZN4vllm4gptq33gemm_half_q_half_gptq_3bit_kernelILb1ELi6EEEvPK6__halfPKjS6_S4_PS2_iiiibPKi --------------------------
	.section	.nv.constant0._ZN4vllm4gptq33gemm_half_q_half_gptq_3bit_kernelILb1ELi6EEEvPK6__halfPKjS6_S4_PS2_iiiibPKi,"a",@progbits
	.sectionflags	@""
	.align	4
.nv.constant0._ZN4vllm4gptq33gemm_half_q_half_gptq_3bit_kernelILb1ELi6EEEvPK6__halfPKjS6_S4_PS2_iiiibPKi:
	.zero		968


//--------------------- .nv.constant0._ZN4vllm4gptq33gemm_half_q_half_gptq_2bit_kernelILb1ELi6EEEvPK6__halfPKjS6_S4_PS2_iiiibPKi --------------------------
	.section	.nv.constant0._ZN4vllm4gptq33gemm_half_q_half_gptq_2bit_kernelILb1ELi6EEEvPK6__halfPKjS6_S4_PS2_iiiibPKi,"a",@progbits
	.sectionflags	@""
	.align	4
.nv.constant0._ZN4vllm4gptq33gemm_half_q_half_gptq_2bit_kernelILb1ELi6EEEvPK6__halfPKjS6_S4_PS2_iiiibPKi:
	.zero		968


//--------------------- .nv.constant0._ZN4vllm4gptq33gemm_half_q_half_gptq_8bit_kernelILb1ELi5EEEvPK6__halfPKjS6_S4_PS2_iiiibPKi --------------------------
	.section	.nv.constant0._ZN4vllm4gptq33gemm_half_q_half_gptq_8bit_kernelILb1ELi5EEEvPK6__halfPKjS6_S4_PS2_iiiibPKi,"a",@progbits
	.sectionflags	@""
	.align	4
.nv.constant0._ZN4vllm4gptq33gemm_half_q_half_gptq_8bit_kernelILb1ELi5EEEvPK6__halfPKjS6_S4_PS2_iiiibPKi:
	.zero		968


//--------------------- .nv.constant0._ZN4vllm4gptq33gemm_half_q_half_gptq_4bit_kernelILb1ELi5EEEvPK6__halfPKjS6_S4_PS2_iiiibPKi --------------------------
	.section	.nv.constant0._ZN4vllm4gptq33gemm_half_q_half_gptq_4bit_kernelILb1ELi5EEEvPK6__halfPKjS6_S4_PS2_iiiibPKi,"a",@progbits
	.sectionflags	@""
	.align	4
.nv.constant0._ZN4vllm4gptq33gemm_half_q_half_gptq_4bit_kernelILb1ELi5EEEvPK6__halfPKjS6_S4_PS2_iiiibPKi:
	.zero		968


//--------------------- .nv.constant0._ZN4vllm4gptq33gemm_half_q_half_gptq_3bit_kernelILb1ELi5EEEvPK6__halfPKjS6_S4_PS2_iiiibPKi --------------------------
	.section	.nv.constant0._ZN4vllm4gptq33gemm_half_q_half_gptq_3bit_kernelILb1ELi5EEEvPK6__halfPKjS6_S4_PS2_iiiibPKi,"a",@progbits
	.sectionflags	@""
	.align	4
.nv.constant0._ZN4vllm4gptq33gemm_half_q_half_gptq_3bit_kernelILb1ELi5EEEvPK6__halfPKjS6_S4_PS2_iiiibPKi:
	.zero		968


//--------------------- .nv.constant0._ZN4vllm4gptq33gemm_half_q_half_gptq_2bit_kernelILb1ELi5EEEvPK6__halfPKjS6_S4_PS2_iiiibPKi --------------------------
	.section	.nv.constant0._ZN4vllm4gptq33gemm_half_q_half_gptq_2bit_kernelILb1ELi5EEEvPK6__halfPKjS6_S4_PS2_iiiibPKi,"a",@progbits
	.sectionflags	@""
	.align	4
.nv.constant0._ZN4vllm4gptq33gemm_half_q_half_gptq_2bit_kernelILb1ELi5EEEvPK6__halfPKjS6_S4_PS2_iiiibPKi:
	.zero		968


//--------------------- .nv.constant0._ZN4vllm4gptq33gemm_half_q_half_gptq_8bit_kernelILb1ELi4EEEvPK6__halfPKjS6_S4_PS2_iiiibPKi --------------------------
	.section	.nv.constant0._ZN4vllm4gptq33gemm_half_q_half_gptq_8bit_kernelILb1ELi4EEEvPK6__halfPKjS6_S4_PS2_iiiibPKi,"a",@progbits
	.sectionflags	@""
	.align	4
.nv.constant0._ZN4vllm4gptq33gemm_half_q_half_gptq_8bit_kernelILb1ELi4EEEvPK6__halfPKjS6_S4_PS2_iiiibPKi:
	.zero		968


//--------------------- .nv.constant0._ZN4vllm4gptq33gemm_half_q_half_gptq_4bit_kernelILb1ELi4EEEvPK6__halfPKjS6_S4_PS2_iiiibPKi --------------------------
	.section	.nv.constant0._ZN4vllm4gptq33gemm_half_q_half_gptq_4bit_kernelILb1ELi4EEEvPK6__halfPKjS6_S4_PS2_iiiibPKi,"a",@progbits
	.sectionflags	@""
	.align	4
.nv.constant0._ZN4vllm4gptq33gemm_half_q_half_gptq_4bit_kernelILb1ELi4EEEvPK6__halfPKjS6_S4_PS2_iiiibPKi:
	.zero		968


//--------------------- .nv.constant0._ZN4vllm4gptq33gemm_half_q_half_gptq_3bit_kernelILb1ELi4EEEvPK6__halfPKjS6_S4_PS2_iiiibPKi --------------------------
	.section	.nv.constant0._ZN4vllm4gptq33gemm_half_q_half_gptq_3bit_kernelILb1ELi4EEEvPK6__halfPKjS6_S4_PS2_iiiibPKi,"a",@progbits
	.sectionflags	@""
	.align	4
.nv.constant0._ZN4vllm4gptq33gemm_half_q_half_gptq_3bit_kernelILb1ELi4EEEvPK6__halfPKjS6_S4_PS2_iiiibPKi:
	.zero		968


//--------------------- .nv.constant0._ZN4vllm4gptq33gemm_half_q_half_gptq_2bit_kernelILb1ELi4EEEvPK6__halfPKjS6_S4_PS2_iiiibPKi --------------------------
	.section	.nv.constant0._ZN4vllm4gptq33gemm_half_q_half_gptq_2bit_kernelILb1ELi4EEEvPK6__halfPKjS6_S4_PS2_iiiibPKi,"a",@progbits
	.sectionflags	@""
	.align	4
.nv.constant0._ZN4vllm4gptq33gemm_half_q_half_gptq_2bit_kernelILb1ELi4EEEvPK6__halfPKjS6_S4_PS2_iiiibPKi:
	.zero		968


//--------------------- .nv.constant0._ZN4vllm4gptq33gemm_half_q_half_gptq_8bit_kernelILb1ELi3EEEvPK6__halfPKjS6_S4_PS2_iiiibPKi --------------------------
	.section	.nv.constant0._ZN4vllm4gptq33gemm_half_q_half_gptq_8bit_kernelILb1ELi3EEEvPK6__halfPKjS6_S4_PS2_iiiibPKi,"a",@progbits
	.sectionflags	@""
	.align	4
.nv.constant0._ZN4vllm4gptq33gemm_half_q_half_gptq_8bit_kernelILb1ELi3EEEvPK6__halfPKjS6_S4_PS2_iiiibPKi:
	.zero		968


//--------------------- .nv.constant0._ZN4vllm4gptq33gemm_half_q_half_gptq_4bit_kernelILb1ELi3EEEvPK6__halfPKjS6_S4_PS2_iiiibPKi --------------------------
	.section	.nv.constant0._ZN4vllm4gptq33gemm_half_q_half_gptq_4bit_kernelILb1ELi3EEEvPK6__halfPKjS6_S4_PS2_iiiibPKi,"a",@progbits
	.sectionflags	@""
	.align	4
.nv.constant0._ZN4vllm4gptq33gemm_half_q_half_gptq_4bit_kernelILb1ELi3EEEvPK6__halfPKjS6_S4_PS2_iiiibPKi:
	.zero		968


//--------------------- .nv.constant0._ZN4vllm4gptq33gemm_half_q_half_gptq_3bit_kernelILb1ELi3EEEvPK6__halfPKjS6_S4_PS2_iiiibPKi --------------------------
	.section	.nv.constant0._ZN4vllm4gptq33gemm_half_q_half_gptq_3bit_kernelILb1ELi3EEEvPK6__halfPKjS6_S4_PS2_iiiibPKi,"a",@progbits
	.sectionflags	@""
	.align	4
.nv.constant0._ZN4vllm4gptq33gemm_half_q_half_gptq_3bit_kernelILb1ELi3EEEvPK6__halfPKjS6_S4_PS2_iiiibPKi:
	.zero		968


//--------------------- .nv.constant0._ZN4vllm4gptq33gemm_half_q_half_gptq_2bit_kernelILb1ELi3EEEvPK6__halfPKjS6_S4_PS2_iiiibPKi --------------------------
	.section	.nv.constant0._ZN4vllm4gptq33gemm_half_q_half_gptq_2bit_kernelILb1ELi3EEEvPK6__halfPKjS6_S4_PS2_iiiibPKi,"a",@progbits
	.sectionflags	@""
	.align	4
.nv.constant0._ZN4vllm4gptq33gemm_half_q_half_gptq_2bit_kernelILb1ELi3EEEvPK6__halfPKjS6_S4_PS2_iiiibPKi:
	.zero		968


//--------------------- .nv.constant0._ZN4vllm4gptq33gemm_half_q_half_gptq_8bit_kernelILb1ELi2EEEvPK6__halfPKjS6_S4_PS2_iiiibPKi --------------------------
	.section	.nv.constant0._ZN4vllm4gptq33gemm_half_q_half_gptq_8bit_kernelILb1ELi2EEEvPK6__halfPKjS6_S4_PS2_iiiibPKi,"a",@progbits
	.sectionflags	@""
	.align	4
.nv.constant0._ZN4vllm4gptq33gemm_half_q_half_gptq_8bit_kernelILb1ELi2EEEvPK6__halfPKjS6_S4_PS2_iiiibPKi:
	.zero		968


//--------------------- .nv.constant0._ZN4vllm4gptq33gemm_half_q_half_gptq_4bit_kernelILb1ELi2EEEvPK6__halfPKjS6_S4_PS2_iiiibPKi --------------------------
	.section	.nv.constant0._ZN4vllm4gptq33gemm_half_q_half_gptq_4bit_kernelILb1ELi2EEEvPK6__halfPKjS6_S4_PS2_iiiibPKi,"a",@progbits
	.sectionflags	@""
	.align	4
.nv.constant0._ZN4vllm4gptq33gemm_half_q_half_gptq_4bit_kernelILb1ELi2EEEvPK6__halfPKjS6_S4_PS2_iiiibPKi:
	.zero		968


//--------------------- .nv.constant0._ZN4vllm4gptq33gemm_half_q_half_gptq_3bit_kernelILb1ELi2EEEvPK6__halfPKjS6_S4_PS2_iiiibPKi --------------------------
	.section	.nv.constant0._ZN4vllm4gptq33gemm_half_q_half_gptq_3bit_kernelILb1ELi2EEEvPK6__halfPKjS6_S4_PS2_iiiibPKi,"a",@progbits
	.sectionflags	@""
	.align	4
.nv.constant0._ZN4vllm4gptq33gemm_half_q_half_gptq_3bit_kernelILb1ELi2EEEvPK6__halfPKjS6_S4_PS2_iiiibPKi:
	.zero		968


//--------------------- .nv.constant0._ZN4vllm4gptq33gemm_half_q_half_gptq_2bit_kernelILb1ELi2EEEvPK6__halfPKjS6_S4_PS2_iiiibPKi --------------------------
	.section	.nv.constant0._ZN4vllm4gptq33gemm_half_q_half_gptq_2bit_kernelILb1ELi2EEEvPK6__halfPKjS6_S4_PS2_iiiibPKi,"a",@progbits
	.sectionflags	@""
	.align	4
.nv.constant0._ZN4vllm4gptq33gemm_half_q_half_gptq_2bit_kernelILb1ELi2EEEvPK6__halfPKjS6_S4_PS2_iiiibPKi:
	.zero		968


//--------------------- .nv.constant0._ZN4vllm4gptq33gemm_half_q_half_gptq_8bit_kernelILb1ELi1EEEvPK6__halfPKjS6_S4_PS2_iiiibPKi --------------------------
	.section	.nv.constant0._ZN4vllm4gptq33gemm_half_q_half_gptq_8bit_kernelILb1ELi1EEEvPK6__halfPKjS6_S4_PS2_iiiibPKi,"a",@progbits
	.sectionflags	@""
	.align	4
.nv.constant0._ZN4vllm4gptq33gemm_half_q_half_gptq_8bit_kernelILb1ELi1EEEvPK6__halfPKjS6_S4_PS2_iiiibPKi:
	.zero		968


//--------------------- .nv.constant0._ZN4vllm4gptq33gemm_half_q_half_gptq_4bit_kernelILb1ELi1EEEvPK6__halfPKjS6_S4_PS2_iiiibPKi --------------------------
	.section	.nv.constant0._ZN4vllm4gptq33gemm_half_q_half_gptq_4bit_kernelILb1ELi1EEEvPK6__halfPKjS6_S4_PS2_iiiibPKi,"a",@progbits
	.sectionflags	@""
	.align	4
.nv.constant0._ZN4vllm4gptq33gemm_half_q_half_gptq_4bit_kernelILb1ELi1EEEvPK6__halfPKjS6_S4_PS2_iiiibPKi:
	.zero		968


//--------------------- .nv.constant0._ZN4vllm4gptq33gemm_half_q_half_gptq_3bit_kernelILb1ELi1EEEvPK6__halfPKjS6_S4_PS2_iiiibPKi --------------------------
	.section	.nv.constant0._ZN4vllm4gptq33gemm_half_q_half_gptq_3bit_kernelILb1ELi1EEEvPK6__halfPKjS6_S4_PS2_iiiibPKi,"a",@progbits
	.sectionflags	@""
	.align	4
.nv.constant0._ZN4vllm4gptq33gemm_half_q_half_gptq_3bit_kernelILb1ELi1EEEvPK6__halfPKjS6_S4_PS2_iiiibPKi:
	.zero		968


//--------------------- .nv.constant0._ZN4vllm4gptq33gemm_half_q_half_gptq_2bit_kernelILb1ELi1EEEvPK6__halfPKjS6_S4_PS2_iiiibPKi --------------------------
	.section	.nv.constant0._ZN4vllm4gptq33gemm_half_q_half_gptq_2bit_kernelILb1ELi1EEEvPK6__halfPKjS6_S4_PS2_iiiibPKi,"a",@progbits
	.sectionflags	@""
	.align	4
.nv.constant0._ZN4vllm4gptq33gemm_half_q_half_gptq_2bit_kernelILb1ELi1EEEvPK6__halfPKjS6_S4_PS2_iiiibPKi:
	.zero		968


//--------------------- SYMBOLS --------------------------

	.type		.nv.reservedSmem.offset0,@object
	.size		.nv.reservedSmem.offset0,0x4
	.type		.nv.reservedSmem.cap,@object
	.size		.nv.reservedSmem.cap,0x4
